	.target	sm_90a

	.elftype	@"ET_EXEC"


//--------------------- .note.nv.tkinfo           --------------------------
	.section	.note.nv.tkinfo,"",@"SHT_NOTE"
	.sectionflags	@"SHF_NOTE_NV_TKINFO"
	.tkinfo
        /*0018*/ 	.word	0x00000002
        /*0030*/ 	.string	""
        /*0030*/ 	.string	"ptxas"
        /*0030*/ 	.string	"Cuda compilation tools, release 13.0, V13.0.88"
        /*0030*/ 	.string	"Build cuda_13.0.r13.0/compiler.36424714_0"
        /*0030*/ 	.string	"-v  -suppress-debug-info  -lineinfo  -arch sm_90a "



//--------------------- .note.nv.cuinfo           --------------------------
	.section	.note.nv.cuinfo,"",@"SHT_NOTE"
	.sectionflags	@"SHF_NOTE_NV_CUINFO"
        /*0018*/ 	.short	0x0002
        /*001a*/ 	.short	0x005a
        /*001c*/ 	.short	0x0082
	.zero		2


//--------------------- .nv.info                  --------------------------
	.section	.nv.info,"",@"SHT_CUDA_INFO"
	.align	4


	//----- nvinfo : EIATTR_REGCOUNT
	.align		4
        /*0000*/ 	.byte	0x04, 0x2f
        /*0002*/ 	.short	(.L_1 - .L_0)
	.align		4
.L_0:
        /*0004*/ 	.word	index@(matmul_kernel)
        /*0008*/ 	.word	0x00000020


	//----- nvinfo : EIATTR_FRAME_SIZE
	.align		4
.L_1:
        /*000c*/ 	.byte	0x04, 0x11
        /*000e*/ 	.short	(.L_3 - .L_2)
	.align		4
.L_2:
        /*0010*/ 	.word	index@(matmul_kernel)
        /*0014*/ 	.word	0x00009a68


	//----- nvinfo : EIATTR_MIN_STACK_SIZE
	.align		4
.L_3:
        /*0018*/ 	.byte	0x04, 0x12
        /*001a*/ 	.short	(.L_5 - .L_4)
	.align		4
.L_4:
        /*001c*/ 	.word	index@(matmul_kernel)
        /*0020*/ 	.word	0x00009a68
.L_5:


//--------------------- .nv.compat                --------------------------
	.section	.nv.compat,"",@"SHT_CUDA_COMPAT_INFO"
	.align	4
        /*0000*/ 	.byte	0x02, 0x09, 0x01, 0x00, 0x02, 0x02, 0x02, 0x00, 0x02, 0x05, 0x05, 0x00, 0x03, 0x07, 0x01, 0x01
        /*0010*/ 	.byte	0x02, 0x03, 0x00, 0x00, 0x02, 0x06, 0x01, 0x00, 0x04, 0x0b, 0x08, 0x00, 0x00, 0x00, 0x00, 0x00
        /*0020*/ 	.byte	0x00, 0x00, 0x00, 0x00


//--------------------- .nv.info.matmul_kernel    --------------------------
	.section	.nv.info.matmul_kernel,"",@"SHT_CUDA_INFO"
	.sectionflags	@""
	.align	4


	//----- nvinfo : EIATTR_CUDA_API_VERSION
	.align		4
        /*0000*/ 	.byte	0x04, 0x37
        /*0002*/ 	.short	(.L_7 - .L_6)
.L_6:
        /*0004*/ 	.word	0x00000082


	//----- nvinfo : EIATTR_KPARAM_INFO
	.align		4
.L_7:
        /*0008*/ 	.byte	0x04, 0x17
        /*000a*/ 	.short	(.L_9 - .L_8)
.L_8:
        /*000c*/ 	.word	0x00000000
        /*0010*/ 	.short	0x000d
        /*0012*/ 	.short	0x0048
        /*0014*/ 	.byte	0x00, 0xf4, 0x21, 0x00


	//----- nvinfo : EIATTR_KPARAM_INFO
	.align		4
.L_9:
        /*0018*/ 	.byte	0x04, 0x17
        /*001a*/ 	.short	(.L_11 - .L_10)
.L_10:
        /*001c*/ 	.word	0x00000000
        /*0020*/ 	.short	0x000c
        /*0022*/ 	.short	0x0040
        /*0024*/ 	.byte	0x00, 0xf4, 0x21, 0x00


	//----- nvinfo : EIATTR_KPARAM_INFO
	.align		4
.L_11:
        /*0028*/ 	.byte	0x04, 0x17
        /*002a*/ 	.short	(.L_13 - .L_12)
.L_12:
        /*002c*/ 	.word	0x00000000
        /*0030*/ 	.short	0x000b
        /*0032*/ 	.short	0x0038
        /*0034*/ 	.byte	0x00, 0xf0, 0x11, 0x00


	//----- nvinfo : EIATTR_KPARAM_INFO
	.align		4
.L_13:
        /*0038*/ 	.byte	0x04, 0x17
        /*003a*/ 	.short	(.L_15 - .L_14)
.L_14:
        /*003c*/ 	.word	0x00000000
        /*0040*/ 	.short	0x000a
        /*0042*/ 	.short	0x0034
        /*0044*/ 	.byte	0x00, 0xf0, 0x11, 0x00


	//----- nvinfo : EIATTR_KPARAM_INFO
	.align		4
.L_15:
        /*0048*/ 	.byte	0x04, 0x17
        /*004a*/ 	.short	(.L_17 - .L_16)
.L_16:
        /*004c*/ 	.word	0x00000000
        /*0050*/ 	.short	0x0009
        /*0052*/ 	.short	0x0030
        /*0054*/ 	.byte	0x00, 0xf0, 0x11, 0x00


	//----- nvinfo : EIATTR_KPARAM_INFO
	.align		4
.L_17:
        /*0058*/ 	.byte	0x04, 0x17
        /*005a*/ 	.short	(.L_19 - .L_18)
.L_18:
        /*005c*/ 	.word	0x00000000
        /*0060*/ 	.short	0x0008
        /*0062*/ 	.short	0x002c
        /*0064*/ 	.byte	0x00, 0xf0, 0x11, 0x00


	//----- nvinfo : EIATTR_KPARAM_INFO
	.align		4
.L_19:
        /*0068*/ 	.byte	0x04, 0x17
        /*006a*/ 	.short	(.L_21 - .L_20)
.L_20:
        /*006c*/ 	.word	0x00000000
        /*0070*/ 	.short	0x0007
        /*0072*/ 	.short	0x0028
        /*0074*/ 	.byte	0x00, 0xf0, 0x11, 0x00


	//----- nvinfo : EIATTR_KPARAM_INFO
	.align		4
.L_21:
        /*0078*/ 	.byte	0x04, 0x17
        /*007a*/ 	.short	(.L_23 - .L_22)
.L_22:
        /*007c*/ 	.word	0x00000000
        /*0080*/ 	.short	0x0006
        /*0082*/ 	.short	0x0024
        /*0084*/ 	.byte	0x00, 0xf0, 0x11, 0x00


	//----- nvinfo : EIATTR_KPARAM_INFO
	.align		4
.L_23:
        /*0088*/ 	.byte	0x04, 0x17
        /*008a*/ 	.short	(.L_25 - .L_24)
.L_24:
        /*008c*/ 	.word	0x00000000
        /*0090*/ 	.short	0x0005
        /*0092*/ 	.short	0x0020
        /*0094*/ 	.byte	0x00, 0xf0, 0x11, 0x00


	//----- nvinfo : EIATTR_KPARAM_INFO
	.align		4
.L_25:
        /*0098*/ 	.byte	0x04, 0x17
        /*009a*/ 	.short	(.L_27 - .L_26)
.L_26:
        /*009c*/ 	.word	0x00000000
        /*00a0*/ 	.short	0x0004
        /*00a2*/ 	.short	0x001c
        /*00a4*/ 	.byte	0x00, 0xf0, 0x11, 0x00


	//----- nvinfo : EIATTR_KPARAM_INFO
	.align		4
.L_27:
        /*00a8*/ 	.byte	0x04, 0x17
        /*00aa*/ 	.short	(.L_29 - .L_28)
.L_28:
        /*00ac*/ 	.word	0x00000000
        /*00b0*/ 	.short	0x0003
        /*00b2*/ 	.short	0x0018
        /*00b4*/ 	.byte	0x00, 0xf0, 0x11, 0x00


	//----- nvinfo : EIATTR_KPARAM_INFO
	.align		4
.L_29:
        /*00b8*/ 	.byte	0x04, 0x17
        /*00ba*/ 	.short	(.L_31 - .L_30)
.L_30:
        /*00bc*/ 	.word	0x00000000
        /*00c0*/ 	.short	0x0002
        /*00c2*/ 	.short	0x0010
        /*00c4*/ 	.byte	0x00, 0xf4, 0x21, 0x00


	//----- nvinfo : EIATTR_KPARAM_INFO
	.align		4
.L_31:
        /*00c8*/ 	.byte	0x04, 0x17
        /*00ca*/ 	.short	(.L_33 - .L_32)
.L_32:
        /*00cc*/ 	.word	0x00000000
        /*00d0*/ 	.short	0x0001
        /*00d2*/ 	.short	0x0008
        /*00d4*/ 	.byte	0x00, 0xf4, 0x21, 0x00


	//----- nvinfo : EIATTR_KPARAM_INFO
	.align		4
.L_33:
        /*00d8*/ 	.byte	0x04, 0x17
        /*00da*/ 	.short	(.L_35 - .L_34)
.L_34:
        /*00dc*/ 	.word	0x00000000
        /*00e0*/ 	.short	0x0000
        /*00e2*/ 	.short	0x0000
        /*00e4*/ 	.byte	0x00, 0xf4, 0x21, 0x00


	//----- nvinfo : EIATTR_SPARSE_MMA_MASK
	.align		4
.L_35:
        /*00e8*/ 	.byte	0x03, 0x50
        /*00ea*/ 	.short	0x0000


	//----- nvinfo : EIATTR_MAXREG_COUNT
	.align		4
        /*00ec*/ 	.byte	0x03, 0x1b
        /*00ee*/ 	.short	0x00ff


	//----- nvinfo : EIATTR_NUM_BARRIERS
	.align		4
        /*00f0*/ 	.byte	0x02, 0x4c
        /*00f2*/ 	.byte	0x01
	.zero		1


	//----- nvinfo : EIATTR_ANNOTATIONS
	.align		4
        /*00f4*/ 	.byte	0x04, 0x55
        /*00f6*/ 	.short	(.L_37 - .L_36)


	//   ....[0]....
.L_36:
        /*00f8*/ 	.word	0x00000001
        /*00fc*/ 	.byte	0x70, 0x00, 0x00, 0x00, 0x01, 0x00, 0x00, 0x00, 0xa0, 0x00, 0x00, 0x00, 0x01, 0x00, 0x00, 0x00
        /* <DEDUP_REMOVED lines=2340> */
        /*934c*/ 	.byte	0xb0, 0x2f, 0x02, 0x00


	//----- nvinfo : EIATTR_MERCURY_ISA_VERSION
	.align		4
.L_37:
        /*9350*/ 	.byte	0x03, 0x5f
        /*9352*/ 	.short	0x0101


	//----- nvinfo : EIATTR_EXIT_INSTR_OFFSETS
	.align		4
        /*9354*/ 	.byte	0x04, 0x1c
        /*9356*/ 	.short	(.L_39 - .L_38)


	//   ....[0]....
.L_38:
        /*9358*/ 	.word	0x00133500


	//   ....[1]....
        /*935c*/ 	.word	0x00133530


	//----- nvinfo : EIATTR_REQNTID
	.align		4
.L_39:
        /*9360*/ 	.byte	0x04, 0x10
        /*9362*/ 	.short	(.L_41 - .L_40)
.L_40:
        /*9364*/ 	.word	0x00000040
        /*9368*/ 	.word	0x00000001
        /*936c*/ 	.word	0x00000001


	//----- nvinfo : EIATTR_CBANK_PARAM_SIZE
	.align		4
.L_41:
        /*9370*/ 	.byte	0x03, 0x19
        /*9372*/ 	.short	0x0050


	//----- nvinfo : EIATTR_PARAM_CBANK
	.align		4
        /*9374*/ 	.byte	0x04, 0x0a
        /*9376*/ 	.short	(.L_43 - .L_42)
	.align		4
.L_42:
        /*9378*/ 	.word	index@(.nv.constant0.matmul_kernel)
        /*937c*/ 	.short	0x0210
        /*937e*/ 	.short	0x0050


	//----- nvinfo : EIATTR_SW_WAR
	.align		4
.L_43:
        /*9380*/ 	.byte	0x04, 0x36
        /*9382*/ 	.short	(.L_45 - .L_44)
.L_44:
        /*9384*/ 	.word	0x00000008
.L_45:


//--------------------- .nv.callgraph             --------------------------
	.section	.nv.callgraph,"",@"SHT_CUDA_CALLGRAPH"
	.align	4
	.sectionentsize	8
	.align		4
        /*0000*/ 	.word	0x00000000
	.align		4
        /*0004*/ 	.word	0xffffffff
	.align		4
        /*0008*/ 	.word	0x00000000
	.align		4
        /*000c*/ 	.word	0xfffffffe
	.align		4
        /*0010*/ 	.word	0x00000000
	.align		4
        /*0014*/ 	.word	0xfffffffd
	.align		4
        /*0018*/ 	.word	0x00000000
	.align		4
        /*001c*/ 	.word	0xfffffffc


//--------------------- .text.matmul_kernel       --------------------------
	.section	.text.matmul_kernel,"ax",@progbits
	.align	128
        .global         matmul_kernel
        .type           matmul_kernel,@function
        .size           matmul_kernel,(.L_x_3 - matmul_kernel)
        .other          matmul_kernel,@"STO_CUDA_ENTRY STV_DEFAULT"
matmul_kernel:
.text.matmul_kernel:
[----:B------:R-:W0:Y:S08]  /*0000*/  LDC R1, c[0x0][0x28] ;  /* 0x00000a00ff017b82 */ /* 0x000e300000000800 */
[----:B------:R-:W1:Y:S01]  /*0010*/  LDC.64 R2, c[0x0][0x228] ;  /* 0x00008a00ff027b82 */ /* 0x000e620000000a00 */
[----:B0-----:R-:W-:Y:S01]  /*0020*/  VIADD R1, R1, 0xffff6598 ;  /* 0xffff659801017836 */ /* 0x001fe20000000000 */
[----:B------:R-:W0:Y:S01]  /*0030*/  S2R R13, SR_TID.X ;  /* 0x00000000000d7919 */ /* 0x000e220000002100 */
[----:B------:R-:W-:Y:S01]  /*0040*/  UMOV UR4, 0x400 ;  /* 0x0000040000047882 */ /* 0x000fe20000000000 */
[----:B------:R-:W-:-:S04]  /*0050*/  ULDC.64 UR22, c[0x0][0x208] ;  /* 0x0000820000167ab9 */ /* 0x000fc80000000a00 */
[----:B------:R-:W2:Y:S01]  /*0060*/  S2UR UR6, SR_CgaCtaId ;  /* 0x00000000000679c3 */ /* 0x000ea20000008800 */
[----:B-1----:R1:W-:Y:S01]  /*0070*/  STL.64 [R1+0x18], R2 ;  /* 0x0000180201007387 */ /* 0x0023e20000100a00 */
[----:B------:R-:W-:Y:S02]  /*0080*/  IMAD.MOV.U32 R12, RZ, RZ, R3 ;  /* 0x000000ffff0c7224 */ /* 0x000fe400078e0003 */
[----:B------:R-:W-:Y:S01]  /*0090*/  IMAD.MOV.U32 R29, RZ, RZ, R2 ;  /* 0x000000ffff1d7224 */ /* 0x000fe200078e0002 */
[----:B------:R3:W-:Y:S01]  /*00a0*/  STL [R1+0x1f0], RZ ;  /* 0x0001f0ff01007387 */ /* 0x0007e20000100800 */
[----:B------:R-:W-:-:S03]  /*00b0*/  VIADD R0, R12, 0x1ff ;  /* 0x000001ff0c007836 */ /* 0x000fc60000000000 */
[----:B------:R3:W-:Y:S01]  /*00c0*/  STL [R1+0x1f4], RZ ;  /* 0x0001f4ff01007387 */ /* 0x0007e20000100800 */
[----:B--2---:R-:W-:-:S03]  /*00d0*/  ULEA UR4, UR6, UR4, 0x18 ;  /* 0x0000000406047291 */ /* 0x004fc6000f8ec03f */
[----:B------:R3:W-:Y:S01]  /*00e0*/  STL [R1+0x1f8], RZ ;  /* 0x0001f8ff01007387 */ /* 0x0007e20000100800 */
[----:B-1----:R-:W-:-:S03]  /*00f0*/  SHF.R.S32.HI R3, RZ, 0x1f, R0 ;  /* 0x0000001fff037819 */ /* 0x002fc60000011400 */
[----:B------:R3:W-:Y:S01]  /*0100*/  STL [R1+0x1fc], RZ ;  /* 0x0001fcff01007387 */ /* 0x0007e20000100800 */
[----:B------:R-:W-:-:S03]  /*0110*/  LEA.HI R3, R3, R0, RZ, 0x9 ;  /* 0x0000000003037211 */ /* 0x000fc600078f48ff */
[----:B------:R3:W-:Y:S01]  /*0120*/  STL [R1+0x210], RZ ;  /* 0x000210ff01007387 */ /* 0x0007e20000100800 */
[----:B------:R-:W-:-:S03]  /*0130*/  SHF.R.S32.HI R0, RZ, 0x9, R3 ;  /* 0x00000009ff007819 */ /* 0x000fc60000011403 */
[----:B------:R3:W-:Y:S02]  /*0140*/  STL [R1+0x214], RZ ;  /* 0x000214ff01007387 */ /* 0x0007e40000100800 */
[----:B------:R-:W-:Y:S02]  /*0150*/  IMAD.SHL.U32 R0, R0, 0x8, RZ ;  /* 0x0000000800007824 */ /* 0x000fe400078e00ff */
[----:B------:R3:W-:Y:S03]  /*0160*/  STL [R1+0x218], RZ ;  /* 0x000218ff01007387 */ /* 0x0007e60000100800 */
[-C--:B------:R-:W-:Y:S01]  /*0170*/  IABS R7, R0.reuse ;  /* 0x0000000000077213 */ /* 0x080fe20000000000 */
[----:B------:R3:W-:Y:S01]  /*0180*/  STL [R1+0x21c], RZ ;  /* 0x00021cff01007387 */ /* 0x0007e20000100800 */
[----:B------:R-:W-:Y:S02]  /*0190*/  IABS R10, R0 ;  /* 0x00000000000a7213 */ /* 0x000fe40000000000 */
[----:B------:R-:W1:Y:S01]  /*01a0*/  I2F.RP R2, R7 ;  /* 0x0000000700027306 */ /* 0x000e620000209400 */
[----:B------:R3:W-:Y:S04]  /*01b0*/  STL [R1+0x230], RZ ;  /* 0x000230ff01007387 */ /* 0x0007e80000100800 */
[----:B------:R3:W-:Y:S04]  /*01c0*/  STL [R1+0x234], RZ ;  /* 0x000234ff01007387 */ /* 0x0007e80000100800 */
[----:B------:R3:W-:Y:S04]  /*01d0*/  STL [R1+0x238], RZ ;  /* 0x000238ff01007387 */ /* 0x0007e80000100800 */
[----:B------:R3:W-:Y:S01]  /*01e0*/  STL [R1+0x23c], RZ ;  /* 0x00023cff01007387 */ /* 0x0007e20000100800 */
[----:B-1----:R-:W1:Y:S03]  /*01f0*/  MUFU.RCP R2, R2 ;  /* 0x0000000200027308 */ /* 0x002e660000001000 */
[----:B------:R3:W-:Y:S04]  /*0200*/  STL [R1+0x250], RZ ;  /* 0x000250ff01007387 */ /* 0x0007e80000100800 */
[----:B------:R3:W-:Y:S04]  /*0210*/  STL [R1+0x254], RZ ;  /* 0x000254ff01007387 */ /* 0x0007e80000100800 */
[----:B------:R3:W-:Y:S04]  /*0220*/  STL [R1+0x258], RZ ;  /* 0x000258ff01007387 */ /* 0x0007e80000100800 */
[----:B------:R3:W-:Y:S01]  /*0230*/  STL [R1+0x25c], RZ ;  /* 0x00025cff01007387 */ /* 0x0007e20000100800 */
[----:B-1----:R-:W-:-:S03]  /*0240*/  VIADD R4, R2, 0xffffffe ;  /* 0x0ffffffe02047836 */ /* 0x002fc60000000000 */
[----:B------:R3:W-:Y:S01]  /*0250*/  STL [R1+0x260], RZ ;  /* 0x000260ff01007387 */ /* 0x0007e20000100800 */
[----:B------:R-:W-:Y:S01]  /*0260*/  IMAD.MOV R2, RZ, RZ, -R10 ;  /* 0x000000ffff027224 */ /* 0x000fe200078e0a0a */
[----:B------:R1:W2:Y:S02]  /*0270*/  F2I.FTZ.U32.TRUNC.NTZ R5, R4 ;  /* 0x0000000400057305 */ /* 0x0002a4000021f000 */
[----:B------:R3:W-:Y:S04]  /*0280*/  STL [R1+0x264], RZ ;  /* 0x000264ff01007387 */ /* 0x0007e80000100800 */
[----:B------:R3:W-:Y:S04]  /*0290*/  STL [R1+0x268], RZ ;  /* 0x000268ff01007387 */ /* 0x0007e80000100800 */
[----:B------:R3:W-:Y:S01]  /*02a0*/  STL [R1+0x26c], RZ ;  /* 0x00026cff01007387 */ /* 0x0007e20000100800 */
[----:B-1----:R-:W-:-:S03]  /*02b0*/  IMAD.MOV.U32 R4, RZ, RZ, RZ ;  /* 0x000000ffff047224 */ /* 0x002fc600078e00ff */
[----:B------:R3:W-:Y:S01]  /*02c0*/  STL [R1+0x270], RZ ;  /* 0x000270ff01007387 */ /* 0x0007e20000100800 */
[----:B--2---:R-:W-:-:S03]  /*02d0*/  IMAD.MOV R6, RZ, RZ, -R5 ;  /* 0x000000ffff067224 */ /* 0x004fc600078e0a05 */
[----:B------:R3:W-:Y:S01]  /*02e0*/  STL [R1+0x274], RZ ;  /* 0x000274ff01007387 */ /* 0x0007e20000100800 */
[----:B------:R-:W-:-:S03]  /*02f0*/  IMAD R9, R6, R7, RZ ;  /* 0x0000000706097224 */ /* 0x000fc600078e02ff */
[----:B------:R3:W-:Y:S01]  /*0300*/  STL [R1+0x278], RZ ;  /* 0x000278ff01007387 */ /* 0x0007e20000100800 */
[----:B------:R-:W-:-:S03]  /*0310*/  IMAD.HI.U32 R5, R5, R9, R4 ;  /* 0x0000000905057227 */ /* 0x000fc600078e0004 */
[----:B------:R3:W-:Y:S04]  /*0320*/  STL [R1+0x27c], RZ ;  /* 0x00027cff01007387 */ /* 0x0007e80000100800 */
        /* <DEDUP_REMOVED lines=1657> */
[----:B------:R3:W-:Y:S01]  /*6ac0*/  STL [R1+0x1504], RZ ;  /* 0x001504ff01007387 */ /* 0x0007e20000100800 */
[----:B------:R-:W1:Y:S03]  /*6ad0*/  S2R R3, SR_CTAID.X ;  /* 0x0000000000037919 */ /* 0x000e660000002500 */
        /* <DEDUP_REMOVED lines=8> */
[----:B-1----:R-:W-:-:S03]  /*6b60*/  IABS R8, R3 ;  /* 0x0000000300087213 */ /* 0x002fc60000000000 */
[----:B------:R3:W-:Y:S02]  /*6b70*/  STL [R1+0x14e8], RZ ;  /* 0x0014e8ff01007387 */ /* 0x0007e40000100800 */
[----:B------:R-:W-:Y:S02]  /*6b80*/  IMAD.MOV.U32 R6, RZ, RZ, R8 ;  /* 0x000000ffff067224 */ /* 0x000fe400078e0008 */
[----:B------:R3:W-:Y:S02]  /*6b90*/  STL [R1+0x14ec], RZ ;  /* 0x0014ecff01007387 */ /* 0x0007e40000100800 */
[----:B------:R-:W-:Y:S02]  /*6ba0*/  IMAD.HI.U32 R5, R5, R6, RZ ;  /* 0x0000000605057227 */ /* 0x000fe400078e00ff */
[----:B------:R3:W-:Y:S02]  /*6bb0*/  STL [R1+0x14d0], RZ ;  /* 0x0014d0ff01007387 */ /* 0x0007e40000100800 */
[----:B------:R-:W-:-:S02]  /*6bc0*/  IMAD R2, R5, R2, R6 ;  /* 0x0000000205027224 */ /* 0x000fc400078e0206 */
[----:B------:R3:W-:Y:S03]  /*6bd0*/  STL [R1+0x14d4], RZ ;  /* 0x0014d4ff01007387 */ /* 0x0007e60000100800 */
[----:B------:R-:W-:Y:S01]  /*6be0*/  ISETP.GT.U32.AND P1, PT, R7, R2, PT ;  /* 0x000000020700720c */ /* 0x000fe20003f24070 */
[----:B------:R3:W-:Y:S04]  /*6bf0*/  STL [R1+0x14d8], RZ ;  /* 0x0014d8ff01007387 */ /* 0x0007e80000100800 */
[----:B------:R3:W-:Y:S04]  /*6c00*/  STL [R1+0x14dc], RZ ;  /* 0x0014dcff01007387 */ /* 0x0007e80000100800 */
[----:B------:R3:W-:Y:S04]  /*6c10*/  STL [R1+0x14c0], RZ ;  /* 0x0014c0ff01007387 */ /* 0x0007e80000100800 */
[----:B------:R3:W-:Y:S01]  /*6c20*/  STL [R1+0x14c4], RZ ;  /* 0x0014c4ff01007387 */ /* 0x0007e20000100800 */
[----:B------:R-:W-:-:S02]  /*6c30*/  @!P1 IMAD.IADD R2, R2, 0x1, -R7 ;  /* 0x0000000102029824 */ /* 0x000fc400078e0a07 */
[----:B------:R-:W-:Y:S01]  /*6c40*/  @!P1 VIADD R5, R5, 0x1 ;  /* 0x0000000105059836 */ /* 0x000fe20000000000 */
[----:B------:R3:W-:Y:S01]  /*6c50*/  STL [R1+0x14c8], RZ ;  /* 0x0014c8ff01007387 */ /* 0x0007e20000100800 */
[----:B------:R-:W-:Y:S02]  /*6c60*/  ISETP.NE.AND P1, PT, R0, RZ, PT ;  /* 0x000000ff0000720c */ /* 0x000fe40003f25270 */
[----:B------:R-:W-:Y:S01]  /*6c70*/  ISETP.GE.U32.AND P0, PT, R2, R7, PT ;  /* 0x000000070200720c */ /* 0x000fe20003f06070 */
[----:B------:R3:W-:Y:S01]  /*6c80*/  STL [R1+0x14cc], RZ ;  /* 0x0014ccff01007387 */ /* 0x0007e20000100800 */
[----:B------:R-:W-:-:S03]  /*6c90*/  LOP3.LUT R2, R3, R0, RZ, 0x3c, !PT ;  /* 0x0000000003027212 */ /* 0x000fc600078e3cff */
[----:B------:R3:W-:Y:S01]  /*6ca0*/  STL [R1+0x14b0], RZ ;  /* 0x0014b0ff01007387 */ /* 0x0007e20000100800 */
[----:B------:R-:W-:Y:S01]  /*6cb0*/  ISETP.GE.AND P2, PT, R2, RZ, PT ;  /* 0x000000ff0200720c */ /* 0x000fe20003f46270 */
[----:B------:R-:W-:Y:S02]  /*6cc0*/  VIADD R2, R29, 0xff ;  /* 0x000000ff1d027836 */ /* 0x000fe40000000000 */
[----:B------:R3:W-:Y:S04]  /*6cd0*/  STL [R1+0x14b4], RZ ;  /* 0x0014b4ff01007387 */ /* 0x0007e80000100800 */
[----:B------:R3:W-:Y:S01]  /*6ce0*/  STL [R1+0x14b8], RZ ;  /* 0x0014b8ff01007387 */ /* 0x0007e20000100800 */
[----:B------:R-:W-:-:S03]  /*6cf0*/  @P0 VIADD R5, R5, 0x1 ;  /* 0x0000000105050836 */ /* 0x000fc60000000000 */
[----:B------:R3:W-:Y:S01]  /*6d00*/  STL [R1+0x14bc], RZ ;  /* 0x0014bcff01007387 */ /* 0x0007e20000100800 */
[----:B------:R-:W-:Y:S01]  /*6d10*/  IMAD.MOV.U32 R4, RZ, RZ, R5 ;  /* 0x000000ffff047224 */ /* 0x000fe200078e0005 */
[----:B------:R-:W-:Y:S02]  /*6d20*/  SHF.R.S32.HI R5, RZ, 0x1f, R2 ;  /* 0x0000001fff057819 */ /* 0x000fe40000011402 */
[----:B------:R3:W-:Y:S01]  /*6d30*/  STL [R1+0x14a0], RZ ;  /* 0x0014a0ff01007387 */ /* 0x0007e20000100800 */
[----:B------:R-:W-:Y:S01]  /*6d40*/  @!P2 IMAD.MOV R4, RZ, RZ, -R4 ;  /* 0x000000ffff04a224 */ /* 0x000fe200078e0a04 */
[----:B------:R-:W-:Y:S02]  /*6d50*/  @!P1 LOP3.LUT R4, RZ, R0, RZ, 0x33, !PT ;  /* 0x00000000ff049212 */ /* 0x000fe400078e33ff */
[----:B------:R3:W-:Y:S01]  /*6d60*/  STL [R1+0x14a4], RZ ;  /* 0x0014a4ff01007387 */ /* 0x0007e20000100800 */
[----:B------:R-:W-:Y:S02]  /*6d70*/  LEA.HI R5, R5, R2, RZ, 0x8 ;  /* 0x0000000205057211 */ /* 0x000fe400078f40ff */
[----:B------:R-:W-:Y:S01]  /*6d80*/  IMAD.SHL.U32 R2, R4, 0x8, RZ ;  /* 0x0000000804027824 */ /* 0x000fe200078e00ff */
[----:B------:R3:W-:Y:S01]  /*6d90*/  STL [R1+0x14a8], RZ ;  /* 0x0014a8ff01007387 */ /* 0x0007e20000100800 */
[----:B------:R-:W-:-:S03]  /*6da0*/  IMAD.MOV R4, RZ, RZ, -R4 ;  /* 0x000000ffff047224 */ /* 0x000fc600078e0a04 */
[----:B------:R3:W-:Y:S01]  /*6db0*/  STL [R1+0x14ac], RZ ;  /* 0x0014acff01007387 */ /* 0x0007e20000100800 */
[----:B------:R-:W-:Y:S01]  /*6dc0*/  LEA.HI.SX32 R5, R5, -R2, 0x18 ;  /* 0x8000000205057211 */ /* 0x000fe200078fc2ff */
[----:B------:R-:W-:Y:S02]  /*6dd0*/  IMAD R11, R0, R4, R3 ;  /* 0x00000004000b7224 */ /* 0x000fe400078e0203 */
[----:B------:R3:W-:Y:S01]  /*6de0*/  STL [R1+0x1490], RZ ;  /* 0x001490ff01007387 */ /* 0x0007e20000100800 */
[----:B------:R-:W-:Y:S01]  /*6df0*/  VIMNMX R6, R5, 0x8, PT ;  /* 0x0000000805067848 */ /* 0x000fe20003fe0100 */
[----:B------:R-:W-:Y:S02]  /*6e00*/  IMAD.MOV.U32 R4, RZ, RZ, RZ ;  /* 0x000000ffff047224 */ /* 0x000fe400078e00ff */
[----:B------:R3:W-:Y:S01]  /*6e10*/  STL [R1+0x1494], RZ ;  /* 0x001494ff01007387 */ /* 0x0007e20000100800 */
[-C--:B------:R-:W-:Y:S02]  /*6e20*/  IABS R8, R6.reuse ;  /* 0x0000000600087213 */ /* 0x080fe40000000000 */
[----:B------:R-:W-:Y:S01]  /*6e30*/  IABS R0, R6 ;  /* 0x0000000600007213 */ /* 0x000fe20000000000 */
[----:B------:R3:W-:Y:S01]  /*6e40*/  STL [R1+0x1498], RZ ;  /* 0x001498ff01007387 */ /* 0x0007e20000100800 */
[----:B------:R-:W1:Y:S03]  /*6e50*/  I2F.RP R7, R8 ;  /* 0x0000000800077306 */ /* 0x000e660000209400 */
        /* <DEDUP_REMOVED lines=10> */
[----:B------:R3:W-:Y:S04]  /*6f00*/  STL [R1+0x147c], RZ ;  /* 0x00147cff01007387 */ /* 0x0007e80000100800 */
[----:B------:R3:W-:Y:S01]  /*6f10*/  STL [R1+0x1460], RZ ;  /* 0x001460ff01007387 */ /* 0x0007e20000100800 */
[----:B------:R-:W1:Y:S03]  /*6f20*/  F2I.FTZ.U32.TRUNC.NTZ R5, R5 ;  /* 0x0000000500057305 */ /* 0x000e66000021f000 */
[----:B------:R3:W-:Y:S04]  /*6f30*/  STL [R1+0x1464], RZ ;  /* 0x001464ff01007387 */ /* 0x0007e80000100800 */
[----:B------:R3:W-:Y:S04]  /*6f40*/  STL [R1+0x1468], RZ ;  /* 0x001468ff01007387 */ /* 0x0007e80000100800 */
[----:B------:R3:W-:Y:S04]  /*6f50*/  STL [R1+0x146c], RZ ;  /* 0x00146cff01007387 */ /* 0x0007e80000100800 */
[----:B------:R3:W-:Y:S01]  /*6f60*/  STL [R1+0x1450], RZ ;  /* 0x001450ff01007387 */ /* 0x0007e20000100800 */
[----:B-1----:R-:W-:-:S03]  /*6f70*/  IMAD.MOV R9, RZ, RZ, -R5 ;  /* 0x000000ffff097224 */ /* 0x002fc600078e0a05 */
[----:B------:R3:W-:Y:S01]  /*6f80*/  STL [R1+0x1454], RZ ;  /* 0x001454ff01007387 */ /* 0x0007e20000100800 */
[----:B------:R-:W-:Y:S01]  /*6f90*/  IMAD.MOV.U32 R3, RZ, RZ, R9 ;  /* 0x000000ffff037224 */ /* 0x000fe200078e0009 */
[----:B------:R-:W-:Y:S02]  /*6fa0*/  IABS R9, R11 ;  /* 0x0000000b00097213 */ /* 0x000fe40000000000 */
[----:B------:R3:W-:Y:S01]  /*6fb0*/  STL [R1+0x1458], RZ ;  /* 0x001458ff01007387 */ /* 0x0007e20000100800 */
[----:B------:R-:W-:-:S03]  /*6fc0*/  IMAD R3, R3, R8, RZ ;  /* 0x0000000803037224 */ /* 0x000fc600078e02ff */
[----:B------:R3:W-:Y:S01]  /*6fd0*/  STL [R1+0x145c], RZ ;  /* 0x00145cff01007387 */ /* 0x0007e20000100800 */
[----:B------:R-:W-:-:S03]  /*6fe0*/  IMAD.HI.U32 R4, R5, R3, R4 ;  /* 0x0000000305047227 */ /* 0x000fc600078e0004 */
[----:B------:R3:W-:Y:S01]  /*6ff0*/  STL [R1+0x1440], RZ ;  /* 0x001440ff01007387 */ /* 0x0007e20000100800 */
[----:B------:R-:W-:Y:S02]  /*7000*/  IMAD.MOV R3, RZ, RZ, -R0 ;  /* 0x000000ffff037224 */ /* 0x000fe400078e0a00 */
[----:B------:R-:W-:Y:S01]  /*7010*/  IMAD.HI.U32 R0, R4, R9, RZ ;  /* 0x0000000904007227 */ /* 0x000fe200078e00ff */
[----:B------:R3:W-:Y:S01]  /*7020*/  STL [R1+0x1444], RZ ;  /* 0x001444ff01007387 */ /* 0x0007e20000100800 */
[C---:B0-----:R-:W-:Y:S02]  /*7030*/  LOP3.LUT R4, R13.reuse, 0x20, RZ, 0xc0, !PT ;  /* 0x000000200d047812 */ /* 0x041fe400078ec0ff */
[----:B------:R-:W-:Y:S01]  /*7040*/  IMAD R3, R0, R3, R9 ;  /* 0x0000000300037224 */ /* 0x000fe200078e0209 */
[----:B------:R3:W-:Y:S01]  /*7050*/  STL [R1+0x1448], RZ ;  /* 0x001448ff01007387 */ /* 0x0007e20000100800 */
[----:B------:R-:W-:Y:S02]  /*7060*/  R2UR UR5, R4 ;  /* 0x00000000040572ca */ /* 0x000fe400000e0000 */
[----:B------:R-:W-:Y:S01]  /*7070*/  LOP3.LUT R4, R13, 0x3f, RZ, 0xc0, !PT ;  /* 0x0000003f0d047812 */ /* 0x000fe200078ec0ff */
[----:B------:R3:W-:Y:S01]  /*7080*/  STL [R1+0x144c], RZ ;  /* 0x00144cff01007387 */ /* 0x0007e20000100800 */
[----:B------:R-:W-:-:S03]  /*7090*/  ISETP.GT.U32.AND P1, PT, R8, R3, PT ;  /* 0x000000030800720c */ /* 0x000fc60003f24070 */
[----:B------:R3:W-:Y:S04]  /*70a0*/  STL [R1+0x1430], RZ ;  /* 0x001430ff01007387 */ /* 0x0007e80000100800 */
[----:B------:R3:W-:Y:S04]  /*70b0*/  STL [R1+0x1434], RZ ;  /* 0x001434ff01007387 */ /* 0x0007e80000100800 */
[----:B------:R3:W-:Y:S02]  /*70c0*/  STL [R1+0x1438], RZ ;  /* 0x001438ff01007387 */ /* 0x0007e40000100800 */
[----:B------:R-:W-:-:S02]  /*70d0*/  @!P1 IMAD.IADD R3, R3, 0x1, -R8 ;  /* 0x0000000103039824 */ /* 0x000fc400078e0a08 */
[----:B------:R3:W-:Y:S01]  /*70e0*/  STL [R1+0x143c], RZ ;  /* 0x00143cff01007387 */ /* 0x0007e20000100800 */
[----:B------:R-:W-:Y:S01]  /*70f0*/  @!P1 VIADD R0, R0, 0x1 ;  /* 0x0000000100009836 */ /* 0x000fe20000000000 */
[----:B------:R-:W-:Y:S02]  /*7100*/  ISETP.NE.AND P1, PT, R6, RZ, PT ;  /* 0x000000ff0600720c */ /* 0x000fe40003f25270 */
[----:B------:R3:W-:Y:S01]  /*7110*/  STL [R1+0x1420], RZ ;  /* 0x001420ff01007387 */ /* 0x0007e20000100800 */
[----:B------:R-:W-:Y:S02]  /*7120*/  ISETP.GE.U32.AND P0, PT, R3, R8, PT ;  /* 0x000000080300720c */ /* 0x000fe40003f06070 */
[----:B------:R-:W-:Y:S01]  /*7130*/  LOP3.LUT R3, R11, R6, RZ, 0x3c, !PT ;  /* 0x000000060b037212 */ /* 0x000fe200078e3cff */
[----:B------:R3:W-:Y:S03]  /*7140*/  STL [R1+0x1424], RZ ;  /* 0x001424ff01007387 */ /* 0x0007e60000100800 */
[----:B------:R-:W-:Y:S01]  /*7150*/  ISETP.GE.AND P2, PT, R3, RZ, PT ;  /* 0x000000ff0300720c */ /* 0x000fe20003f46270 */
[----:B------:R3:W-:Y:S04]  /*7160*/  STL [R1+0x1428], RZ ;  /* 0x001428ff01007387 */ /* 0x0007e80000100800 */
[----:B------:R3:W-:Y:S02]  /*7170*/  STL [R1+0x142c], RZ ;  /* 0x00142cff01007387 */ /* 0x0007e40000100800 */
[----:B------:R-:W-:-:S02]  /*7180*/  @P0 VIADD R0, R0, 0x1 ;  /* 0x0000000100000836 */ /* 0x000fc40000000000 */
[----:B------:R3:W-:Y:S04]  /*7190*/  STL [R1+0x1410], RZ ;  /* 0x001410ff01007387 */ /* 0x0007e80000100800 */
[----:B------:R3:W-:Y:S01]  /*71a0*/  STL [R1+0x1414], RZ ;  /* 0x001414ff01007387 */ /* 0x0007e20000100800 */
[----:B------:R-:W-:Y:S01]  /*71b0*/  @!P2 IMAD.MOV R0, RZ, RZ, -R0 ;  /* 0x000000ffff00a224 */ /* 0x000fe200078e0a00 */
[----:B------:R-:W-:Y:S02]  /*71c0*/  @!P1 LOP3.LUT R0, RZ, R6, RZ, 0x33, !PT ;  /* 0x00000006ff009212 */ /* 0x000fe400078e33ff */
[----:B------:R3:W-:Y:S03]  /*71d0*/  STL [R1+0x1418], RZ ;  /* 0x001418ff01007387 */ /* 0x0007e60000100800 */
[----:B------:R-:W-:Y:S01]  /*71e0*/  IMAD.MOV R3, RZ, RZ, -R0 ;  /* 0x000000ffff037224 */ /* 0x000fe200078e0a00 */
[----:B------:R3:W-:Y:S03]  /*71f0*/  STL [R1+0x141c], RZ ;  /* 0x00141cff01007387 */ /* 0x0007e60000100800 */
[----:B------:R-:W-:Y:S01]  /*7200*/  IMAD R3, R6, R3, R11 ;  /* 0x0000000306037224 */ /* 0x000fe200078e020b */
[----:B------:R3:W-:Y:S01]  /*7210*/  STL [R1+0x1400], RZ ;  /* 0x001400ff01007387 */ /* 0x0007e20000100800 */
[----:B------:R-:W-:-:S02]  /*7220*/  IMAD.SHL.U32 R6, R0, 0x200, RZ ;  /* 0x0000020000067824 */ /* 0x000fc400078e00ff */
[----:B------:R-:W-:Y:S01]  /*7230*/  IMAD.IADD R2, R2, 0x1, R3 ;  /* 0x0000000102027824 */ /* 0x000fe200078e0203 */
[----:B------:R3:W-:Y:S01]  /*7240*/  STL [R1+0x1404], RZ ;  /* 0x001404ff01007387 */ /* 0x0007e20000100800 */
[----:B------:R-:W0:Y:S02]  /*7250*/  LDC R3, c[0x0][0x230] ;  /* 0x00008c00ff037b82 */ /* 0x000e240000000800 */
[----:B------:R-:W-:Y:S01]  /*7260*/  IMAD R24, R2, 0x100, R4 ;  /* 0x0000010002187824 */ /* 0x000fe200078e0204 */
[----:B------:R3:W-:Y:S03]  /*7270*/  STL [R1+0x1408], RZ ;  /* 0x001408ff01007387 */ /* 0x0007e60000100800 */
[C---:B------:R-:W-:Y:S01]  /*7280*/  VIADD R2, R24.reuse, 0x80 ;  /* 0x0000008018027836 */ /* 0x040fe20000000000 */
[----:B------:R3:W-:Y:S01]  /*7290*/  STL [R1+0x140c], RZ ;  /* 0x00140cff01007387 */ /* 0x0007e20000100800 */
[----:B------:R-:W-:-:S02]  /*72a0*/  VIADD R26, R24, 0x40 ;  /* 0x00000040181a7836 */ /* 0x000fc40000000000 */
[----:B------:R-:W-:Y:S01]  /*72b0*/  VIADD R0, R24, 0xc0 ;  /* 0x000000c018007836 */ /* 0x000fe20000000000 */
[----:B------:R3:W-:Y:S04]  /*72c0*/  STL [R1+0x13f0], RZ ;  /* 0x0013f0ff01007387 */ /* 0x0007e80000100800 */
[----:B------:R3:W-:Y:S04]  /*72d0*/  STL [R1+0x13f4], RZ ;  /* 0x0013f4ff01007387 */ /* 0x0007e80000100800 */
[----:B------:R3:W-:Y:S04]  /*72e0*/  STL [R1+0x13f8], RZ ;  /* 0x0013f8ff01007387 */ /* 0x0007e80000100800 */
[----:B------:R3:W-:Y:S01]  /*72f0*/  STL [R1+0x13fc], RZ ;  /* 0x0013fcff01007387 */ /* 0x0007e20000100800 */
[----:B0-----:R-:W-:-:S03]  /*7300*/  VIADD R3, R3, 0x1f ;  /* 0x0000001f03037836 */ /* 0x001fc60000000000 */
[----:B------:R3:W-:Y:S02]  /*7310*/  STL [R1+0x13e0], RZ ;  /* 0x0013e0ff01007387 */ /* 0x0007e40000100800 */
[----:B------:R-:W-:Y:S02]  /*7320*/  ISETP.GE.AND P0, PT, R3, 0x20, PT ;  /* 0x000000200300780c */ /* 0x000fe40003f06270 */
        /* <DEDUP_REMOVED lines=178> */
[----:B------:R3:W-:Y:S04]  /*7e50*/  STL [R1+0xb8], R6 ;  /* 0x0000b80601007387 */ /* 0x0007e80000100800 */
[----:B------:R3:W-:Y:S04]  /*7e60*/  STL [R1+0x117c], RZ ;  /* 0x00117cff01007387 */ /* 0x0007e80000100800 */
[----:B------:R3:W-:Y:S04]  /*7e70*/  STL [R1+0xbc], R24 ;  /* 0x0000bc1801007387 */ /* 0x0007e80000100800 */
        /* <DEDUP_REMOVED lines=117> */
[----:B------:R3:W-:Y:S04]  /*85d0*/  STL [R1+0xe8], R26 ;  /* 0x0000e81a01007387 */ /* 0x0007e80000100800 */
[----:B------:R3:W-:Y:S01]  /*85e0*/  STL [R1+0xe0], R0 ;  /* 0x0000e00001007387 */ /* 0x0007e20000100800 */
[----:B------:R-:W-:Y:S05]  /*85f0*/  @!P0 BRA `(.L_x_0) ;  /* 0x0000075400e48947 */ /* 0x000fea0003800000 */
[----:B------:R-:W-:Y:S01]  /*8600*/  IABS R16, R12 ;  /* 0x0000000c00107213 */ /* 0x000fe20000000000 */
[----:B------:R-:W-:Y:S01]  /*8610*/  IMAD.U32 R17, RZ, RZ, UR5 ;  /* 0x00000005ff117e24 */ /* 0x000fe2000f8e00ff */
[----:B------:R0:W-:Y:S01]  /*8620*/  STL [R1+0x54ac], R29 ;  /* 0x0054ac1d01007387 */ /* 0x0001e20000100800 */
[----:B------:R-:W-:Y:S01]  /*8630*/  ULDC UR6, c[0x0][0x23c] ;  /* 0x00008f0000067ab9 */ /* 0x000fe20000000800 */
[----:B---3--:R-:W1:Y:S01]  /*8640*/  I2F.RP R0, R16 ;  /* 0x0000001000007306 */ /* 0x008e620000209400 */
[----:B------:R-:W-:Y:S01]  /*8650*/  ULDC.64 UR8, c[0x0][0x218] ;  /* 0x0000860000087ab9 */ /* 0x000fe20000000a00 */
[----:B------:R-:W-:Y:S01]  /*8660*/  LEA.HI R17, R17, R6, RZ, 0x1b ;  /* 0x0000000611117211 */ /* 0x000fe200078fd8ff */
[----:B------:R-:W-:Y:S01]  /*8670*/  ULDC UR7, c[0x0][0x240] ;  /* 0x0000900000077ab9 */ /* 0x000fe20000000800 */
[----:B------:R-:W-:Y:S01]  /*8680*/  SHF.R.S32.HI R6, RZ, 0x1f, R3 ;  /* 0x0000001fff067819 */ /* 0x000fe20000011403 */
[----:B------:R-:W-:Y:S02]  /*8690*/  ULDC.64 UR10, c[0x0][0x210] ;  /* 0x00008400000a7ab9 */ /* 0x000fe40000000a00 */
[C---:B------:R-:W-:Y:S01]  /*86a0*/  VIADD R2, R17.reuse, 0x1fe ;  /* 0x000001fe11027836 */ /* 0x040fe20000000000 */
[----:B------:R-:W-:Y:S01]  /*86b0*/  LEA.HI R3, R6, R3, RZ, 0x5 ;  /* 0x0000000306037211 */ /* 0x000fe200078f28ff */
[----:B------:R-:W-:-:S02]  /*86c0*/  VIADD R12, R17, 0x1fc ;  /* 0x000001fc110c7836 */ /* 0x000fc40000000000 */
[C---:B------:R-:W-:Y:S01]  /*86d0*/  VIADD R10, R17.reuse, 0x1fa ;  /* 0x000001fa110a7836 */ /* 0x040fe20000000000 */
[----:B------:R-:W-:Y:S01]  /*86e0*/  IABS R11, R2 ;  /* 0x00000002000b7213 */ /* 0x000fe20000000000 */
[C---:B------:R-:W-:Y:S01]  /*86f0*/  VIADD R8, R17.reuse, 0x1f8 ;  /* 0x000001f811087836 */ /* 0x040fe20000000000 */
[----:B------:R-:W-:Y:S01]  /*8700*/  IABS R7, R12 ;  /* 0x0000000c00077213 */ /* 0x000fe20000000000 */
[----:B-1----:R-:W1:Y:S01]  /*8710*/  MUFU.RCP R0, R0 ;  /* 0x0000000000007308 */ /* 0x002e620000001000 */
[----:B------:R-:W-:Y:S01]  /*8720*/  IABS R9, R10 ;  /* 0x0000000a00097213 */ /* 0x000fe20000000000 */
[C---:B------:R-:W-:Y:S01]  /*8730*/  VIADD R6, R17.reuse, 0x1f4 ;  /* 0x000001f411067836 */ /* 0x040fe20000000000 */
[----:B------:R-:W-:Y:S01]  /*8740*/  ISETP.GE.AND P3, PT, R12, RZ, PT ;  /* 0x000000ff0c00720c */ /* 0x000fe20003f66270 */
[----:B0-----:R-:W-:Y:S01]  /*8750*/  IMAD.MOV.U32 R29, RZ, RZ, R24 ;  /* 0x000000ffff1d7224 */ /* 0x001fe200078e0018 */
[----:B------:R-:W-:Y:S01]  /*8760*/  ISETP.GE.AND P0, PT, R2, RZ, PT ;  /* 0x000000ff0200720c */ /* 0x000fe20003f06270 */
[----:B------:R-:W-:Y:S01]  /*8770*/  VIADD R25, R17, 0x58 ;  /* 0x0000005811197836 */ /* 0x000fe20000000000 */
[----:B------:R-:W-:-:S02]  /*8780*/  IABS R2, R6 ;  /* 0x0000000600027213 */ /* 0x000fc40000000000 */
[----:B------:R-:W-:Y:S01]  /*8790*/  ISETP.GE.AND P4, PT, R10, RZ, PT ;  /* 0x000000ff0a00720c */ /* 0x000fe20003f86270 */
[----:B-1----:R-:W-:-:S04]  /*87a0*/  VIADD R4, R0, 0xffffffe ;  /* 0x0ffffffe00047836 */ /* 0x002fc80000000000 */
[----:B------:R0:W1:Y:S02]  /*87b0*/  F2I.FTZ.U32.TRUNC.NTZ R5, R4 ;  /* 0x0000000400057305 */ /* 0x000064000021f000 */
[----:B0-----:R-:W-:Y:S02]  /*87c0*/  IMAD.MOV.U32 R4, RZ, RZ, RZ ;  /* 0x000000ffff047224 */ /* 0x001fe400078e00ff */
[----:B-1----:R-:W-:-:S04]  /*87d0*/  IMAD.MOV R23, RZ, RZ, -R5 ;  /* 0x000000ffff177224 */ /* 0x002fc800078e0a05 */
[----:B------:R-:W-:-:S04]  /*87e0*/  IMAD R23, R23, R16, RZ ;  /* 0x0000001017177224 */ /* 0x000fc800078e02ff */
[----:B------:R-:W-:Y:S01]  /*87f0*/  IMAD.HI.U32 R23, R5, R23, R4 ;  /* 0x0000001705177227 */ /* 0x000fe200078e0004 */
[----:B------:R-:W-:-:S05]  /*8800*/  IABS R5, R8 ;  /* 0x0000000800057213 */ /* 0x000fca0000000000 */
[----:B------:R-:W-:-:S04]  /*8810*/  IMAD.HI.U32 R0, R23, R11, RZ ;  /* 0x0000000b17007227 */ /* 0x000fc800078e00ff */
[----:B------:R-:W-:Y:S02]  /*8820*/  IMAD.MOV R0, RZ, RZ, -R0 ;  /* 0x000000ffff007224 */ /* 0x000fe400078e0a00 */
[----:B------:R-:W-:-:S04]  /*8830*/  IMAD.HI.U32 R14, R23, R7, RZ ;  /* 0x00000007170e7227 */ /* 0x000fc800078e00ff */
[C---:B------:R-:W-:Y:S01]  /*8840*/  IMAD R11, R16.reuse, R0, R11 ;  /* 0x00000000100b7224 */ /* 0x040fe200078e020b */
[----:B------:R-:W-:Y:S01]  /*8850*/  SHF.R.U32.HI R0, RZ, 0x2, R13 ;  /* 0x00000002ff007819 */ /* 0x000fe2000001160d */
[----:B------:R-:W-:Y:S01]  /*8860*/  IMAD.MOV R14, RZ, RZ, -R14 ;  /* 0x000000ffff0e7224 */ /* 0x000fe200078e0a0e */
[----:B------:R-:W-:Y:S01]  /*8870*/  LOP3.LUT R13, R13, 0x3, RZ, 0xc0, !PT ;  /* 0x000000030d0d7812 */ /* 0x000fe200078ec0ff */
[----:B------:R-:W-:Y:S01]  /*8880*/  IMAD.HI.U32 R4, R23, R9, RZ ;  /* 0x0000000917047227 */ /* 0x000fe200078e00ff */
[----:B------:R-:W-:Y:S02]  /*8890*/  ISETP.GT.U32.AND P1, PT, R16, R11, PT ;  /* 0x0000000b1000720c */ /* 0x000fe40003f24070 */
[----:B------:R-:W-:Y:S01]  /*88a0*/  SGXT.U32 R0, R0, 0x3 ;  /* 0x000000030000781a */ /* 0x000fe20000000000 */
[----:B------:R-:W-:Y:S02]  /*88b0*/  IMAD R13, R13, 0x420, RZ ;  /* 0x000004200d0d7824 */ /* 0x000fe400078e02ff */
[----:B------:R-:W-:-:S02]  /*88c0*/  IMAD R7, R16, R14, R7 ;  /* 0x0000000e10077224 */ /* 0x000fc400078e0207 */
[----:B------:R-:W-:Y:S01]  /*88d0*/  IMAD.MOV R4, RZ, RZ, -R4 ;  /* 0x000000ffff047224 */ /* 0x000fe200078e0a04 */
[----:B------:R-:W-:Y:S01]  /*88e0*/  LOP3.LUT R0, R13, R0, RZ, 0xfc, !PT ;  /* 0x000000000d007212 */ /* 0x000fe200078efcff */
[----:B------:R-:W-:Y:S01]  /*88f0*/  VIADD R13, R17, 0x1f6 ;  /* 0x000001f6110d7836 */ /* 0x000fe20000000000 */
[C---:B------:R-:W-:Y:S01]  /*8900*/  ISETP.GT.U32.AND P5, PT, R16.reuse, R7, PT ;  /* 0x000000071000720c */ /* 0x040fe20003fa4070 */
[C---:B------:R-:W-:Y:S02]  /*8910*/  IMAD R9, R16.reuse, R4, R9 ;  /* 0x0000000410097224 */ /* 0x040fe400078e0209 */
[----:B------:R-:W-:Y:S01]  /*8920*/  STL [R1+0x5384], R0 ;  /* 0x0053840001007387 */ /* 0x000fe20000100800 */
[----:B------:R-:W-:Y:S01]  /*8930*/  @!P1 IMAD.IADD R11, R11, 0x1, -R16 ;  /* 0x000000010b0b9824 */ /* 0x000fe200078e0a10 */
[----:B------:R-:W-:Y:S01]  /*8940*/  IABS R4, R13 ;  /* 0x0000000d00047213 */ /* 0x000fe20000000000 */
[----:B------:R-:W-:Y:S01]  /*8950*/  IMAD.HI.U32 R10, R23, R2, RZ ;  /* 0x00000002170a7227 */ /* 0x000fe200078e00ff */
[----:B------:R0:W-:Y:S01]  /*8960*/  STL [R1+0x21d8], R3 ;  /* 0x0021d80301007387 */ /* 0x0001e20000100800 */
[----:B------:R-:W-:-:S02]  /*8970*/  ISETP.GT.U32.AND P1, PT, R16, R9, PT ;  /* 0x000000091000720c */ /* 0x000fc40003f24070 */
[C---:B------:R-:W-:Y:S01]  /*8980*/  ISETP.GT.U32.AND P2, PT, R16.reuse, R11, PT ;  /* 0x0000000b1000720c */ /* 0x040fe20003f44070 */
[----:B------:R-:W-:Y:S02]  /*8990*/  IMAD.MOV R15, RZ, RZ, -R10 ;  /* 0x000000ffff0f7224 */ /* 0x000fe400078e0a0a */
[----:B------:R-:W-:Y:S02]  /*89a0*/  @!P5 IMAD.IADD R7, R7, 0x1, -R16 ;  /* 0x000000010707d824 */ /* 0x000fe400078e0a10 */
[C---:B------:R-:W-:Y:S02]  /*89b0*/  IMAD R2, R16.reuse, R15, R2 ;  /* 0x0000000f10027224 */ /* 0x040fe400078e0202 */
[----:B0-----:R-:W-:Y:S01]  /*89c0*/  IMAD.HI.U32 R3, R23, R5, RZ ;  /* 0x0000000517037227 */ /* 0x001fe200078e00ff */
[----:B------:R-:W-:-:S03]  /*89d0*/  ISETP.GT.U32.AND P6, PT, R16, R7, PT ;  /* 0x000000071000720c */ /* 0x000fc60003fc4070 */
[----:B------:R-:W-:Y:S02]  /*89e0*/  IMAD.MOV R3, RZ, RZ, -R3 ;  /* 0x000000ffff037224 */ /* 0x000fe400078e0a03 */
[--C-:B------:R-:W-:Y:S01]  /*89f0*/  @!P2 IMAD.IADD R11, R11, 0x1, -R16.reuse ;  /* 0x000000010b0ba824 */ /* 0x100fe200078e0a10 */
[----:B------:R-:W-:Y:S01]  /*8a00*/  ISETP.GE.AND P2, PT, R8, RZ, PT ;  /* 0x000000ff0800720c */ /* 0x000fe20003f46270 */
[C---:B------:R-:W-:Y:S02]  /*8a10*/  IMAD R5, R16.reuse, R3, R5 ;  /* 0x0000000310057224 */ /* 0x040fe400078e0205 */
[----:B------:R-:W-:Y:S02]  /*8a20*/  VIADD R8, R17, 0x1f2 ;  /* 0x000001f211087836 */ /* 0x000fe40000000000 */
[----:B------:R-:W-:Y:S01]  /*8a30*/  @!P1 IMAD.IADD R9, R9, 0x1, -R16 ;  /* 0x0000000109099824 */ /* 0x000fe200078e0a10 */
[----:B------:R-:W-:Y:S01]  /*8a40*/  ISETP.GT.U32.AND P5, PT, R16, R5, PT ;  /* 0x000000051000720c */ /* 0x000fe20003fa4070 */
[----:B------:R-:W-:Y:S01]  /*8a50*/  IMAD.HI.U32 R3, R23, R4, RZ ;  /* 0x0000000417037227 */ /* 0x000fe200078e00ff */
[----:B------:R-:W-:-:S02]  /*8a60*/  IABS R12, R8 ;  /* 0x00000008000c7213 */ /* 0x000fc40000000000 */
[----:B------:R-:W-:Y:S01]  /*8a70*/  ISETP.GE.AND P1, PT, R13, RZ, PT ;  /* 0x000000ff0d00720c */ /* 0x000fe20003f26270 */
[----:B------:R-:W-:Y:S02]  /*8a80*/  IMAD.MOV R13, RZ, RZ, -R3 ;  /* 0x000000ffff0d7224 */ /* 0x000fe400078e0a03 */
[----:B------:R-:W-:Y:S02]  /*8a90*/  @!P6 IMAD.IADD R7, R7, 0x1, -R16 ;  /* 0x000000010707e824 */ /* 0x000fe400078e0a10 */
[----:B------:R-:W-:Y:S02]  /*8aa0*/  IMAD.MOV.U32 R3, RZ, RZ, R12 ;  /* 0x000000ffff037224 */ /* 0x000fe400078e000c */
[----:B------:R-:W-:Y:S02]  /*8ab0*/  IMAD.MOV.U32 R14, RZ, RZ, R7 ;  /* 0x000000ffff0e7224 */ /* 0x000fe400078e0007 */
[----:B------:R-:W-:Y:S01]  /*8ac0*/  @!P5 IMAD.IADD R5, R5, 0x1, -R16 ;  /* 0x000000010505d824 */ /* 0x000fe200078e0a10 */
[----:B------:R-:W-:Y:S01]  /*8ad0*/  ISETP.GT.U32.AND P5, PT, R16, R9, PT ;  /* 0x000000091000720c */ /* 0x000fe20003fa4070 */
[----:B------:R-:W-:-:S03]  /*8ae0*/  IMAD.HI.U32 R7, R23, R3, RZ ;  /* 0x0000000317077227 */ /* 0x000fc600078e00ff */
[C---:B------:R-:W-:Y:S01]  /*8af0*/  ISETP.GT.U32.AND P6, PT, R16.reuse, R5, PT ;  /* 0x000000051000720c */ /* 0x040fe20003fc4070 */
[----:B------:R-:W-:Y:S02]  /*8b00*/  IMAD.MOV R7, RZ, RZ, -R7 ;  /* 0x000000ffff077224 */ /* 0x000fe400078e0a07 */
[C---:B------:R-:W-:Y:S02]  /*8b10*/  IMAD R4, R16.reuse, R13, R4 ;  /* 0x0000000d10047224 */ /* 0x040fe400078e0204 */
[----:B------:R-:W-:Y:S02]  /*8b20*/  IMAD.MOV.U32 R18, RZ, RZ, R11 ;  /* 0x000000ffff127224 */ /* 0x000fe400078e000b */
[C---:B------:R-:W-:Y:S02]  /*8b30*/  IMAD R3, R16.reuse, R7, R3 ;  /* 0x0000000710037224 */ /* 0x040fe400078e0203 */
[----:B------:R-:W-:Y:S01]  /*8b40*/  @!P5 IMAD.IADD R9, R9, 0x1, -R16 ;  /* 0x000000010909d824 */ /* 0x000fe200078e0a10 */
[C---:B------:R-:W-:Y:S01]  /*8b50*/  ISETP.GT.U32.AND P5, PT, R16.reuse, R2, PT ;  /* 0x000000021000720c */ /* 0x040fe20003fa4070 */
[----:B------:R-:W-:Y:S01]  /*8b60*/  @!P0 IMAD.MOV R18, RZ, RZ, -R18 ;  /* 0x000000ffff128224 */ /* 0x000fe200078e0a12 */
[----:B------:R-:W-:Y:S01]  /*8b70*/  ISETP.GT.U32.AND P0, PT, R16, R4, PT ;  /* 0x000000041000720c */ /* 0x000fe20003f04070 */
[----:B------:R-:W-:-:S02]  /*8b80*/  IMAD.MOV.U32 R10, RZ, RZ, R9 ;  /* 0x000000ffff0a7224 */ /* 0x000fc400078e0009 */
[----:B------:R-:W-:Y:S01]  /*8b90*/  @!P6 IMAD.IADD R5, R5, 0x1, -R16 ;  /* 0x000000010505e824 */ /* 0x000fe200078e0a10 */
[----:B------:R-:W-:Y:S01]  /*8ba0*/  ISETP.GE.AND P6, PT, R8, RZ, PT ;  /* 0x000000ff0800720c */ /* 0x000fe20003fc6270 */
[----:B------:R-:W-:Y:S01]  /*8bb0*/  @!P4 IMAD.MOV R10, RZ, RZ, -R10 ;  /* 0x000000ffff0ac224 */ /* 0x000fe200078e0a0a */
[----:B------:R-:W-:Y:S01]  /*8bc0*/  ISETP.GT.U32.AND P4, PT, R16, R3, PT ;  /* 0x000000031000720c */ /* 0x000fe20003f84070 */
[C---:B------:R-:W-:Y:S01]  /*8bd0*/  VIADD R8, R17.reuse, 0x1ee ;  /* 0x000001ee11087836 */ /* 0x040fe20000000000 */
[----:B------:R0:W-:Y:S01]  /*8be0*/  STL [R1+0x3d0], R18 ;  /* 0x0003d01201007387 */ /* 0x0001e20000100800 */
[----:B------:R-:W-:Y:S01]  /*8bf0*/  @!P3 IMAD.MOV R14, RZ, RZ, -R14 ;  /* 0x000000ffff0eb224 */ /* 0x000fe200078e0a0e */
[----:B------:R-:W-:Y:S01]  /*8c00*/  ISETP.GE.AND P3, PT, R6, RZ, PT ;  /* 0x000000ff0600720c */ /* 0x000fe20003f66270 */
[----:B------:R-:W-:Y:S01]  /*8c10*/  VIADD R6, R17, 0x1f0 ;  /* 0x000001f011067836 */ /* 0x000fe20000000000 */
[----:B------:R-:W-:Y:S01]  /*8c20*/  IABS R20, R8 ;  /* 0x0000000800147213 */ /* 0x000fe20000000000 */
[--C-:B------:R-:W-:Y:S01]  /*8c30*/  @!P0 IMAD.IADD R4, R4, 0x1, -R16.reuse ;  /* 0x0000000104048824 */ /* 0x100fe200078e0a10 */
[----:B------:R-:W-:Y:S01]  /*8c40*/  STL [R1+0x3d4], R14 ;  /* 0x0003d40e01007387 */ /* 0x000fe20000100800 */
[----:B------:R-:W-:Y:S01]  /*8c50*/  IMAD.MOV.U32 R0, RZ, RZ, R5 ;  /* 0x000000ffff007224 */ /* 0x000fe200078e0005 */
[----:B------:R-:W-:Y:S01]  /*8c60*/  IABS R19, R6 ;  /* 0x0000000600137213 */ /* 0x000fe20000000000 */
[--C-:B------:R-:W-:Y:S01]  /*8c70*/  @!P5 IMAD.IADD R2, R2, 0x1, -R16.reuse ;  /* 0x000000010202d824 */ /* 0x100fe200078e0a10 */
[----:B------:R-:W-:Y:S01]  /*8c80*/  ISETP.GT.U32.AND P0, PT, R16, R4, PT ;  /* 0x000000041000720c */ /* 0x000fe20003f04070 */
[----:B------:R-:W-:Y:S01]  /*8c90*/  @!P4 IMAD.IADD R3, R3, 0x1, -R16 ;  /* 0x000000010303c824 */ /* 0x000fe200078e0a10 */
[----:B------:R1:W-:Y:S01]  /*8ca0*/  STL [R1+0x3e0], R10 ;  /* 0x0003e00a01007387 */ /* 0x0003e20000100800 */
[----:B------:R-:W-:Y:S01]  /*8cb0*/  @!P2 IMAD.MOV R0, RZ, RZ, -R0 ;  /* 0x000000ffff00a224 */ /* 0x000fe200078e0a00 */
[----:B------:R-:W-:Y:S01]  /*8cc0*/  ISETP.GE.AND P2, PT, R6, RZ, PT ;  /* 0x000000ff0600720c */ /* 0x000fe20003f46270 */
[----:B------:R-:W-:Y:S01]  /*8cd0*/  IMAD.HI.U32 R6, R23, R20, RZ ;  /* 0x0000001417067227 */ /* 0x000fe200078e00ff */
[----:B------:R-:W-:-:S02]  /*8ce0*/  ISETP.GT.U32.AND P4, PT, R16, R3, PT ;  /* 0x000000031000720c */ /* 0x000fc40003f84070 */
[C---:B------:R-:W-:Y:S01]  /*8cf0*/  ISETP.GT.U32.AND P5, PT, R16.reuse, R2, PT ;  /* 0x000000021000720c */ /* 0x040fe20003fa4070 */
[----:B------:R-:W-:Y:S01]  /*8d00*/  IMAD.MOV R6, RZ, RZ, -R6 ;  /* 0x000000ffff067224 */ /* 0x000fe200078e0a06 */
[----:B------:R2:W-:Y:S01]  /*8d10*/  STL [R1+0x3e8], R0 ;  /* 0x0003e80001007387 */ /* 0x0005e20000100800 */
[----:B------:R-:W-:Y:S02]  /*8d20*/  VIADD R7, R17, 0x1ec ;  /* 0x000001ec11077836 */ /* 0x000fe40000000000 */
[----:B------:R-:W-:Y:S02]  /*8d30*/  IMAD R20, R16, R6, R20 ;  /* 0x0000000610147224 */ /* 0x000fe400078e0214 */
[----:B------:R-:W-:Y:S01]  /*8d40*/  IMAD.HI.U32 R9, R23, R19, RZ ;  /* 0x0000001317097227 */ /* 0x000fe200078e00ff */
[----:B0-----:R-:W-:-:S03]  /*8d50*/  IABS R18, R7 ;  /* 0x0000000700127213 */ /* 0x001fc60000000000 */
[--C-:B------:R-:W-:Y:S01]  /*8d60*/  @!P0 IMAD.IADD R4, R4, 0x1, -R16.reuse ;  /* 0x0000000104048824 */ /* 0x100fe200078e0a10 */
[----:B------:R-:W-:Y:S01]  /*8d70*/  ISETP.GE.AND P0, PT, R8, RZ, PT ;  /* 0x000000ff0800720c */ /* 0x000fe20003f06270 */
[--C-:B------:R-:W-:Y:S01]  /*8d80*/  @!P4 IMAD.IADD R3, R3, 0x1, -R16.reuse ;  /* 0x000000010303c824 */ /* 0x100fe200078e0a10 */
[----:B------:R-:W-:Y:S01]  /*8d90*/  ISETP.GT.U32.AND P4, PT, R16, R20, PT ;  /* 0x000000141000720c */ /* 0x000fe20003f84070 */
[----:B------:R-:W-:Y:S02]  /*8da0*/  IMAD.MOV R8, RZ, RZ, -R9 ;  /* 0x000000ffff087224 */ /* 0x000fe400078e0a09 */
[----:B------:R-:W-:Y:S01]  /*8db0*/  @!P5 IMAD.IADD R2, R2, 0x1, -R16 ;  /* 0x000000010202d824 */ /* 0x000fe200078e0a10 */
[----:B------:R-:W-:Y:S01]  /*8dc0*/  ISETP.GE.AND P5, PT, R7, RZ, PT ;  /* 0x000000ff0700720c */ /* 0x000fe20003fa6270 */
[----:B------:R-:W-:-:S04]  /*8dd0*/  IMAD.HI.U32 R5, R23, R18, RZ ;  /* 0x0000001217057227 */ /* 0x000fc800078e00ff */
[C---:B------:R-:W-:Y:S02]  /*8de0*/  IMAD R19, R16.reuse, R8, R19 ;  /* 0x0000000810137224 */ /* 0x040fe400078e0213 */
[----:B-1----:R-:W-:Y:S02]  /*8df0*/  IMAD.MOV.U32 R10, RZ, RZ, R4 ;  /* 0x000000ffff0a7224 */ /* 0x002fe400078e0004 */
[----:B--2---:R-:W-:Y:S02]  /*8e00*/  IMAD.MOV.U32 R0, RZ, RZ, R2 ;  /* 0x000000ffff007224 */ /* 0x004fe400078e0002 */
[----:B------:R-:W-:Y:S02]  /*8e10*/  IMAD.MOV R5, RZ, RZ, -R5 ;  /* 0x000000ffff057224 */ /* 0x000fe400078e0a05 */
[----:B------:R-:W-:Y:S02]  /*8e20*/  VIADD R15, R17, 0x1ea ;  /* 0x000001ea110f7836 */ /* 0x000fe40000000000 */
[----:B------:R-:W-:Y:S01]  /*8e30*/  @!P1 IMAD.MOV R10, RZ, RZ, -R10 ;  /* 0x000000ffff0a9224 */ /* 0x000fe200078e0a0a */
[C---:B------:R-:W-:Y:S01]  /*8e40*/  ISETP.GT.U32.AND P1, PT, R16.reuse, R19, PT ;  /* 0x000000131000720c */ /* 0x040fe20003f24070 */
[----:B------:R-:W-:Y:S01]  /*8e50*/  @!P3 IMAD.MOV R0, RZ, RZ, -R0 ;  /* 0x000000ffff00b224 */ /* 0x000fe200078e0a00 */
[----:B------:R-:W-:Y:S01]  /*8e60*/  ISETP.GE.AND P3, PT, R15, RZ, PT ;  /* 0x000000ff0f00720c */ /* 0x000fe20003f66270 */
[----:B------:R-:W-:Y:S01]  /*8e70*/  IMAD R18, R16, R5, R18 ;  /* 0x0000000510127224 */ /* 0x000fe200078e0212 */
[----:B------:R-:W-:Y:S01]  /*8e80*/  IABS R15, R15 ;  /* 0x0000000f000f7213 */ /* 0x000fe20000000000 */
[----:B------:R-:W-:Y:S01]  /*8e90*/  VIADD R5, R17, 0x1e8 ;  /* 0x000001e811057836 */ /* 0x000fe20000000000 */
[----:B------:R-:W-:Y:S01]  /*8ea0*/  STL [R1+0x3ec], R10 ;  /* 0x0003ec0a01007387 */ /* 0x000fe20000100800 */
[----:B------:R-:W-:-:S02]  /*8eb0*/  @!P4 IMAD.IADD R20, R20, 0x1, -R16 ;  /* 0x000000011414c824 */ /* 0x000fc400078e0a10 */
[----:B------:R-:W-:Y:S01]  /*8ec0*/  IMAD.HI.U32 R6, R23, R15, RZ ;  /* 0x0000000f17067227 */ /* 0x000fe200078e00ff */
[----:B------:R0:W-:Y:S01]  /*8ed0*/  STL [R1+0x3f0], R0 ;  /* 0x0003f00001007387 */ /* 0x0001e20000100800 */
[----:B------:R-:W-:Y:S02]  /*8ee0*/  IABS R14, R5 ;  /* 0x00000005000e7213 */ /* 0x000fe40000000000 */
[----:B------:R-:W-:Y:S01]  /*8ef0*/  ISETP.GT.U32.AND P4, PT, R16, R20, PT ;  /* 0x000000141000720c */ /* 0x000fe20003f84070 */
[----:B------:R-:W-:Y:S02]  /*8f00*/  @!P1 IMAD.IADD R19, R19, 0x1, -R16 ;  /* 0x0000000113139824 */ /* 0x000fe400078e0a10 */
[----:B------:R-:W-:-:S03]  /*8f10*/  IMAD.HI.U32 R4, R23, R14, RZ ;  /* 0x0000000e17047227 */ /* 0x000fc600078e00ff */
[C---:B------:R-:W-:Y:S01]  /*8f20*/  ISETP.GT.U32.AND P1, PT, R16.reuse, R19, PT ;  /* 0x000000131000720c */ /* 0x040fe20003f24070 */
[----:B0-----:R-:W-:Y:S02]  /*8f30*/  IMAD.MOV.U32 R0, RZ, RZ, R3 ;  /* 0x000000ffff007224 */ /* 0x001fe400078e0003 */
[----:B------:R-:W-:Y:S02]  /*8f40*/  IMAD.MOV R6, RZ, RZ, -R6 ;  /* 0x000000ffff067224 */ /* 0x000fe400078e0a06 */
[----:B------:R-:W-:Y:S01]  /*8f50*/  @!P6 IMAD.MOV R0, RZ, RZ, -R0 ;  /* 0x000000ffff00e224 */ /* 0x000fe200078e0a00 */
[C---:B------:R-:W-:Y:S01]  /*8f60*/  ISETP.GT.U32.AND P6, PT, R16.reuse, R18, PT ;  /* 0x000000121000720c */ /* 0x040fe20003fc4070 */
[----:B------:R-:W-:Y:S02]  /*8f70*/  IMAD.MOV R4, RZ, RZ, -R4 ;  /* 0x000000ffff047224 */ /* 0x000fe400078e0a04 */
[C---:B------:R-:W-:Y:S01]  /*8f80*/  IMAD R15, R16.reuse, R6, R15 ;  /* 0x00000006100f7224 */ /* 0x040fe200078e020f */
[----:B------:R0:W-:Y:S01]  /*8f90*/  STL [R1+0x3e4], R0 ;  /* 0x0003e40001007387 */ /* 0x0001e20000100800 */
[----:B------:R-:W-:-:S02]  /*8fa0*/  IMAD R14, R16, R4, R14 ;  /* 0x00000004100e7224 */ /* 0x000fc400078e020e */
[--C-:B------:R-:W-:Y:S01]  /*8fb0*/  @!P4 IMAD.IADD R20, R20, 0x1, -R16.reuse ;  /* 0x000000011414c824 */ /* 0x100fe200078e0a10 */
[----:B------:R-:W-:Y:S01]  /*8fc0*/  ISETP.GT.U32.AND P4, PT, R16, R15, PT ;  /* 0x0000000f1000720c */ /* 0x000fe20003f84070 */
[C---:B------:R-:W-:Y:S02]  /*8fd0*/  VIADD R11, R17.reuse, 0x1e6 ;  /* 0x000001e6110b7836 */ /* 0x040fe40000000000 */
[----:B------:R-:W-:Y:S02]  /*8fe0*/  VIADD R10, R17, 0x1e4 ;  /* 0x000001e4110a7836 */ /* 0x000fe40000000000 */
[--C-:B------:R-:W-:Y:S01]  /*8ff0*/  @!P6 IMAD.IADD R18, R18, 0x1, -R16.reuse ;  /* 0x000000011212e824 */ /* 0x100fe200078e0a10 */
[C---:B------:R-:W-:Y:S01]  /*9000*/  ISETP.GT.U32.AND P6, PT, R16.reuse, R14, PT ;  /* 0x0000000e1000720c */ /* 0x040fe20003fc4070 */
[--C-:B------:R-:W-:Y:S01]  /*9010*/  @!P1 IMAD.IADD R19, R19, 0x1, -R16.reuse ;  /* 0x0000000113139824 */ /* 0x100fe200078e0a10 */
[----:B------:R-:W-:Y:S01]  /*9020*/  IABS R13, R11 ;  /* 0x0000000b000d7213 */ /* 0x000fe20000000000 */
[----:B------:R-:W-:Y:S01]  /*9030*/  VIADD R9, R17, 0x1e2 ;  /* 0x000001e211097836 */ /* 0x000fe20000000000 */
[----:B------:R-:W-:Y:S01]  /*9040*/  ISETP.GE.AND P1, PT, R5, RZ, PT ;  /* 0x000000ff0500720c */ /* 0x000fe20003f26270 */
[----:B------:R-:W-:Y:S01]  /*9050*/  VIADD R8, R17, 0x1e0 ;  /* 0x000001e011087836 */ /* 0x000fe20000000000 */
[----:B------:R-:W-:Y:S01]  /*9060*/  IABS R12, R10 ;  /* 0x0000000a000c7213 */ /* 0x000fe20000000000 */
[----:B------:R-:W-:Y:S01]  /*9070*/  @!P4 IMAD.IADD R15, R15, 0x1, -R16 ;  /* 0x000000010f0fc824 */ /* 0x000fe200078e0a10 */
[----:B------:R-:W-:Y:S01]  /*9080*/  IABS R5, R9 ;  /* 0x0000000900057213 */ /* 0x000fe20000000000 */
[----:B0-----:R-:W-:Y:S01]  /*9090*/  IMAD.MOV.U32 R0, RZ, RZ, R19 ;  /* 0x000000ffff007224 */ /* 0x001fe200078e0013 */
[----:B------:R-:W-:Y:S01]  /*90a0*/  IABS R4, R8 ;  /* 0x0000000800047213 */ /* 0x000fe20000000000 */
[----:B------:R-:W-:Y:S01]  /*90b0*/  IMAD.HI.U32 R7, R23, R13, RZ ;  /* 0x0000000d17077227 */ /* 0x000fe200078e00ff */
[----:B------:R-:W-:-:S03]  /*90c0*/  ISETP.GT.U32.AND P4, PT, R16, R18, PT ;  /* 0x000000121000720c */ /* 0x000fc60003f84070 */
[----:B------:R-:W-:Y:S02]  /*90d0*/  @!P6 IMAD.IADD R14, R14, 0x1, -R16 ;  /* 0x000000010e0ee824 */ /* 0x000fe400078e0a10 */
[----:B------:R-:W-:Y:S01]  /*90e0*/  @!P2 IMAD.MOV R0, RZ, RZ, -R0 ;  /* 0x000000ffff00a224 */ /* 0x000fe200078e0a00 */
[C---:B------:R-:W-:Y:S01]  /*90f0*/  ISETP.GT.U32.AND P2, PT, R16.reuse, R15, PT ;  /* 0x0000000f1000720c */ /* 0x040fe20003f44070 */
[C---:B------:R-:W-:Y:S01]  /*9100*/  IMAD.HI.U32 R2, R23.reuse, R12, RZ ;  /* 0x0000000c17027227 */ /* 0x040fe200078e00ff */
[----:B------:R-:W-:Y:S02]  /*9110*/  ISETP.GT.U32.AND P6, PT, R16, R14, PT ;  /* 0x0000000e1000720c */ /* 0x000fe40003fc4070 */
[----:B------:R0:W-:Y:S01]  /*9120*/  STL [R1+0x3dc], R0 ;  /* 0x0003dc0001007387 */ /* 0x0001e20000100800 */
[----:B------:R-:W-:-:S04]  /*9130*/  IMAD.HI.U32 R21, R23, R5, RZ ;  /* 0x0000000517157227 */ /* 0x000fc800078e00ff */
[----:B------:R-:W-:Y:S02]  /*9140*/  IMAD.MOV R3, RZ, RZ, -R7 ;  /* 0x000000ffff037224 */ /* 0x000fe400078e0a07 */
[----:B------:R-:W-:Y:S02]  /*9150*/  IMAD.MOV R2, RZ, RZ, -R2 ;  /* 0x000000ffff027224 */ /* 0x000fe400078e0a02 */
[----:B------:R-:W-:-:S04]  /*9160*/  IMAD.HI.U32 R19, R23, R4, RZ ;  /* 0x0000000417137227 */ /* 0x000fc800078e00ff */
[----:B------:R-:W-:Y:S02]  /*9170*/  IMAD.MOV R21, RZ, RZ, -R21 ;  /* 0x000000ffff157224 */ /* 0x000fe400078e0a15 */
[C---:B------:R-:W-:Y:S02]  /*9180*/  IMAD R13, R16.reuse, R3, R13 ;  /* 0x00000003100d7224 */ /* 0x040fe400078e020d */
[----:B0-----:R-:W-:Y:S02]  /*9190*/  IMAD.MOV.U32 R0, RZ, RZ, R20 ;  /* 0x000000ffff007224 */ /* 0x001fe400078e0014 */
[C---:B------:R-:W-:Y:S02]  /*91a0*/  IMAD R12, R16.reuse, R2, R12 ;  /* 0x00000002100c7224 */ /* 0x040fe400078e020c */
[----:B------:R-:W-:Y:S02]  /*91b0*/  IMAD.MOV R19, RZ, RZ, -R19 ;  /* 0x000000ffff137224 */ /* 0x000fe400078e0a13 */
[----:B------:R-:W-:-:S02]  /*91c0*/  IMAD R5, R16, R21, R5 ;  /* 0x0000001510057224 */ /* 0x000fc400078e0205 */
[----:B------:R-:W-:Y:S01]  /*91d0*/  @!P0 IMAD.MOV R0, RZ, RZ, -R0 ;  /* 0x000000ffff008224 */ /* 0x000fe200078e0a00 */
[----:B------:R-:W-:Y:S01]  /*91e0*/  ISETP.GT.U32.AND P0, PT, R16, R13, PT ;  /* 0x0000000d1000720c */ /* 0x000fe20003f04070 */
[----:B------:R-:W-:Y:S02]  /*91f0*/  VIADD R7, R17, 0x1de ;  /* 0x000001de11077836 */ /* 0x000fe40000000000 */
[----:B------:R-:W-:Y:S01]  /*9200*/  @!P4 IMAD.IADD R18, R18, 0x1, -R16 ;  /* 0x000000011212c824 */ /* 0x000fe200078e0a10 */
[C---:B------:R-:W-:Y:S01]  /*9210*/  ISETP.GT.U32.AND P4, PT, R16.reuse, R12, PT ;  /* 0x0000000c1000720c */ /* 0x040fe20003f84070 */
[C---:B------:R-:W-:Y:S01]  /*9220*/  IMAD R4, R16.reuse, R19, R4 ;  /* 0x0000001310047224 */ /* 0x040fe200078e0204 */
[----:B------:R-:W-:Y:S01]  /*9230*/  IABS R3, R7 ;  /* 0x0000000700037213 */ /* 0x000fe20000000000 */
[--C-:B------:R-:W-:Y:S01]  /*9240*/  @!P2 IMAD.IADD R15, R15, 0x1, -R16.reuse ;  /* 0x000000010f0fa824 */ /* 0x100fe200078e0a10 */
[----:B------:R-:W-:Y:S01]  /*9250*/  ISETP.GT.U32.AND P2, PT, R16, R5, PT ;  /* 0x000000051000720c */ /* 0x000fe20003f44070 */
[----:B------:R-:W-:Y:S01]  /*9260*/  @!P6 IMAD.IADD R14, R14, 0x1, -R16 ;  /* 0x000000010e0ee824 */ /* 0x000fe200078e0a10 */
[----:B------:R-:W-:Y:S01]  /*9270*/  ISETP.GT.U32.AND P6, PT, R16, R4, PT ;  /* 0x000000041000720c */ /* 0x000fe20003fc4070 */
[----:B------:R0:W-:Y:S01]  /*9280*/  STL [R1+0x3d8], R0 ;  /* 0x0003d80001007387 */ /* 0x0001e20000100800 */
[----:B------:R-:W-:-:S02]  /*9290*/  IMAD.MOV.U32 R22, RZ, RZ, R18 ;  /* 0x000000ffff167224 */ /* 0x000fc400078e0012 */
[----:B------:R-:W-:-:S04]  /*92a0*/  IMAD.HI.U32 R20, R23, R3, RZ ;  /* 0x0000000317147227 */ /* 0x000fc800078e00ff */
[----:B------:R-:W-:Y:S02]  /*92b0*/  @!P5 IMAD.MOV R22, RZ, RZ, -R22 ;  /* 0x000000ffff16d224 */ /* 0x000fe400078e0a16 */
[----:B------:R-:W-:Y:S01]  /*92c0*/  @!P0 IMAD.IADD R13, R13, 0x1, -R16 ;  /* 0x000000010d0d8824 */ /* 0x000fe200078e0a10 */
[----:B------:R-:W-:Y:S01]  /*92d0*/  ISETP.GE.AND P0, PT, R11, RZ, PT ;  /* 0x000000ff0b00720c */ /* 0x000fe20003f06270 */
[----:B0-----:R-:W-:Y:S01]  /*92e0*/  IMAD.MOV.U32 R0, RZ, RZ, R15 ;  /* 0x000000ffff007224 */ /* 0x001fe200078e000f */
[----:B------:R-:W-:Y:S01]  /*92f0*/  STL [R1+0x3cc], R22 ;  /* 0x0003cc1601007387 */ /* 0x000fe20000100800 */
[----:B------:R-:W-:Y:S02]  /*9300*/  IMAD.MOV R20, RZ, RZ, -R20 ;  /* 0x000000ffff147224 */ /* 0x000fe400078e0a14 */
[----:B------:R-:W-:Y:S02]  /*9310*/  @!P3 IMAD.MOV R0, RZ, RZ, -R0 ;  /* 0x000000ffff00b224 */ /* 0x000fe400078e0a00 */
[--C-:B------:R-:W-:Y:S01]  /*9320*/  @!P4 IMAD.IADD R12, R12, 0x1, -R16.reuse ;  /* 0x000000010c0cc824 */ /* 0x100fe200078e0a10 */
[----:B------:R-:W-:Y:S01]  /*9330*/  ISETP.GE.AND P4, PT, R10, RZ, PT ;  /* 0x000000ff0a00720c */ /* 0x000fe20003f86270 */
[--C-:B------:R-:W-:Y:S01]  /*9340*/  @!P2 IMAD.IADD R5, R5, 0x1, -R16.reuse ;  /* 0x000000010505a824 */ /* 0x100fe200078e0a10 */
[----:B------:R0:W-:Y:S01]  /*9350*/  STL [R1+0x3c8], R0 ;  /* 0x0003c80001007387 */ /* 0x0001e20000100800 */
[C---:B------:R-:W-:Y:S01]  /*9360*/  VIADD R6, R17.reuse, 0x1dc ;  /* 0x000001dc11067836 */ /* 0x040fe20000000000 */
[C---:B------:R-:W-:Y:S01]  /*9370*/  ISETP.GT.U32.AND P2, PT, R16.reuse, R13, PT ;  /* 0x0000000d1000720c */ /* 0x040fe20003f44070 */
[C---:B------:R-:W-:Y:S01]  /*9380*/  IMAD R3, R16.reuse, R20, R3 ;  /* 0x0000001410037224 */ /* 0x040fe200078e0203 */
[----:B------:R-:W-:Y:S01]  /*9390*/  ISETP.GT.U32.AND P5, PT, R16, R5, PT ;  /* 0x000000051000720c */ /* 0x000fe20003fa4070 */
[----:B------:R-:W-:Y:S01]  /*93a0*/  @!P6 IMAD.IADD R4, R4, 0x1, -R16 ;  /* 0x000000010404e824 */ /* 0x000fe200078e0a10 */
[C---:B------:R-:W-:Y:S01]  /*93b0*/  ISETP.GT.U32.AND P6, PT, R16.reuse, R12, PT ;  /* 0x0000000c1000720c */ /* 0x040fe20003fc4070 */
[C---:B------:R-:W-:Y:S01]  /*93c0*/  VIADD R11, R17.reuse, 0x1da ;  /* 0x000001da110b7836 */ /* 0x040fe20000000000 */
[----:B------:R-:W-:Y:S01]  /*93d0*/  IABS R2, R6 ;  /* 0x0000000600027213 */ /* 0x000fe20000000000 */
[----:B------:R-:W-:Y:S01]  /*93e0*/  VIADD R10, R17, 0x1d8 ;  /* 0x000001d8110a7836 */ /* 0x000fe20000000000 */
[----:B------:R-:W-:Y:S01]  /*93f0*/  ISETP.GT.U32.AND P3, PT, R16, R4, PT ;  /* 0x000000041000720c */ /* 0x000fe20003f64070 */
[----:B0-----:R-:W-:Y:S01]  /*9400*/  IMAD.MOV.U32 R0, RZ, RZ, R14 ;  /* 0x000000ffff007224 */ /* 0x001fe200078e000e */
[----:B------:R-:W-:Y:S01]  /*9410*/  IABS R14, R11 ;  /* 0x0000000b000e7213 */ /* 0x000fe20000000000 */
[----:B------:R-:W-:Y:S01]  /*9420*/  IMAD.HI.U32 R21, R23, R2, RZ ;  /* 0x0000000217157227 */ /* 0x000fe200078e00ff */
[----:B------:R-:W-:-:S03]  /*9430*/  IABS R15, R10 ;  /* 0x0000000a000f7213 */ /* 0x000fc60000000000 */
[----:B------:R-:W-:Y:S01]  /*9440*/  @!P1 IMAD.MOV R0, RZ, RZ, -R0 ;  /* 0x000000ffff009224 */ /* 0x000fe200078e0a00 */
[----:B------:R-:W-:Y:S01]  /*9450*/  ISETP.GT.U32.AND P1, PT, R16, R3, PT ;  /* 0x000000031000720c */ /* 0x000fe20003f24070 */
[----:B------:R-:W-:Y:S02]  /*9460*/  IMAD.MOV R21, RZ, RZ, -R21 ;  /* 0x000000ffff157224 */ /* 0x000fe400078e0a15 */
[--C-:B------:R-:W-:Y:S01]  /*9470*/  @!P2 IMAD.IADD R13, R13, 0x1, -R16.reuse ;  /* 0x000000010d0da824 */ /* 0x100fe200078e0a10 */
[----:B------:R-:W-:Y:S01]  /*9480*/  ISETP.GE.AND P2, PT, R9, RZ, PT ;  /* 0x000000ff0900720c */ /* 0x000fe20003f46270 */
[--C-:B------:R-:W-:Y:S01]  /*9490*/  @!P6 IMAD.IADD R12, R12, 0x1, -R16.reuse ;  /* 0x000000010c0ce824 */ /* 0x100fe200078e0a10 */
[----:B------:R0:W-:Y:S01]  /*94a0*/  STL [R1+0x3c4], R0 ;  /* 0x0003c40001007387 */ /* 0x0001e20000100800 */
[----:B------:R-:W-:Y:S01]  /*94b0*/  @!P5 IMAD.IADD R5, R5, 0x1, -R16 ;  /* 0x000000010505d824 */ /* 0x000fe200078e0a10 */
[----:B------:R-:W-:Y:S01]  /*94c0*/  ISETP.GE.AND P5, PT, R8, RZ, PT ;  /* 0x000000ff0800720c */ /* 0x000fe20003fa6270 */
[----:B------:R-:W-:-:S02]  /*94d0*/  IMAD R2, R16, R21, R2 ;  /* 0x0000001510027224 */ /* 0x000fc400078e0202 */
[----:B------:R-:W-:Y:S02]  /*94e0*/  IMAD.MOV.U32 R9, RZ, RZ, R15 ;  /* 0x000000ffff097224 */ /* 0x000fe400078e000f */
[----:B------:R-:W-:Y:S01]  /*94f0*/  IMAD.HI.U32 R8, R23, R14, RZ ;  /* 0x0000000e17087227 */ /* 0x000fe200078e00ff */
[----:B------:R-:W-:-:S03]  /*9500*/  ISETP.GT.U32.AND P6, PT, R16, R2, PT ;  /* 0x000000021000720c */ /* 0x000fc60003fc4070 */
[----:B------:R-:W-:Y:S02]  /*9510*/  IMAD.MOV.U32 R18, RZ, RZ, R13 ;  /* 0x000000ffff127224 */ /* 0x000fe400078e000d */
[--C-:B------:R-:W-:Y:S01]  /*9520*/  @!P3 IMAD.IADD R4, R4, 0x1, -R16.reuse ;  /* 0x000000010404b824 */ /* 0x100fe200078e0a10 */
[----:B------:R-:W-:Y:S01]  /*9530*/  ISETP.GE.AND P3, PT, R7, RZ, PT ;  /* 0x000000ff0700720c */ /* 0x000fe20003f66270 */
[----:B------:R-:W-:Y:S01]  /*9540*/  @!P1 IMAD.IADD R3, R3, 0x1, -R16 ;  /* 0x0000000103039824 */ /* 0x000fe200078e0a10 */
[----:B------:R-:W-:Y:S01]  /*9550*/  ISETP.GE.AND P1, PT, R6, RZ, PT ;  /* 0x000000ff0600720c */ /* 0x000fe20003f26270 */
[----:B0-----:R-:W-:Y:S02]  /*9560*/  IMAD.MOV.U32 R0, RZ, RZ, R12 ;  /* 0x000000ffff007224 */ /* 0x001fe400078e000c */
[----:B------:R-:W-:-:S04]  /*9570*/  IMAD.HI.U32 R7, R23, R9, RZ ;  /* 0x0000000917077227 */ /* 0x000fc800078e00ff */
[----:B------:R-:W-:Y:S02]  /*9580*/  IMAD.MOV R6, RZ, RZ, -R8 ;  /* 0x000000ffff067224 */ /* 0x000fe400078e0a08 */
[----:B------:R-:W-:Y:S01]  /*9590*/  @!P0 IMAD.MOV R18, RZ, RZ, -R18 ;  /* 0x000000ffff128224 */ /* 0x000fe200078e0a12 */
[C---:B------:R-:W-:Y:S01]  /*95a0*/  ISETP.GT.U32.AND P0, PT, R16.reuse, R3, PT ;  /* 0x000000031000720c */ /* 0x040fe20003f04070 */
[----:B------:R-:W-:Y:S02]  /*95b0*/  @!P4 IMAD.MOV R0, RZ, RZ, -R0 ;  /* 0x000000ffff00c224 */ /* 0x000fe400078e0a00 */
[----:B------:R-:W-:Y:S01]  /*95c0*/  IMAD.MOV R7, RZ, RZ, -R7 ;  /* 0x000000ffff077224 */ /* 0x000fe200078e0a07 */
[----:B------:R-:W-:Y:S01]  /*95d0*/  STL [R1+0x3c0], R18 ;  /* 0x0003c01201007387 */ /* 0x000fe20000100800 */
[C---:B------:R-:W-:Y:S02]  /*95e0*/  IMAD R6, R16.reuse, R6, R14 ;  /* 0x0000000610067224 */ /* 0x040fe400078e020e */
[----:B------:R-:W-:Y:S01]  /*95f0*/  IMAD.MOV.U32 R8, RZ, RZ, R5 ;  /* 0x000000ffff087224 */ /* 0x000fe200078e0005 */
[----:B------:R0:W-:Y:S01]  /*9600*/  STL [R1+0x40], R0 ;  /* 0x0000400001007387 */ /* 0x0001e20000100800 */
[----:B------:R-:W-:-:S02]  /*9610*/  IMAD R5, R16, R7, R9 ;  /* 0x0000000710057224 */ /* 0x000fc400078e0209 */
[----:B------:R-:W-:Y:S01]  /*9620*/  @!P2 IMAD.MOV R8, RZ, RZ, -R8 ;  /* 0x000000ffff08a224 */ /* 0x000fe200078e0a08 */
[----:B------:R-:W-:Y:S01]  /*9630*/  ISETP.GT.U32.AND P2, PT, R16, R6, PT ;  /* 0x000000061000720c */ /* 0x000fe20003f44070 */
[--C-:B------:R-:W-:Y:S01]  /*9640*/  @!P6 IMAD.IADD R2, R2, 0x1, -R16.reuse ;  /* 0x000000010202e824 */ /* 0x100fe200078e0a10 */
[----:B------:R-:W-:Y:S01]  /*9650*/  ISETP.GE.AND P6, PT, R11, RZ, PT ;  /* 0x000000ff0b00720c */ /* 0x000fe20003fc6270 */
[----:B------:R-:W-:Y:S01]  /*9660*/  @!P0 IMAD.IADD R3, R3, 0x1, -R16 ;  /* 0x0000000103038824 */ /* 0x000fe200078e0a10 */
[----:B------:R1:W-:Y:S01]  /*9670*/  STL [R1+0x38], R8 ;  /* 0x0000380801007387 */ /* 0x0003e20000100800 */
[C---:B------:R-:W-:Y:S01]  /*9680*/  VIADD R7, R17.reuse, 0x1d4 ;  /* 0x000001d411077836 */ /* 0x040fe20000000000 */
[----:B------:R-:W-:Y:S01]  /*9690*/  ISETP.GT.U32.AND P4, PT, R16, R2, PT ;  /* 0x000000021000720c */ /* 0x000fe20003f84070 */
[----:B0-----:R-:W-:Y:S01]  /*96a0*/  IMAD.MOV.U32 R0, RZ, RZ, R4 ;  /* 0x000000ffff007224 */ /* 0x001fe200078e0004 */
[----:B------:R-:W-:Y:S01]  /*96b0*/  ISETP.GE.AND P0, PT, R10, RZ, PT ;  /* 0x000000ff0a00720c */ /* 0x000fe20003f06270 */
[----:B------:R-:W-:-:S02]  /*96c0*/  VIADD R4, R17, 0x1d6 ;  /* 0x000001d611047836 */ /* 0x000fc40000000000 */
[----:B------:R-:W-:Y:S01]  /*96d0*/  @!P5 IMAD.MOV R0, RZ, RZ, -R0 ;  /* 0x000000ffff00d224 */ /* 0x000fe200078e0a00 */
[----:B------:R-:W-:Y:S01]  /*96e0*/  ISETP.GT.U32.AND P5, PT, R16, R5, PT ;  /* 0x000000051000720c */ /* 0x000fe20003fa4070 */
[--C-:B------:R-:W-:Y:S01]  /*96f0*/  @!P2 IMAD.IADD R6, R6, 0x1, -R16.reuse ;  /* 0x000000010606a824 */ /* 0x100fe200078e0a10 */
[----:B------:R-:W-:Y:S01]  /*9700*/  IABS R11, R4 ;  /* 0x00000004000b7213 */ /* 0x000fe20000000000 */
[C---:B------:R-:W-:Y:S01]  /*9710*/  VIADD R10, R17.reuse, 0x1d2 ;  /* 0x000001d2110a7836 */ /* 0x040fe20000000000 */
[----:B------:R0:W-:Y:S01]  /*9720*/  STL [R1+0x30], R0 ;  /* 0x0000300001007387 */ /* 0x0001e20000100800 */
[----:B-1----:R-:W-:Y:S01]  /*9730*/  IABS R8, R7 ;  /* 0x0000000700087213 */ /* 0x002fe20000000000 */
[----:B------:R-:W-:Y:S01]  /*9740*/  VIADD R9, R17, 0x1ce ;  /* 0x000001ce11097836 */ /* 0x000fe20000000000 */
[----:B------:R-:W-:Y:S01]  /*9750*/  ISETP.GE.AND P2, PT, R7, RZ, PT ;  /* 0x000000ff0700720c */ /* 0x000fe20003f46270 */
[----:B------:R-:W-:Y:S01]  /*9760*/  @!P4 IMAD.IADD R2, R2, 0x1, -R16 ;  /* 0x000000010202c824 */ /* 0x000fe200078e0a10 */
[----:B------:R-:W-:Y:S01]  /*9770*/  ISETP.GE.AND P4, PT, R4, RZ, PT ;  /* 0x000000ff0400720c */ /* 0x000fe20003f86270 */
[----:B------:R-:W-:-:S02]  /*9780*/  IMAD.MOV.U32 R4, RZ, RZ, R8 ;  /* 0x000000ffff047224 */ /* 0x000fc400078e0008 */
[----:B------:R-:W-:Y:S02]  /*9790*/  VIADD R18, R17, 0x1ca ;  /* 0x000001ca11127836 */ /* 0x000fe40000000000 */
[----:B------:R-:W-:Y:S01]  /*97a0*/  @!P5 IMAD.IADD R5, R5, 0x1, -R16 ;  /* 0x000000010505d824 */ /* 0x000fe200078e0a10 */
[----:B------:R-:W-:Y:S01]  /*97b0*/  ISETP.GT.U32.AND P5, PT, R16, R6, PT ;  /* 0x000000061000720c */ /* 0x000fe20003fa4070 */
[----:B0-----:R-:W-:Y:S02]  /*97c0*/  IMAD.MOV.U32 R0, RZ, RZ, R3 ;  /* 0x000000ffff007224 */ /* 0x001fe400078e0003 */
[----:B------:R-:W-:-:S04]  /*97d0*/  IMAD.HI.U32 R3, R23, R11, RZ ;  /* 0x0000000b17037227 */ /* 0x000fc800078e00ff */
[----:B------:R-:W-:Y:S02]  /*97e0*/  IMAD.MOV R3, RZ, RZ, -R3 ;  /* 0x000000ffff037224 */ /* 0x000fe400078e0a03 */
[----:B------:R-:W-:Y:S01]  /*97f0*/  @!P3 IMAD.MOV R0, RZ, RZ, -R0 ;  /* 0x000000ffff00b224 */ /* 0x000fe200078e0a00 */
[C---:B------:R-:W-:Y:S01]  /*9800*/  ISETP.GT.U32.AND P3, PT, R16.reuse, R5, PT ;  /* 0x000000051000720c */ /* 0x040fe20003f64070 */
[----:B------:R-:W-:Y:S02]  /*9810*/  IMAD R11, R16, R3, R11 ;  /* 0x00000003100b7224 */ /* 0x000fe400078e020b */
[----:B------:R-:W-:Y:S01]  /*9820*/  IMAD.HI.U32 R7, R23, R4, RZ ;  /* 0x0000000417077227 */ /* 0x000fe200078e00ff */
[----:B------:R0:W-:Y:S03]  /*9830*/  STL [R1+0x44], R0 ;  /* 0x0000440001007387 */ /* 0x0001e60000100800 */
[----:B------:R-:W-:Y:S01]  /*9840*/  @!P5 IMAD.IADD R6, R6, 0x1, -R16 ;  /* 0x000000010606d824 */ /* 0x000fe200078e0a10 */
[----:B------:R-:W-:Y:S01]  /*9850*/  ISETP.GT.U32.AND P5, PT, R16, R11, PT ;  /* 0x0000000b1000720c */ /* 0x000fe20003fa4070 */
[----:B------:R-:W-:-:S02]  /*9860*/  VIADD R13, R17, 0x1c8 ;  /* 0x000001c8110d7836 */ /* 0x000fc40000000000 */
[----:B------:R-:W-:Y:S02]  /*9870*/  IMAD.MOV.U32 R8, RZ, RZ, R6 ;  /* 0x000000ffff087224 */ /* 0x000fe400078e0006 */
[----:B------:R-:W-:Y:S01]  /*9880*/  @!P3 IMAD.IADD R5, R5, 0x1, -R16 ;  /* 0x000000010505b824 */ /* 0x000fe200078e0a10 */
[----:B------:R-:W-:Y:S01]  /*9890*/  IABS R12, R13 ;  /* 0x0000000d000c7213 */ /* 0x000fe20000000000 */
[----:B0-----:R-:W-:Y:S02]  /*98a0*/  IMAD.MOV.U32 R0, RZ, RZ, R2 ;  /* 0x000000ffff007224 */ /* 0x001fe400078e0002 */
[----:B------:R-:W-:Y:S02]  /*98b0*/  IMAD.MOV R2, RZ, RZ, -R7 ;  /* 0x000000ffff027224 */ /* 0x000fe400078e0a07 */
[----:B------:R-:W-:Y:S02]  /*98c0*/  @!P6 IMAD.MOV R8, RZ, RZ, -R8 ;  /* 0x000000ffff08e224 */ /* 0x000fe400078e0a08 */
[----:B------:R-:W-:-:S02]  /*98d0*/  IMAD R4, R16, R2, R4 ;  /* 0x0000000210047224 */ /* 0x000fc400078e0204 */
[----:B------:R-:W-:Y:S01]  /*98e0*/  @!P1 IMAD.MOV R0, RZ, RZ, -R0 ;  /* 0x000000ffff009224 */ /* 0x000fe200078e0a00 */
[----:B------:R-:W-:Y:S01]  /*98f0*/  ISETP.GE.AND P1, PT, R10, RZ, PT ;  /* 0x000000ff0a00720c */ /* 0x000fe20003f26270 */
[----:B------:R-:W-:Y:S01]  /*9900*/  @!P5 IMAD.IADD R11, R11, 0x1, -R16 ;  /* 0x000000010b0bd824 */ /* 0x000fe200078e0a10 */
[C---:B------:R-:W-:Y:S01]  /*9910*/  ISETP.GT.U32.AND P6, PT, R16.reuse, R4, PT ;  /* 0x000000041000720c */ /* 0x040fe20003fc4070 */
[C---:B------:R-:W-:Y:S01]  /*9920*/  VIADD R7, R17.reuse, 0x1d0 ;  /* 0x000001d011077836 */ /* 0x040fe20000000000 */
[----:B------:R-:W-:Y:S01]  /*9930*/  IABS R10, R10 ;  /* 0x0000000a000a7213 */ /* 0x000fe20000000000 */
[----:B------:R0:W-:Y:S01]  /*9940*/  STL [R1+0x4c], R0 ;  /* 0x00004c0001007387 */ /* 0x0001e20000100800 */
[----:B------:R-:W-:Y:S01]  /*9950*/  ISETP.GT.U32.AND P5, PT, R16, R11, PT ;  /* 0x0000000b1000720c */ /* 0x000fe20003fa4070 */
[----:B------:R-:W-:Y:S01]  /*9960*/  VIADD R2, R17, 0x1cc ;  /* 0x000001cc11027836 */ /* 0x000fe20000000000 */
[----:B------:R-:W-:Y:S01]  /*9970*/  ISETP.GE.AND P3, PT, R7, RZ, PT ;  /* 0x000000ff0700720c */ /* 0x000fe20003f66270 */
[----:B------:R-:W-:Y:S01]  /*9980*/  IMAD.HI.U32 R3, R23, R10, RZ ;  /* 0x0000000a17037227 */ /* 0x000fe200078e00ff */
[----:B------:R1:W-:Y:S01]  /*9990*/  STL [R1+0x2b8], R8 ;  /* 0x0002b80801007387 */ /* 0x0003e20000100800 */
[----:B------:R-:W-:-:S02]  /*99a0*/  IABS R7, R7 ;  /* 0x0000000700077213 */ /* 0x000fc40000000000 */
[----:B------:R-:W-:Y:S02]  /*99b0*/  IMAD.MOV R6, RZ, RZ, -R3 ;  /* 0x000000ffff067224 */ /* 0x000fe400078e0a03 */
[----:B0-----:R-:W-:Y:S02]  /*99c0*/  IMAD.MOV.U32 R0, RZ, RZ, R5 ;  /* 0x000000ffff007224 */ /* 0x001fe400078e0005 */
[----:B------:R-:W-:Y:S02]  /*99d0*/  @!P6 IMAD.IADD R4, R4, 0x1, -R16 ;  /* 0x000000010404e824 */ /* 0x000fe400078e0a10 */
[----:B------:R-:W-:Y:S01]  /*99e0*/  @!P0 IMAD.MOV R0, RZ, RZ, -R0 ;  /* 0x000000ffff008224 */ /* 0x000fe200078e0a00 */
[----:B------:R-:W-:Y:S01]  /*99f0*/  ISETP.GE.AND P0, PT, R9, RZ, PT ;  /* 0x000000ff0900720c */ /* 0x000fe20003f06270 */
[C---:B------:R-:W-:Y:S01]  /*9a00*/  IMAD R10, R16.reuse, R6, R10 ;  /* 0x00000006100a7224 */ /* 0x040fe200078e020a */
[----:B------:R-:W-:Y:S01]  /*9a10*/  IABS R9, R9 ;  /* 0x0000000900097213 */ /* 0x000fe20000000000 */
[----:B------:R-:W-:Y:S01]  /*9a20*/  @!P5 IMAD.IADD R11, R11, 0x1, -R16 ;  /* 0x000000010b0bd824 */ /* 0x000fe200078e0a10 */
[----:B-1----:R-:W-:Y:S01]  /*9a30*/  IABS R8, R2 ;  /* 0x0000000200087213 */ /* 0x002fe20000000000 */
[C---:B------:R-:W-:Y:S01]  /*9a40*/  IMAD.HI.U32 R3, R23.reuse, R7, RZ ;  /* 0x0000000717037227 */ /* 0x040fe200078e00ff */
[C---:B------:R-:W-:Y:S01]  /*9a50*/  ISETP.GT.U32.AND P6, PT, R16.reuse, R4, PT ;  /* 0x000000041000720c */ /* 0x040fe20003fc4070 */
[----:B------:R0:W-:Y:S01]  /*9a60*/  STL [R1+0x3bc], R0 ;  /* 0x0003bc0001007387 */ /* 0x0001e20000100800 */
[----:B------:R-:W-:Y:S01]  /*9a70*/  ISETP.GT.U32.AND P5, PT, R16, R10, PT ;  /* 0x0000000a1000720c */ /* 0x000fe20003fa4070 */
[----:B------:R-:W-:-:S04]  /*9a80*/  IMAD.HI.U32 R5, R23, R9, RZ ;  /* 0x0000000917057227 */ /* 0x000fc800078e00ff */
[----:B------:R-:W-:-:S04]  /*9a90*/  IMAD.HI.U32 R6, R23, R8, RZ ;  /* 0x0000000817067227 */ /* 0x000fc800078e00ff */
[----:B------:R-:W-:Y:S02]  /*9aa0*/  IMAD.MOV R5, RZ, RZ, -R5 ;  /* 0x000000ffff057224 */ /* 0x000fe400078e0a05 */
[----:B------:R-:W-:Y:S02]  /*9ab0*/  IMAD.MOV R3, RZ, RZ, -R3 ;  /* 0x000000ffff037224 */ /* 0x000fe400078e0a03 */
[----:B------:R-:W-:Y:S02]  /*9ac0*/  IMAD.MOV R6, RZ, RZ, -R6 ;  /* 0x000000ffff067224 */ /* 0x000fe400078e0a06 */
[C---:B------:R-:W-:Y:S02]  /*9ad0*/  IMAD R9, R16.reuse, R5, R9 ;  /* 0x0000000510097224 */ /* 0x040fe400078e0209 */
[----:B------:R-:W-:Y:S01]  /*9ae0*/  IMAD R7, R16, R3, R7 ;  /* 0x0000000310077224 */ /* 0x000fe200078e0207 */
[----:B------:R-:W-:Y:S01]  /*9af0*/  IABS R3, R18 ;  /* 0x0000001200037213 */ /* 0x000fe20000000000 */
[----:B0-----:R-:W-:-:S02]  /*9b00*/  IMAD.MOV.U32 R0, RZ, RZ, R11 ;  /* 0x000000ffff007224 */ /* 0x001fc400078e000b */
[----:B------:R-:W-:Y:S02]  /*9b10*/  IMAD R8, R16, R6, R8 ;  /* 0x0000000610087224 */ /* 0x000fe400078e0208 */
[----:B------:R-:W-:Y:S01]  /*9b20*/  @!P6 IMAD.IADD R4, R4, 0x1, -R16 ;  /* 0x000000010404e824 */ /* 0x000fe200078e0a10 */
[C---:B------:R-:W-:Y:S01]  /*9b30*/  ISETP.GT.U32.AND P6, PT, R16.reuse, R9, PT ;  /* 0x000000091000720c */ /* 0x040fe20003fc4070 */
[----:B------:R-:W-:Y:S01]  /*9b40*/  @!P4 IMAD.MOV R0, RZ, RZ, -R0 ;  /* 0x000000ffff00c224 */ /* 0x000fe200078e0a00 */
[----:B------:R-:W-:Y:S01]  /*9b50*/  ISETP.GT.U32.AND P4, PT, R16, R7, PT ;  /* 0x000000071000720c */ /* 0x000fe20003f84070 */
[----:B------:R-:W-:Y:S01]  /*9b60*/  @!P5 IMAD.IADD R10, R10, 0x1, -R16 ;  /* 0x000000010a0ad824 */ /* 0x000fe200078e0a10 */
[----:B------:R-:W-:Y:S01]  /*9b70*/  ISETP.GT.U32.AND P5, PT, R16, R8, PT ;  /* 0x000000081000720c */ /* 0x000fe20003fa4070 */
[----:B------:R-:W-:Y:S01]  /*9b80*/  IMAD.HI.U32 R5, R23, R3, RZ ;  /* 0x0000000317057227 */ /* 0x000fe200078e00ff */
[----:B------:R0:W-:Y:S03]  /*9b90*/  STL [R1+0x3b8], R0 ;  /* 0x0003b80001007387 */ /* 0x0001e60000100800 */
[----:B------:R-:W-:-:S02]  /*9ba0*/  IMAD.MOV R5, RZ, RZ, -R5 ;  /* 0x000000ffff057224 */ /* 0x000fc400078e0a05 */
[----:B------:R-:W-:Y:S02]  /*9bb0*/  VIADD R6, R17, 0x1c6 ;  /* 0x000001c611067836 */ /* 0x000fe40000000000 */
[--C-:B------:R-:W-:Y:S02]  /*9bc0*/  @!P6 IMAD.IADD R9, R9, 0x1, -R16.reuse ;  /* 0x000000010909e824 */ /* 0x100fe400078e0a10 */
[--C-:B------:R-:W-:Y:S01]  /*9bd0*/  @!P4 IMAD.IADD R7, R7, 0x1, -R16.reuse ;  /* 0x000000010707c824 */ /* 0x100fe200078e0a10 */
[----:B------:R-:W-:Y:S01]  /*9be0*/  ISETP.GT.U32.AND P4, PT, R16, R10, PT ;  /* 0x0000000a1000720c */ /* 0x000fe20003f84070 */
[----:B------:R-:W-:Y:S01]  /*9bf0*/  @!P5 IMAD.IADD R8, R8, 0x1, -R16 ;  /* 0x000000010808d824 */ /* 0x000fe200078e0a10 */
[C---:B------:R-:W-:Y:S01]  /*9c00*/  ISETP.GT.U32.AND P5, PT, R16.reuse, R9, PT ;  /* 0x000000091000720c */ /* 0x040fe20003fa4070 */
[----:B0-----:R-:W-:Y:S01]  /*9c10*/  IMAD.MOV.U32 R0, RZ, RZ, R4 ;  /* 0x000000ffff007224 */ /* 0x001fe200078e0004 */
[----:B------:R-:W-:Y:S01]  /*9c20*/  ISETP.GT.U32.AND P6, PT, R16, R7, PT ;  /* 0x000000071000720c */ /* 0x000fe20003fc4070 */
[----:B------:R-:W-:Y:S01]  /*9c30*/  IMAD.HI.U32 R4, R23, R12, RZ ;  /* 0x0000000c17047227 */ /* 0x000fe200078e00ff */
[----:B------:R-:W-:-:S03]  /*9c40*/  IABS R15, R6 ;  /* 0x00000006000f7213 */ /* 0x000fc60000000000 */
[----:B------:R-:W-:Y:S02]  /*9c50*/  IMAD.MOV R4, RZ, RZ, -R4 ;  /* 0x000000ffff047224 */ /* 0x000fe400078e0a04 */
[----:B------:R-:W-:Y:S01]  /*9c60*/  @!P2 IMAD.MOV R0, RZ, RZ, -R0 ;  /* 0x000000ffff00a224 */ /* 0x000fe200078e0a00 */
[C---:B------:R-:W-:Y:S01]  /*9c70*/  ISETP.GT.U32.AND P2, PT, R16.reuse, R8, PT ;  /* 0x000000081000720c */ /* 0x040fe20003f44070 */
[C---:B------:R-:W-:Y:S02]  /*9c80*/  IMAD R3, R16.reuse, R5, R3 ;  /* 0x0000000510037224 */ /* 0x040fe400078e0203 */
[----:B------:R-:W-:Y:S01]  /*9c90*/  IMAD R12, R16, R4, R12 ;  /* 0x00000004100c7224 */ /* 0x000fe200078e020c */
[----:B------:R0:W-:Y:S01]  /*9ca0*/  STL [R1+0x2f8], R0 ;  /* 0x0002f80001007387 */ /* 0x0001e20000100800 */
[--C-:B------:R-:W-:Y:S01]  /*9cb0*/  @!P4 IMAD.IADD R10, R10, 0x1, -R16.reuse ;  /* 0x000000010a0ac824 */ /* 0x100fe200078e0a10 */
[C---:B------:R-:W-:Y:S01]  /*9cc0*/  ISETP.GT.U32.AND P4, PT, R16.reuse, R3, PT ;  /* 0x000000031000720c */ /* 0x040fe20003f84070 */
[----:B------:R-:W-:Y:S01]  /*9cd0*/  @!P5 IMAD.IADD R9, R9, 0x1, -R16 ;  /* 0x000000010909d824 */ /* 0x000fe200078e0a10 */
[----:B------:R-:W-:Y:S01]  /*9ce0*/  ISETP.GT.U32.AND P5, PT, R16, R12, PT ;  /* 0x0000000c1000720c */ /* 0x000fe20003fa4070 */
[----:B------:R-:W-:-:S02]  /*9cf0*/  VIADD R4, R17, 0x1c2 ;  /* 0x000001c211047836 */ /* 0x000fc40000000000 */
[----:B------:R-:W-:Y:S02]  /*9d00*/  VIADD R5, R17, 0x1c4 ;  /* 0x000001c411057836 */ /* 0x000fe40000000000 */
[--C-:B------:R-:W-:Y:S01]  /*9d10*/  @!P2 IMAD.IADD R8, R8, 0x1, -R16.reuse ;  /* 0x000000010808a824 */ /* 0x100fe200078e0a10 */
[----:B------:R-:W-:Y:S01]  /*9d20*/  ISETP.GE.AND P2, PT, R18, RZ, PT ;  /* 0x000000ff1200720c */ /* 0x000fe20003f46270 */
[--C-:B------:R-:W-:Y:S01]  /*9d30*/  @!P6 IMAD.IADD R7, R7, 0x1, -R16.reuse ;  /* 0x000000010707e824 */ /* 0x100fe200078e0a10 */
[----:B------:R-:W-:Y:S01]  /*9d40*/  IABS R18, R4 ;  /* 0x0000000400127213 */ /* 0x000fe20000000000 */
[----:B------:R-:W-:Y:S01]  /*9d50*/  IMAD.HI.U32 R11, R23, R15, RZ ;  /* 0x0000000f170b7227 */ /* 0x000fe200078e00ff */
[----:B------:R-:W-:Y:S02]  /*9d60*/  IABS R14, R5 ;  /* 0x00000005000e7213 */ /* 0x000fe40000000000 */
[----:B------:R-:W-:Y:S01]  /*9d70*/  ISETP.GE.AND P6, PT, R2, RZ, PT ;  /* 0x000000ff0200720c */ /* 0x000fe20003fc6270 */
[--C-:B------:R-:W-:Y:S01]  /*9d80*/  @!P4 IMAD.IADD R3, R3, 0x1, -R16.reuse ;  /* 0x000000010303c824 */ /* 0x100fe200078e0a10 */
[----:B------:R-:W-:Y:S01]  /*9d90*/  ISETP.GE.AND P4, PT, R13, RZ, PT ;  /* 0x000000ff0d00720c */ /* 0x000fe20003f86270 */
[----:B------:R-:W-:-:S02]  /*9da0*/  @!P5 IMAD.IADD R12, R12, 0x1, -R16 ;  /* 0x000000010c0cd824 */ /* 0x000fc400078e0a10 */
[----:B------:R-:W-:Y:S02]  /*9db0*/  IMAD.MOV.U32 R13, RZ, RZ, R18 ;  /* 0x000000ffff0d7224 */ /* 0x000fe400078e0012 */
[----:B------:R-:W-:Y:S01]  /*9dc0*/  IMAD.MOV.U32 R19, RZ, RZ, R10 ;  /* 0x000000ffff137224 */ /* 0x000fe200078e000a */
[----:B------:R-:W-:Y:S01]  /*9dd0*/  ISETP.GT.U32.AND P5, PT, R16, R12, PT ;  /* 0x0000000c1000720c */ /* 0x000fe20003fa4070 */
[----:B------:R-:W-:-:S04]  /*9de0*/  IMAD.HI.U32 R10, R23, R13, RZ ;  /* 0x0000000d170a7227 */ /* 0x000fc800078e00ff */
[----:B------:R-:W-:Y:S02]  /*9df0*/  IMAD.MOV R11, RZ, RZ, -R11 ;  /* 0x000000ffff0b7224 */ /* 0x000fe400078e0a0b */
[----:B0-----:R-:W-:Y:S02]  /*9e00*/  IMAD.MOV.U32 R0, RZ, RZ, R7 ;  /* 0x000000ffff007224 */ /* 0x001fe400078e0007 */
[----:B------:R-:W-:Y:S02]  /*9e10*/  IMAD.MOV R7, RZ, RZ, -R10 ;  /* 0x000000ffff077224 */ /* 0x000fe400078e0a0a */
[----:B------:R-:W-:Y:S01]  /*9e20*/  @!P1 IMAD.MOV R19, RZ, RZ, -R19 ;  /* 0x000000ffff139224 */ /* 0x000fe200078e0a13 */
[C---:B------:R-:W-:Y:S01]  /*9e30*/  ISETP.GT.U32.AND P1, PT, R16.reuse, R3, PT ;  /* 0x000000031000720c */ /* 0x040fe20003f24070 */
[C---:B------:R-:W-:Y:S02]  /*9e40*/  IMAD R15, R16.reuse, R11, R15 ;  /* 0x0000000b100f7224 */ /* 0x040fe400078e020f */
[----:B------:R-:W-:Y:S01]  /*9e50*/  IMAD R13, R16, R7, R13 ;  /* 0x00000007100d7224 */ /* 0x000fe200078e020d */
[----:B------:R-:W-:Y:S01]  /*9e60*/  STL [R1+0x54], R19 ;  /* 0x0000541301007387 */ /* 0x000fe20000100800 */
[----:B------:R-:W-:-:S04]  /*9e70*/  IMAD.HI.U32 R2, R23, R14, RZ ;  /* 0x0000000e17027227 */ /* 0x000fc800078e00ff */
[----:B------:R-:W-:Y:S01]  /*9e80*/  @!P3 IMAD.MOV R0, RZ, RZ, -R0 ;  /* 0x000000ffff00b224 */ /* 0x000fe200078e0a00 */
[----:B------:R-:W-:Y:S01]  /*9e90*/  ISETP.GT.U32.AND P3, PT, R16, R15, PT ;  /* 0x0000000f1000720c */ /* 0x000fe20003f64070 */
[----:B------:R-:W-:Y:S01]  /*9ea0*/  @!P5 IMAD.IADD R12, R12, 0x1, -R16 ;  /* 0x000000010c0cd824 */ /* 0x000fe200078e0a10 */
[C---:B------:R-:W-:Y:S01]  /*9eb0*/  ISETP.GT.U32.AND P5, PT, R16.reuse, R13, PT ;  /* 0x0000000d1000720c */ /* 0x040fe20003fa4070 */
[----:B------:R-:W-:Y:S01]  /*9ec0*/  IMAD.MOV R2, RZ, RZ, -R2 ;  /* 0x000000ffff027224 */ /* 0x000fe200078e0a02 */
[----:B------:R0:W-:Y:S01]  /*9ed0*/  STL [R1+0x5c], R0 ;  /* 0x00005c0001007387 */ /* 0x0001e20000100800 */
[----:B------:R-:W-:Y:S01]  /*9ee0*/  @!P1 IMAD.IADD R3, R3, 0x1, -R16 ;  /* 0x0000000103039824 */ /* 0x000fe200078e0a10 */
[----:B------:R-:W-:Y:S01]  /*9ef0*/  ISETP.GE.AND P1, PT, R5, RZ, PT ;  /* 0x000000ff0500720c */ /* 0x000fe20003f26270 */
[----:B------:R-:W-:Y:S02]  /*9f00*/  IMAD R14, R16, R2, R14 ;  /* 0x00000002100e7224 */ /* 0x000fe400078e020e */
[----:B------:R-:W-:-:S02]  /*9f10*/  VIADD R5, R17, 0x1be ;  /* 0x000001be11057836 */ /* 0x000fc40000000000 */
[----:B------:R-:W-:Y:S02]  /*9f20*/  VIADD R2, R17, 0x1c0 ;  /* 0x000001c011027836 */ /* 0x000fe40000000000 */
[----:B------:R-:W-:Y:S01]  /*9f30*/  @!P3 IMAD.IADD R15, R15, 0x1, -R16 ;  /* 0x000000010f0fb824 */ /* 0x000fe200078e0a10 */
[----:B------:R-:W-:Y:S01]  /*9f40*/  ISETP.GE.AND P3, PT, R4, RZ, PT ;  /* 0x000000ff0400720c */ /* 0x000fe20003f66270 */
[----:B0-----:R-:W-:Y:S01]  /*9f50*/  IMAD.MOV.U32 R0, RZ, RZ, R8 ;  /* 0x000000ffff007224 */ /* 0x001fe200078e0008 */
[----:B------:R-:W-:Y:S01]  /*9f60*/  IABS R4, R5 ;  /* 0x0000000500047213 */ /* 0x000fe20000000000 */
[----:B------:R-:W-:Y:S01]  /*9f70*/  @!P5 IMAD.IADD R13, R13, 0x1, -R16 ;  /* 0x000000010d0dd824 */ /* 0x000fe200078e0a10 */
[----:B------:R-:W-:Y:S01]  /*9f80*/  IABS R10, R2 ;  /* 0x00000002000a7213 */ /* 0x000fe20000000000 */
[----:B------:R-:W-:Y:S01]  /*9f90*/  @!P6 IMAD.MOV R0, RZ, RZ, -R0 ;  /* 0x000000ffff00e224 */ /* 0x000fe200078e0a00 */
[----:B------:R-:W-:Y:S01]  /*9fa0*/  ISETP.GT.U32.AND P6, PT, R16, R14, PT ;  /* 0x0000000e1000720c */ /* 0x000fe20003fc4070 */
[----:B------:R-:W-:Y:S01]  /*9fb0*/  @!P0 IMAD.MOV R9, RZ, RZ, -R9 ;  /* 0x000000ffff098224 */ /* 0x000fe200078e0a09 */
[----:B------:R-:W-:Y:S01]  /*9fc0*/  ISETP.GE.AND P0, PT, R6, RZ, PT ;  /* 0x000000ff0600720c */ /* 0x000fe20003f06270 */
[----:B------:R-:W-:Y:S01]  /*9fd0*/  IMAD.HI.U32 R6, R23, R4, RZ ;  /* 0x0000000417067227 */ /* 0x000fe200078e00ff */
[----:B------:R-:W-:-:S02]  /*9fe0*/  ISETP.GT.U32.AND P5, PT, R16, R13, PT ;  /* 0x0000000d1000720c */ /* 0x000fc40003fa4070 */
[----:B------:R-:W-:Y:S01]  /*9ff0*/  STL [R1+0x64], R9 ;  /* 0x0000640901007387 */ /* 0x000fe20000100800 */
[----:B------:R-:W-:Y:S02]  /*a000*/  IMAD.MOV R6, RZ, RZ, -R6 ;  /* 0x000000ffff067224 */ /* 0x000fe400078e0a06 */
[----:B------:R-:W-:Y:S01]  /*a010*/  IMAD.HI.U32 R7, R23, R10, RZ ;  /* 0x0000000a17077227 */ /* 0x000fe200078e00ff */
[----:B------:R0:W-:Y:S03]  /*a020*/  STL [R1+0x6c], R0 ;  /* 0x00006c0001007387 */ /* 0x0001e60000100800 */
[----:B------:R-:W-:Y:S01]  /*a030*/  @!P6 IMAD.IADD R14, R14, 0x1, -R16 ;  /* 0x000000010e0ee824 */ /* 0x000fe200078e0a10 */
[C---:B------:R-:W-:Y:S01]  /*a040*/  ISETP.GT.U32.AND P6, PT, R16.reuse, R15, PT ;  /* 0x0000000f1000720c */ /* 0x040fe20003fc4070 */
[----:B------:R-:W-:Y:S02]  /*a050*/  IMAD R4, R16, R6, R4 ;  /* 0x0000000610047224 */ /* 0x000fe400078e0204 */
[----:B------:R-:W-:-:S02]  /*a060*/  IMAD.MOV R7, RZ, RZ, -R7 ;  /* 0x000000ffff077224 */ /* 0x000fc400078e0a07 */
[----:B------:R-:W-:Y:S01]  /*a070*/  @!P5 IMAD.IADD R13, R13, 0x1, -R16 ;  /* 0x000000010d0dd824 */ /* 0x000fe200078e0a10 */
[C---:B------:R-:W-:Y:S01]  /*a080*/  ISETP.GT.U32.AND P5, PT, R16.reuse, R4, PT ;  /* 0x000000041000720c */ /* 0x040fe20003fa4070 */
[C---:B------:R-:W-:Y:S02]  /*a090*/  IMAD R10, R16.reuse, R7, R10 ;  /* 0x00000007100a7224 */ /* 0x040fe400078e020a */
[----:B0-----:R-:W-:Y:S02]  /*a0a0*/  IMAD.MOV.U32 R0, RZ, RZ, R3 ;  /* 0x000000ffff007224 */ /* 0x001fe400078e0003 */
[----:B------:R-:W-:Y:S02]  /*a0b0*/  VIADD R6, R17, 0x1b8 ;  /* 0x000001b811067836 */ /* 0x000fe40000000000 */
[----:B------:R-:W-:Y:S01]  /*a0c0*/  @!P6 IMAD.IADD R15, R15, 0x1, -R16 ;  /* 0x000000010f0fe824 */ /* 0x000fe200078e0a10 */
[C---:B------:R-:W-:Y:S01]  /*a0d0*/  ISETP.GT.U32.AND P6, PT, R16.reuse, R10, PT ;  /* 0x0000000a1000720c */ /* 0x040fe20003fc4070 */
[----:B------:R-:W-:Y:S01]  /*a0e0*/  @!P2 IMAD.MOV R0, RZ, RZ, -R0 ;  /* 0x000000ffff00a224 */ /* 0x000fe200078e0a00 */
[----:B------:R-:W-:Y:S01]  /*a0f0*/  ISETP.GT.U32.AND P2, PT, R16, R14, PT ;  /* 0x0000000e1000720c */ /* 0x000fe20003f44070 */
[C---:B------:R-:W-:Y:S01]  /*a100*/  VIADD R8, R17.reuse, 0x1bc ;  /* 0x000001bc11087836 */ /* 0x040fe20000000000 */
[----:B------:R-:W-:Y:S01]  /*a110*/  IABS R9, R6 ;  /* 0x0000000600097213 */ /* 0x000fe20000000000 */
[----:B------:R-:W-:Y:S01]  /*a120*/  @!P5 IMAD.IADD R4, R4, 0x1, -R16 ;  /* 0x000000010404d824 */ /* 0x000fe200078e0a10 */
[----:B------:R0:W-:Y:S01]  /*a130*/  STL [R1+0x80], R0 ;  /* 0x0000800001007387 */ /* 0x0001e20000100800 */
[----:B------:R-:W-:Y:S01]  /*a140*/  VIADD R3, R17, 0x1ba ;  /* 0x000001ba11037836 */ /* 0x000fe20000000000 */
[----:B------:R-:W-:Y:S01]  /*a150*/  IABS R11, R8 ;  /* 0x00000008000b7213 */ /* 0x000fe20000000000 */
[----:B------:R-:W-:Y:S01]  /*a160*/  IMAD.MOV.U32 R19, RZ, RZ, R12 ;  /* 0x000000ffff137224 */ /* 0x000fe200078e000c */
[----:B------:R-:W-:Y:S01]  /*a170*/  ISETP.GT.U32.AND P5, PT, R16, R4, PT ;  /* 0x000000041000720c */ /* 0x000fe20003fa4070 */
[----:B------:R-:W-:Y:S01]  /*a180*/  IMAD.HI.U32 R12, R23, R9, RZ ;  /* 0x00000009170c7227 */ /* 0x000fe200078e00ff */
[----:B------:R-:W-:-:S03]  /*a190*/  IABS R7, R3 ;  /* 0x0000000300077213 */ /* 0x000fc60000000000 */
[--C-:B------:R-:W-:Y:S01]  /*a1a0*/  @!P6 IMAD.IADD R10, R10, 0x1, -R16.reuse ;  /* 0x000000010a0ae824 */ /* 0x100fe200078e0a10 */
[----:B------:R-:W-:Y:S01]  /*a1b0*/  ISETP.GE.AND P6, PT, R5, RZ, PT ;  /* 0x000000ff0500720c */ /* 0x000fe20003fc6270 */
[----:B0-----:R-:W-:Y:S02]  /*a1c0*/  IMAD.MOV.U32 R0, RZ, RZ, R15 ;  /* 0x000000ffff007224 */ /* 0x001fe400078e000f */
[----:B------:R-:W-:Y:S01]  /*a1d0*/  @!P2 IMAD.IADD R14, R14, 0x1, -R16 ;  /* 0x000000010e0ea824 */ /* 0x000fe200078e0a10 */
[----:B------:R-:W-:Y:S01]  /*a1e0*/  ISETP.GE.AND P2, PT, R2, RZ, PT ;  /* 0x000000ff0200720c */ /* 0x000fe20003f46270 */
[----:B------:R-:W-:-:S04]  /*a1f0*/  IMAD.HI.U32 R18, R23, R11, RZ ;  /* 0x0000000b17127227 */ /* 0x000fc800078e00ff */
[----:B------:R-:W-:Y:S01]  /*a200*/  @!P4 IMAD.MOV R19, RZ, RZ, -R19 ;  /* 0x000000ffff13c224 */ /* 0x000fe200078e0a13 */
[----:B------:R-:W-:Y:S01]  /*a210*/  ISETP.GT.U32.AND P4, PT, R16, R10, PT ;  /* 0x0000000a1000720c */ /* 0x000fe20003f84070 */
[----:B------:R-:W-:Y:S02]  /*a220*/  IMAD.MOV R12, RZ, RZ, -R12 ;  /* 0x000000ffff0c7224 */ /* 0x000fe400078e0a0c */
[----:B------:R-:W-:Y:S01]  /*a230*/  @!P0 IMAD.MOV R0, RZ, RZ, -R0 ;  /* 0x000000ffff008224 */ /* 0x000fe200078e0a00 */
[----:B------:R-:W-:Y:S01]  /*a240*/  STL [R1+0x84], R19 ;  /* 0x0000841301007387 */ /* 0x000fe20000100800 */
[----:B------:R-:W-:Y:S02]  /*a250*/  IMAD.MOV R18, RZ, RZ, -R18 ;  /* 0x000000ffff127224 */ /* 0x000fe400078e0a12 */
[----:B------:R-:W-:Y:S01]  /*a260*/  @!P1 IMAD.MOV R14, RZ, RZ, -R14 ;  /* 0x000000ffff0e9224 */ /* 0x000fe200078e0a0e */
[----:B------:R-:W-:Y:S01]  /*a270*/  ISETP.GE.AND P1, PT, R8, RZ, PT ;  /* 0x000000ff0800720c */ /* 0x000fe20003f26270 */
[----:B------:R-:W-:Y:S01]  /*a280*/  IMAD.HI.U32 R2, R23, R7, RZ ;  /* 0x0000000717027227 */ /* 0x000fe200078e00ff */
[----:B------:R0:W-:Y:S03]  /*a290*/  STL [R1+0xa0], R0 ;  /* 0x0000a00001007387 */ /* 0x0001e60000100800 */
[C---:B------:R-:W-:Y:S01]  /*a2a0*/  IMAD R8, R16.reuse, R12, R9 ;  /* 0x0000000c10087224 */ /* 0x040fe200078e0209 */
[----:B------:R-:W-:Y:S01]  /*a2b0*/  STL [R1+0xa8], R14 ;  /* 0x0000a80e01007387 */ /* 0x000fe20000100800 */
[----:B------:R-:W-:-:S02]  /*a2c0*/  IMAD R11, R16, R18, R11 ;  /* 0x00000012100b7224 */ /* 0x000fc400078e020b */
[----:B------:R-:W-:Y:S02]  /*a2d0*/  IMAD.MOV R2, RZ, RZ, -R2 ;  /* 0x000000ffff027224 */ /* 0x000fe400078e0a02 */
[----:B------:R-:W-:Y:S01]  /*a2e0*/  @!P5 IMAD.IADD R4, R4, 0x1, -R16 ;  /* 0x000000010404d824 */ /* 0x000fe200078e0a10 */
[C---:B------:R-:W-:Y:S01]  /*a2f0*/  ISETP.GT.U32.AND P5, PT, R16.reuse, R8, PT ;  /* 0x000000081000720c */ /* 0x040fe20003fa4070 */
[----:B0-----:R-:W-:Y:S01]  /*a300*/  IMAD.MOV.U32 R0, RZ, RZ, R13 ;  /* 0x000000ffff007224 */ /* 0x001fe200078e000d */
[C---:B------:R-:W-:Y:S01]  /*a310*/  ISETP.GT.U32.AND P0, PT, R16.reuse, R11, PT ;  /* 0x0000000b1000720c */ /* 0x040fe20003f04070 */
[----:B------:R-:W-:Y:S02]  /*a320*/  IMAD R7, R16, R2, R7 ;  /* 0x0000000210077224 */ /* 0x000fe400078e0207 */
[----:B------:R-:W-:Y:S02]  /*a330*/  @!P3 IMAD.MOV R0, RZ, RZ, -R0 ;  /* 0x000000ffff00b224 */ /* 0x000fe400078e0a00 */
[----:B------:R-:W-:Y:S01]  /*a340*/  @!P4 IMAD.IADD R10, R10, 0x1, -R16 ;  /* 0x000000010a0ac824 */ /* 0x000fe200078e0a10 */
[----:B------:R-:W-:Y:S01]  /*a350*/  ISETP.GT.U32.AND P3, PT, R16, R7, PT ;  /* 0x000000071000720c */ /* 0x000fe20003f64070 */
[----:B------:R-:W-:Y:S01]  /*a360*/  VIADD R5, R17, 0x1b6 ;  /* 0x000001b611057836 */ /* 0x000fe20000000000 */
[----:B------:R0:W-:Y:S01]  /*a370*/  STL [R1+0xb4], R0 ;  /* 0x0000b40001007387 */ /* 0x0001e20000100800 */
[----:B------:R-:W-:Y:S01]  /*a380*/  ISETP.GE.AND P4, PT, R3, RZ, PT ;  /* 0x000000ff0300720c */ /* 0x000fe20003f86270 */
[----:B------:R-:W-:-:S02]  /*a390*/  VIADD R3, R17, 0x1b4 ;  /* 0x000001b411037836 */ /* 0x000fc40000000000 */
[--C-:B------:R-:W-:Y:S01]  /*a3a0*/  @!P5 IMAD.IADD R8, R8, 0x1, -R16.reuse ;  /* 0x000000010808d824 */ /* 0x100fe200078e0a10 */
[----:B------:R-:W-:Y:S01]  /*a3b0*/  IABS R2, R5 ;  /* 0x0000000500027213 */ /* 0x000fe20000000000 */
[----:B------:R-:W-:Y:S01]  /*a3c0*/  @!P0 IMAD.IADD R11, R11, 0x1, -R16 ;  /* 0x000000010b0b8824 */ /* 0x000fe200078e0a10 */
[----:B------:R-:W-:Y:S01]  /*a3d0*/  ISETP.GE.AND P0, PT, R6, RZ, PT ;  /* 0x000000ff0600720c */ /* 0x000fe20003f06270 */
[----:B------:R-:W-:Y:S01]  /*a3e0*/  VIADD R6, R17, 0x1b2 ;  /* 0x000001b211067836 */ /* 0x000fe20000000000 */
[----:B------:R-:W-:Y:S01]  /*a3f0*/  ISETP.GT.U32.AND P5, PT, R16, R8, PT ;  /* 0x000000081000720c */ /* 0x000fe20003fa4070 */
[----:B0-----:R-:W-:Y:S01]  /*a400*/  IMAD.MOV.U32 R0, RZ, RZ, R10 ;  /* 0x000000ffff007224 */ /* 0x001fe200078e000a */
[----:B------:R-:W-:Y:S01]  /*a410*/  IABS R10, R3 ;  /* 0x00000003000a7213 */ /* 0x000fe20000000000 */
[----:B------:R-:W-:-:S04]  /*a420*/  IMAD.HI.U32 R9, R23, R2, RZ ;  /* 0x0000000217097227 */ /* 0x000fc800078e00ff */
[----:B------:R-:W-:Y:S01]  /*a430*/  @!P2 IMAD.MOV R0, RZ, RZ, -R0 ;  /* 0x000000ffff00a224 */ /* 0x000fe200078e0a00 */
[----:B------:R-:W-:Y:S01]  /*a440*/  ISETP.GT.U32.AND P2, PT, R16, R11, PT ;  /* 0x0000000b1000720c */ /* 0x000fe20003f44070 */
[--C-:B------:R-:W-:Y:S02]  /*a450*/  @!P3 IMAD.IADD R7, R7, 0x1, -R16.reuse ;  /* 0x000000010707b824 */ /* 0x100fe400078e0a10 */
[----:B------:R-:W-:Y:S01]  /*a460*/  IMAD.MOV R9, RZ, RZ, -R9 ;  /* 0x000000ffff097224 */ /* 0x000fe200078e0a09 */
[----:B------:R0:W-:Y:S01]  /*a470*/  STL [R1+0xcc], R0 ;  /* 0x0000cc0001007387 */ /* 0x0001e20000100800 */
[----:B------:R-:W-:Y:S01]  /*a480*/  @!P5 IMAD.IADD R8, R8, 0x1, -R16 ;  /* 0x000000010808d824 */ /* 0x000fe200078e0a10 */
[C---:B------:R-:W-:Y:S01]  /*a490*/  ISETP.GT.U32.AND P3, PT, R16.reuse, R7, PT ;  /* 0x000000071000720c */ /* 0x040fe20003f64070 */
[----:B------:R-:W-:Y:S01]  /*a4a0*/  IMAD R2, R16, R9, R2 ;  /* 0x0000000910027224 */ /* 0x000fe200078e0202 */
[----:B------:R-:W-:-:S05]  /*a4b0*/  IABS R9, R6 ;  /* 0x0000000600097213 */ /* 0x000fca0000000000 */
[----:B------:R-:W-:Y:S01]  /*a4c0*/  @!P2 IMAD.IADD R11, R11, 0x1, -R16 ;  /* 0x000000010b0ba824 */ /* 0x000fe200078e0a10 */
[----:B------:R-:W-:Y:S01]  /*a4d0*/  ISETP.GT.U32.AND P2, PT, R16, R2, PT ;  /* 0x000000021000720c */ /* 0x000fe20003f44070 */
[----:B0-----:R-:W-:Y:S02]  /*a4e0*/  IMAD.MOV.U32 R0, RZ, RZ, R4 ;  /* 0x000000ffff007224 */ /* 0x001fe400078e0004 */
[----:B------:R-:W-:-:S04]  /*a4f0*/  IMAD.HI.U32 R4, R23, R10, RZ ;  /* 0x0000000a17047227 */ /* 0x000fc800078e00ff */
[----:B------:R-:W-:Y:S02]  /*a500*/  IMAD.MOV R4, RZ, RZ, -R4 ;  /* 0x000000ffff047224 */ /* 0x000fe400078e0a04 */
[----:B------:R-:W-:Y:S01]  /*a510*/  @!P3 IMAD.IADD R7, R7, 0x1, -R16 ;  /* 0x000000010707b824 */ /* 0x000fe200078e0a10 */
[----:B------:R-:W-:Y:S01]  /*a520*/  ISETP.GE.AND P3, PT, R3, RZ, PT ;  /* 0x000000ff0300720c */ /* 0x000fe20003f66270 */
[C---:B------:R-:W-:Y:S02]  /*a530*/  IMAD R10, R16.reuse, R4, R10 ;  /* 0x00000004100a7224 */ /* 0x040fe400078e020a */
[----:B------:R-:W-:Y:S01]  /*a540*/  @!P6 IMAD.MOV R0, RZ, RZ, -R0 ;  /* 0x000000ffff00e224 */ /* 0x000fe200078e0a00 */
[----:B------:R-:W-:Y:S01]  /*a550*/  ISETP.GE.AND P6, PT, R5, RZ, PT ;  /* 0x000000ff0500720c */ /* 0x000fe20003fc6270 */
[----:B------:R-:W-:Y:S01]  /*a560*/  VIADD R3, R17, 0x1b0 ;  /* 0x000001b011037836 */ /* 0x000fe20000000000 */
[----:B------:R-:W-:Y:S01]  /*a570*/  ISETP.GT.U32.AND P5, PT, R16, R10, PT ;  /* 0x0000000a1000720c */ /* 0x000fe20003fa4070 */
[----:B------:R-:W-:Y:S01]  /*a580*/  IMAD.HI.U32 R13, R23, R9, RZ ;  /* 0x00000009170d7227 */ /* 0x000fe200078e00ff */
[----:B------:R0:W-:Y:S02]  /*a590*/  STL [R1+0xd4], R0 ;  /* 0x0000d40001007387 */ /* 0x0001e40000100800 */
[----:B------:R-:W-:Y:S01]  /*a5a0*/  IABS R5, R3 ;  /* 0x0000000300057213 */ /* 0x000fe20000000000 */
[----:B------:R-:W-:-:S02]  /*a5b0*/  IMAD.MOV R13, RZ, RZ, -R13 ;  /* 0x000000ffff0d7224 */ /* 0x000fc400078e0a0d */
[--C-:B------:R-:W-:Y:S01]  /*a5c0*/  @!P2 IMAD.IADD R2, R2, 0x1, -R16.reuse ;  /* 0x000000010202a824 */ /* 0x100fe200078e0a10 */
[----:B------:R-:W-:Y:S01]  /*a5d0*/  ISETP.GE.AND P2, PT, R6, RZ, PT ;  /* 0x000000ff0600720c */ /* 0x000fe20003f46270 */
[----:B------:R-:W-:Y:S02]  /*a5e0*/  IMAD R9, R16, R13, R9 ;  /* 0x0000000d10097224 */ /* 0x000fe400078e0209 */
[----:B------:R-:W-:Y:S02]  /*a5f0*/  VIADD R4, R17, 0x1ae ;  /* 0x000001ae11047836 */ /* 0x000fe40000000000 */
[----:B------:R-:W-:Y:S02]  /*a600*/  @!P5 IMAD.IADD R10, R10, 0x1, -R16 ;  /* 0x000000010a0ad824 */ /* 0x000fe400078e0a10 */
[----:B0-----:R-:W-:Y:S01]  /*a610*/  IMAD.MOV.U32 R0, RZ, RZ, R11 ;  /* 0x000000ffff007224 */ /* 0x001fe200078e000b */
[----:B------:R-:W-:Y:S01]  /*a620*/  IABS R12, R4 ;  /* 0x00000004000c7213 */ /* 0x000fe20000000000 */
[----:B------:R-:W-:Y:S01]  /*a630*/  IMAD.MOV.U32 R11, RZ, RZ, R7 ;  /* 0x000000ffff0b7224 */ /* 0x000fe200078e0007 */
[C---:B------:R-:W-:Y:S01]  /*a640*/  ISETP.GT.U32.AND P5, PT, R16.reuse, R10, PT ;  /* 0x0000000a1000720c */ /* 0x040fe20003fa4070 */
[----:B------:R-:W-:Y:S01]  /*a650*/  @!P1 IMAD.MOV R0, RZ, RZ, -R0 ;  /* 0x000000ffff009224 */ /* 0x000fe200078e0a00 */
[----:B------:R-:W-:Y:S01]  /*a660*/  ISETP.GT.U32.AND P1, PT, R16, R2, PT ;  /* 0x000000021000720c */ /* 0x000fe20003f24070 */
[----:B------:R-:W-:-:S03]  /*a670*/  IMAD.HI.U32 R6, R23, R5, RZ ;  /* 0x0000000517067227 */ /* 0x000fc600078e00ff */
[----:B------:R0:W-:Y:S01]  /*a680*/  STL [R1+0xdc], R0 ;  /* 0x0000dc0001007387 */ /* 0x0001e20000100800 */
[----:B------:R-:W-:Y:S01]  /*a690*/  @!P4 IMAD.MOV R11, RZ, RZ, -R11 ;  /* 0x000000ffff0bc224 */ /* 0x000fe200078e0a0b */
[C---:B------:R-:W-:Y:S01]  /*a6a0*/  ISETP.GT.U32.AND P4, PT, R16.reuse, R9, PT ;  /* 0x000000091000720c */ /* 0x040fe20003f84070 */
[----:B------:R-:W-:Y:S02]  /*a6b0*/  IMAD.MOV R6, RZ, RZ, -R6 ;  /* 0x000000ffff067224 */ /* 0x000fe400078e0a06 */
[----:B------:R-:W-:Y:S01]  /*a6c0*/  IMAD.HI.U32 R7, R23, R12, RZ ;  /* 0x0000000c17077227 */ /* 0x000fe200078e00ff */
[----:B------:R1:W-:Y:S03]  /*a6d0*/  STL [R1+0xf8], R11 ;  /* 0x0000f80b01007387 */ /* 0x0003e60000100800 */
[----:B------:R-:W-:Y:S02]  /*a6e0*/  IMAD R5, R16, R6, R5 ;  /* 0x0000000610057224 */ /* 0x000fe400078e0205 */
[----:B------:R-:W-:-:S02]  /*a6f0*/  @!P5 IMAD.IADD R10, R10, 0x1, -R16 ;  /* 0x000000010a0ad824 */ /* 0x000fc400078e0a10 */
[----:B------:R-:W-:Y:S01]  /*a700*/  IMAD.MOV R7, RZ, RZ, -R7 ;  /* 0x000000ffff077224 */ /* 0x000fe200078e0a07 */
[----:B------:R-:W-:Y:S01]  /*a710*/  ISETP.GT.U32.AND P5, PT, R16, R5, PT ;  /* 0x000000051000720c */ /* 0x000fe20003fa4070 */
[--C-:B------:R-:W-:Y:S01]  /*a720*/  @!P1 IMAD.IADD R2, R2, 0x1, -R16.reuse ;  /* 0x0000000102029824 */ /* 0x100fe200078e0a10 */
[----:B------:R-:W-:Y:S01]  /*a730*/  ISETP.GE.AND P1, PT, R4, RZ, PT ;  /* 0x000000ff0400720c */ /* 0x000fe20003f26270 */
[----:B------:R-:W-:Y:S02]  /*a740*/  @!P4 IMAD.IADD R9, R9, 0x1, -R16 ;  /* 0x000000010909c824 */ /* 0x000fe400078e0a10 */
[----:B0-----:R-:W-:Y:S02]  /*a750*/  IMAD.MOV.U32 R0, RZ, RZ, R8 ;  /* 0x000000ffff007224 */ /* 0x001fe400078e0008 */
[C---:B------:R-:W-:Y:S01]  /*a760*/  IMAD R12, R16.reuse, R7, R12 ;  /* 0x00000007100c7224 */ /* 0x040fe200078e020c */
[----:B------:R-:W-:Y:S01]  /*a770*/  ISETP.GT.U32.AND P4, PT, R16, R9, PT ;  /* 0x000000091000720c */ /* 0x000fe20003f84070 */
[----:B-1----:R-:W-:-:S02]  /*a780*/  IMAD.MOV.U32 R11, RZ, RZ, R2 ;  /* 0x000000ffff0b7224 */ /* 0x002fc400078e0002 */
[----:B------:R-:W-:Y:S01]  /*a790*/  @!P0 IMAD.MOV R0, RZ, RZ, -R0 ;  /* 0x000000ffff008224 */ /* 0x000fe200078e0a00 */
[----:B------:R-:W-:Y:S01]  /*a7a0*/  ISETP.GE.AND P0, PT, R3, RZ, PT ;  /* 0x000000ff0300720c */ /* 0x000fe20003f06270 */
[----:B------:R-:W-:Y:S01]  /*a7b0*/  @!P6 IMAD.MOV R11, RZ, RZ, -R11 ;  /* 0x000000ffff0be224 */ /* 0x000fe200078e0a0b */
[C---:B------:R-:W-:Y:S01]  /*a7c0*/  ISETP.GT.U32.AND P6, PT, R16.reuse, R12, PT ;  /* 0x0000000c1000720c */ /* 0x040fe20003fc4070 */
[--C-:B------:R-:W-:Y:S01]  /*a7d0*/  @!P5 IMAD.IADD R5, R5, 0x1, -R16.reuse ;  /* 0x000000010505d824 */ /* 0x100fe200078e0a10 */
[----:B------:R0:W-:Y:S01]  /*a7e0*/  STL [R1+0x100], R0 ;  /* 0x0001000001007387 */ /* 0x0001e20000100800 */
[C---:B------:R-:W-:Y:S02]  /*a7f0*/  VIADD R8, R17.reuse, 0x1ac ;  /* 0x000001ac11087836 */ /* 0x040fe40000000000 */
[----:B------:R-:W-:Y:S01]  /*a800*/  VIADD R7, R17, 0x1aa ;  /* 0x000001aa11077836 */ /* 0x000fe20000000000 */
[----:B------:R-:W-:Y:S01]  /*a810*/  ISETP.GT.U32.AND P5, PT, R16, R5, PT ;  /* 0x000000051000720c */ /* 0x000fe20003fa4070 */
[----:B------:R-:W-:Y:S01]  /*a820*/  @!P4 IMAD.IADD R9, R9, 0x1, -R16 ;  /* 0x000000010909c824 */ /* 0x000fe200078e0a10 */
[----:B------:R-:W-:Y:S01]  /*a830*/  IABS R4, R8 ;  /* 0x0000000800047213 */ /* 0x000fe20000000000 */
[----:B------:R-:W-:Y:S01]  /*a840*/  STL [R1+0x114], R11 ;  /* 0x0001140b01007387 */ /* 0x000fe20000100800 */
[----:B------:R-:W-:Y:S01]  /*a850*/  IABS R6, R7 ;  /* 0x0000000700067213 */ /* 0x000fe20000000000 */
[----:B------:R-:W-:Y:S01]  /*a860*/  VIADD R3, R17, 0x1a8 ;  /* 0x000001a811037836 */ /* 0x000fe20000000000 */
[----:B------:R-:W-:Y:S01]  /*a870*/  ISETP.GE.AND P4, PT, R7, RZ, PT ;  /* 0x000000ff0700720c */ /* 0x000fe20003f86270 */
[----:B0-----:R-:W-:-:S02]  /*a880*/  IMAD.MOV.U32 R0, RZ, RZ, R10 ;  /* 0x000000ffff007224 */ /* 0x001fc400078e000a */
[----:B------:R-:W-:Y:S01]  /*a890*/  @!P6 IMAD.IADD R12, R12, 0x1, -R16 ;  /* 0x000000010c0ce824 */ /* 0x000fe200078e0a10 */
[----:B------:R-:W-:Y:S01]  /*a8a0*/  IABS R2, R3 ;  /* 0x0000000300027213 */ /* 0x000fe20000000000 */
[----:B------:R-:W-:Y:S01]  /*a8b0*/  @!P3 IMAD.MOV R0, RZ, RZ, -R0 ;  /* 0x000000ffff00b224 */ /* 0x000fe200078e0a00 */
[----:B------:R-:W-:Y:S01]  /*a8c0*/  ISETP.GE.AND P3, PT, R8, RZ, PT ;  /* 0x000000ff0800720c */ /* 0x000fe20003f66270 */
[C---:B------:R-:W-:Y:S01]  /*a8d0*/  IMAD.HI.U32 R10, R23.reuse, R4, RZ ;  /* 0x00000004170a7227 */ /* 0x040fe200078e00ff */
[----:B------:R-:W-:Y:S02]  /*a8e0*/  ISETP.GT.U32.AND P6, PT, R16, R12, PT ;  /* 0x0000000c1000720c */ /* 0x000fe40003fc4070 */
[----:B------:R0:W-:Y:S01]  /*a8f0*/  STL [R1+0x120], R0 ;  /* 0x0001200001007387 */ /* 0x0001e20000100800 */
[----:B------:R-:W-:-:S04]  /*a900*/  IMAD.HI.U32 R7, R23, R6, RZ ;  /* 0x0000000617077227 */ /* 0x000fc800078e00ff */
[----:B------:R-:W-:Y:S02]  /*a910*/  IMAD.MOV R10, RZ, RZ, -R10 ;  /* 0x000000ffff0a7224 */ /* 0x000fe400078e0a0a */
[----:B------:R-:W-:Y:S02]  /*a920*/  IMAD.MOV R7, RZ, RZ, -R7 ;  /* 0x000000ffff077224 */ /* 0x000fe400078e0a07 */
[----:B------:R-:W-:Y:S02]  /*a930*/  @!P5 IMAD.IADD R5, R5, 0x1, -R16 ;  /* 0x000000010505d824 */ /* 0x000fe400078e0a10 */
[----:B0-----:R-:W-:Y:S02]  /*a940*/  IMAD.MOV.U32 R0, RZ, RZ, R9 ;  /* 0x000000ffff007224 */ /* 0x001fe400078e0009 */
[C---:B------:R-:W-:Y:S02]  /*a950*/  IMAD R4, R16.reuse, R10, R4 ;  /* 0x0000000a10047224 */ /* 0x040fe400078e0204 */
[----:B------:R-:W-:Y:S01]  /*a960*/  @!P2 IMAD.MOV R0, RZ, RZ, -R0 ;  /* 0x000000ffff00a224 */ /* 0x000fe200078e0a00 */
[----:B------:R-:W-:Y:S01]  /*a970*/  ISETP.GE.AND P2, PT, R3, RZ, PT ;  /* 0x000000ff0300720c */ /* 0x000fe20003f46270 */
[C---:B------:R-:W-:Y:S01]  /*a980*/  IMAD R3, R16.reuse, R7, R6 ;  /* 0x0000000710037224 */ /* 0x040fe200078e0206 */
[----:B------:R-:W-:Y:S01]  /*a990*/  ISETP.GT.U32.AND P5, PT, R16, R4, PT ;  /* 0x000000041000720c */ /* 0x000fe20003fa4070 */
[----:B------:R-:W-:Y:S01]  /*a9a0*/  IMAD.HI.U32 R8, R23, R2, RZ ;  /* 0x0000000217087227 */ /* 0x000fe200078e00ff */
[----:B------:R0:W-:Y:S03]  /*a9b0*/  STL [R1+0x128], R0 ;  /* 0x0001280001007387 */ /* 0x0001e60000100800 */
[----:B------:R-:W-:-:S02]  /*a9c0*/  IMAD.MOV R8, RZ, RZ, -R8 ;  /* 0x000000ffff087224 */ /* 0x000fc400078e0a08 */
[----:B------:R-:W-:Y:S02]  /*a9d0*/  @!P6 IMAD.IADD R12, R12, 0x1, -R16 ;  /* 0x000000010c0ce824 */ /* 0x000fe400078e0a10 */
[----:B------:R-:W-:Y:S02]  /*a9e0*/  IMAD R2, R16, R8, R2 ;  /* 0x0000000810027224 */ /* 0x000fe400078e0202 */
[C---:B------:R-:W-:Y:S02]  /*a9f0*/  VIADD R8, R17.reuse, 0x1a6 ;  /* 0x000001a611087836 */ /* 0x040fe40000000000 */
[----:B0-----:R-:W-:Y:S02]  /*aa00*/  IMAD.MOV.U32 R0, RZ, RZ, R5 ;  /* 0x000000ffff007224 */ /* 0x001fe400078e0005 */
[----:B------:R-:W-:Y:S01]  /*aa10*/  @!P5 IMAD.IADD R4, R4, 0x1, -R16 ;  /* 0x000000010404d824 */ /* 0x000fe200078e0a10 */
[----:B------:R-:W-:Y:S01]  /*aa20*/  ISETP.GE.AND P6, PT, R8, RZ, PT ;  /* 0x000000ff0800720c */ /* 0x000fe20003fc6270 */
[----:B------:R-:W-:Y:S01]  /*aa30*/  @!P0 IMAD.MOV R0, RZ, RZ, -R0 ;  /* 0x000000ffff008224 */ /* 0x000fe200078e0a00 */
[C---:B------:R-:W-:Y:S01]  /*aa40*/  ISETP.GT.U32.AND P0, PT, R16.reuse, R3, PT ;  /* 0x000000031000720c */ /* 0x040fe20003f04070 */
[C---:B------:R-:W-:Y:S01]  /*aa50*/  VIADD R5, R17.reuse, 0x1a4 ;  /* 0x000001a411057836 */ /* 0x040fe20000000000 */
[----:B------:R-:W-:Y:S01]  /*aa60*/  IABS R8, R8 ;  /* 0x0000000800087213 */ /* 0x000fe20000000000 */
[C---:B------:R-:W-:Y:S01]  /*aa70*/  VIADD R7, R17.reuse, 0x1a0 ;  /* 0x000001a011077836 */ /* 0x040fe20000000000 */
[----:B------:R0:W-:Y:S01]  /*aa80*/  STL [R1+0x138], R0 ;  /* 0x0001380001007387 */ /* 0x0001e20000100800 */
[----:B------:R-:W-:Y:S01]  /*aa90*/  ISETP.GT.U32.AND P5, PT, R16, R4, PT ;  /* 0x000000041000720c */ /* 0x000fe20003fa4070 */
[----:B------:R-:W-:Y:S01]  /*aaa0*/  VIADD R6, R17, 0x1a2 ;  /* 0x000001a211067836 */ /* 0x000fe20000000000 */
[----:B------:R-:W-:-:S02]  /*aab0*/  IABS R9, R5 ;  /* 0x0000000500097213 */ /* 0x000fc40000000000 */
[----:B------:R-:W-:Y:S02]  /*aac0*/  IABS R11, R7 ;  /* 0x00000007000b7213 */ /* 0x000fe40000000000 */
[----:B------:R-:W-:Y:S01]  /*aad0*/  IABS R10, R6 ;  /* 0x00000006000a7213 */ /* 0x000fe20000000000 */
[----:B------:R-:W-:-:S04]  /*aae0*/  IMAD.HI.U32 R13, R23, R9, RZ ;  /* 0x00000009170d7227 */ /* 0x000fc800078e00ff */
[----:B0-----:R-:W-:Y:S02]  /*aaf0*/  IMAD.MOV.U32 R0, RZ, RZ, R12 ;  /* 0x000000ffff007224 */ /* 0x001fe400078e000c */
[----:B------:R-:W-:Y:S02]  /*ab00*/  @!P0 IMAD.IADD R3, R3, 0x1, -R16 ;  /* 0x0000000103038824 */ /* 0x000fe400078e0a10 */
[----:B------:R-:W-:Y:S01]  /*ab10*/  @!P1 IMAD.MOV R0, RZ, RZ, -R0 ;  /* 0x000000ffff009224 */ /* 0x000fe200078e0a00 */
[C---:B------:R-:W-:Y:S01]  /*ab20*/  ISETP.GT.U32.AND P1, PT, R16.reuse, R2, PT ;  /* 0x000000021000720c */ /* 0x040fe20003f24070 */
[----:B------:R-:W-:Y:S01]  /*ab30*/  IMAD.HI.U32 R12, R23, R8, RZ ;  /* 0x00000008170c7227 */ /* 0x000fe200078e00ff */
[----:B------:R-:W-:Y:S02]  /*ab40*/  ISETP.GT.U32.AND P0, PT, R16, R3, PT ;  /* 0x000000031000720c */ /* 0x000fe40003f04070 */
[----:B------:R0:W-:Y:S01]  /*ab50*/  STL [R1+0x140], R0 ;  /* 0x0001400001007387 */ /* 0x0001e20000100800 */
[----:B------:R-:W-:-:S02]  /*ab60*/  IMAD.MOV R12, RZ, RZ, -R12 ;  /* 0x000000ffff0c7224 */ /* 0x000fc400078e0a0c */
[----:B------:R-:W-:Y:S01]  /*ab70*/  @!P5 IMAD.IADD R4, R4, 0x1, -R16 ;  /* 0x000000010404d824 */ /* 0x000fe200078e0a10 */
[----:B------:R-:W-:Y:S01]  /*ab80*/  ISETP.GE.AND P5, PT, R5, RZ, PT ;  /* 0x000000ff0500720c */ /* 0x000fe20003fa6270 */
[----:B------:R-:W-:Y:S02]  /*ab90*/  IMAD R8, R16, R12, R8 ;  /* 0x0000000c10087224 */ /* 0x000fe400078e0208 */
[----:B------:R-:W-:Y:S02]  /*aba0*/  IMAD.MOV.U32 R15, RZ, RZ, R4 ;  /* 0x000000ffff0f7224 */ /* 0x000fe400078e0004 */
[--C-:B------:R-:W-:Y:S02]  /*abb0*/  @!P1 IMAD.IADD R2, R2, 0x1, -R16.reuse ;  /* 0x0000000102029824 */ /* 0x100fe400078e0a10 */
[----:B------:R-:W-:Y:S01]  /*abc0*/  @!P0 IMAD.IADD R3, R3, 0x1, -R16 ;  /* 0x0000000103038824 */ /* 0x000fe200078e0a10 */
[C---:B------:R-:W-:Y:S01]  /*abd0*/  ISETP.GT.U32.AND P0, PT, R16.reuse, R8, PT ;  /* 0x000000081000720c */ /* 0x040fe20003f04070 */
[----:B------:R-:W-:Y:S01]  /*abe0*/  IMAD.MOV R13, RZ, RZ, -R13 ;  /* 0x000000ffff0d7224 */ /* 0x000fe200078e0a0d */
[----:B------:R-:W-:Y:S01]  /*abf0*/  ISETP.GT.U32.AND P1, PT, R16, R2, PT ;  /* 0x000000021000720c */ /* 0x000fe20003f24070 */
[----:B0-----:R-:W-:-:S02]  /*ac00*/  IMAD.MOV.U32 R0, RZ, RZ, R3 ;  /* 0x000000ffff007224 */ /* 0x001fc400078e0003 */
[----:B------:R-:W-:-:S04]  /*ac10*/  IMAD.HI.U32 R5, R23, R11, RZ ;  /* 0x0000000b17057227 */ /* 0x000fc800078e00ff */
[----:B------:R-:W-:Y:S02]  /*ac20*/  @!P3 IMAD.MOV R15, RZ, RZ, -R15 ;  /* 0x000000ffff0fb224 */ /* 0x000fe400078e0a0f */
[----:B------:R-:W-:Y:S01]  /*ac30*/  @!P4 IMAD.MOV R0, RZ, RZ, -R0 ;  /* 0x000000ffff00c224 */ /* 0x000fe200078e0a00 */
[----:B------:R-:W-:Y:S01]  /*ac40*/  ISETP.GE.AND P4, PT, R6, RZ, PT ;  /* 0x000000ff0600720c */ /* 0x000fe20003f86270 */
[----:B------:R-:W-:Y:S01]  /*ac50*/  IMAD R9, R16, R13, R9 ;  /* 0x0000000d10097224 */ /* 0x000fe200078e0209 */
[----:B------:R-:W-:Y:S01]  /*ac60*/  STL [R1+0x148], R15 ;  /* 0x0001480f01007387 */ /* 0x000fe20000100800 */
[----:B------:R-:W-:Y:S02]  /*ac70*/  IMAD.MOV R4, RZ, RZ, -R5 ;  /* 0x000000ffff047224 */ /* 0x000fe400078e0a05 */
[--C-:B------:R-:W-:Y:S01]  /*ac80*/  @!P1 IMAD.IADD R2, R2, 0x1, -R16.reuse ;  /* 0x0000000102029824 */ /* 0x100fe200078e0a10 */
[----:B------:R0:W-:Y:S01]  /*ac90*/  STL [R1+0x174], R0 ;  /* 0x0001740001007387 */ /* 0x0001e20000100800 */
[C---:B------:R-:W-:Y:S01]  /*aca0*/  IMAD R11, R16.reuse, R4, R11 ;  /* 0x00000004100b7224 */ /* 0x040fe200078e020b */
[----:B------:R-:W-:Y:S01]  /*acb0*/  ISETP.GT.U32.AND P3, PT, R16, R9, PT ;  /* 0x000000091000720c */ /* 0x000fe20003f64070 */
[----:B------:R-:W-:-:S02]  /*acc0*/  @!P0 IMAD.IADD R8, R8, 0x1, -R16 ;  /* 0x0000000108088824 */ /* 0x000fc400078e0a10 */
[----:B------:R-:W-:Y:S02]  /*acd0*/  VIADD R3, R17, 0x19e ;  /* 0x0000019e11037836 */ /* 0x000fe40000000000 */
[----:B------:R-:W-:Y:S01]  /*ace0*/  IMAD.HI.U32 R14, R23, R10, RZ ;  /* 0x0000000a170e7227 */ /* 0x000fe200078e00ff */
[C---:B------:R-:W-:Y:S02]  /*acf0*/  ISETP.GT.U32.AND P0, PT, R16.reuse, R8, PT ;  /* 0x000000081000720c */ /* 0x040fe40003f04070 */
[----:B------:R-:W-:Y:S01]  /*ad00*/  IABS R12, R3 ;  /* 0x00000003000c7213 */ /* 0x000fe20000000000 */
[----:B0-----:R-:W-:Y:S02]  /*ad10*/  IMAD.MOV.U32 R0, RZ, RZ, R2 ;  /* 0x000000ffff007224 */ /* 0x001fe400078e0002 */
[----:B------:R-:W-:Y:S02]  /*ad20*/  IMAD.MOV R14, RZ, RZ, -R14 ;  /* 0x000000ffff0e7224 */ /* 0x000fe400078e0a0e */
[----:B------:R-:W-:Y:S01]  /*ad30*/  @!P2 IMAD.MOV R0, RZ, RZ, -R0 ;  /* 0x000000ffff00a224 */ /* 0x000fe200078e0a00 */
[C---:B------:R-:W-:Y:S01]  /*ad40*/  ISETP.GT.U32.AND P2, PT, R16.reuse, R11, PT ;  /* 0x0000000b1000720c */ /* 0x040fe20003f44070 */
[----:B------:R-:W-:-:S02]  /*ad50*/  IMAD R10, R16, R14, R10 ;  /* 0x0000000e100a7224 */ /* 0x000fc400078e020a */
[----:B------:R-:W-:Y:S01]  /*ad60*/  VIADD R5, R17, 0x19c ;  /* 0x0000019c11057836 */ /* 0x000fe20000000000 */
[----:B------:R0:W-:Y:S01]  /*ad70*/  STL [R1+0x17c], R0 ;  /* 0x00017c0001007387 */ /* 0x0001e20000100800 */
[----:B------:R-:W-:Y:S01]  /*ad80*/  @!P3 IMAD.IADD R9, R9, 0x1, -R16 ;  /* 0x000000010909b824 */ /* 0x000fe200078e0a10 */
[C---:B------:R-:W-:Y:S01]  /*ad90*/  ISETP.GT.U32.AND P1, PT, R16.reuse, R10, PT ;  /* 0x0000000a1000720c */ /* 0x040fe20003f24070 */
[----:B------:R-:W-:Y:S01]  /*ada0*/  IMAD.HI.U32 R2, R23, R12, RZ ;  /* 0x0000000c17027227 */ /* 0x000fe200078e00ff */
[----:B------:R-:W-:Y:S02]  /*adb0*/  IABS R6, R5 ;  /* 0x0000000500067213 */ /* 0x000fe40000000000 */
[----:B------:R-:W-:Y:S01]  /*adc0*/  ISETP.GT.U32.AND P3, PT, R16, R9, PT ;  /* 0x000000091000720c */ /* 0x000fe20003f64070 */
[----:B------:R-:W-:Y:S02]  /*add0*/  IMAD.MOV R2, RZ, RZ, -R2 ;  /* 0x000000ffff027224 */ /* 0x000fe400078e0a02 */
[----:B------:R-:W-:-:S02]  /*ade0*/  @!P2 IMAD.IADD R11, R11, 0x1, -R16 ;  /* 0x000000010b0ba824 */ /* 0x000fc400078e0a10 */
[----:B------:R-:W-:Y:S01]  /*adf0*/  @!P0 IMAD.IADD R8, R8, 0x1, -R16 ;  /* 0x0000000108088824 */ /* 0x000fe200078e0a10 */
[----:B------:R-:W-:Y:S01]  /*ae00*/  ISETP.GE.AND P0, PT, R7, RZ, PT ;  /* 0x000000ff0700720c */ /* 0x000fe20003f06270 */
[C---:B------:R-:W-:Y:S01]  /*ae10*/  IMAD R7, R16.reuse, R2, R12 ;  /* 0x0000000210077224 */ /* 0x040fe200078e020c */
[----:B------:R-:W-:Y:S01]  /*ae20*/  ISETP.GT.U32.AND P2, PT, R16, R11, PT ;  /* 0x0000000b1000720c */ /* 0x000fe20003f44070 */
[----:B------:R-:W-:-:S04]  /*ae30*/  IMAD.HI.U32 R2, R23, R6, RZ ;  /* 0x0000000617027227 */ /* 0x000fc800078e00ff */
[----:B------:R-:W-:Y:S02]  /*ae40*/  IMAD.MOV R2, RZ, RZ, -R2 ;  /* 0x000000ffff027224 */ /* 0x000fe400078e0a02 */
[--C-:B------:R-:W-:Y:S02]  /*ae50*/  @!P1 IMAD.IADD R10, R10, 0x1, -R16.reuse ;  /* 0x000000010a0a9824 */ /* 0x100fe400078e0a10 */
[----:B------:R-:W-:Y:S01]  /*ae60*/  @!P3 IMAD.IADD R9, R9, 0x1, -R16 ;  /* 0x000000010909b824 */ /* 0x000fe200078e0a10 */
[C---:B------:R-:W-:Y:S01]  /*ae70*/  ISETP.GT.U32.AND P3, PT, R16.reuse, R7, PT ;  /* 0x000000071000720c */ /* 0x040fe20003f64070 */
[C---:B------:R-:W-:Y:S01]  /*ae80*/  IMAD R6, R16.reuse, R2, R6 ;  /* 0x0000000210067224 */ /* 0x040fe200078e0206 */
[C---:B------:R-:W-:Y:S01]  /*ae90*/  ISETP.GT.U32.AND P1, PT, R16.reuse, R10, PT ;  /* 0x0000000a1000720c */ /* 0x040fe20003f24070 */
[----:B------:R-:W-:Y:S02]  /*aea0*/  @!P2 IMAD.IADD R11, R11, 0x1, -R16 ;  /* 0x000000010b0ba824 */ /* 0x000fe400078e0a10 */
[----:B------:R-:W-:Y:S01]  /*aeb0*/  IMAD.MOV.U32 R13, RZ, RZ, R8 ;  /* 0x000000ffff0d7224 */ /* 0x000fe200078e0008 */
[----:B------:R-:W-:Y:S01]  /*aec0*/  ISETP.GT.U32.AND P2, PT, R16, R6, PT ;  /* 0x000000061000720c */ /* 0x000fe20003f44070 */
[----:B------:R-:W-:-:S02]  /*aed0*/  VIADD R2, R17, 0x198 ;  /* 0x0000019811027836 */ /* 0x000fc40000000000 */
[----:B------:R-:W-:Y:S01]  /*aee0*/  @!P6 IMAD.MOV R13, RZ, RZ, -R13 ;  /* 0x000000ffff0de224 */ /* 0x000fe200078e0a0d */
[----:B------:R-:W-:Y:S01]  /*aef0*/  ISETP.GE.AND P6, PT, R3, RZ, PT ;  /* 0x000000ff0300720c */ /* 0x000fe20003fc6270 */
[----:B------:R-:W-:Y:S01]  /*af00*/  VIADD R4, R17, 0x19a ;  /* 0x0000019a11047836 */ /* 0x000fe20000000000 */
[----:B------:R-:W-:Y:S01]  /*af10*/  IABS R20, R2 ;  /* 0x0000000200147213 */ /* 0x000fe20000000000 */
[--C-:B------:R-:W-:Y:S01]  /*af20*/  @!P3 IMAD.IADD R7, R7, 0x1, -R16.reuse ;  /* 0x000000010707b824 */ /* 0x100fe200078e0a10 */
[----:B------:R-:W-:Y:S01]  /*af30*/  STL [R1+0x188], R13 ;  /* 0x0001880d01007387 */ /* 0x000fe20000100800 */
[----:B0-----:R-:W-:Y:S01]  /*af40*/  IMAD.MOV.U32 R0, RZ, RZ, R9 ;  /* 0x000000ffff007224 */ /* 0x001fe200078e0009 */
[----:B------:R-:W-:Y:S01]  /*af50*/  IABS R21, R4 ;  /* 0x0000000400157213 */ /* 0x000fe20000000000 */
[--C-:B------:R-:W-:Y:S01]  /*af60*/  @!P1 IMAD.IADD R10, R10, 0x1, -R16.reuse ;  /* 0x000000010a0a9824 */ /* 0x100fe200078e0a10 */
[----:B------:R-:W-:Y:S01]  /*af70*/  ISETP.GT.U32.AND P3, PT, R16, R7, PT ;  /* 0x000000071000720c */ /* 0x000fe20003f64070 */
[----:B------:R-:W-:Y:S01]  /*af80*/  VIADD R3, R17, 0x196 ;  /* 0x0000019611037836 */ /* 0x000fe20000000000 */
[----:B------:R-:W-:Y:S01]  /*af90*/  ISETP.GE.AND P1, PT, R4, RZ, PT ;  /* 0x000000ff0400720c */ /* 0x000fe20003f26270 */
[----:B------:R-:W-:-:S02]  /*afa0*/  @!P2 IMAD.IADD R6, R6, 0x1, -R16 ;  /* 0x000000010606a824 */ /* 0x000fc400078e0a10 */
[----:B------:R-:W-:Y:S01]  /*afb0*/  @!P5 IMAD.MOV R0, RZ, RZ, -R0 ;  /* 0x000000ffff00d224 */ /* 0x000fe200078e0a00 */
[----:B------:R-:W-:Y:S01]  /*afc0*/  ISETP.GE.AND P5, PT, R5, RZ, PT ;  /* 0x000000ff0500720c */ /* 0x000fe20003fa6270 */
[----:B------:R-:W-:Y:S01]  /*afd0*/  IMAD.MOV.U32 R9, RZ, RZ, R10 ;  /* 0x000000ffff097224 */ /* 0x000fe200078e000a */
[----:B------:R-:W-:Y:S01]  /*afe0*/  IABS R19, R3 ;  /* 0x0000000300137213 */ /* 0x000fe20000000000 */
[C---:B------:R-:W-:Y:S01]  /*aff0*/  IMAD.HI.U32 R5, R23.reuse, R20, RZ ;  /* 0x0000001417057227 */ /* 0x040fe200078e00ff */
[----:B------:R-:W-:Y:S01]  /*b000*/  ISETP.GT.U32.AND P2, PT, R16, R6, PT ;  /* 0x000000061000720c */ /* 0x000fe20003f44070 */
[----:B------:R0:W-:Y:S02]  /*b010*/  STL [R1+0x190], R0 ;  /* 0x0001900001007387 */ /* 0x0001e40000100800 */
[----:B------:R-:W-:Y:S01]  /*b020*/  @!P4 IMAD.MOV R9, RZ, RZ, -R9 ;  /* 0x000000ffff09c224 */ /* 0x000fe200078e0a09 */
[----:B------:R-:W-:Y:S01]  /*b030*/  ISETP.GE.AND P4, PT, R2, RZ, PT ;  /* 0x000000ff0200720c */ /* 0x000fe20003f86270 */
[----:B------:R-:W-:-:S03]  /*b040*/  IMAD.HI.U32 R8, R23, R21, RZ ;  /* 0x0000001517087227 */ /* 0x000fc600078e00ff */
[----:B------:R-:W-:Y:S01]  /*b050*/  STL [R1+0x19c], R9 ;  /* 0x00019c0901007387 */ /* 0x000fe20000100800 */
[----:B------:R-:W-:-:S04]  /*b060*/  IMAD.HI.U32 R2, R23, R19, RZ ;  /* 0x0000001317027227 */ /* 0x000fc800078e00ff */
[----:B------:R-:W-:Y:S02]  /*b070*/  IMAD.MOV R5, RZ, RZ, -R5 ;  /* 0x000000ffff057224 */ /* 0x000fe400078e0a05 */
[----:B------:R-:W-:Y:S02]  /*b080*/  IMAD.MOV R8, RZ, RZ, -R8 ;  /* 0x000000ffff087224 */ /* 0x000fe400078e0a08 */
[----:B------:R-:W-:Y:S02]  /*b090*/  @!P3 IMAD.IADD R7, R7, 0x1, -R16 ;  /* 0x000000010707b824 */ /* 0x000fe400078e0a10 */
[----:B------:R-:W-:Y:S02]  /*b0a0*/  IMAD.MOV R2, RZ, RZ, -R2 ;  /* 0x000000ffff027224 */ /* 0x000fe400078e0a02 */
[C---:B------:R-:W-:Y:S02]  /*b0b0*/  IMAD R20, R16.reuse, R5, R20 ;  /* 0x0000000510147224 */ /* 0x040fe400078e0214 */
[----:B------:R-:W-:-:S02]  /*b0c0*/  IMAD R21, R16, R8, R21 ;  /* 0x0000000810157224 */ /* 0x000fc400078e0215 */
[----:B------:R-:W-:Y:S02]  /*b0d0*/  IMAD R19, R16, R2, R19 ;  /* 0x0000000210137224 */ /* 0x000fe400078e0213 */
[----:B------:R-:W-:Y:S01]  /*b0e0*/  @!P2 IMAD.IADD R6, R6, 0x1, -R16 ;  /* 0x000000010606a824 */ /* 0x000fe200078e0a10 */
[C---:B------:R-:W-:Y:S01]  /*b0f0*/  ISETP.GT.U32.AND P2, PT, R16.reuse, R20, PT ;  /* 0x000000141000720c */ /* 0x040fe20003f44070 */
[----:B------:R-:W-:Y:S01]  /*b100*/  IMAD.MOV.U32 R8, RZ, RZ, R7 ;  /* 0x000000ffff087224 */ /* 0x000fe200078e0007 */
[C---:B------:R-:W-:Y:S01]  /*b110*/  ISETP.GT.U32.AND P3, PT, R16.reuse, R21, PT ;  /* 0x000000151000720c */ /* 0x040fe20003f64070 */
[----:B0-----:R-:W-:Y:S02]  /*b120*/  IMAD.MOV.U32 R0, RZ, RZ, R11 ;  /* 0x000000ffff007224 */ /* 0x001fe400078e000b */
[----:B------:R-:W-:Y:S01]  /*b130*/  @!P6 IMAD.MOV R8, RZ, RZ, -R8 ;  /* 0x000000ffff08e224 */ /* 0x000fe200078e0a08 */
        /* <DEDUP_REMOVED lines=8> */
[--C-:B------:R-:W-:Y:S01]  /*b1c0*/  @!P3 IMAD.IADD R21, R21, 0x1, -R16.reuse ;  /* 0x000000011515b824 */ /* 0x100fe200078e0a10 */
[----:B------:R-:W-:Y:S01]  /*b1d0*/  IABS R15, R3 ;  /* 0x00000003000f7213 */ /* 0x000fe20000000000 */
[----:B------:R-:W-:Y:S01]  /*b1e0*/  IMAD.HI.U32 R5, R23, R18, RZ ;  /* 0x0000001217057227 */ /* 0x000fe200078e00ff */
[C---:B------:R-:W-:Y:S01]  /*b1f0*/  ISETP.GT.U32.AND P2, PT, R16.reuse, R20, PT ;  /* 0x000000141000720c */ /* 0x040fe20003f44070 */
[----:B------:R0:W-:Y:S01]  /*b200*/  STL [R1+0x1e8], R8 ;  /* 0x0001e80801007387 */ /* 0x0001e20000100800 */
[----:B------:R-:W-:Y:S01]  /*b210*/  ISETP.GT.U32.AND P3, PT, R16, R21, PT ;  /* 0x000000151000720c */ /* 0x000fe20003f64070 */
[----:B------:R-:W-:-:S02]  /*b220*/  @!P6 IMAD.IADD R19, R19, 0x1, -R16 ;  /* 0x000000011313e824 */ /* 0x000fc400078e0a10 */
[----:B------:R-:W-:-:S03]  /*b230*/  IMAD.HI.U32 R2, R23, R15, RZ ;  /* 0x0000000f17027227 */ /* 0x000fc600078e00ff */
[C---:B------:R-:W-:Y:S01]  /*b240*/  ISETP.GT.U32.AND P6, PT, R16.reuse, R19, PT ;  /* 0x000000131000720c */ /* 0x040fe20003fc4070 */
[----:B------:R-:W-:Y:S02]  /*b250*/  IMAD.MOV R5, RZ, RZ, -R5 ;  /* 0x000000ffff057224 */ /* 0x000fe400078e0a05 */
[C---:B------:R-:W-:Y:S02]  /*b260*/  VIADD R13, R17.reuse, 0x190 ;  /* 0x00000190110d7836 */ /* 0x040fe40000000000 */
[----:B------:R-:W-:Y:S02]  /*b270*/  IMAD.MOV R2, RZ, RZ, -R2 ;  /* 0x000000ffff027224 */ /* 0x000fe400078e0a02 */
[C---:B------:R-:W-:Y:S01]  /*b280*/  IMAD R18, R16.reuse, R5, R18 ;  /* 0x0000000510127224 */ /* 0x040fe200078e0212 */
[----:B------:R-:W-:Y:S01]  /*b290*/  IABS R14, R13 ;  /* 0x0000000d000e7213 */ /* 0x000fe20000000000 */
[----:B------:R-:W-:Y:S02]  /*b2a0*/  VIADD R12, R17, 0x18e ;  /* 0x0000018e110c7836 */ /* 0x000fe40000000000 */
[----:B------:R-:W-:-:S02]  /*b2b0*/  IMAD R15, R16, R2, R15 ;  /* 0x00000002100f7224 */ /* 0x000fc400078e020f */
[----:B------:R-:W-:Y:S01]  /*b2c0*/  @!P2 IMAD.IADD R20, R20, 0x1, -R16 ;  /* 0x000000011414a824 */ /* 0x000fe200078e0a10 */
[----:B0-----:R-:W-:Y:S01]  /*b2d0*/  IABS R8, R12 ;  /* 0x0000000c00087213 */ /* 0x001fe20000000000 */
[----:B------:R-:W-:Y:S01]  /*b2e0*/  IMAD.HI.U32 R2, R23, R14, RZ ;  /* 0x0000000e17027227 */ /* 0x000fe200078e00ff */
[----:B------:R-:W-:-:S03]  /*b2f0*/  ISETP.GT.U32.AND P2, PT, R16, R18, PT ;  /* 0x000000121000720c */ /* 0x000fc60003f44070 */
[--C-:B------:R-:W-:Y:S01]  /*b300*/  @!P3 IMAD.IADD R21, R21, 0x1, -R16.reuse ;  /* 0x000000011515b824 */ /* 0x100fe200078e0a10 */
[----:B------:R-:W-:Y:S01]  /*b310*/  ISETP.GE.AND P3, PT, R3, RZ, PT ;  /* 0x000000ff0300720c */ /* 0x000fe20003f66270 */
[----:B------:R-:W-:Y:S01]  /*b320*/  @!P6 IMAD.IADD R19, R19, 0x1, -R16 ;  /* 0x000000011313e824 */ /* 0x000fe200078e0a10 */
[----:B------:R-:W-:Y:S01]  /*b330*/  ISETP.GT.U32.AND P6, PT, R16, R15, PT ;  /* 0x0000000f1000720c */ /* 0x000fe20003fc4070 */
[----:B------:R-:W-:Y:S02]  /*b340*/  IMAD.MOV R2, RZ, RZ, -R2 ;  /* 0x000000ffff027224 */ /* 0x000fe400078e0a02 */
[----:B------:R-:W-:-:S04]  /*b350*/  IMAD.HI.U32 R3, R23, R8, RZ ;  /* 0x0000000817037227 */ /* 0x000fc800078e00ff */
[----:B------:R-:W-:Y:S02]  /*b360*/  IMAD.MOV.U32 R0, RZ, RZ, R6 ;  /* 0x000000ffff007224 */ /* 0x000fe400078e0006 */
[----:B------:R-:W-:Y:S02]  /*b370*/  IMAD R14, R16, R2, R14 ;  /* 0x00000002100e7224 */ /* 0x000fe400078e020e */
[----:B------:R-:W-:Y:S02]  /*b380*/  IMAD.MOV R3, RZ, RZ, -R3 ;  /* 0x000000ffff037224 */ /* 0x000fe400078e0a03 */
[----:B------:R-:W-:Y:S01]  /*b390*/  @!P5 IMAD.MOV R0, RZ, RZ, -R0 ;  /* 0x000000ffff00d224 */ /* 0x000fe200078e0a00 */
[----:B------:R-:W-:Y:S01]  /*b3a0*/  ISETP.GE.AND P5, PT, R4, RZ, PT ;  /* 0x000000ff0400720c */ /* 0x000fe20003fa6270 */
[----:B------:R-:W-:Y:S01]  /*b3b0*/  @!P2 IMAD.IADD R18, R18, 0x1, -R16 ;  /* 0x000000011212a824 */ /* 0x000fe200078e0a10 */
[C---:B------:R-:W-:Y:S01]  /*b3c0*/  ISETP.GT.U32.AND P2, PT, R16.reuse, R14, PT ;  /* 0x0000000e1000720c */ /* 0x040fe20003f44070 */
[----:B------:R-:W-:Y:S01]  /*b3d0*/  IMAD R3, R16, R3, R8 ;  /* 0x0000000310037224 */ /* 0x000fe200078e0208 */
[----:B------:R0:W-:Y:S01]  /*b3e0*/  STL [R1+0x1f4], R0 ;  /* 0x0001f40001007387 */ /* 0x0001e20000100800 */
[----:B------:R-:W-:-:S02]  /*b3f0*/  @!P6 IMAD.IADD R15, R15, 0x1, -R16 ;  /* 0x000000010f0fe824 */ /* 0x000fc400078e0a10 */
[C---:B------:R-:W-:Y:S01]  /*b400*/  VIADD R11, R17.reuse, 0x18c ;  /* 0x0000018c110b7836 */ /* 0x040fe20000000000 */
[----:B------:R-:W-:Y:S01]  /*b410*/  ISETP.GT.U32.AND P6, PT, R16, R3, PT ;  /* 0x000000031000720c */ /* 0x000fe20003fc4070 */
[C---:B------:R-:W-:Y:S02]  /*b420*/  VIADD R10, R17.reuse, 0x18a ;  /* 0x0000018a110a7836 */ /* 0x040fe40000000000 */
[C---:B------:R-:W-:Y:S01]  /*b430*/  VIADD R9, R17.reuse, 0x188 ;  /* 0x0000018811097836 */ /* 0x040fe20000000000 */
[----:B------:R-:W-:Y:S01]  /*b440*/  IABS R7, R11 ;  /* 0x0000000b00077213 */ /* 0x000fe20000000000 */
[----:B------:R-:W-:Y:S01]  /*b450*/  VIADD R8, R17, 0x184 ;  /* 0x0000018411087836 */ /* 0x000fe20000000000 */
[----:B------:R-:W-:Y:S01]  /*b460*/  IABS R6, R10 ;  /* 0x0000000a00067213 */ /* 0x000fe20000000000 */
[----:B0-----:R-:W-:Y:S01]  /*b470*/  IMAD.MOV.U32 R0, RZ, RZ, R21 ;  /* 0x000000ffff007224 */ /* 0x001fe200078e0015 */
[----:B------:R-:W-:Y:S01]  /*b480*/  IABS R5, R9 ;  /* 0x0000000900057213 */ /* 0x000fe20000000000 */
[----:B------:R-:W-:Y:S01]  /*b490*/  @!P2 IMAD.IADD R14, R14, 0x1, -R16 ;  /* 0x000000010e0ea824 */ /* 0x000fe200078e0a10 */
[C---:B------:R-:W-:Y:S01]  /*b4a0*/  ISETP.GT.U32.AND P2, PT, R16.reuse, R18, PT ;  /* 0x000000121000720c */ /* 0x040fe20003f44070 */
[----:B------:R-:W-:Y:S01]  /*b4b0*/  @!P1 IMAD.MOV R0, RZ, RZ, -R0 ;  /* 0x000000ffff009224 */ /* 0x000fe200078e0a00 */
[----:B------:R-:W-:Y:S01]  /*b4c0*/  ISETP.GT.U32.AND P1, PT, R16, R15, PT ;  /* 0x0000000f1000720c */ /* 0x000fe20003f24070 */
[----:B------:R-:W-:-:S03]  /*b4d0*/  IMAD.HI.U32 R22, R23, R7, RZ ;  /* 0x0000000717167227 */ /* 0x000fc600078e00ff */
[----:B------:R0:W-:Y:S01]  /*b4e0*/  STL [R1+0x1fc], R0 ;  /* 0x0001fc0001007387 */ /* 0x0001e20000100800 */
[----:B------:R-:W-:-:S04]  /*b4f0*/  IMAD.HI.U32 R4, R23, R6, RZ ;  /* 0x0000000617047227 */ /* 0x000fc800078e00ff */
[----:B------:R-:W-:Y:S01]  /*b500*/  @!P6 IMAD.IADD R3, R3, 0x1, -R16 ;  /* 0x000000010303e824 */ /* 0x000fe200078e0a10 */
[----:B------:R-:W-:Y:S01]  /*b510*/  ISETP.GT.U32.AND P6, PT, R16, R14, PT ;  /* 0x0000000e1000720c */ /* 0x000fe20003fc4070 */
[----:B------:R-:W-:Y:S02]  /*b520*/  IMAD.MOV R22, RZ, RZ, -R22 ;  /* 0x000000ffff167224 */ /* 0x000fe400078e0a16 */
[----:B------:R-:W-:-:S04]  /*b530*/  IMAD.HI.U32 R2, R23, R5, RZ ;  /* 0x0000000517027227 */ /* 0x000fc800078e00ff */
[----:B0-----:R-:W-:Y:S01]  /*b540*/  IMAD.MOV.U32 R0, RZ, RZ, R20 ;  /* 0x000000ffff007224 */ /* 0x001fe200078e0014 */
[----:B------:R-:W-:Y:S01]  /*b550*/  IABS R20, R8 ;  /* 0x0000000800147213 */ /* 0x000fe20000000000 */
[----:B------:R-:W-:Y:S02]  /*b560*/  IMAD.MOV R4, RZ, RZ, -R4 ;  /* 0x000000ffff047224 */ /* 0x000fe400078e0a04 */
[----:B------:R-:W-:Y:S01]  /*b570*/  @!P4 IMAD.MOV R0, RZ, RZ, -R0 ;  /* 0x000000ffff00c224 */ /* 0x000fe200078e0a00 */
[C---:B------:R-:W-:Y:S01]  /*b580*/  ISETP.GT.U32.AND P4, PT, R16.reuse, R3, PT ;  /* 0x000000031000720c */ /* 0x040fe20003f84070 */
[C---:B------:R-:W-:Y:S02]  /*b590*/  IMAD R7, R16.reuse, R22, R7 ;  /* 0x0000001610077224 */ /* 0x040fe400078e0207 */
[----:B------:R-:W-:Y:S01]  /*b5a0*/  IMAD.MOV R2, RZ, RZ, -R2 ;  /* 0x000000ffff027224 */ /* 0x000fe200078e0a02 */
[----:B------:R0:W-:Y:S01]  /*b5b0*/  STL [R1+0x254], R0 ;  /* 0x0002540001007387 */ /* 0x0001e20000100800 */
[----:B------:R-:W-:-:S02]  /*b5c0*/  IMAD R4, R16, R4, R6 ;  /* 0x0000000410047224 */ /* 0x000fc400078e0206 */
[----:B------:R-:W-:Y:S02]  /*b5d0*/  IMAD R2, R16, R2, R5 ;  /* 0x0000000210027224 */ /* 0x000fe400078e0205 */
[--C-:B------:R-:W-:Y:S01]  /*b5e0*/  @!P2 IMAD.IADD R18, R18, 0x1, -R16.reuse ;  /* 0x000000011212a824 */ /* 0x100fe200078e0a10 */
[----:B------:R-:W-:Y:S01]  /*b5f0*/  ISETP.GT.U32.AND P2, PT, R16, R4, PT ;  /* 0x000000041000720c */ /* 0x000fe20003f44070 */
[--C-:B------:R-:W-:Y:S01]  /*b600*/  @!P6 IMAD.IADD R14, R14, 0x1, -R16.reuse ;  /* 0x000000010e0ee824 */ /* 0x100fe200078e0a10 */
[C---:B------:R-:W-:Y:S01]  /*b610*/  ISETP.GT.U32.AND P6, PT, R16.reuse, R2, PT ;  /* 0x000000021000720c */ /* 0x040fe20003fc4070 */
[----:B------:R-:W-:Y:S02]  /*b620*/  VIADD R6, R17, 0x186 ;  /* 0x0000018611067836 */ /* 0x000fe40000000000 */
[----:B0-----:R-:W-:Y:S02]  /*b630*/  IMAD.MOV.U32 R0, RZ, RZ, R19 ;  /* 0x000000ffff007224 */ /* 0x001fe400078e0013 */
[----:B------:R-:W-:Y:S01]  /*b640*/  @!P1 IMAD.IADD R15, R15, 0x1, -R16 ;  /* 0x000000010f0f9824 */ /* 0x000fe200078e0a10 */
[----:B------:R-:W-:Y:S01]  /*b650*/  IABS R5, R6 ;  /* 0x0000000600057213 */ /* 0x000fe20000000000 */
[----:B------:R-:W-:Y:S01]  /*b660*/  @!P0 IMAD.MOV R0, RZ, RZ, -R0 ;  /* 0x000000ffff008224 */ /* 0x000fe200078e0a00 */
[----:B------:R-:W-:Y:S01]  /*b670*/  ISETP.GT.U32.AND P0, PT, R16, R7, PT ;  /* 0x000000071000720c */ /* 0x000fe20003f04070 */
[----:B------:R-:W-:Y:S01]  /*b680*/  IMAD.MOV.U32 R21, RZ, RZ, R18 ;  /* 0x000000ffff157224 */ /* 0x000fe200078e0012 */
[----:B------:R-:W-:Y:S01]  /*b690*/  ISETP.GE.AND P1, PT, R13, RZ, PT ;  /* 0x000000ff0d00720c */ /* 0x000fe20003f26270 */
[----:B------:R-:W-:Y:S01]  /*b6a0*/  @!P2 IMAD.IADD R4, R4, 0x1, -R16 ;  /* 0x000000010404a824 */ /* 0x000fe200078e0a10 */
[----:B------:R0:W-:Y:S01]  /*b6b0*/  STL [R1+0x260], R0 ;  /* 0x0002600001007387 */ /* 0x0001e20000100800 */
[----:B------:R-:W-:Y:S01]  /*b6c0*/  IMAD.HI.U32 R13, R23, R5, RZ ;  /* 0x00000005170d7227 */ /* 0x000fe200078e00ff */
[----:B------:R-:W-:-:S03]  /*b6d0*/  ISETP.GE.AND P2, PT, R10, RZ, PT ;  /* 0x000000ff0a00720c */ /* 0x000fc60003f46270 */
[--C-:B------:R-:W-:Y:S01]  /*b6e0*/  @!P4 IMAD.IADD R3, R3, 0x1, -R16.reuse ;  /* 0x000000010303c824 */ /* 0x100fe200078e0a10 */
[----:B------:R-:W-:Y:S01]  /*b6f0*/  ISETP.GE.AND P4, PT, R12, RZ, PT ;  /* 0x000000ff0c00720c */ /* 0x000fe20003f86270 */
[----:B------:R-:W-:Y:S02]  /*b700*/  @!P5 IMAD.MOV R21, RZ, RZ, -R21 ;  /* 0x000000ffff15d224 */ /* 0x000fe400078e0a15 */
[--C-:B------:R-:W-:Y:S01]  /*b710*/  @!P0 IMAD.IADD R7, R7, 0x1, -R16.reuse ;  /* 0x0000000107078824 */ /* 0x100fe200078e0a10 */
[----:B------:R-:W-:Y:S01]  /*b720*/  ISETP.GE.AND P0, PT, R11, RZ, PT ;  /* 0x000000ff0b00720c */ /* 0x000fe20003f06270 */
[----:B0-----:R-:W-:Y:S01]  /*b730*/  IMAD.MOV.U32 R0, RZ, RZ, R15 ;  /* 0x000000ffff007224 */ /* 0x001fe200078e000f */
[----:B------:R-:W-:Y:S01]  /*b740*/  STL [R1+0x270], R21 ;  /* 0x0002701501007387 */ /* 0x000fe20000100800 */
[----:B------:R-:W-:Y:S01]  /*b750*/  @!P6 IMAD.IADD R2, R2, 0x1, -R16 ;  /* 0x000000010202e824 */ /* 0x000fe200078e0a10 */
[C---:B------:R-:W-:Y:S01]  /*b760*/  ISETP.GT.U32.AND P5, PT, R16.reuse, R7, PT ;  /* 0x000000071000720c */ /* 0x040fe20003fa4070 */
[----:B------:R-:W-:Y:S01]  /*b770*/  @!P3 IMAD.MOV R0, RZ, RZ, -R0 ;  /* 0x000000ffff00b224 */ /* 0x000fe200078e0a00 */
[C---:B------:R-:W-:Y:S01]  /*b780*/  ISETP.GT.U32.AND P3, PT, R16.reuse, R4, PT ;  /* 0x000000041000720c */ /* 0x040fe20003f64070 */
[----:B------:R-:W-:Y:S01]  /*b790*/  IMAD.HI.U32 R19, R23, R20, RZ ;  /* 0x0000001417137227 */ /* 0x000fe200078e00ff */
[----:B------:R-:W-:-:S02]  /*b7a0*/  ISETP.GT.U32.AND P6, PT, R16, R2, PT ;  /* 0x000000021000720c */ /* 0x000fc40003fc4070 */
[----:B------:R0:W-:Y:S01]  /*b7b0*/  STL [R1+0x278], R0 ;  /* 0x0002780001007387 */ /* 0x0001e20000100800 */
[----:B------:R-:W-:Y:S02]  /*b7c0*/  IMAD.MOV R13, RZ, RZ, -R13 ;  /* 0x000000ffff0d7224 */ /* 0x000fe400078e0a0d */
[----:B------:R-:W-:Y:S02]  /*b7d0*/  IMAD.MOV R19, RZ, RZ, -R19 ;  /* 0x000000ffff137224 */ /* 0x000fe400078e0a13 */
[C---:B------:R-:W-:Y:S02]  /*b7e0*/  IMAD R5, R16.reuse, R13, R5 ;  /* 0x0000000d10057224 */ /* 0x040fe400078e0205 */
[----:B------:R-:W-:Y:S02]  /*b7f0*/  IMAD.MOV.U32 R12, RZ, RZ, R14 ;  /* 0x000000ffff0c7224 */ /* 0x000fe400078e000e */
[----:B------:R-:W-:Y:S02]  /*b800*/  IMAD R19, R16, R19, R20 ;  /* 0x0000001310137224 */ /* 0x000fe400078e0214 */
[----:B0-----:R-:W-:-:S02]  /*b810*/  IMAD.MOV.U32 R0, RZ, RZ, R3 ;  /* 0x000000ffff007224 */ /* 0x001fc400078e0003 */
[----:B------:R-:W-:Y:S02]  /*b820*/  VIADD R11, R17, 0x182 ;  /* 0x00000182110b7836 */ /* 0x000fe40000000000 */
[----:B------:R-:W-:Y:S01]  /*b830*/  @!P1 IMAD.MOV R12, RZ, RZ, -R12 ;  /* 0x000000ffff0c9224 */ /* 0x000fe200078e0a0c */
[C---:B------:R-:W-:Y:S01]  /*b840*/  ISETP.GT.U32.AND P1, PT, R16.reuse, R5, PT ;  /* 0x000000051000720c */ /* 0x040fe20003f24070 */
[----:B------:R-:W-:Y:S01]  /*b850*/  @!P4 IMAD.MOV R0, RZ, RZ, -R0 ;  /* 0x000000ffff00c224 */ /* 0x000fe200078e0a00 */
[----:B------:R-:W-:Y:S01]  /*b860*/  IABS R3, R11 ;  /* 0x0000000b00037213 */ /* 0x000fe20000000000 */
[--C-:B------:R-:W-:Y:S01]  /*b870*/  @!P5 IMAD.IADD R7, R7, 0x1, -R16.reuse ;  /* 0x000000010707d824 */ /* 0x100fe200078e0a10 */
[----:B------:R-:W-:Y:S01]  /*b880*/  ISETP.GT.U32.AND P5, PT, R16, R19, PT ;  /* 0x000000131000720c */ /* 0x000fe20003fa4070 */
[--C-:B------:R-:W-:Y:S01]  /*b890*/  @!P3 IMAD.IADD R4, R4, 0x1, -R16.reuse ;  /* 0x000000010404b824 */ /* 0x100fe200078e0a10 */
[----:B------:R0:W-:Y:S01]  /*b8a0*/  STL [R1+0x27c], R12 ;  /* 0x00027c0c01007387 */ /* 0x0001e20000100800 */
[----:B------:R-:W-:Y:S01]  /*b8b0*/  @!P6 IMAD.IADD R2, R2, 0x1, -R16 ;  /* 0x000000010202e824 */ /* 0x000fe200078e0a10 */
[----:B------:R-:W-:Y:S01]  /*b8c0*/  ISETP.GE.AND P4, PT, R9, RZ, PT ;  /* 0x000000ff0900720c */ /* 0x000fe20003f86270 */
[----:B------:R-:W-:Y:S01]  /*b8d0*/  VIADD R10, R17, 0x180 ;  /* 0x00000180110a7836 */ /* 0x000fe20000000000 */
[----:B------:R1:W-:Y:S01]  /*b8e0*/  STL [R1+0x274], R0 ;  /* 0x0002740001007387 */ /* 0x0003e20000100800 */
[----:B------:R-:W-:Y:S01]  /*b8f0*/  ISETP.GE.AND P6, PT, R8, RZ, PT ;  /* 0x000000ff0800720c */ /* 0x000fe20003fc6270 */
[----:B------:R-:W-:Y:S01]  /*b900*/  IMAD.HI.U32 R8, R23, R3, RZ ;  /* 0x0000000317087227 */ /* 0x000fe200078e00ff */
[----:B------:R-:W-:-:S02]  /*b910*/  ISETP.GE.AND P3, PT, R6, RZ, PT ;  /* 0x000000ff0600720c */ /* 0x000fc40003f66270 */
[----:B------:R-:W-:Y:S01]  /*b920*/  IABS R14, R10 ;  /* 0x0000000a000e7213 */ /* 0x000fe20000000000 */
[----:B0-----:R-:W-:Y:S02]  /*b930*/  IMAD.MOV.U32 R12, RZ, RZ, R7 ;  /* 0x000000ffff0c7224 */ /* 0x001fe400078e0007 */
[----:B------:R-:W-:Y:S01]  /*b940*/  @!P1 IMAD.IADD R5, R5, 0x1, -R16 ;  /* 0x0000000105059824 */ /* 0x000fe200078e0a10 */
[----:B------:R-:W-:Y:S01]  /*b950*/  ISETP.GE.AND P1, PT, R11, RZ, PT ;  /* 0x000000ff0b00720c */ /* 0x000fe20003f26270 */
[----:B-1----:R-:W-:Y:S02]  /*b960*/  IMAD.MOV.U32 R0, RZ, RZ, R4 ;  /* 0x000000ffff007224 */ /* 0x002fe400078e0004 */
[----:B------:R-:W-:Y:S01]  /*b970*/  @!P0 IMAD.MOV R12, RZ, RZ, -R12 ;  /* 0x000000ffff0c8224 */ /* 0x000fe200078e0a0c */
[----:B------:R-:W-:Y:S01]  /*b980*/  ISETP.GT.U32.AND P0, PT, R16, R5, PT ;  /* 0x000000051000720c */ /* 0x000fe20003f04070 */
[----:B------:R-:W-:Y:S01]  /*b990*/  @!P2 IMAD.MOV R0, RZ, RZ, -R0 ;  /* 0x000000ffff00a224 */ /* 0x000fe200078e0a00 */
[----:B------:R-:W-:Y:S01]  /*b9a0*/  ISETP.GE.AND P2, PT, R10, RZ, PT ;  /* 0x000000ff0a00720c */ /* 0x000fe20003f46270 */
[----:B------:R-:W-:Y:S01]  /*b9b0*/  IMAD.MOV R8, RZ, RZ, -R8 ;  /* 0x000000ffff087224 */ /* 0x000fe200078e0a08 */
[----:B------:R0:W-:Y:S01]  /*b9c0*/  STL [R1+0x26c], R12 ;  /* 0x00026c0c01007387 */ /* 0x0001e20000100800 */
[----:B------:R-:W-:-:S02]  /*b9d0*/  @!P5 IMAD.IADD R19, R19, 0x1, -R16 ;  /* 0x000000011313d824 */ /* 0x000fc400078e0a10 */
[C---:B------:R-:W-:Y:S01]  /*b9e0*/  IMAD R7, R16.reuse, R8, R3 ;  /* 0x0000000810077224 */ /* 0x040fe200078e0203 */
[----:B------:R1:W-:Y:S01]  /*b9f0*/  STL [R1+0x268], R0 ;  /* 0x0002680001007387 */ /* 0x0003e20000100800 */
[----:B------:R-:W-:Y:S01]  /*ba00*/  IMAD.HI.U32 R6, R23, R14, RZ ;  /* 0x0000000e17067227 */ /* 0x000fe200078e00ff */
[----:B------:R-:W-:-:S03]  /*ba10*/  ISETP.GT.U32.AND P5, PT, R16, R19, PT ;  /* 0x000000131000720c */ /* 0x000fc60003fa4070 */
[----:B------:R-:W-:Y:S02]  /*ba20*/  IMAD.MOV R6, RZ, RZ, -R6 ;  /* 0x000000ffff067224 */ /* 0x000fe400078e0a06 */
[----:B0-----:R-:W-:Y:S02]  /*ba30*/  VIADD R12, R17, 0x17e ;  /* 0x0000017e110c7836 */ /* 0x001fe40000000000 */
[----:B------:R-:W-:Y:S02]  /*ba40*/  IMAD R14, R16, R6, R14 ;  /* 0x00000006100e7224 */ /* 0x000fe400078e020e */
[----:B-1----:R-:W-:Y:S02]  /*ba50*/  IMAD.MOV.U32 R0, RZ, RZ, R2 ;  /* 0x000000ffff007224 */ /* 0x002fe400078e0002 */
[----:B------:R-:W-:Y:S01]  /*ba60*/  @!P0 IMAD.IADD R5, R5, 0x1, -R16 ;  /* 0x0000000105058824 */ /* 0x000fe200078e0a10 */
[----:B------:R-:W-:Y:S01]  /*ba70*/  ISETP.GE.AND P0, PT, R12, RZ, PT ;  /* 0x000000ff0c00720c */ /* 0x000fe20003f06270 */
[----:B------:R-:W-:Y:S01]  /*ba80*/  @!P4 IMAD.MOV R0, RZ, RZ, -R0 ;  /* 0x000000ffff00c224 */ /* 0x000fe200078e0a00 */
[C---:B------:R-:W-:Y:S01]  /*ba90*/  ISETP.GT.U32.AND P4, PT, R16.reuse, R7, PT ;  /* 0x000000071000720c */ /* 0x040fe20003f84070 */
[----:B------:R-:W-:Y:S01]  /*baa0*/  @!P5 IMAD.IADD R19, R19, 0x1, -R16 ;  /* 0x000000011313d824 */ /* 0x000fe200078e0a10 */
[----:B------:R-:W-:Y:S01]  /*bab0*/  IABS R12, R12 ;  /* 0x0000000c000c7213 */ /* 0x000fe20000000000 */
[C---:B------:R-:W-:Y:S01]  /*bac0*/  VIADD R2, R17.reuse, 0x17a ;  /* 0x0000017a11027836 */ /* 0x040fe20000000000 */
[----:B------:R0:W-:Y:S01]  /*bad0*/  STL [R1+0x28c], R0 ;  /* 0x00028c0001007387 */ /* 0x0001e20000100800 */
[----:B------:R-:W-:Y:S01]  /*bae0*/  ISETP.GT.U32.AND P5, PT, R16, R14, PT ;  /* 0x0000000e1000720c */ /* 0x000fe20003fa4070 */
[----:B------:R-:W-:-:S02]  /*baf0*/  VIADD R4, R17, 0x17c ;  /* 0x0000017c11047836 */ /* 0x000fc40000000000 */
[----:B------:R-:W-:Y:S01]  /*bb00*/  IMAD.HI.U32 R6, R23, R12, RZ ;  /* 0x0000000c17067227 */ /* 0x000fe200078e00ff */
[----:B------:R-:W-:Y:S02]  /*bb10*/  IABS R10, R2 ;  /* 0x00000002000a7213 */ /* 0x000fe40000000000 */
[----:B------:R-:W-:Y:S01]  /*bb20*/  IABS R3, R4 ;  /* 0x0000000400037213 */ /* 0x000fe20000000000 */
[----:B------:R-:W-:Y:S02]  /*bb30*/  IMAD.MOV R6, RZ, RZ, -R6 ;  /* 0x000000ffff067224 */ /* 0x000fe400078e0a06 */
[----:B0-----:R-:W-:Y:S02]  /*bb40*/  IMAD.MOV.U32 R0, RZ, RZ, R5 ;  /* 0x000000ffff007224 */ /* 0x001fe400078e0005 */
[----:B------:R-:W-:Y:S01]  /*bb50*/  @!P4 IMAD.IADD R7, R7, 0x1, -R16 ;  /* 0x000000010707c824 */ /* 0x000fe200078e0a10 */
[----:B------:R-:W-:Y:S01]  /*bb60*/  ISETP.GE.AND P4, PT, R4, RZ, PT ;  /* 0x000000ff0400720c */ /* 0x000fe20003f86270 */
[----:B------:R-:W-:-:S02]  /*bb70*/  @!P3 IMAD.MOV R0, RZ, RZ, -R0 ;  /* 0x000000ffff00b224 */ /* 0x000fc400078e0a00 */
[----:B------:R-:W-:Y:S01]  /*bb80*/  @!P5 IMAD.IADD R14, R14, 0x1, -R16 ;  /* 0x000000010e0ed824 */ /* 0x000fe200078e0a10 */
[C---:B------:R-:W-:Y:S01]  /*bb90*/  ISETP.GT.U32.AND P3, PT, R16.reuse, R7, PT ;  /* 0x000000071000720c */ /* 0x040fe20003f64070 */
[C---:B------:R-:W-:Y:S01]  /*bba0*/  IMAD R12, R16.reuse, R6, R12 ;  /* 0x00000006100c7224 */ /* 0x040fe200078e020c */
[----:B------:R0:W-:Y:S01]  /*bbb0*/  STL [R1+0x2a0], R0 ;  /* 0x0002a00001007387 */ /* 0x0001e20000100800 */
[----:B------:R-:W-:Y:S01]  /*bbc0*/  IMAD.HI.U32 R4, R23, R10, RZ ;  /* 0x0000000a17047227 */ /* 0x000fe200078e00ff */
[----:B------:R-:W-:-:S03]  /*bbd0*/  ISETP.GT.U32.AND P5, PT, R16, R14, PT ;  /* 0x0000000e1000720c */ /* 0x000fc60003fa4070 */
[----:B------:R-:W-:-:S04]  /*bbe0*/  IMAD.HI.U32 R5, R23, R3, RZ ;  /* 0x0000000317057227 */ /* 0x000fc800078e00ff */
[----:B------:R-:W-:Y:S02]  /*bbf0*/  IMAD.MOV R4, RZ, RZ, -R4 ;  /* 0x000000ffff047224 */ /* 0x000fe400078e0a04 */
[----:B0-----:R-:W-:Y:S02]  /*bc00*/  IMAD.MOV.U32 R0, RZ, RZ, R19 ;  /* 0x000000ffff007224 */ /* 0x001fe400078e0013 */
[----:B------:R-:W-:Y:S01]  /*bc10*/  @!P3 IMAD.IADD R7, R7, 0x1, -R16 ;  /* 0x000000010707b824 */ /* 0x000fe200078e0a10 */
[----:B------:R-:W-:Y:S01]  /*bc20*/  ISETP.GT.U32.AND P3, PT, R16, R12, PT ;  /* 0x0000000c1000720c */ /* 0x000fe20003f64070 */
[----:B------:R-:W-:Y:S01]  /*bc30*/  @!P6 IMAD.MOV R0, RZ, RZ, -R0 ;  /* 0x000000ffff00e224 */ /* 0x000fe200078e0a00 */
[----:B------:R-:W-:Y:S01]  /*bc40*/  ISETP.GE.AND P6, PT, R2, RZ, PT ;  /* 0x000000ff0200720c */ /* 0x000fe20003fc6270 */
[----:B------:R-:W-:Y:S02]  /*bc50*/  IMAD.MOV R5, RZ, RZ, -R5 ;  /* 0x000000ffff057224 */ /* 0x000fe400078e0a05 */
[C---:B------:R-:W-:Y:S01]  /*bc60*/  IMAD R10, R16.reuse, R4, R10 ;  /* 0x00000004100a7224 */ /* 0x040fe200078e020a */
[----:B------:R0:W-:Y:S01]  /*bc70*/  STL [R1+0x2b4], R0 ;  /* 0x0002b40001007387 */ /* 0x0001e20000100800 */
[----:B------:R-:W-:-:S02]  /*bc80*/  IMAD R3, R16, R5, R3 ;  /* 0x0000000510037224 */ /* 0x000fc400078e0203 */
[C---:B------:R-:W-:Y:S02]  /*bc90*/  VIADD R13, R17.reuse, 0x176 ;  /* 0x00000176110d7836 */ /* 0x040fe40000000000 */
[C---:B------:R-:W-:Y:S02]  /*bca0*/  VIADD R2, R17.reuse, 0x178 ;  /* 0x0000017811027836 */ /* 0x040fe40000000000 */
[--C-:B------:R-:W-:Y:S01]  /*bcb0*/  @!P5 IMAD.IADD R14, R14, 0x1, -R16.reuse ;  /* 0x000000010e0ed824 */ /* 0x100fe200078e0a10 */
[----:B------:R-:W-:Y:S01]  /*bcc0*/  ISETP.GT.U32.AND P5, PT, R16, R3, PT ;  /* 0x000000031000720c */ /* 0x000fe20003fa4070 */
[----:B------:R-:W-:Y:S01]  /*bcd0*/  @!P3 IMAD.IADD R12, R12, 0x1, -R16 ;  /* 0x000000010c0cb824 */ /* 0x000fe200078e0a10 */
[----:B------:R-:W-:Y:S01]  /*bce0*/  IABS R11, R13 ;  /* 0x0000000d000b7213 */ /* 0x000fe20000000000 */
[----:B0-----:R-:W-:Y:S01]  /*bcf0*/  IMAD.MOV.U32 R0, RZ, RZ, R7 ;  /* 0x000000ffff007224 */ /* 0x001fe200078e0007 */
[----:B------:R-:W-:Y:S01]  /*bd00*/  IABS R6, R2 ;  /* 0x0000000200067213 */ /* 0x000fe20000000000 */
[----:B------:R-:W-:Y:S01]  /*bd10*/  VIADD R9, R17, 0x174 ;  /* 0x0000017411097836 */ /* 0x000fe20000000000 */
[C---:B------:R-:W-:Y:S01]  /*bd20*/  ISETP.GT.U32.AND P3, PT, R16.reuse, R12, PT ;  /* 0x0000000c1000720c */ /* 0x040fe20003f64070 */
[----:B------:R-:W-:Y:S01]  /*bd30*/  @!P1 IMAD.MOV R0, RZ, RZ, -R0 ;  /* 0x000000ffff009224 */ /* 0x000fe200078e0a00 */
[----:B------:R-:W-:Y:S01]  /*bd40*/  ISETP.GT.U32.AND P1, PT, R16, R10, PT ;  /* 0x0000000a1000720c */ /* 0x000fe20003f24070 */
[----:B------:R-:W-:Y:S01]  /*bd50*/  IMAD.MOV.U32 R7, RZ, RZ, R11 ;  /* 0x000000ffff077224 */ /* 0x000fe200078e000b */
[----:B------:R-:W-:Y:S01]  /*bd60*/  IABS R8, R9 ;  /* 0x0000000900087213 */ /* 0x000fe20000000000 */
[----:B------:R-:W-:Y:S01]  /*bd70*/  IMAD.HI.U32 R11, R23, R6, RZ ;  /* 0x00000006170b7227 */ /* 0x000fe200078e00ff */
[----:B------:R0:W-:Y:S03]  /*bd80*/  STL [R1+0x2b0], R0 ;  /* 0x0002b00001007387 */ /* 0x0001e60000100800 */
[----:B------:R-:W-:-:S02]  /*bd90*/  IMAD.MOV R11, RZ, RZ, -R11 ;  /* 0x000000ffff0b7224 */ /* 0x000fc400078e0a0b */
[----:B------:R-:W-:Y:S02]  /*bda0*/  VIADD R4, R17, 0x172 ;  /* 0x0000017211047836 */ /* 0x000fe40000000000 */
[--C-:B------:R-:W-:Y:S02]  /*bdb0*/  @!P5 IMAD.IADD R3, R3, 0x1, -R16.reuse ;  /* 0x000000010303d824 */ /* 0x100fe400078e0a10 */
[----:B------:R-:W-:Y:S01]  /*bdc0*/  @!P1 IMAD.IADD R10, R10, 0x1, -R16 ;  /* 0x000000010a0a9824 */ /* 0x000fe200078e0a10 */
[----:B------:R-:W-:Y:S01]  /*bdd0*/  IABS R5, R4 ;  /* 0x0000000400057213 */ /* 0x000fe20000000000 */
[----:B0-----:R-:W-:Y:S01]  /*bde0*/  IMAD.MOV.U32 R0, RZ, RZ, R14 ;  /* 0x000000ffff007224 */ /* 0x001fe200078e000e */
[----:B------:R-:W-:Y:S01]  /*bdf0*/  ISETP.GT.U32.AND P5, PT, R16, R3, PT ;  /* 0x000000031000720c */ /* 0x000fe20003fa4070 */
[----:B------:R-:W-:Y:S01]  /*be00*/  @!P3 IMAD.IADD R12, R12, 0x1, -R16 ;  /* 0x000000010c0cb824 */ /* 0x000fe200078e0a10 */
[----:B------:R-:W-:Y:S01]  /*be10*/  ISETP.GT.U32.AND P1, PT, R16, R10, PT ;  /* 0x0000000a1000720c */ /* 0x000fe20003f24070 */
[----:B------:R-:W-:Y:S01]  /*be20*/  @!P2 IMAD.MOV R0, RZ, RZ, -R0 ;  /* 0x000000ffff00a224 */ /* 0x000fe200078e0a00 */
[----:B------:R-:W-:Y:S01]  /*be30*/  ISETP.GE.AND P2, PT, R2, RZ, PT ;  /* 0x000000ff0200720c */ /* 0x000fe20003f46270 */
[----:B------:R-:W-:-:S02]  /*be40*/  IMAD R2, R16, R11, R6 ;  /* 0x0000000b10027224 */ /* 0x000fc400078e0206 */
[C---:B------:R-:W-:Y:S01]  /*be50*/  IMAD.HI.U32 R6, R23.reuse, R8, RZ ;  /* 0x0000000817067227 */ /* 0x040fe200078e00ff */
[----:B------:R0:W-:Y:S02]  /*be60*/  STL [R1+0x2bc], R0 ;  /* 0x0002bc0001007387 */ /* 0x0001e40000100800 */
[----:B------:R-:W-:Y:S01]  /*be70*/  ISETP.GT.U32.AND P3, PT, R16, R2, PT ;  /* 0x000000021000720c */ /* 0x000fe20003f64070 */
[----:B------:R-:W-:-:S04]  /*be80*/  IMAD.HI.U32 R14, R23, R7, RZ ;  /* 0x00000007170e7227 */ /* 0x000fc800078e00ff */
[----:B------:R-:W-:-:S04]  /*be90*/  IMAD.HI.U32 R11, R23, R5, RZ ;  /* 0x00000005170b7227 */ /* 0x000fc800078e00ff */
[----:B0-----:R-:W-:Y:S02]  /*bea0*/  IMAD.MOV.U32 R0, RZ, RZ, R12 ;  /* 0x000000ffff007224 */ /* 0x001fe400078e000c */
[----:B------:R-:W-:Y:S02]  /*beb0*/  IMAD.MOV R6, RZ, RZ, -R6 ;  /* 0x000000ffff067224 */ /* 0x000fe400078e0a06 */
[----:B------:R-:W-:Y:S02]  /*bec0*/  @!P0 IMAD.MOV R0, RZ, RZ, -R0 ;  /* 0x000000ffff008224 */ /* 0x000fe400078e0a00 */
[----:B------:R-:W-:Y:S02]  /*bed0*/  IMAD.MOV R14, RZ, RZ, -R14 ;  /* 0x000000ffff0e7224 */ /* 0x000fe400078e0a0e */
[----:B------:R-:W-:Y:S01]  /*bee0*/  IMAD.MOV R11, RZ, RZ, -R11 ;  /* 0x000000ffff0b7224 */ /* 0x000fe200078e0a0b */
[----:B------:R0:W-:Y:S01]  /*bef0*/  STL [R1+0x2f0], R0 ;  /* 0x0002f00001007387 */ /* 0x0001e20000100800 */
[----:B------:R-:W-:-:S02]  /*bf00*/  IMAD R8, R16, R6, R8 ;  /* 0x0000000610087224 */ /* 0x000fc400078e0208 */
[--C-:B------:R-:W-:Y:S02]  /*bf10*/  @!P1 IMAD.IADD R10, R10, 0x1, -R16.reuse ;  /* 0x000000010a0a9824 */ /* 0x100fe400078e0a10 */
[----:B------:R-:W-:Y:S01]  /*bf20*/  VIADD R6, R17, 0x170 ;  /* 0x0000017011067836 */ /* 0x000fe20000000000 */
[C---:B------:R-:W-:Y:S01]  /*bf30*/  ISETP.GT.U32.AND P1, PT, R16.reuse, R8, PT ;  /* 0x000000081000720c */ /* 0x040fe20003f24070 */
[----:B------:R-:W-:Y:S01]  /*bf40*/  @!P5 IMAD.IADD R3, R3, 0x1, -R16 ;  /* 0x000000010303d824 */ /* 0x000fe200078e0a10 */
[----:B------:R-:W-:Y:S01]  /*bf50*/  ISETP.GE.AND P5, PT, R13, RZ, PT ;  /* 0x000000ff0d00720c */ /* 0x000fe20003fa6270 */
[C---:B------:R-:W-:Y:S02]  /*bf60*/  IMAD R7, R16.reuse, R14, R7 ;  /* 0x0000000e10077224 */ /* 0x040fe400078e0207 */
[C---:B------:R-:W-:Y:S01]  /*bf70*/  IMAD R5, R16.reuse, R11, R5 ;  /* 0x0000000b10057224 */ /* 0x040fe200078e0205 */
[----:B------:R-:W-:Y:S01]  /*bf80*/  IABS R11, R6 ;  /* 0x00000006000b7213 */ /* 0x000fe20000000000 */
[----:B0-----:R-:W-:Y:S01]  /*bf90*/  IMAD.MOV.U32 R0, RZ, RZ, R10 ;  /* 0x000000ffff007224 */ /* 0x001fe200078e000a */
[----:B------:R-:W-:Y:S01]  /*bfa0*/  ISETP.GT.U32.AND P0, PT, R16, R7, PT ;  /* 0x000000071000720c */ /* 0x000fe20003f04070 */
[----:B------:R-:W-:-:S02]  /*bfb0*/  @!P3 IMAD.IADD R2, R2, 0x1, -R16 ;  /* 0x000000010202b824 */ /* 0x000fc400078e0a10 */
[----:B------:R-:W-:Y:S02]  /*bfc0*/  IMAD.MOV.U32 R12, RZ, RZ, R3 ;  /* 0x000000ffff0c7224 */ /* 0x000fe400078e0003 */
[----:B------:R-:W-:Y:S01]  /*bfd0*/  @!P6 IMAD.MOV R0, RZ, RZ, -R0 ;  /* 0x000000ffff00e224 */ /* 0x000fe200078e0a00 */
[C---:B------:R-:W-:Y:S01]  /*bfe0*/  ISETP.GT.U32.AND P6, PT, R16.reuse, R5, PT ;  /* 0x000000051000720c */ /* 0x040fe20003fc4070 */
[----:B------:R-:W-:Y:S01]  /*bff0*/  IMAD.MOV.U32 R3, RZ, RZ, R11 ;  /* 0x000000ffff037224 */ /* 0x000fe200078e000b */
[----:B------:R-:W-:Y:S01]  /*c000*/  ISETP.GT.U32.AND P3, PT, R16, R2, PT ;  /* 0x000000021000720c */ /* 0x000fe20003f64070 */
[----:B------:R-:W-:Y:S01]  /*c010*/  @!P4 IMAD.MOV R12, RZ, RZ, -R12 ;  /* 0x000000ffff0cc224 */ /* 0x000fe200078e0a0c */
[----:B------:R-:W-:Y:S01]  /*c020*/  ISETP.GE.AND P4, PT, R9, RZ, PT ;  /* 0x000000ff0900720c */ /* 0x000fe20003f86270 */
[----:B------:R-:W-:Y:S02]  /*c030*/  VIADD R9, R17, 0x16e ;  /* 0x0000016e11097836 */ /* 0x000fe40000000000 */
[----:B------:R-:W-:Y:S01]  /*c040*/  IMAD.HI.U32 R10, R23, R3, RZ ;  /* 0x00000003170a7227 */ /* 0x000fe200078e00ff */
[----:B------:R0:W-:Y:S03]  /*c050*/  STL [R1+0x2f4], R12 ;  /* 0x0002f40c01007387 */ /* 0x0001e60000100800 */
[----:B------:R-:W-:Y:S01]  /*c060*/  @!P1 IMAD.IADD R8, R8, 0x1, -R16 ;  /* 0x0000000108089824 */ /* 0x000fe200078e0a10 */
[----:B------:R1:W-:Y:S01]  /*c070*/  STL [R1+0x2fc], R0 ;  /* 0x0002fc0001007387 */ /* 0x0003e20000100800 */
[----:B------:R-:W-:-:S02]  /*c080*/  IMAD.MOV R10, RZ, RZ, -R10 ;  /* 0x000000ffff0a7224 */ /* 0x000fc400078e0a0a */
[--C-:B------:R-:W-:Y:S01]  /*c090*/  @!P0 IMAD.IADD R7, R7, 0x1, -R16.reuse ;  /* 0x0000000107078824 */ /* 0x100fe200078e0a10 */
[----:B------:R-:W-:Y:S01]  /*c0a0*/  ISETP.GE.AND P0, PT, R6, RZ, PT ;  /* 0x000000ff0600720c */ /* 0x000fe20003f06270 */
[--C-:B------:R-:W-:Y:S01]  /*c0b0*/  @!P6 IMAD.IADD R5, R5, 0x1, -R16.reuse ;  /* 0x000000010505e824 */ /* 0x100fe200078e0a10 */
[----:B0-----:R-:W-:Y:S01]  /*c0c0*/  IABS R12, R9 ;  /* 0x00000009000c7213 */ /* 0x001fe20000000000 */
[----:B------:R-:W-:Y:S01]  /*c0d0*/  @!P3 IMAD.IADD R2, R2, 0x1, -R16 ;  /* 0x000000010202b824 */ /* 0x000fe200078e0a10 */
[C---:B------:R-:W-:Y:S01]  /*c0e0*/  ISETP.GT.U32.AND P6, PT, R16.reuse, R8, PT ;  /* 0x000000081000720c */ /* 0x040fe20003fc4070 */
[C---:B------:R-:W-:Y:S01]  /*c0f0*/  IMAD R3, R16.reuse, R10, R3 ;  /* 0x0000000a10037224 */ /* 0x040fe200078e0203 */
[----:B------:R-:W-:Y:S01]  /*c100*/  ISETP.GT.U32.AND P1, PT, R16, R7, PT ;  /* 0x000000071000720c */ /* 0x000fe20003f24070 */
[----:B------:R-:W-:Y:S01]  /*c110*/  IMAD.HI.U32 R10, R23, R12, RZ ;  /* 0x0000000c170a7227 */ /* 0x000fe200078e00ff */
[----:B------:R-:W-:-:S03]  /*c120*/  ISETP.GE.AND P3, PT, R4, RZ, PT ;  /* 0x000000ff0400720c */ /* 0x000fc60003f66270 */
[----:B-1----:R-:W-:Y:S02]  /*c130*/  IMAD.MOV.U32 R0, RZ, RZ, R2 ;  /* 0x000000ffff007224 */ /* 0x002fe400078e0002 */
[----:B------:R-:W-:Y:S02]  /*c140*/  IMAD.MOV R10, RZ, RZ, -R10 ;  /* 0x000000ffff0a7224 */ /* 0x000fe400078e0a0a */
[----:B------:R-:W-:Y:S01]  /*c150*/  @!P2 IMAD.MOV R0, RZ, RZ, -R0 ;  /* 0x000000ffff00a224 */ /* 0x000fe200078e0a00 */
[C---:B------:R-:W-:Y:S01]  /*c160*/  ISETP.GT.U32.AND P2, PT, R16.reuse, R5, PT ;  /* 0x000000051000720c */ /* 0x040fe20003f44070 */
[----:B------:R-:W-:Y:S02]  /*c170*/  IMAD R12, R16, R10, R12 ;  /* 0x0000000a100c7224 */ /* 0x000fe400078e020c */
[----:B------:R-:W-:Y:S01]  /*c180*/  @!P6 IMAD.IADD R8, R8, 0x1, -R16 ;  /* 0x000000010808e824 */ /* 0x000fe200078e0a10 */
[----:B------:R0:W-:Y:S01]  /*c190*/  STL [R1+0x3b4], R0 ;  /* 0x0003b40001007387 */ /* 0x0001e20000100800 */
[C---:B------:R-:W-:Y:S01]  /*c1a0*/  VIADD R6, R17.reuse, 0x168 ;  /* 0x0000016811067836 */ /* 0x040fe20000000000 */
[----:B------:R-:W-:Y:S01]  /*c1b0*/  ISETP.GT.U32.AND P6, PT, R16, R12, PT ;  /* 0x0000000c1000720c */ /* 0x000fe20003fc4070 */
[----:B------:R-:W-:-:S02]  /*c1c0*/  VIADD R4, R17, 0x16c ;  /* 0x0000016c11047836 */ /* 0x000fc40000000000 */
[--C-:B------:R-:W-:Y:S01]  /*c1d0*/  @!P1 IMAD.IADD R7, R7, 0x1, -R16.reuse ;  /* 0x0000000107079824 */ /* 0x100fe200078e0a10 */
[----:B------:R-:W-:Y:S01]  /*c1e0*/  ISETP.GT.U32.AND P1, PT, R16, R3, PT ;  /* 0x000000031000720c */ /* 0x000fe20003f24070 */
[----:B------:R-:W-:Y:S01]  /*c1f0*/  VIADD R2, R17, 0x16a ;  /* 0x0000016a11027836 */ /* 0x000fe20000000000 */
[----:B------:R-:W-:Y:S01]  /*c200*/  IABS R13, R6 ;  /* 0x00000006000d7213 */ /* 0x000fe20000000000 */
[----:B------:R-:W-:Y:S01]  /*c210*/  @!P2 IMAD.IADD R5, R5, 0x1, -R16 ;  /* 0x000000010505a824 */ /* 0x000fe200078e0a10 */
[----:B------:R-:W-:Y:S01]  /*c220*/  IABS R11, R4 ;  /* 0x00000004000b7213 */ /* 0x000fe20000000000 */
[----:B0-----:R-:W-:Y:S01]  /*c230*/  IMAD.MOV.U32 R0, RZ, RZ, R7 ;  /* 0x000000ffff007224 */ /* 0x001fe200078e0007 */
[----:B------:R-:W-:Y:S01]  /*c240*/  ISETP.GE.AND P2, PT, R9, RZ, PT ;  /* 0x000000ff0900720c */ /* 0x000fe20003f46270 */
[----:B------:R-:W-:Y:S01]  /*c250*/  IMAD.MOV.U32 R9, RZ, RZ, R13 ;  /* 0x000000ffff097224 */ /* 0x000fe200078e000d */
[----:B------:R-:W-:Y:S01]  /*c260*/  IABS R10, R2 ;  /* 0x00000002000a7213 */ /* 0x000fe20000000000 */
[----:B------:R-:W-:-:S04]  /*c270*/  IMAD.HI.U32 R13, R23, R11, RZ ;  /* 0x0000000b170d7227 */ /* 0x000fc800078e00ff */
[----:B------:R-:W-:Y:S02]  /*c280*/  @!P6 IMAD.IADD R12, R12, 0x1, -R16 ;  /* 0x000000010c0ce824 */ /* 0x000fe400078e0a10 */
[----:B------:R-:W-:-:S03]  /*c290*/  IMAD.HI.U32 R14, R23, R10, RZ ;  /* 0x0000000a170e7227 */ /* 0x000fc600078e00ff */
[----:B------:R-:W-:Y:S01]  /*c2a0*/  ISETP.GT.U32.AND P6, PT, R16, R12, PT ;  /* 0x0000000c1000720c */ /* 0x000fe20003fc4070 */
[----:B------:R-:W-:Y:S02]  /*c2b0*/  IMAD.MOV R13, RZ, RZ, -R13 ;  /* 0x000000ffff0d7224 */ /* 0x000fe400078e0a0d */
[----:B------:R-:W-:Y:S01]  /*c2c0*/  @!P1 IMAD.IADD R3, R3, 0x1, -R16 ;  /* 0x0000000103039824 */ /* 0x000fe200078e0a10 */
[----:B------:R-:W-:Y:S01]  /*c2d0*/  ISETP.GE.AND P1, PT, R4, RZ, PT ;  /* 0x000000ff0400720c */ /* 0x000fe20003f26270 */
[----:B------:R-:W-:Y:S02]  /*c2e0*/  @!P5 IMAD.MOV R0, RZ, RZ, -R0 ;  /* 0x000000ffff00d224 */ /* 0x000fe400078e0a00 */
[----:B------:R-:W-:Y:S01]  /*c2f0*/  IMAD.HI.U32 R4, R23, R9, RZ ;  /* 0x0000000917047227 */ /* 0x000fe200078e00ff */
[----:B------:R-:W-:Y:S02]  /*c300*/  ISETP.GT.U32.AND P5, PT, R16, R3, PT ;  /* 0x000000031000720c */ /* 0x000fe40003fa4070 */
[----:B------:R0:W-:Y:S01]  /*c310*/  STL [R1+0x360], R0 ;  /* 0x0003600001007387 */ /* 0x0001e20000100800 */
[----:B------:R-:W-:-:S02]  /*c320*/  IMAD.MOV R7, RZ, RZ, -R14 ;  /* 0x000000ffff077224 */ /* 0x000fc400078e0a0e */
[C---:B------:R-:W-:Y:S02]  /*c330*/  IMAD R11, R16.reuse, R13, R11 ;  /* 0x0000000d100b7224 */ /* 0x040fe400078e020b */
[----:B------:R-:W-:Y:S02]  /*c340*/  IMAD.MOV R4, RZ, RZ, -R4 ;  /* 0x000000ffff047224 */ /* 0x000fe400078e0a04 */
[C---:B------:R-:W-:Y:S02]  /*c350*/  IMAD R10, R16.reuse, R7, R10 ;  /* 0x00000007100a7224 */ /* 0x040fe400078e020a */
[----:B------:R-:W-:Y:S01]  /*c360*/  @!P4 IMAD.MOV R8, RZ, RZ, -R8 ;  /* 0x000000ffff08c224 */ /* 0x000fe200078e0a08 */
[C---:B------:R-:W-:Y:S01]  /*c370*/  ISETP.GT.U32.AND P4, PT, R16.reuse, R11, PT ;  /* 0x0000000b1000720c */ /* 0x040fe20003f84070 */
[----:B0-----:R-:W-:Y:S02]  /*c380*/  IMAD.MOV.U32 R0, RZ, RZ, R5 ;  /* 0x000000ffff007224 */ /* 0x001fe400078e0005 */
[C---:B------:R-:W-:Y:S01]  /*c390*/  IMAD R9, R16.reuse, R4, R9 ;  /* 0x0000000410097224 */ /* 0x040fe200078e0209 */
[----:B------:R0:W-:Y:S01]  /*c3a0*/  STL [R1+0x2ec], R8 ;  /* 0x0002ec0801007387 */ /* 0x0001e20000100800 */
[----:B------:R-:W-:Y:S01]  /*c3b0*/  @!P3 IMAD.MOV R0, RZ, RZ, -R0 ;  /* 0x000000ffff00b224 */ /* 0x000fe200078e0a00 */
[----:B------:R-:W-:Y:S01]  /*c3c0*/  ISETP.GT.U32.AND P3, PT, R16, R10, PT ;  /* 0x0000000a1000720c */ /* 0x000fe20003f64070 */
[--C-:B------:R-:W-:Y:S01]  /*c3d0*/  @!P6 IMAD.IADD R12, R12, 0x1, -R16.reuse ;  /* 0x000000010c0ce824 */ /* 0x100fe200078e0a10 */
[----:B------:R-:W-:Y:S01]  /*c3e0*/  ISETP.GT.U32.AND P6, PT, R16, R9, PT ;  /* 0x000000091000720c */ /* 0x000fe20003fc4070 */
[----:B------:R-:W-:Y:S01]  /*c3f0*/  VIADD R13, R17, 0x166 ;  /* 0x00000166110d7836 */ /* 0x000fe20000000000 */
[----:B------:R1:W-:Y:S01]  /*c400*/  STL [R1+0x310], R0 ;  /* 0x0003100001007387 */ /* 0x0003e20000100800 */
[--C-:B------:R-:W-:Y:S01]  /*c410*/  @!P5 IMAD.IADD R3, R3, 0x1, -R16.reuse ;  /* 0x000000010303d824 */ /* 0x100fe200078e0a10 */
[----:B------:R-:W-:Y:S01]  /*c420*/  ISETP.GE.AND P5, PT, R2, RZ, PT ;  /* 0x000000ff0200720c */ /* 0x000fe20003fa6270 */
[----:B------:R-:W-:Y:S01]  /*c430*/  VIADD R2, R17, 0x164 ;  /* 0x0000016411027836 */ /* 0x000fe20000000000 */
[----:B------:R-:W-:Y:S01]  /*c440*/  IABS R5, R13 ;  /* 0x0000000d00057213 */ /* 0x000fe20000000000 */
[--C-:B------:R-:W-:Y:S01]  /*c450*/  @!P4 IMAD.IADD R11, R11, 0x1, -R16.reuse ;  /* 0x000000010b0bc824 */ /* 0x100fe200078e0a10 */
[----:B------:R-:W-:Y:S01]  /*c460*/  ISETP.GE.AND P4, PT, R6, RZ, PT ;  /* 0x000000ff0600720c */ /* 0x000fe20003f86270 */
[----:B0-----:R-:W-:Y:S01]  /*c470*/  VIADD R8, R17, 0x162 ;  /* 0x0000016211087836 */ /* 0x001fe20000000000 */
[----:B------:R-:W-:Y:S01]  /*c480*/  IABS R4, R2 ;  /* 0x0000000200047213 */ /* 0x000fe20000000000 */
[----:B------:R-:W-:Y:S01]  /*c490*/  @!P3 IMAD.IADD R10, R10, 0x1, -R16 ;  /* 0x000000010a0ab824 */ /* 0x000fe200078e0a10 */
[----:B------:R-:W-:Y:S01]  /*c4a0*/  ISETP.GT.U32.AND P3, PT, R16, R11, PT ;  /* 0x0000000b1000720c */ /* 0x000fe20003f64070 */
[----:B------:R-:W-:Y:S01]  /*c4b0*/  IMAD.HI.U32 R6, R23, R5, RZ ;  /* 0x0000000517067227 */ /* 0x000fe200078e00ff */
[----:B------:R-:W-:-:S03]  /*c4c0*/  IABS R15, R8 ;  /* 0x00000008000f7213 */ /* 0x000fc60000000000 */
[----:B------:R-:W-:Y:S01]  /*c4d0*/  @!P6 IMAD.IADD R9, R9, 0x1, -R16 ;  /* 0x000000010909e824 */ /* 0x000fe200078e0a10 */
[----:B------:R-:W-:Y:S01]  /*c4e0*/  ISETP.GT.U32.AND P6, PT, R16, R10, PT ;  /* 0x0000000a1000720c */ /* 0x000fe20003fc4070 */
[----:B-1----:R-:W-:Y:S02]  /*c4f0*/  IMAD.MOV.U32 R0, RZ, RZ, R3 ;  /* 0x000000ffff007224 */ /* 0x002fe400078e0003 */
[----:B------:R-:W-:Y:S02]  /*c500*/  IMAD.MOV R6, RZ, RZ, -R6 ;  /* 0x000000ffff067224 */ /* 0x000fe400078e0a06 */
[----:B------:R-:W-:-:S04]  /*c510*/  IMAD.HI.U32 R3, R23, R4, RZ ;  /* 0x0000000417037227 */ /* 0x000fc800078e00ff */
[C---:B------:R-:W-:Y:S02]  /*c520*/  IMAD R5, R16.reuse, R6, R5 ;  /* 0x0000000610057224 */ /* 0x040fe400078e0205 */
[----:B------:R-:W-:Y:S02]  /*c530*/  IMAD.MOV R3, RZ, RZ, -R3 ;  /* 0x000000ffff037224 */ /* 0x000fe400078e0a03 */
[----:B------:R-:W-:Y:S01]  /*c540*/  @!P3 IMAD.IADD R11, R11, 0x1, -R16 ;  /* 0x000000010b0bb824 */ /* 0x000fe200078e0a10 */
[C---:B------:R-:W-:Y:S01]  /*c550*/  ISETP.GT.U32.AND P3, PT, R16.reuse, R5, PT ;  /* 0x000000051000720c */ /* 0x040fe20003f64070 */
[----:B------:R-:W-:Y:S02]  /*c560*/  IMAD R4, R16, R3, R4 ;  /* 0x0000000310047224 */ /* 0x000fe400078e0204 */
[----:B------:R-:W-:Y:S02]  /*c570*/  @!P6 IMAD.IADD R10, R10, 0x1, -R16 ;  /* 0x000000010a0ae824 */ /* 0x000fe400078e0a10 */
[----:B------:R-:W-:Y:S01]  /*c580*/  @!P0 IMAD.MOV R0, RZ, RZ, -R0 ;  /* 0x000000ffff008224 */ /* 0x000fe200078e0a00 */
[C---:B------:R-:W-:Y:S01]  /*c590*/  ISETP.GT.U32.AND P6, PT, R16.reuse, R4, PT ;  /* 0x000000041000720c */ /* 0x040fe20003fc4070 */
[----:B------:R-:W-:Y:S01]  /*c5a0*/  VIADD R7, R17, 0x160 ;  /* 0x0000016011077836 */ /* 0x000fe20000000000 */
[----:B------:R-:W-:Y:S01]  /*c5b0*/  ISETP.GT.U32.AND P0, PT, R16, R9, PT ;  /* 0x000000091000720c */ /* 0x000fe20003f04070 */
[----:B------:R-:W-:Y:S01]  /*c5c0*/  IMAD.HI.U32 R18, R23, R15, RZ ;  /* 0x0000000f17127227 */ /* 0x000fe200078e00ff */
[----:B------:R0:W-:Y:S02]  /*c5d0*/  STL [R1+0x330], R0 ;  /* 0x0003300001007387 */ /* 0x0001e40000100800 */
[----:B------:R-:W-:Y:S01]  /*c5e0*/  IABS R3, R7 ;  /* 0x0000000700037213 */ /* 0x000fe20000000000 */
[----:B------:R-:W-:Y:S01]  /*c5f0*/  @!P3 IMAD.IADD R5, R5, 0x1, -R16 ;  /* 0x000000010505b824 */ /* 0x000fe200078e0a10 */
[----:B------:R-:W-:Y:S01]  /*c600*/  ISETP.GE.AND P3, PT, R2, RZ, PT ;  /* 0x000000ff0200720c */ /* 0x000fe20003f66270 */
[----:B------:R-:W-:-:S02]  /*c610*/  @!P2 IMAD.MOV R12, RZ, RZ, -R12 ;  /* 0x000000ffff0ca224 */ /* 0x000fc400078e0a0c */
[----:B------:R-:W-:Y:S02]  /*c620*/  IMAD.MOV R18, RZ, RZ, -R18 ;  /* 0x000000ffff127224 */ /* 0x000fe400078e0a12 */
[----:B------:R-:W-:Y:S01]  /*c630*/  @!P6 IMAD.IADD R4, R4, 0x1, -R16 ;  /* 0x000000010404e824 */ /* 0x000fe200078e0a10 */
[----:B------:R-:W-:Y:S01]  /*c640*/  ISETP.GT.U32.AND P6, PT, R16, R5, PT ;  /* 0x000000051000720c */ /* 0x000fe20003fc4070 */
[----:B0-----:R-:W-:Y:S01]  /*c650*/  IMAD.MOV.U32 R0, RZ, RZ, R11 ;  /* 0x000000ffff007224 */ /* 0x001fe200078e000b */
[----:B------:R-:W-:Y:S01]  /*c660*/  STL [R1+0x33c], R12 ;  /* 0x00033c0c01007387 */ /* 0x000fe20000100800 */
[----:B------:R-:W-:-:S04]  /*c670*/  IMAD.HI.U32 R14, R23, R3, RZ ;  /* 0x00000003170e7227 */ /* 0x000fc800078e00ff */
[----:B------:R-:W-:Y:S01]  /*c680*/  @!P1 IMAD.MOV R0, RZ, RZ, -R0 ;  /* 0x000000ffff009224 */ /* 0x000fe200078e0a00 */
[C---:B------:R-:W-:Y:S01]  /*c690*/  ISETP.GT.U32.AND P1, PT, R16.reuse, R4, PT ;  /* 0x000000041000720c */ /* 0x040fe20003f24070 */
[----:B------:R-:W-:Y:S01]  /*c6a0*/  @!P0 IMAD.IADD R9, R9, 0x1, -R16 ;  /* 0x0000000109098824 */ /* 0x000fe200078e0a10 */
[----:B------:R-:W-:Y:S01]  /*c6b0*/  ISETP.GE.AND P0, PT, R13, RZ, PT ;  /* 0x000000ff0d00720c */ /* 0x000fe20003f06270 */
[----:B------:R-:W-:Y:S01]  /*c6c0*/  IMAD R2, R16, R18, R15 ;  /* 0x0000001210027224 */ /* 0x000fe200078e020f */
[----:B------:R0:W-:Y:S01]  /*c6d0*/  STL [R1+0x338], R0 ;  /* 0x0003380001007387 */ /* 0x0001e20000100800 */
[----:B------:R-:W-:Y:S02]  /*c6e0*/  IMAD.MOV R14, RZ, RZ, -R14 ;  /* 0x000000ffff0e7224 */ /* 0x000fe400078e0a0e */
[----:B------:R-:W-:Y:S01]  /*c6f0*/  @!P5 IMAD.MOV R10, RZ, RZ, -R10 ;  /* 0x000000ffff0ad224 */ /* 0x000fe200078e0a0a */
[----:B------:R-:W-:Y:S01]  /*c700*/  ISETP.GE.AND P5, PT, R8, RZ, PT ;  /* 0x000000ff0800720c */ /* 0x000fe20003fa6270 */
[----:B------:R-:W-:Y:S01]  /*c710*/  VIADD R6, R17, 0x15e ;  /* 0x0000015e11067836 */ /* 0x000fe20000000000 */
[C---:B------:R-:W-:Y:S01]  /*c720*/  ISETP.GT.U32.AND P2, PT, R16.reuse, R2, PT ;  /* 0x000000021000720c */ /* 0x040fe20003f44070 */
[C---:B------:R-:W-:Y:S01]  /*c730*/  IMAD R8, R16.reuse, R14, R3 ;  /* 0x0000000e10087224 */ /* 0x040fe200078e0203 */
[----:B------:R-:W-:Y:S01]  /*c740*/  STL [R1+0x334], R10 ;  /* 0x0003340a01007387 */ /* 0x000fe20000100800 */
[----:B------:R-:W-:Y:S01]  /*c750*/  @!P6 IMAD.IADD R5, R5, 0x1, -R16 ;  /* 0x000000010505e824 */ /* 0x000fe200078e0a10 */
[----:B------:R-:W-:Y:S01]  /*c760*/  IABS R13, R6 ;  /* 0x00000006000d7213 */ /* 0x000fe20000000000 */
[----:B0-----:R-:W-:Y:S01]  /*c770*/  IMAD.MOV.U32 R0, RZ, RZ, R9 ;  /* 0x000000ffff007224 */ /* 0x001fe200078e0009 */
[----:B------:R-:W-:Y:S01]  /*c780*/  ISETP.GT.U32.AND P6, PT, R16, R8, PT ;  /* 0x000000081000720c */ /* 0x000fe20003fc4070 */
[----:B------:R-:W-:-:S02]  /*c790*/  VIADD R3, R17, 0x15c ;  /* 0x0000015c11037836 */ /* 0x000fc40000000000 */
[----:B------:R-:W-:Y:S01]  /*c7a0*/  @!P4 IMAD.MOV R0, RZ, RZ, -R0 ;  /* 0x000000ffff00c224 */ /* 0x000fe200078e0a00 */
[----:B------:R-:W-:Y:S01]  /*c7b0*/  ISETP.GE.AND P4, PT, R7, RZ, PT ;  /* 0x000000ff0700720c */ /* 0x000fe20003f86270 */
[----:B------:R-:W-:Y:S01]  /*c7c0*/  IMAD.HI.U32 R9, R23, R13, RZ ;  /* 0x0000000d17097227 */ /* 0x000fe200078e00ff */
[----:B------:R-:W-:Y:S02]  /*c7d0*/  IABS R15, R3 ;  /* 0x00000003000f7213 */ /* 0x000fe40000000000 */
[----:B------:R0:W-:Y:S01]  /*c7e0*/  STL [R1+0x32c], R0 ;  /* 0x00032c0001007387 */ /* 0x0001e20000100800 */
[----:B------:R-:W-:Y:S02]  /*c7f0*/  IMAD.MOV R9, RZ, RZ, -R9 ;  /* 0x000000ffff097224 */ /* 0x000fe400078e0a09 */
[--C-:B------:R-:W-:Y:S01]  /*c800*/  @!P1 IMAD.IADD R4, R4, 0x1, -R16.reuse ;  /* 0x0000000104049824 */ /* 0x100fe200078e0a10 */
[----:B------:R-:W-:Y:S01]  /*c810*/  ISETP.GE.AND P1, PT, R6, RZ, PT ;  /* 0x000000ff0600720c */ /* 0x000fe20003f26270 */
[----:B------:R-:W-:Y:S01]  /*c820*/  @!P2 IMAD.IADD R2, R2, 0x1, -R16 ;  /* 0x000000010202a824 */ /* 0x000fe200078e0a10 */
[----:B------:R-:W-:Y:S01]  /*c830*/  ISETP.GE.AND P2, PT, R3, RZ, PT ;  /* 0x000000ff0300720c */ /* 0x000fe20003f46270 */
[----:B------:R-:W-:-:S02]  /*c840*/  IMAD R18, R16, R9, R13 ;  /* 0x0000000910127224 */ /* 0x000fc400078e020d */
[----:B------:R-:W-:Y:S01]  /*c850*/  @!P6 IMAD.IADD R8, R8, 0x1, -R16 ;  /* 0x000000010808e824 */ /* 0x000fe200078e0a10 */
[----:B------:R-:W-:Y:S01]  /*c860*/  ISETP.GT.U32.AND P6, PT, R16, R2, PT ;  /* 0x000000021000720c */ /* 0x000fe20003fc4070 */
[----:B0-----:R-:W-:Y:S02]  /*c870*/  IMAD.MOV.U32 R0, RZ, RZ, R5 ;  /* 0x000000ffff007224 */ /* 0x001fe400078e0005 */
[----:B------:R-:W-:-:S04]  /*c880*/  IMAD.HI.U32 R5, R23, R15, RZ ;  /* 0x0000000f17057227 */ /* 0x000fc800078e00ff */
[----:B------:R-:W-:Y:S01]  /*c890*/  @!P0 IMAD.MOV R0, RZ, RZ, -R0 ;  /* 0x000000ffff008224 */ /* 0x000fe200078e0a00 */
[----:B------:R-:W-:Y:S01]  /*c8a0*/  ISETP.GT.U32.AND P0, PT, R16, R8, PT ;  /* 0x000000081000720c */ /* 0x000fe20003f04070 */
[C---:B------:R-:W-:Y:S02]  /*c8b0*/  VIADD R7, R17.reuse, 0x15a ;  /* 0x0000015a11077836 */ /* 0x040fe40000000000 */
[C---:B------:R-:W-:Y:S01]  /*c8c0*/  VIADD R6, R17.reuse, 0x158 ;  /* 0x0000015811067836 */ /* 0x040fe20000000000 */
[----:B------:R0:W-:Y:S01]  /*c8d0*/  STL [R1+0x35c], R0 ;  /* 0x00035c0001007387 */ /* 0x0001e20000100800 */
[----:B------:R-:W-:Y:S01]  /*c8e0*/  @!P6 IMAD.IADD R2, R2, 0x1, -R16 ;  /* 0x000000010202e824 */ /* 0x000fe200078e0a10 */
[----:B------:R-:W-:Y:S01]  /*c8f0*/  IABS R11, R7 ;  /* 0x00000007000b7213 */ /* 0x000fe20000000000 */
[C---:B------:R-:W-:Y:S01]  /*c900*/  VIADD R3, R17.reuse, 0x156 ;  /* 0x0000015611037836 */ /* 0x040fe20000000000 */
[----:B------:R-:W-:Y:S01]  /*c910*/  IABS R14, R6 ;  /* 0x00000006000e7213 */ /* 0x000fe20000000000 */
[----:B------:R-:W-:-:S03]  /*c920*/  VIADD R10, R17, 0x14e ;  /* 0x0000014e110a7836 */ /* 0x000fc60000000000 */
[----:B------:R-:W-:Y:S01]  /*c930*/  IABS R13, R3 ;  /* 0x00000003000d7213 */ /* 0x000fe20000000000 */
[----:B------:R-:W-:Y:S01]  /*c940*/  @!P0 IMAD.IADD R8, R8, 0x1, -R16 ;  /* 0x0000000108088824 */ /* 0x000fe200078e0a10 */
[----:B------:R-:W-:Y:S01]  /*c950*/  ISETP.GE.AND P0, PT, R7, RZ, PT ;  /* 0x000000ff0700720c */ /* 0x000fe20003f06270 */
[----:B0-----:R-:W-:Y:S02]  /*c960*/  IMAD.MOV.U32 R0, RZ, RZ, R4 ;  /* 0x000000ffff007224 */ /* 0x001fe400078e0004 */
[----:B------:R-:W-:Y:S02]  /*c970*/  IMAD.MOV R4, RZ, RZ, -R5 ;  /* 0x000000ffff047224 */ /* 0x000fe400078e0a05 */
[----:B------:R-:W-:Y:S01]  /*c980*/  @!P3 IMAD.MOV R0, RZ, RZ, -R0 ;  /* 0x000000ffff00b224 */ /* 0x000fe200078e0a00 */
[C---:B------:R-:W-:Y:S01]  /*c990*/  ISETP.GT.U32.AND P3, PT, R16.reuse, R18, PT ;  /* 0x000000121000720c */ /* 0x040fe20003f64070 */
[C---:B------:R-:W-:Y:S02]  /*c9a0*/  IMAD R15, R16.reuse, R4, R15 ;  /* 0x00000004100f7224 */ /* 0x040fe400078e020f */
[C---:B------:R-:W-:Y:S01]  /*c9b0*/  IMAD.HI.U32 R4, R23.reuse, R11, RZ ;  /* 0x0000000b17047227 */ /* 0x040fe200078e00ff */
[----:B------:R0:W-:Y:S02]  /*c9c0*/  STL [R1+0x358], R0 ;  /* 0x0003580001007387 */ /* 0x0001e40000100800 */
[----:B------:R-:W-:Y:S01]  /*c9d0*/  ISETP.GT.U32.AND P6, PT, R16, R15, PT ;  /* 0x0000000f1000720c */ /* 0x000fe20003fc4070 */
[----:B------:R-:W-:-:S04]  /*c9e0*/  IMAD.HI.U32 R5, R23, R14, RZ ;  /* 0x0000000e17057227 */ /* 0x000fc800078e00ff */
[----:B------:R-:W-:Y:S02]  /*c9f0*/  IMAD.MOV R7, RZ, RZ, -R4 ;  /* 0x000000ffff077224 */ /* 0x000fe400078e0a04 */
[----:B------:R-:W-:Y:S01]  /*ca00*/  @!P3 IMAD.IADD R18, R18, 0x1, -R16 ;  /* 0x000000011212b824 */ /* 0x000fe200078e0a10 */
[----:B------:R-:W-:Y:S01]  /*ca10*/  ISETP.GE.AND P3, PT, R6, RZ, PT ;  /* 0x000000ff0600720c */ /* 0x000fe20003f66270 */
[----:B0-----:R-:W-:Y:S02]  /*ca20*/  IMAD.MOV.U32 R0, RZ, RZ, R2 ;  /* 0x000000ffff007224 */ /* 0x001fe400078e0002 */
[----:B------:R-:W-:Y:S02]  /*ca30*/  IMAD.MOV R5, RZ, RZ, -R5 ;  /* 0x000000ffff057224 */ /* 0x000fe400078e0a05 */
[----:B------:R-:W-:Y:S01]  /*ca40*/  @!P5 IMAD.MOV R0, RZ, RZ, -R0 ;  /* 0x000000ffff00d224 */ /* 0x000fe200078e0a00 */
[C---:B------:R-:W-:Y:S01]  /*ca50*/  ISETP.GT.U32.AND P5, PT, R16.reuse, R18, PT ;  /* 0x000000121000720c */ /* 0x040fe20003fa4070 */
[----:B------:R-:W-:-:S02]  /*ca60*/  IMAD R11, R16, R7, R11 ;  /* 0x00000007100b7224 */ /* 0x000fc400078e020b */
[----:B------:R-:W-:Y:S01]  /*ca70*/  @!P6 IMAD.IADD R15, R15, 0x1, -R16 ;  /* 0x000000010f0fe824 */ /* 0x000fe200078e0a10 */
[----:B------:R0:W-:Y:S01]  /*ca80*/  STL [R1+0x354], R0 ;  /* 0x0003540001007387 */ /* 0x0001e20000100800 */
[C---:B------:R-:W-:Y:S02]  /*ca90*/  IMAD R14, R16.reuse, R5, R14 ;  /* 0x00000005100e7224 */ /* 0x040fe400078e020e */
[----:B------:R-:W-:Y:S01]  /*caa0*/  IMAD.HI.U32 R4, R23, R13, RZ ;  /* 0x0000000d17047227 */ /* 0x000fe200078e00ff */
[----:B------:R-:W-:-:S03]  /*cab0*/  ISETP.GT.U32.AND P6, PT, R16, R15, PT ;  /* 0x0000000f1000720c */ /* 0x000fc60003fc4070 */
[----:B------:R-:W-:Y:S02]  /*cac0*/  IMAD.MOV R4, RZ, RZ, -R4 ;  /* 0x000000ffff047224 */ /* 0x000fe400078e0a04 */
[----:B------:R-:W-:Y:S01]  /*cad0*/  @!P5 IMAD.IADD R18, R18, 0x1, -R16 ;  /* 0x000000011212d824 */ /* 0x000fe200078e0a10 */
[C---:B------:R-:W-:Y:S01]  /*cae0*/  ISETP.GT.U32.AND P5, PT, R16.reuse, R14, PT ;  /* 0x0000000e1000720c */ /* 0x040fe20003fa4070 */
[----:B0-----:R-:W-:Y:S02]  /*caf0*/  IMAD.MOV.U32 R0, RZ, RZ, R8 ;  /* 0x000000ffff007224 */ /* 0x001fe400078e0008 */
[----:B------:R-:W-:Y:S02]  /*cb00*/  VIADD R7, R17, 0x154 ;  /* 0x0000015411077836 */ /* 0x000fe40000000000 */
[----:B------:R-:W-:Y:S01]  /*cb10*/  @!P4 IMAD.MOV R0, RZ, RZ, -R0 ;  /* 0x000000ffff00c224 */ /* 0x000fe200078e0a00 */
[C---:B------:R-:W-:Y:S01]  /*cb20*/  ISETP.GT.U32.AND P4, PT, R16.reuse, R11, PT ;  /* 0x0000000b1000720c */ /* 0x040fe20003f84070 */
[C---:B------:R-:W-:Y:S01]  /*cb30*/  IMAD R13, R16.reuse, R4, R13 ;  /* 0x00000004100d7224 */ /* 0x040fe200078e020d */
[----:B------:R-:W-:Y:S01]  /*cb40*/  IABS R9, R7 ;  /* 0x0000000700097213 */ /* 0x000fe20000000000 */
[--C-:B------:R-:W-:Y:S01]  /*cb50*/  @!P6 IMAD.IADD R15, R15, 0x1, -R16.reuse ;  /* 0x000000010f0fe824 */ /* 0x100fe200078e0a10 */
[----:B------:R0:W-:Y:S01]  /*cb60*/  STL [R1+0x378], R0 ;  /* 0x0003780001007387 */ /* 0x0001e20000100800 */
[----:B------:R-:W-:Y:S01]  /*cb70*/  VIADD R2, R17, 0x152 ;  /* 0x0000015211027836 */ /* 0x000fe20000000000 */
[----:B------:R-:W-:Y:S01]  /*cb80*/  ISETP.GT.U32.AND P6, PT, R16, R13, PT ;  /* 0x0000000d1000720c */ /* 0x000fe20003fc4070 */
[----:B------:R-:W-:Y:S01]  /*cb90*/  @!P5 IMAD.IADD R14, R14, 0x1, -R16 ;  /* 0x000000010e0ed824 */ /* 0x000fe200078e0a10 */
[----:B------:R-:W-:Y:S01]  /*cba0*/  IABS R4, R10 ;  /* 0x0000000a00047213 */ /* 0x000fe20000000000 */
[----:B------:R-:W-:Y:S01]  /*cbb0*/  IMAD.HI.U32 R12, R23, R9, RZ ;  /* 0x00000009170c7227 */ /* 0x000fe200078e00ff */
[----:B------:R-:W-:-:S03]  /*cbc0*/  IABS R6, R2 ;  /* 0x0000000200067213 */ /* 0x000fc60000000000 */
[----:B------:R-:W-:Y:S01]  /*cbd0*/  @!P4 IMAD.IADD R11, R11, 0x1, -R16 ;  /* 0x000000010b0bc824 */ /* 0x000fe200078e0a10 */
[----:B------:R-:W-:Y:S01]  /*cbe0*/  ISETP.GE.AND P4, PT, R3, RZ, PT ;  /* 0x000000ff0300720c */ /* 0x000fe20003f86270 */
[----:B------:R-:W-:Y:S02]  /*cbf0*/  IMAD.MOV R12, RZ, RZ, -R12 ;  /* 0x000000ffff0c7224 */ /* 0x000fe400078e0a0c */
[----:B------:R-:W-:Y:S01]  /*cc00*/  VIADD R8, R17, 0x150 ;  /* 0x0000015011087836 */ /* 0x000fe20000000000 */
[C---:B------:R-:W-:Y:S01]  /*cc10*/  ISETP.GT.U32.AND P5, PT, R16.reuse, R11, PT ;  /* 0x0000000b1000720c */ /* 0x040fe20003fa4070 */
[C---:B------:R-:W-:Y:S02]  /*cc20*/  IMAD R9, R16.reuse, R12, R9 ;  /* 0x0000000c10097224 */ /* 0x040fe400078e0209 */
[----:B------:R-:W-:Y:S01]  /*cc30*/  @!P6 IMAD.IADD R13, R13, 0x1, -R16 ;  /* 0x000000010d0de824 */ /* 0x000fe200078e0a10 */
[----:B------:R-:W-:Y:S01]  /*cc40*/  IABS R5, R8 ;  /* 0x0000000800057213 */ /* 0x000fe20000000000 */
[----:B------:R-:W-:Y:S01]  /*cc50*/  IMAD.HI.U32 R3, R23, R6, RZ ;  /* 0x0000000617037227 */ /* 0x000fe200078e00ff */
[----:B------:R-:W-:-:S03]  /*cc60*/  ISETP.GT.U32.AND P6, PT, R16, R14, PT ;  /* 0x0000000e1000720c */ /* 0x000fc60003fc4070 */
[----:B------:R-:W-:Y:S02]  /*cc70*/  IMAD.MOV.U32 R19, RZ, RZ, R18 ;  /* 0x000000ffff137224 */ /* 0x000fe400078e0012 */
[----:B------:R-:W-:Y:S02]  /*cc80*/  IMAD.MOV R3, RZ, RZ, -R3 ;  /* 0x000000ffff037224 */ /* 0x000fe400078e0a03 */
[----:B------:R-:W-:Y:S01]  /*cc90*/  @!P5 IMAD.IADD R11, R11, 0x1, -R16 ;  /* 0x000000010b0bd824 */ /* 0x000fe200078e0a10 */
[----:B------:R-:W-:Y:S01]  /*cca0*/  ISETP.GT.U32.AND P5, PT, R16, R9, PT ;  /* 0x000000091000720c */ /* 0x000fe20003fa4070 */
[----:B0-----:R-:W-:Y:S02]  /*ccb0*/  IMAD.MOV.U32 R0, RZ, RZ, R15 ;  /* 0x000000ffff007224 */ /* 0x001fe400078e000f */
[----:B------:R-:W-:-:S04]  /*ccc0*/  IMAD.HI.U32 R12, R23, R5, RZ ;  /* 0x00000005170c7227 */ /* 0x000fc800078e00ff */
[----:B------:R-:W-:Y:S01]  /*ccd0*/  @!P1 IMAD.MOV R19, RZ, RZ, -R19 ;  /* 0x000000ffff139224 */ /* 0x000fe200078e0a13 */
[C---:B------:R-:W-:Y:S01]  /*cce0*/  ISETP.GT.U32.AND P1, PT, R16.reuse, R13, PT ;  /* 0x0000000d1000720c */ /* 0x040fe20003f24070 */
[----:B------:R-:W-:Y:S01]  /*ccf0*/  @!P2 IMAD.MOV R0, RZ, RZ, -R0 ;  /* 0x000000ffff00a224 */ /* 0x000fe200078e0a00 */
[----:B------:R-:W-:Y:S01]  /*cd00*/  ISETP.GE.AND P2, PT, R7, RZ, PT ;  /* 0x000000ff0700720c */ /* 0x000fe20003f46270 */
[----:B------:R-:W-:Y:S01]  /*cd10*/  IMAD R6, R16, R3, R6 ;  /* 0x0000000310067224 */ /* 0x000fe200078e0206 */
[----:B------:R-:W-:Y:S01]  /*cd20*/  STL [R1+0x374], R19 ;  /* 0x0003741301007387 */ /* 0x000fe20000100800 */
[----:B------:R-:W-:Y:S02]  /*cd30*/  IMAD.MOV R12, RZ, RZ, -R12 ;  /* 0x000000ffff0c7224 */ /* 0x000fe400078e0a0c */
[----:B------:R-:W-:Y:S01]  /*cd40*/  IMAD.HI.U32 R3, R23, R4, RZ ;  /* 0x0000000417037227 */ /* 0x000fe200078e00ff */
[----:B------:R0:W-:Y:S03]  /*cd50*/  STL [R1+0x37c], R0 ;  /* 0x00037c0001007387 */ /* 0x0001e60000100800 */
[----:B------:R-:W-:Y:S01]  /*cd60*/  @!P6 IMAD.IADD R14, R14, 0x1, -R16 ;  /* 0x000000010e0ee824 */ /* 0x000fe200078e0a10 */
[C---:B------:R-:W-:Y:S01]  /*cd70*/  ISETP.GT.U32.AND P6, PT, R16.reuse, R6, PT ;  /* 0x000000061000720c */ /* 0x040fe20003fc4070 */
[----:B------:R-:W-:-:S02]  /*cd80*/  IMAD R5, R16, R12, R5 ;  /* 0x0000000c10057224 */ /* 0x000fc400078e0205 */
[----:B------:R-:W-:Y:S02]  /*cd90*/  IMAD.MOV R3, RZ, RZ, -R3 ;  /* 0x000000ffff037224 */ /* 0x000fe400078e0a03 */
[----:B------:R-:W-:Y:S01]  /*cda0*/  @!P5 IMAD.IADD R9, R9, 0x1, -R16 ;  /* 0x000000010909d824 */ /* 0x000fe200078e0a10 */
[C---:B------:R-:W-:Y:S01]  /*cdb0*/  ISETP.GT.U32.AND P5, PT, R16.reuse, R5, PT ;  /* 0x000000051000720c */ /* 0x040fe20003fa4070 */
[----:B0-----:R-:W-:Y:S02]  /*cdc0*/  IMAD.MOV.U32 R0, RZ, RZ, R11 ;  /* 0x000000ffff007224 */ /* 0x001fe400078e000b */
[C---:B------:R-:W-:Y:S02]  /*cdd0*/  IMAD R4, R16.reuse, R3, R4 ;  /* 0x0000000310047224 */ /* 0x040fe400078e0204 */
[----:B------:R-:W-:Y:S01]  /*cde0*/  @!P0 IMAD.MOV R0, RZ, RZ, -R0 ;  /* 0x000000ffff008224 */ /* 0x000fe200078e0a00 */
[----:B------:R-:W-:Y:S01]  /*cdf0*/  ISETP.GT.U32.AND P0, PT, R16, R9, PT ;  /* 0x000000091000720c */ /* 0x000fe20003f04070 */
[----:B------:R-:W-:-:S02]  /*ce00*/  VIADD R7, R17, 0x14c ;  /* 0x0000014c11077836 */ /* 0x000fc40000000000 */
[----:B------:R-:W-:Y:S01]  /*ce10*/  @!P1 IMAD.IADD R13, R13, 0x1, -R16 ;  /* 0x000000010d0d9824 */ /* 0x000fe200078e0a10 */
[----:B------:R0:W-:Y:S01]  /*ce20*/  STL [R1+0x3a4], R0 ;  /* 0x0003a40001007387 */ /* 0x0001e20000100800 */
[----:B------:R-:W-:Y:S01]  /*ce30*/  @!P3 IMAD.MOV R14, RZ, RZ, -R14 ;  /* 0x000000ffff0eb224 */ /* 0x000fe200078e0a0e */
[----:B------:R-:W-:Y:S01]  /*ce40*/  ISETP.GT.U32.AND P3, PT, R16, R4, PT ;  /* 0x000000041000720c */ /* 0x000fe20003f64070 */
[--C-:B------:R-:W-:Y:S01]  /*ce50*/  @!P6 IMAD.IADD R6, R6, 0x1, -R16.reuse ;  /* 0x000000010606e824 */ /* 0x100fe200078e0a10 */
[----:B------:R-:W-:Y:S01]  /*ce60*/  ISETP.GE.AND P1, PT, R2, RZ, PT ;  /* 0x000000ff0200720c */ /* 0x000fe20003f26270 */
[----:B------:R-:W-:Y:S01]  /*ce70*/  VIADD R3, R17, 0x14a ;  /* 0x0000014a11037836 */ /* 0x000fe20000000000 */
[----:B------:R-:W-:Y:S01]  /*ce80*/  IABS R2, R7 ;  /* 0x0000000700027213 */ /* 0x000fe20000000000 */
[--C-:B------:R-:W-:Y:S01]  /*ce90*/  @!P5 IMAD.IADD R5, R5, 0x1, -R16.reuse ;  /* 0x000000010505d824 */ /* 0x100fe200078e0a10 */
[C---:B------:R-:W-:Y:S01]  /*cea0*/  ISETP.GT.U32.AND P6, PT, R16.reuse, R6, PT ;  /* 0x000000061000720c */ /* 0x040fe20003fc4070 */
[----:B------:R-:W-:Y:S01]  /*ceb0*/  @!P0 IMAD.IADD R9, R9, 0x1, -R16 ;  /* 0x0000000109098824 */ /* 0x000fe200078e0a10 */
[----:B------:R-:W-:Y:S01]  /*cec0*/  IABS R12, R3 ;  /* 0x00000003000c7213 */ /* 0x000fe20000000000 */
[----:B0-----:R-:W-:Y:S01]  /*ced0*/  IMAD.MOV.U32 R0, RZ, RZ, R13 ;  /* 0x000000ffff007224 */ /* 0x001fe200078e000d */
[----:B------:R-:W-:Y:S01]  /*cee0*/  STL [R1+0x390], R14 ;  /* 0x0003900e01007387 */ /* 0x000fe20000100800 */
[----:B------:R-:W-:Y:S01]  /*cef0*/  IMAD.HI.U32 R11, R23, R2, RZ ;  /* 0x00000002170b7227 */ /* 0x000fe200078e00ff */
[----:B------:R-:W-:-:S02]  /*cf00*/  ISETP.GT.U32.AND P5, PT, R16, R5, PT ;  /* 0x000000051000720c */ /* 0x000fc40003fa4070 */
[----:B------:R-:W-:Y:S01]  /*cf10*/  ISETP.GE.AND P0, PT, R10, RZ, PT ;  /* 0x000000ff0a00720c */ /* 0x000fe20003f06270 */
[----:B------:R-:W-:Y:S01]  /*cf20*/  @!P4 IMAD.MOV R0, RZ, RZ, -R0 ;  /* 0x000000ffff00c224 */ /* 0x000fe200078e0a00 */
[----:B------:R-:W-:Y:S01]  /*cf30*/  ISETP.GE.AND P4, PT, R8, RZ, PT ;  /* 0x000000ff0800720c */ /* 0x000fe20003f86270 */
[----:B------:R-:W-:Y:S02]  /*cf40*/  IMAD.MOV R11, RZ, RZ, -R11 ;  /* 0x000000ffff0b7224 */ /* 0x000fe400078e0a0b */
[----:B------:R-:W-:Y:S01]  /*cf50*/  @!P3 IMAD.IADD R4, R4, 0x1, -R16 ;  /* 0x000000010404b824 */ /* 0x000fe200078e0a10 */
[----:B------:R0:W-:Y:S01]  /*cf60*/  STL [R1+0x394], R0 ;  /* 0x0003940001007387 */ /* 0x0001e20000100800 */
[----:B------:R-:W-:Y:S01]  /*cf70*/  IMAD.MOV.U32 R8, RZ, RZ, R12 ;  /* 0x000000ffff087224 */ /* 0x000fe200078e000c */
[----:B------:R-:W-:Y:S01]  /*cf80*/  ISETP.GE.AND P3, PT, R7, RZ, PT ;  /* 0x000000ff0700720c */ /* 0x000fe20003f66270 */
[----:B------:R-:W-:Y:S02]  /*cf90*/  IMAD R2, R16, R11, R2 ;  /* 0x0000000b10027224 */ /* 0x000fe400078e0202 */
[----:B------:R-:W-:-:S04]  /*cfa0*/  IMAD.HI.U32 R10, R23, R8, RZ ;  /* 0x00000008170a7227 */ /* 0x000fc800078e00ff */
[----:B------:R-:W-:Y:S01]  /*cfb0*/  @!P6 IMAD.IADD R6, R6, 0x1, -R16 ;  /* 0x000000010606e824 */ /* 0x000fe200078e0a10 */
[C---:B------:R-:W-:Y:S01]  /*cfc0*/  ISETP.GT.U32.AND P6, PT, R16.reuse, R2, PT ;  /* 0x000000021000720c */ /* 0x040fe20003fc4070 */
[----:B0-----:R-:W-:Y:S02]  /*cfd0*/  IMAD.MOV.U32 R0, RZ, RZ, R9 ;  /* 0x000000ffff007224 */ /* 0x001fe400078e0009 */
[----:B------:R-:W-:Y:S02]  /*cfe0*/  IMAD.MOV R10, RZ, RZ, -R10 ;  /* 0x000000ffff0a7224 */ /* 0x000fe400078e0a0a */
[----:B------:R-:W-:Y:S01]  /*cff0*/  @!P2 IMAD.MOV R0, RZ, RZ, -R0 ;  /* 0x000000ffff00a224 */ /* 0x000fe200078e0a00 */
[C---:B------:R-:W-:Y:S01]  /*d000*/  ISETP.GT.U32.AND P2, PT, R16.reuse, R4, PT ;  /* 0x000000041000720c */ /* 0x040fe20003f44070 */
[----:B------:R-:W-:Y:S01]  /*d010*/  @!P5 IMAD.IADD R5, R5, 0x1, -R16 ;  /* 0x000000010505d824 */ /* 0x000fe200078e0a10 */
[----:B------:R-:W-:Y:S01]  /*d020*/  ISETP.GE.AND P5, PT, R3, RZ, PT ;  /* 0x000000ff0300720c */ /* 0x000fe20003fa6270 */
[----:B------:R-:W-:Y:S01]  /*d030*/  IMAD R3, R16, R10, R8 ;  /* 0x0000000a10037224 */ /* 0x000fe200078e0208 */
[----:B------:R0:W-:Y:S01]  /*d040*/  STL [R1+0x398], R0 ;  /* 0x0003980001007387 */ /* 0x0001e20000100800 */
[----:B------:R-:W-:-:S02]  /*d050*/  VIADD R12, R17, 0x148 ;  /* 0x00000148110c7836 */ /* 0x000fc40000000000 */
[--C-:B------:R-:W-:Y:S02]  /*d060*/  @!P6 IMAD.IADD R2, R2, 0x1, -R16.reuse ;  /* 0x000000010202e824 */ /* 0x100fe400078e0a10 */
[C---:B------:R-:W-:Y:S02]  /*d070*/  VIADD R8, R17.reuse, 0x144 ;  /* 0x0000014411087836 */ /* 0x040fe40000000000 */
[----:B------:R-:W-:Y:S01]  /*d080*/  @!P4 IMAD.MOV R5, RZ, RZ, -R5 ;  /* 0x000000ffff05c224 */ /* 0x000fe200078e0a05 */
[----:B------:R-:W-:Y:S01]  /*d090*/  ISETP.GT.U32.AND P6, PT, R16, R2, PT ;  /* 0x000000021000720c */ /* 0x000fe20003fc4070 */
[----:B------:R-:W-:Y:S01]  /*d0a0*/  @!P2 IMAD.IADD R4, R4, 0x1, -R16 ;  /* 0x000000010404a824 */ /* 0x000fe200078e0a10 */
[----:B------:R-:W-:Y:S01]  /*d0b0*/  ISETP.GT.U32.AND P2, PT, R16, R3, PT ;  /* 0x000000031000720c */ /* 0x000fe20003f44070 */
[----:B0-----:R-:W-:Y:S02]  /*d0c0*/  IMAD.MOV.U32 R0, RZ, RZ, R6 ;  /* 0x000000ffff007224 */ /* 0x001fe400078e0006 */
[----:B------:R-:W-:-:S02]  /*d0d0*/  VIADD R9, R17, 0x146 ;  /* 0x0000014611097836 */ /* 0x000fc40000000000 */
[----:B------:R-:W-:Y:S01]  /*d0e0*/  @!P1 IMAD.MOV R0, RZ, RZ, -R0 ;  /* 0x000000ffff009224 */ /* 0x000fe200078e0a00 */
[----:B------:R-:W-:Y:S01]  /*d0f0*/  ISETP.GE.AND P1, PT, R12, RZ, PT ;  /* 0x000000ff0c00720c */ /* 0x000fe20003f26270 */
[C---:B------:R-:W-:Y:S01]  /*d100*/  VIADD R7, R17.reuse, 0x142 ;  /* 0x0000014211077836 */ /* 0x040fe20000000000 */
[----:B------:R-:W-:Y:S01]  /*d110*/  IABS R12, R12 ;  /* 0x0000000c000c7213 */ /* 0x000fe20000000000 */
[----:B------:R-:W-:Y:S01]  /*d120*/  VIADD R11, R17, 0x13e ;  /* 0x0000013e110b7836 */ /* 0x000fe20000000000 */
[----:B------:R0:W-:Y:S01]  /*d130*/  STL [R1+0x39c], R0 ;  /* 0x00039c0001007387 */ /* 0x0001e20000100800 */
[--C-:B------:R-:W-:Y:S01]  /*d140*/  @!P6 IMAD.IADD R2, R2, 0x1, -R16.reuse ;  /* 0x000000010202e824 */ /* 0x100fe200078e0a10 */
[----:B------:R-:W-:Y:S01]  /*d150*/  ISETP.GE.AND P4, PT, R9, RZ, PT ;  /* 0x000000ff0900720c */ /* 0x000fe20003f86270 */
[----:B------:R-:W-:Y:S01]  /*d160*/  @!P2 IMAD.IADD R3, R3, 0x1, -R16 ;  /* 0x000000010303a824 */ /* 0x000fe200078e0a10 */
[----:B------:R1:W-:Y:S01]  /*d170*/  STL [R1+0x3ac], R5 ;  /* 0x0003ac0501007387 */ /* 0x0003e20000100800 */
[----:B------:R-:W-:Y:S01]  /*d180*/  IMAD.HI.U32 R6, R23, R12, RZ ;  /* 0x0000000c17067227 */ /* 0x000fe200078e00ff */
[----:B------:R-:W-:-:S02]  /*d190*/  IABS R9, R9 ;  /* 0x0000000900097213 */ /* 0x000fc40000000000 */
[C---:B------:R-:W-:Y:S01]  /*d1a0*/  ISETP.GT.U32.AND P2, PT, R16.reuse, R3, PT ;  /* 0x000000031000720c */ /* 0x040fe20003f44070 */
[----:B------:R-:W-:Y:S01]  /*d1b0*/  IMAD.MOV R6, RZ, RZ, -R6 ;  /* 0x000000ffff067224 */ /* 0x000fe200078e0a06 */
[----:B------:R-:W-:Y:S01]  /*d1c0*/  ISETP.GE.AND P6, PT, R7, RZ, PT ;  /* 0x000000ff0700720c */ /* 0x000fe20003fc6270 */
[----:B0-----:R-:W-:Y:S01]  /*d1d0*/  IMAD.MOV.U32 R0, RZ, RZ, R4 ;  /* 0x000000ffff007224 */ /* 0x001fe200078e0004 */
[----:B------:R-:W-:Y:S01]  /*d1e0*/  IABS R7, R7 ;  /* 0x0000000700077213 */ /* 0x000fe20000000000 */
[----:B------:R-:W-:Y:S01]  /*d1f0*/  IMAD R12, R16, R6, R12 ;  /* 0x00000006100c7224 */ /* 0x000fe200078e020c */
[----:B------:R-:W-:Y:S01]  /*d200*/  IABS R15, R11 ;  /* 0x0000000b000f7213 */ /* 0x000fe20000000000 */
[----:B------:R-:W-:Y:S01]  /*d210*/  @!P0 IMAD.MOV R0, RZ, RZ, -R0 ;  /* 0x000000ffff008224 */ /* 0x000fe200078e0a00 */
[----:B------:R-:W-:Y:S01]  /*d220*/  ISETP.GE.AND P0, PT, R8, RZ, PT ;  /* 0x000000ff0800720c */ /* 0x000fe20003f06270 */
[----:B-1----:R-:W-:Y:S01]  /*d230*/  IMAD.HI.U32 R5, R23, R9, RZ ;  /* 0x0000000917057227 */ /* 0x002fe200078e00ff */
[----:B------:R-:W-:-:S02]  /*d240*/  IABS R8, R8 ;  /* 0x0000000800087213 */ /* 0x000fc40000000000 */
[----:B------:R0:W-:Y:S01]  /*d250*/  STL [R1+0x3b0], R0 ;  /* 0x0003b00001007387 */ /* 0x0001e20000100800 */
[----:B------:R-:W-:Y:S02]  /*d260*/  @!P2 IMAD.IADD R3, R3, 0x1, -R16 ;  /* 0x000000010303a824 */ /* 0x000fe400078e0a10 */
[----:B------:R-:W-:-:S04]  /*d270*/  IMAD.HI.U32 R4, R23, R8, RZ ;  /* 0x0000000817047227 */ /* 0x000fc800078e00ff */
[----:B------:R-:W-:Y:S02]  /*d280*/  IMAD.MOV R4, RZ, RZ, -R4 ;  /* 0x000000ffff047224 */ /* 0x000fe400078e0a04 */
[----:B------:R-:W-:Y:S02]  /*d290*/  IMAD.MOV R5, RZ, RZ, -R5 ;  /* 0x000000ffff057224 */ /* 0x000fe400078e0a05 */
[----:B0-----:R-:W-:Y:S02]  /*d2a0*/  IMAD.MOV.U32 R0, RZ, RZ, R2 ;  /* 0x000000ffff007224 */ /* 0x001fe400078e0002 */
[C---:B------:R-:W-:Y:S02]  /*d2b0*/  IMAD R8, R16.reuse, R4, R8 ;  /* 0x0000000410087224 */ /* 0x040fe400078e0208 */
[----:B------:R-:W-:Y:S01]  /*d2c0*/  @!P3 IMAD.MOV R0, RZ, RZ, -R0 ;  /* 0x000000ffff00b224 */ /* 0x000fe200078e0a00 */
[C---:B------:R-:W-:Y:S01]  /*d2d0*/  ISETP.GT.U32.AND P3, PT, R16.reuse, R12, PT ;  /* 0x0000000c1000720c */ /* 0x040fe20003f64070 */
[----:B------:R-:W-:-:S02]  /*d2e0*/  IMAD R9, R16, R5, R9 ;  /* 0x0000000510097224 */ /* 0x000fc400078e0209 */
[C---:B------:R-:W-:Y:S01]  /*d2f0*/  IMAD.HI.U32 R2, R23.reuse, R7, RZ ;  /* 0x0000000717027227 */ /* 0x040fe200078e00ff */
[----:B------:R0:W-:Y:S02]  /*d300*/  STL [R1+0x3a0], R0 ;  /* 0x0003a00001007387 */ /* 0x0001e40000100800 */
[----:B------:R-:W-:Y:S01]  /*d310*/  ISETP.GT.U32.AND P2, PT, R16, R9, PT ;  /* 0x000000091000720c */ /* 0x000fe20003f44070 */
[----:B------:R-:W-:Y:S02]  /*d320*/  IMAD.MOV R2, RZ, RZ, -R2 ;  /* 0x000000ffff027224 */ /* 0x000fe400078e0a02 */
[----:B------:R-:W-:-:S04]  /*d330*/  IMAD.HI.U32 R5, R23, R15, RZ ;  /* 0x0000000f17057227 */ /* 0x000fc800078e00ff */
[----:B------:R-:W-:Y:S02]  /*d340*/  @!P3 IMAD.IADD R12, R12, 0x1, -R16 ;  /* 0x000000010c0cb824 */ /* 0x000fe400078e0a10 */
[----:B0-----:R-:W-:Y:S02]  /*d350*/  IMAD.MOV.U32 R0, RZ, RZ, R3 ;  /* 0x000000ffff007224 */ /* 0x001fe400078e0003 */
[C---:B------:R-:W-:Y:S01]  /*d360*/  IMAD R7, R16.reuse, R2, R7 ;  /* 0x0000000210077224 */ /* 0x040fe200078e0207 */
[C---:B------:R-:W-:Y:S01]  /*d370*/  ISETP.GT.U32.AND P3, PT, R16.reuse, R12, PT ;  /* 0x0000000c1000720c */ /* 0x040fe20003f64070 */
[----:B------:R-:W-:Y:S01]  /*d380*/  @!P5 IMAD.MOV R0, RZ, RZ, -R0 ;  /* 0x000000ffff00d224 */ /* 0x000fe200078e0a00 */
[C---:B------:R-:W-:Y:S01]  /*d390*/  ISETP.GT.U32.AND P5, PT, R16.reuse, R8, PT ;  /* 0x000000081000720c */ /* 0x040fe20003fa4070 */
[----:B------:R-:W-:Y:S02]  /*d3a0*/  VIADD R18, R17, 0x140 ;  /* 0x0000014011127836 */ /* 0x000fe40000000000 */
[----:B------:R-:W-:Y:S01]  /*d3b0*/  @!P2 IMAD.IADD R9, R9, 0x1, -R16 ;  /* 0x000000010909a824 */ /* 0x000fe200078e0a10 */
[----:B------:R0:W-:Y:S01]  /*d3c0*/  STL [R1+0x3a8], R0 ;  /* 0x0003a80001007387 */ /* 0x0001e20000100800 */
[----:B------:R-:W-:Y:S01]  /*d3d0*/  IMAD.MOV R5, RZ, RZ, -R5 ;  /* 0x000000ffff057224 */ /* 0x000fe200078e0a05 */
[----:B------:R-:W-:Y:S01]  /*d3e0*/  IABS R3, R18 ;  /* 0x0000001200037213 */ /* 0x000fe20000000000 */
[----:B------:R-:W-:Y:S01]  /*d3f0*/  VIADD R4, R17, 0x13c ;  /* 0x0000013c11047836 */ /* 0x000fe20000000000 */
[C---:B------:R-:W-:Y:S01]  /*d400*/  ISETP.GT.U32.AND P2, PT, R16.reuse, R9, PT ;  /* 0x000000091000720c */ /* 0x040fe20003f44070 */
[----:B------:R-:W-:-:S02]  /*d410*/  IMAD R15, R16, R5, R15 ;  /* 0x00000005100f7224 */ /* 0x000fc400078e020f */
[--C-:B------:R-:W-:Y:S01]  /*d420*/  @!P3 IMAD.IADD R12, R12, 0x1, -R16.reuse ;  /* 0x000000010c0cb824 */ /* 0x100fe200078e0a10 */
[----:B------:R-:W-:Y:S01]  /*d430*/  ISETP.GT.U32.AND P3, PT, R16, R7, PT ;  /* 0x000000071000720c */ /* 0x000fe20003f64070 */
[----:B------:R-:W-:Y:S01]  /*d440*/  @!P5 IMAD.IADD R8, R8, 0x1, -R16 ;  /* 0x000000010808d824 */ /* 0x000fe200078e0a10 */
[----:B------:R-:W-:Y:S01]  /*d450*/  IABS R2, R4 ;  /* 0x0000000400027213 */ /* 0x000fe20000000000 */
[----:B------:R-:W-:-:S03]  /*d460*/  IMAD.HI.U32 R10, R23, R3, RZ ;  /* 0x00000003170a7227 */ /* 0x000fc600078e00ff */
[C---:B------:R-:W-:Y:S01]  /*d470*/  ISETP.GT.U32.AND P5, PT, R16.reuse, R8, PT ;  /* 0x000000081000720c */ /* 0x040fe20003fa4070 */
[----:B------:R-:W-:Y:S02]  /*d480*/  IMAD.MOV R10, RZ, RZ, -R10 ;  /* 0x000000ffff0a7224 */ /* 0x000fe400078e0a0a */
[----:B0-----:R-:W-:Y:S02]  /*d490*/  IMAD.MOV.U32 R0, RZ, RZ, R12 ;  /* 0x000000ffff007224 */ /* 0x001fe400078e000c */
[----:B------:R-:W-:Y:S02]  /*d4a0*/  IMAD R3, R16, R10, R3 ;  /* 0x0000000a10037224 */ /* 0x000fe400078e0203 */
[----:B------:R-:W-:Y:S01]  /*d4b0*/  @!P3 IMAD.IADD R7, R7, 0x1, -R16 ;  /* 0x000000010707b824 */ /* 0x000fe200078e0a10 */
[----:B------:R-:W-:Y:S01]  /*d4c0*/  ISETP.GE.AND P3, PT, R18, RZ, PT ;  /* 0x000000ff1200720c */ /* 0x000fe20003f66270 */
[----:B------:R-:W-:Y:S02]  /*d4d0*/  @!P1 IMAD.MOV R0, RZ, RZ, -R0 ;  /* 0x000000ffff009224 */ /* 0x000fe400078e0a00 */
[C---:B------:R-:W-:Y:S01]  /*d4e0*/  VIADD R6, R17.reuse, 0x13a ;  /* 0x0000013a11067836 */ /* 0x040fe20000000000 */
[----:B------:R-:W-:Y:S01]  /*d4f0*/  ISETP.GT.U32.AND P1, PT, R16, R7, PT ;  /* 0x000000071000720c */ /* 0x000fe20003f24070 */
[--C-:B------:R-:W-:Y:S01]  /*d500*/  @!P5 IMAD.IADD R8, R8, 0x1, -R16.reuse ;  /* 0x000000010808d824 */ /* 0x100fe200078e0a10 */
[C---:B------:R-:W-:Y:S01]  /*d510*/  ISETP.GT.U32.AND P5, PT, R16.reuse, R15, PT ;  /* 0x0000000f1000720c */ /* 0x040fe20003fa4070 */
[----:B------:R-:W-:Y:S01]  /*d520*/  VIADD R5, R17, 0x138 ;  /* 0x0000013811057836 */ /* 0x000fe20000000000 */
[----:B------:R0:W-:Y:S01]  /*d530*/  STL [R1+0x38c], R0 ;  /* 0x00038c0001007387 */ /* 0x0001e20000100800 */
[----:B------:R-:W-:Y:S01]  /*d540*/  @!P2 IMAD.IADD R9, R9, 0x1, -R16 ;  /* 0x000000010909a824 */ /* 0x000fe200078e0a10 */
[----:B------:R-:W-:Y:S01]  /*d550*/  ISETP.GT.U32.AND P2, PT, R16, R3, PT ;  /* 0x000000031000720c */ /* 0x000fe20003f44070 */
[----:B------:R-:W-:Y:S01]  /*d560*/  IMAD.HI.U32 R13, R23, R2, RZ ;  /* 0x00000002170d7227 */ /* 0x000fe200078e00ff */
[----:B------:R-:W-:-:S02]  /*d570*/  IABS R14, R6 ;  /* 0x00000006000e7213 */ /* 0x000fc40000000000 */
[----:B------:R-:W-:Y:S01]  /*d580*/  IABS R12, R5 ;  /* 0x00000005000c7213 */ /* 0x000fe20000000000 */
[----:B------:R-:W-:Y:S02]  /*d590*/  IMAD.MOV R13, RZ, RZ, -R13 ;  /* 0x000000ffff0d7224 */ /* 0x000fe400078e0a0d */
[----:B------:R-:W-:-:S04]  /*d5a0*/  IMAD.HI.U32 R10, R23, R14, RZ ;  /* 0x0000000e170a7227 */ /* 0x000fc800078e00ff */
[----:B0-----:R-:W-:Y:S02]  /*d5b0*/  IMAD.MOV.U32 R0, RZ, RZ, R9 ;  /* 0x000000ffff007224 */ /* 0x001fe400078e0009 */
[----:B------:R-:W-:Y:S02]  /*d5c0*/  @!P5 IMAD.IADD R15, R15, 0x1, -R16 ;  /* 0x000000010f0fd824 */ /* 0x000fe400078e0a10 */
[----:B------:R-:W-:Y:S02]  /*d5d0*/  @!P4 IMAD.MOV R0, RZ, RZ, -R0 ;  /* 0x000000ffff00c224 */ /* 0x000fe400078e0a00 */
[----:B------:R-:W-:Y:S01]  /*d5e0*/  IMAD.HI.U32 R9, R23, R12, RZ ;  /* 0x0000000c17097227 */ /* 0x000fe200078e00ff */
[C---:B------:R-:W-:Y:S02]  /*d5f0*/  ISETP.GT.U32.AND P4, PT, R16.reuse, R15, PT ;  /* 0x0000000f1000720c */ /* 0x040fe40003f84070 */
[----:B------:R0:W-:Y:S01]  /*d600*/  STL [R1+0x388], R0 ;  /* 0x0003880001007387 */ /* 0x0001e20000100800 */
[----:B------:R-:W-:-:S02]  /*d610*/  IMAD R2, R16, R13, R2 ;  /* 0x0000000d10027224 */ /* 0x000fc400078e0202 */
[----:B------:R-:W-:Y:S02]  /*d620*/  IMAD.MOV R10, RZ, RZ, -R10 ;  /* 0x000000ffff0a7224 */ /* 0x000fe400078e0a0a */
[--C-:B------:R-:W-:Y:S01]  /*d630*/  @!P1 IMAD.IADD R7, R7, 0x1, -R16.reuse ;  /* 0x0000000107079824 */ /* 0x100fe200078e0a10 */
[C---:B------:R-:W-:Y:S01]  /*d640*/  ISETP.GT.U32.AND P1, PT, R16.reuse, R2, PT ;  /* 0x000000021000720c */ /* 0x040fe20003f24070 */
[----:B------:R-:W-:Y:S02]  /*d650*/  IMAD.MOV R9, RZ, RZ, -R9 ;  /* 0x000000ffff097224 */ /* 0x000fe400078e0a09 */
[----:B------:R-:W-:Y:S01]  /*d660*/  @!P2 IMAD.IADD R3, R3, 0x1, -R16 ;  /* 0x000000010303a824 */ /* 0x000fe200078e0a10 */
[----:B------:R-:W-:Y:S01]  /*d670*/  ISETP.GE.AND P2, PT, R11, RZ, PT ;  /* 0x000000ff0b00720c */ /* 0x000fe20003f46270 */
[C---:B------:R-:W-:Y:S02]  /*d680*/  IMAD R14, R16.reuse, R10, R14 ;  /* 0x0000000a100e7224 */ /* 0x040fe400078e020e */
[----:B0-----:R-:W-:Y:S01]  /*d690*/  IMAD.MOV.U32 R0, RZ, RZ, R7 ;  /* 0x000000ffff007224 */ /* 0x001fe200078e0007 */
[C---:B------:R-:W-:Y:S01]  /*d6a0*/  ISETP.GT.U32.AND P5, PT, R16.reuse, R3, PT ;  /* 0x000000031000720c */ /* 0x040fe20003fa4070 */
[----:B------:R-:W-:-:S02]  /*d6b0*/  IMAD R12, R16, R9, R12 ;  /* 0x00000009100c7224 */ /* 0x000fc400078e020c */
[----:B------:R-:W-:Y:S01]  /*d6c0*/  @!P0 IMAD.MOV R8, RZ, RZ, -R8 ;  /* 0x000000ffff088224 */ /* 0x000fe200078e0a08 */
[----:B------:R-:W-:Y:S01]  /*d6d0*/  ISETP.GE.AND P0, PT, R4, RZ, PT ;  /* 0x000000ff0400720c */ /* 0x000fe20003f06270 */
[----:B------:R-:W-:Y:S01]  /*d6e0*/  @!P6 IMAD.MOV R0, RZ, RZ, -R0 ;  /* 0x000000ffff00e224 */ /* 0x000fe200078e0a00 */
[C---:B------:R-:W-:Y:S01]  /*d6f0*/  ISETP.GT.U32.AND P6, PT, R16.reuse, R14, PT ;  /* 0x0000000e1000720c */ /* 0x040fe20003fc4070 */
[--C-:B------:R-:W-:Y:S01]  /*d700*/  @!P4 IMAD.IADD R15, R15, 0x1, -R16.reuse ;  /* 0x000000010f0fc824 */ /* 0x100fe200078e0a10 */
[----:B------:R-:W-:Y:S01]  /*d710*/  ISETP.GT.U32.AND P4, PT, R16, R12, PT ;  /* 0x0000000c1000720c */ /* 0x000fe20003f84070 */
[----:B------:R0:W-:Y:S01]  /*d720*/  STL [R1+0x384], R8 ;  /* 0x0003840801007387 */ /* 0x0001e20000100800 */
[----:B------:R-:W-:Y:S02]  /*d730*/  VIADD R4, R17, 0x136 ;  /* 0x0000013611047836 */ /* 0x000fe40000000000 */
[--C-:B------:R-:W-:Y:S01]  /*d740*/  @!P1 IMAD.IADD R2, R2, 0x1, -R16.reuse ;  /* 0x0000000102029824 */ /* 0x100fe200078e0a10 */
[----:B------:R-:W-:Y:S01]  /*d750*/  ISETP.GE.AND P1, PT, R5, RZ, PT ;  /* 0x000000ff0500720c */ /* 0x000fe20003f26270 */
[----:B------:R-:W-:Y:S01]  /*d760*/  @!P5 IMAD.IADD R3, R3, 0x1, -R16 ;  /* 0x000000010303d824 */ /* 0x000fe200078e0a10 */
[----:B------:R-:W-:Y:S01]  /*d770*/  IABS R7, R4 ;  /* 0x0000000400077213 */ /* 0x000fe20000000000 */
[----:B------:R1:W-:Y:S01]  /*d780*/  STL [R1+0x380], R0 ;  /* 0x0003800001007387 */ /* 0x0003e20000100800 */
[----:B------:R-:W-:Y:S01]  /*d790*/  ISETP.GE.AND P5, PT, R6, RZ, PT ;  /* 0x000000ff0600720c */ /* 0x000fe20003fa6270 */
[----:B------:R-:W-:-:S02]  /*d7a0*/  VIADD R11, R17, 0x132 ;  /* 0x00000132110b7836 */ /* 0x000fc40000000000 */
[----:B0-----:R-:W-:Y:S02]  /*d7b0*/  VIADD R8, R17, 0x134 ;  /* 0x0000013411087836 */ /* 0x001fe40000000000 */
[--C-:B------:R-:W-:Y:S01]  /*d7c0*/  @!P6 IMAD.IADD R14, R14, 0x1, -R16.reuse ;  /* 0x000000010e0ee824 */ /* 0x100fe200078e0a10 */
[----:B------:R-:W-:Y:S01]  /*d7d0*/  ISETP.GT.U32.AND P6, PT, R16, R2, PT ;  /* 0x000000021000720c */ /* 0x000fe20003fc4070 */
[----:B------:R-:W-:Y:S01]  /*d7e0*/  @!P4 IMAD.IADD R12, R12, 0x1, -R16 ;  /* 0x000000010c0cc824 */ /* 0x000fe200078e0a10 */
[----:B------:R-:W-:Y:S01]  /*d7f0*/  IABS R5, R8 ;  /* 0x0000000800057213 */ /* 0x000fe20000000000 */
[----:B-1----:R-:W-:Y:S01]  /*d800*/  IMAD.MOV.U32 R0, RZ, RZ, R3 ;  /* 0x000000ffff007224 */ /* 0x002fe200078e0003 */
[----:B------:R-:W-:Y:S01]  /*d810*/  IABS R9, R11 ;  /* 0x0000000b00097213 */ /* 0x000fe20000000000 */
[----:B------:R-:W-:Y:S01]  /*d820*/  IMAD.HI.U32 R6, R23, R7, RZ ;  /* 0x0000000717067227 */ /* 0x000fe200078e00ff */
[----:B------:R-:W-:-:S03]  /*d830*/  ISETP.GT.U32.AND P4, PT, R16, R12, PT ;  /* 0x0000000c1000720c */ /* 0x000fc60003f84070 */
[----:B------:R-:W-:Y:S02]  /*d840*/  IMAD.MOV.U32 R3, RZ, RZ, R5 ;  /* 0x000000ffff037224 */ /* 0x000fe400078e0005 */
[----:B------:R-:W-:Y:S02]  /*d850*/  IMAD.MOV R6, RZ, RZ, -R6 ;  /* 0x000000ffff067224 */ /* 0x000fe400078e0a06 */
[----:B------:R-:W-:-:S04]  /*d860*/  IMAD.HI.U32 R5, R23, R3, RZ ;  /* 0x0000000317057227 */ /* 0x000fc800078e00ff */
[----:B------:R-:W-:Y:S02]  /*d870*/  IMAD R7, R16, R6, R7 ;  /* 0x0000000610077224 */ /* 0x000fe400078e0207 */
[----:B------:R-:W-:Y:S02]  /*d880*/  IMAD.MOV R5, RZ, RZ, -R5 ;  /* 0x000000ffff057224 */ /* 0x000fe400078e0a05 */
[----:B------:R-:W-:Y:S01]  /*d890*/  @!P6 IMAD.IADD R2, R2, 0x1, -R16 ;  /* 0x000000010202e824 */ /* 0x000fe200078e0a10 */
[C---:B------:R-:W-:Y:S01]  /*d8a0*/  ISETP.GT.U32.AND P6, PT, R16.reuse, R7, PT ;  /* 0x000000071000720c */ /* 0x040fe20003fc4070 */
[C---:B------:R-:W-:Y:S02]  /*d8b0*/  IMAD R3, R16.reuse, R5, R3 ;  /* 0x0000000510037224 */ /* 0x040fe400078e0203 */
[----:B------:R-:W-:Y:S01]  /*d8c0*/  @!P3 IMAD.MOV R0, RZ, RZ, -R0 ;  /* 0x000000ffff00b224 */ /* 0x000fe200078e0a00 */
[----:B------:R-:W-:Y:S01]  /*d8d0*/  ISETP.GT.U32.AND P3, PT, R16, R14, PT ;  /* 0x0000000e1000720c */ /* 0x000fe20003f64070 */
[----:B------:R-:W-:Y:S01]  /*d8e0*/  @!P4 IMAD.IADD R12, R12, 0x1, -R16 ;  /* 0x000000010c0cc824 */ /* 0x000fe200078e0a10 */
[----:B------:R-:W-:Y:S01]  /*d8f0*/  ISETP.GT.U32.AND P4, PT, R16, R3, PT ;  /* 0x000000031000720c */ /* 0x000fe20003f84070 */
[----:B------:R-:W-:Y:S01]  /*d900*/  VIADD R10, R17, 0x130 ;  /* 0x00000130110a7836 */ /* 0x000fe20000000000 */
[----:B------:R0:W-:Y:S01]  /*d910*/  STL [R1+0x340], R0 ;  /* 0x0003400001007387 */ /* 0x0001e20000100800 */
[----:B------:R-:W-:-:S03]  /*d920*/  IMAD.HI.U32 R5, R23, R9, RZ ;  /* 0x0000000917057227 */ /* 0x000fc600078e00ff */
[----:B------:R-:W-:Y:S01]  /*d930*/  IABS R13, R10 ;  /* 0x0000000a000d7213 */ /* 0x000fe20000000000 */
[--C-:B------:R-:W-:Y:S01]  /*d940*/  @!P6 IMAD.IADD R7, R7, 0x1, -R16.reuse ;  /* 0x000000010707e824 */ /* 0x100fe200078e0a10 */
[----:B------:R-:W-:Y:S01]  /*d950*/  ISETP.GE.AND P6, PT, R8, RZ, PT ;  /* 0x000000ff0800720c */ /* 0x000fe20003fc6270 */
[----:B------:R-:W-:Y:S02]  /*d960*/  IMAD.MOV R5, RZ, RZ, -R5 ;  /* 0x000000ffff057224 */ /* 0x000fe400078e0a05 */
[----:B------:R-:W-:Y:S01]  /*d970*/  @!P3 IMAD.IADD R14, R14, 0x1, -R16 ;  /* 0x000000010e0eb824 */ /* 0x000fe200078e0a10 */
[----:B------:R-:W-:Y:S01]  /*d980*/  ISETP.GE.AND P3, PT, R4, RZ, PT ;  /* 0x000000ff0400720c */ /* 0x000fe20003f66270 */
[----:B------:R-:W-:-:S04]  /*d990*/  IMAD.HI.U32 R6, R23, R13, RZ ;  /* 0x0000000d17067227 */ /* 0x000fc800078e00ff */
[----:B------:R-:W-:Y:S02]  /*d9a0*/  VIADD R4, R17, 0x12e ;  /* 0x0000012e11047836 */ /* 0x000fe40000000000 */
[----:B------:R-:W-:Y:S01]  /*d9b0*/  @!P4 IMAD.IADD R3, R3, 0x1, -R16 ;  /* 0x000000010303c824 */ /* 0x000fe200078e0a10 */
[C---:B------:R-:W-:Y:S01]  /*d9c0*/  ISETP.GT.U32.AND P4, PT, R16.reuse, R7, PT ;  /* 0x000000071000720c */ /* 0x040fe20003f84070 */
[----:B0-----:R-:W-:Y:S02]  /*d9d0*/  IMAD.MOV.U32 R0, RZ, RZ, R2 ;  /* 0x000000ffff007224 */ /* 0x001fe400078e0002 */
[----:B------:R-:W-:Y:S02]  /*d9e0*/  IMAD.MOV R6, RZ, RZ, -R6 ;  /* 0x000000ffff067224 */ /* 0x000fe400078e0a06 */
[----:B------:R-:W-:Y:S02]  /*d9f0*/  VIADD R8, R17, 0x12c ;  /* 0x0000012c11087836 */ /* 0x000fe40000000000 */
[C---:B------:R-:W-:Y:S01]  /*da00*/  IMAD R9, R16.reuse, R5, R9 ;  /* 0x0000000510097224 */ /* 0x040fe200078e0209 */
[----:B------:R-:W-:Y:S01]  /*da10*/  IABS R5, R4 ;  /* 0x0000000400057213 */ /* 0x000fe20000000000 */
[----:B------:R-:W-:Y:S01]  /*da20*/  @!P2 IMAD.MOV R15, RZ, RZ, -R15 ;  /* 0x000000ffff0fa224 */ /* 0x000fe200078e0a0f */
[C---:B------:R-:W-:Y:S01]  /*da30*/  ISETP.GT.U32.AND P2, PT, R16.reuse, R3, PT ;  /* 0x000000031000720c */ /* 0x040fe20003f44070 */
[----:B------:R-:W-:Y:S01]  /*da40*/  @!P0 IMAD.MOV R0, RZ, RZ, -R0 ;  /* 0x000000ffff008224 */ /* 0x000fe200078e0a00 */
[C---:B------:R-:W-:Y:S01]  /*da50*/  ISETP.GT.U32.AND P0, PT, R16.reuse, R9, PT ;  /* 0x000000091000720c */ /* 0x040fe20003f04070 */
[C---:B------:R-:W-:Y:S01]  /*da60*/  IMAD R13, R16.reuse, R6, R13 ;  /* 0x00000006100d7224 */ /* 0x040fe200078e020d */
[----:B------:R-:W-:Y:S01]  /*da70*/  IABS R6, R8 ;  /* 0x0000000800067213 */ /* 0x000fe20000000000 */
[----:B------:R-:W-:Y:S01]  /*da80*/  IMAD.HI.U32 R2, R23, R5, RZ ;  /* 0x0000000517027227 */ /* 0x000fe200078e00ff */
[----:B------:R-:W-:Y:S03]  /*da90*/  STL [R1+0x344], R15 ;  /* 0x0003440f01007387 */ /* 0x000fe60000100800 */
[----:B------:R-:W-:Y:S01]  /*daa0*/  @!P5 IMAD.MOV R14, RZ, RZ, -R14 ;  /* 0x000000ffff0ed224 */ /* 0x000fe200078e0a0e */
[----:B------:R0:W-:Y:S01]  /*dab0*/  STL [R1+0x370], R0 ;  /* 0x0003700001007387 */ /* 0x0001e20000100800 */
[----:B------:R-:W-:Y:S01]  /*dac0*/  ISETP.GT.U32.AND P5, PT, R16, R13, PT ;  /* 0x0000000d1000720c */ /* 0x000fe20003fa4070 */
[----:B------:R-:W-:Y:S01]  /*dad0*/  @!P4 IMAD.IADD R7, R7, 0x1, -R16 ;  /* 0x000000010707c824 */ /* 0x000fe200078e0a10 */
[----:B------:R-:W-:Y:S01]  /*dae0*/  ISETP.GE.AND P4, PT, R10, RZ, PT ;  /* 0x000000ff0a00720c */ /* 0x000fe20003f86270 */
[----:B------:R-:W-:Y:S01]  /*daf0*/  IMAD.MOV R2, RZ, RZ, -R2 ;  /* 0x000000ffff027224 */ /* 0x000fe200078e0a02 */
[----:B------:R1:W-:Y:S01]  /*db00*/  STL [R1+0x34c], R14 ;  /* 0x00034c0e01007387 */ /* 0x0003e20000100800 */
[----:B------:R-:W-:Y:S01]  /*db10*/  @!P2 IMAD.IADD R3, R3, 0x1, -R16 ;  /* 0x000000010303a824 */ /* 0x000fe200078e0a10 */
[----:B------:R-:W-:Y:S01]  /*db20*/  ISETP.GE.AND P2, PT, R4, RZ, PT ;  /* 0x000000ff0400720c */ /* 0x000fe20003f46270 */
[----:B------:R-:W-:-:S02]  /*db30*/  IMAD R5, R16, R2, R5 ;  /* 0x0000000210057224 */ /* 0x000fc400078e0205 */
[----:B0-----:R-:W-:Y:S02]  /*db40*/  IMAD.MOV.U32 R0, RZ, RZ, R12 ;  /* 0x000000ffff007224 */ /* 0x001fe400078e000c */
[----:B------:R-:W-:-:S04]  /*db50*/  IMAD.HI.U32 R12, R23, R6, RZ ;  /* 0x00000006170c7227 */ /* 0x000fc800078e00ff */
[----:B------:R-:W-:Y:S01]  /*db60*/  @!P1 IMAD.MOV R0, RZ, RZ, -R0 ;  /* 0x000000ffff009224 */ /* 0x000fe200078e0a00 */
[----:B------:R-:W-:Y:S01]  /*db70*/  ISETP.GE.AND P1, PT, R11, RZ, PT ;  /* 0x000000ff0b00720c */ /* 0x000fe20003f26270 */
[----:B------:R-:W-:Y:S02]  /*db80*/  IMAD.MOV R12, RZ, RZ, -R12 ;  /* 0x000000ffff0c7224 */ /* 0x000fe400078e0a0c */
[----:B-1----:R-:W-:Y:S01]  /*db90*/  IMAD.MOV.U32 R14, RZ, RZ, R7 ;  /* 0x000000ffff0e7224 */ /* 0x002fe200078e0007 */
[----:B------:R0:W-:Y:S01]  /*dba0*/  STL [R1+0x36c], R0 ;  /* 0x00036c0001007387 */ /* 0x0001e20000100800 */
[----:B------:R-:W-:Y:S02]  /*dbb0*/  @!P0 IMAD.IADD R9, R9, 0x1, -R16 ;  /* 0x0000000109098824 */ /* 0x000fe400078e0a10 */
[C---:B------:R-:W-:Y:S02]  /*dbc0*/  IMAD R6, R16.reuse, R12, R6 ;  /* 0x0000000c10067224 */ /* 0x040fe400078e0206 */
[----:B------:R-:W-:Y:S01]  /*dbd0*/  @!P3 IMAD.MOV R14, RZ, RZ, -R14 ;  /* 0x000000ffff0eb224 */ /* 0x000fe200078e0a0e */
[C---:B------:R-:W-:Y:S01]  /*dbe0*/  ISETP.GT.U32.AND P3, PT, R16.reuse, R5, PT ;  /* 0x000000051000720c */ /* 0x040fe20003f64070 */
[----:B------:R-:W-:Y:S01]  /*dbf0*/  @!P5 IMAD.IADD R13, R13, 0x1, -R16 ;  /* 0x000000010d0dd824 */ /* 0x000fe200078e0a10 */
[C---:B------:R-:W-:Y:S01]  /*dc00*/  ISETP.GT.U32.AND P0, PT, R16.reuse, R9, PT ;  /* 0x000000091000720c */ /* 0x040fe20003f04070 */
[C---:B------:R-:W-:Y:S01]  /*dc10*/  VIADD R2, R17.reuse, 0x12a ;  /* 0x0000012a11027836 */ /* 0x040fe20000000000 */
[----:B------:R-:W-:Y:S01]  /*dc20*/  STL [R1+0x350], R14 ;  /* 0x0003500e01007387 */ /* 0x000fe20000100800 */
[----:B0-----:R-:W-:Y:S01]  /*dc30*/  IMAD.MOV.U32 R0, RZ, RZ, R3 ;  /* 0x000000ffff007224 */ /* 0x001fe200078e0003 */
[C---:B------:R-:W-:Y:S01]  /*dc40*/  ISETP.GT.U32.AND P5, PT, R16.reuse, R13, PT ;  /* 0x0000000d1000720c */ /* 0x040fe20003fa4070 */
[C---:B------:R-:W-:Y:S01]  /*dc50*/  VIADD R4, R17.reuse, 0x128 ;  /* 0x0000012811047836 */ /* 0x040fe20000000000 */
[----:B------:R-:W-:Y:S01]  /*dc60*/  IABS R7, R2 ;  /* 0x0000000200077213 */ /* 0x000fe20000000000 */
[----:B------:R-:W-:Y:S01]  /*dc70*/  @!P6 IMAD.MOV R0, RZ, RZ, -R0 ;  /* 0x000000ffff00e224 */ /* 0x000fe200078e0a00 */
[----:B------:R-:W-:Y:S01]  /*dc80*/  ISETP.GT.U32.AND P6, PT, R16, R6, PT ;  /* 0x000000061000720c */ /* 0x000fe20003fc4070 */
[----:B------:R-:W-:Y:S01]  /*dc90*/  VIADD R12, R17, 0x126 ;  /* 0x00000126110c7836 */ /* 0x000fe20000000000 */
[----:B------:R-:W-:Y:S01]  /*dca0*/  IABS R3, R4 ;  /* 0x0000000400037213 */ /* 0x000fe20000000000 */
[--C-:B------:R-:W-:Y:S01]  /*dcb0*/  @!P3 IMAD.IADD R5, R5, 0x1, -R16.reuse ;  /* 0x000000010505b824 */ /* 0x100fe200078e0a10 */
[----:B------:R0:W-:Y:S01]  /*dcc0*/  STL [R1+0x368], R0 ;  /* 0x0003680001007387 */ /* 0x0001e20000100800 */
[----:B------:R-:W-:Y:S01]  /*dcd0*/  @!P0 IMAD.IADD R9, R9, 0x1, -R16 ;  /* 0x0000000109098824 */ /* 0x000fe200078e0a10 */
[----:B------:R-:W-:Y:S01]  /*dce0*/  ISETP.GE.AND P0, PT, R8, RZ, PT ;  /* 0x000000ff0800720c */ /* 0x000fe20003f06270 */
[----:B------:R-:W-:Y:S01]  /*dcf0*/  IMAD.HI.U32 R8, R23, R7, RZ ;  /* 0x0000000717087227 */ /* 0x000fe200078e00ff */
[----:B------:R-:W-:-:S02]  /*dd00*/  ISETP.GT.U32.AND P3, PT, R16, R5, PT ;  /* 0x000000051000720c */ /* 0x000fc40003f64070 */
[----:B------:R-:W-:Y:S01]  /*dd10*/  IABS R18, R12 ;  /* 0x0000000c00127213 */ /* 0x000fe20000000000 */
[--C-:B------:R-:W-:Y:S01]  /*dd20*/  @!P5 IMAD.IADD R13, R13, 0x1, -R16.reuse ;  /* 0x000000010d0dd824 */ /* 0x100fe200078e0a10 */
[----:B------:R-:W-:Y:S01]  /*dd30*/  ISETP.GE.AND P5, PT, R2, RZ, PT ;  /* 0x000000ff0200720c */ /* 0x000fe20003fa6270 */
[----:B------:R-:W-:Y:S02]  /*dd40*/  @!P6 IMAD.IADD R6, R6, 0x1, -R16 ;  /* 0x000000010606e824 */ /* 0x000fe400078e0a10 */
[----:B------:R-:W-:-:S03]  /*dd50*/  IMAD.HI.U32 R2, R23, R3, RZ ;  /* 0x0000000317027227 */ /* 0x000fc600078e00ff */
[C---:B------:R-:W-:Y:S01]  /*dd60*/  ISETP.GT.U32.AND P6, PT, R16.reuse, R6, PT ;  /* 0x000000061000720c */ /* 0x040fe20003fc4070 */
[----:B------:R-:W-:Y:S02]  /*dd70*/  IMAD.MOV R8, RZ, RZ, -R8 ;  /* 0x000000ffff087224 */ /* 0x000fe400078e0a08 */
[----:B------:R-:W-:Y:S02]  /*dd80*/  IMAD.MOV R2, RZ, RZ, -R2 ;  /* 0x000000ffff027224 */ /* 0x000fe400078e0a02 */
[C---:B------:R-:W-:Y:S02]  /*dd90*/  IMAD R7, R16.reuse, R8, R7 ;  /* 0x0000000810077224 */ /* 0x040fe400078e0207 */
[C---:B------:R-:W-:Y:S02]  /*dda0*/  IMAD R3, R16.reuse, R2, R3 ;  /* 0x0000000210037224 */ /* 0x040fe400078e0203 */
[----:B------:R-:W-:Y:S01]  /*ddb0*/  @!P3 IMAD.IADD R5, R5, 0x1, -R16 ;  /* 0x000000010505b824 */ /* 0x000fe200078e0a10 */
[----:B------:R-:W-:Y:S01]  /*ddc0*/  ISETP.GT.U32.AND P3, PT, R16, R7, PT ;  /* 0x000000071000720c */ /* 0x000fe20003f64070 */
[----:B------:R-:W-:-:S02]  /*ddd0*/  VIADD R8, R17, 0x124 ;  /* 0x0000012411087836 */ /* 0x000fc40000000000 */
[----:B------:R-:W-:Y:S01]  /*dde0*/  @!P6 IMAD.IADD R6, R6, 0x1, -R16 ;  /* 0x000000010606e824 */ /* 0x000fe200078e0a10 */
[----:B------:R-:W-:Y:S01]  /*ddf0*/  ISETP.GT.U32.AND P6, PT, R16, R3, PT ;  /* 0x000000031000720c */ /* 0x000fe20003fc4070 */
[----:B0-----:R-:W-:Y:S01]  /*de00*/  IMAD.MOV.U32 R0, RZ, RZ, R9 ;  /* 0x000000ffff007224 */ /* 0x001fe200078e0009 */
[----:B------:R-:W-:Y:S01]  /*de10*/  IABS R15, R8 ;  /* 0x00000008000f7213 */ /* 0x000fe20000000000 */
[----:B------:R-:W-:Y:S02]  /*de20*/  VIADD R9, R17, 0x122 ;  /* 0x0000012211097836 */ /* 0x000fe40000000000 */
[----:B------:R-:W-:Y:S01]  /*de30*/  @!P1 IMAD.MOV R0, RZ, RZ, -R0 ;  /* 0x000000ffff009224 */ /* 0x000fe200078e0a00 */
[----:B------:R-:W-:Y:S01]  /*de40*/  ISETP.GE.AND P1, PT, R4, RZ, PT ;  /* 0x000000ff0400720c */ /* 0x000fe20003f26270 */
[----:B------:R-:W-:Y:S01]  /*de50*/  IMAD.HI.U32 R19, R23, R15, RZ ;  /* 0x0000000f17137227 */ /* 0x000fe200078e00ff */
[----:B------:R-:W-:Y:S02]  /*de60*/  IABS R14, R9 ;  /* 0x00000009000e7213 */ /* 0x000fe40000000000 */
[----:B------:R0:W-:Y:S01]  /*de70*/  STL [R1+0x364], R0 ;  /* 0x0003640001007387 */ /* 0x0001e20000100800 */
[----:B------:R-:W-:-:S02]  /*de80*/  @!P3 IMAD.IADD R7, R7, 0x1, -R16 ;  /* 0x000000010707b824 */ /* 0x000fc400078e0a10 */
[----:B------:R-:W-:Y:S02]  /*de90*/  @!P6 IMAD.IADD R3, R3, 0x1, -R16 ;  /* 0x000000010303e824 */ /* 0x000fe400078e0a10 */
[----:B------:R-:W-:Y:S01]  /*dea0*/  VIADD R4, R17, 0x120 ;  /* 0x0000012011047836 */ /* 0x000fe20000000000 */
[----:B------:R-:W-:Y:S01]  /*deb0*/  ISETP.GT.U32.AND P6, PT, R16, R7, PT ;  /* 0x000000071000720c */ /* 0x000fe20003fc4070 */
[----:B------:R-:W-:Y:S02]  /*dec0*/  IMAD.MOV R19, RZ, RZ, -R19 ;  /* 0x000000ffff137224 */ /* 0x000fe400078e0a13 */
[----:B------:R-:W-:Y:S01]  /*ded0*/  IMAD.HI.U32 R11, R23, R14, RZ ;  /* 0x0000000e170b7227 */ /* 0x000fe200078e00ff */
[----:B------:R-:W-:-:S03]  /*dee0*/  IABS R10, R4 ;  /* 0x00000004000a7213 */ /* 0x000fc60000000000 */
[----:B0-----:R-:W-:Y:S02]  /*def0*/  IMAD.MOV.U32 R0, RZ, RZ, R13 ;  /* 0x000000ffff007224 */ /* 0x001fe400078e000d */
[----:B------:R-:W-:Y:S02]  /*df00*/  IMAD R15, R16, R19, R15 ;  /* 0x00000013100f7224 */ /* 0x000fe400078e020f */
[----:B------:R-:W-:Y:S01]  /*df10*/  @!P4 IMAD.MOV R0, RZ, RZ, -R0 ;  /* 0x000000ffff00c224 */ /* 0x000fe200078e0a00 */
[----:B------:R-:W-:Y:S01]  /*df20*/  ISETP.GE.AND P4, PT, R12, RZ, PT ;  /* 0x000000ff0c00720c */ /* 0x000fe20003f86270 */
[----:B------:R-:W-:Y:S01]  /*df30*/  @!P6 IMAD.IADD R7, R7, 0x1, -R16 ;  /* 0x000000010707e824 */ /* 0x000fe200078e0a10 */
[----:B------:R-:W-:Y:S01]  /*df40*/  ISETP.GT.U32.AND P6, PT, R16, R15, PT ;  /* 0x0000000f1000720c */ /* 0x000fe20003fc4070 */
[----:B------:R-:W-:Y:S01]  /*df50*/  IMAD.MOV R11, RZ, RZ, -R11 ;  /* 0x000000ffff0b7224 */ /* 0x000fe200078e0a0b */
[----:B------:R0:W-:Y:S01]  /*df60*/  STL [R1+0x348], R0 ;  /* 0x0003480001007387 */ /* 0x0001e20000100800 */
[----:B------:R-:W-:-:S04]  /*df70*/  IMAD.HI.U32 R2, R23, R18, RZ ;  /* 0x0000001217027227 */ /* 0x000fc800078e00ff */
[----:B------:R-:W-:Y:S02]  /*df80*/  IMAD R14, R16, R11, R14 ;  /* 0x0000000b100e7224 */ /* 0x000fe400078e020e */
[----:B------:R-:W-:Y:S02]  /*df90*/  IMAD.MOV.U32 R11, RZ, RZ, R6 ;  /* 0x000000ffff0b7224 */ /* 0x000fe400078e0006 */
[----:B------:R-:W-:Y:S02]  /*dfa0*/  IMAD.MOV R2, RZ, RZ, -R2 ;  /* 0x000000ffff027224 */ /* 0x000fe400078e0a02 */
[----:B0-----:R-:W-:Y:S02]  /*dfb0*/  IMAD.MOV.U32 R0, RZ, RZ, R5 ;  /* 0x000000ffff007224 */ /* 0x001fe400078e0005 */
[----:B------:R-:W-:-:S04]  /*dfc0*/  IMAD.HI.U32 R5, R23, R10, RZ ;  /* 0x0000000a17057227 */ /* 0x000fc800078e00ff */
[----:B------:R-:W-:Y:S01]  /*dfd0*/  @!P2 IMAD.MOV R0, RZ, RZ, -R0 ;  /* 0x000000ffff00a224 */ /* 0x000fe200078e0a00 */
[C---:B------:R-:W-:Y:S01]  /*dfe0*/  ISETP.GT.U32.AND P2, PT, R16.reuse, R3, PT ;  /* 0x000000031000720c */ /* 0x040fe20003f44070 */
[----:B------:R-:W-:Y:S02]  /*dff0*/  IMAD.MOV R5, RZ, RZ, -R5 ;  /* 0x000000ffff057224 */ /* 0x000fe400078e0a05 */
[----:B------:R-:W-:Y:S01]  /*e000*/  @!P6 IMAD.IADD R15, R15, 0x1, -R16 ;  /* 0x000000010f0fe824 */ /* 0x000fe200078e0a10 */
[----:B------:R0:W-:Y:S01]  /*e010*/  STL [R1+0x328], R0 ;  /* 0x0003280001007387 */ /* 0x0001e20000100800 */
[----:B------:R-:W-:Y:S02]  /*e020*/  IMAD R13, R16, R5, R10 ;  /* 0x00000005100d7224 */ /* 0x000fe400078e020a */
[----:B------:R-:W-:Y:S01]  /*e030*/  @!P0 IMAD.MOV R11, RZ, RZ, -R11 ;  /* 0x000000ffff0b8224 */ /* 0x000fe200078e0a0b */
[----:B------:R-:W-:Y:S01]  /*e040*/  ISETP.GE.AND P0, PT, R8, RZ, PT ;  /* 0x000000ff0800720c */ /* 0x000fe20003f06270 */
[C---:B------:R-:W-:Y:S01]  /*e050*/  IMAD R18, R16.reuse, R2, R18 ;  /* 0x0000000210127224 */ /* 0x040fe200078e0212 */
[C---:B------:R-:W-:Y:S01]  /*e060*/  ISETP.GT.U32.AND P6, PT, R16.reuse, R13, PT ;  /* 0x0000000d1000720c */ /* 0x040fe20003fc4070 */
[----:B------:R-:W-:Y:S01]  /*e070*/  VIADD R2, R17, 0x11e ;  /* 0x0000011e11027836 */ /* 0x000fe20000000000 */
[----:B------:R1:W-:Y:S01]  /*e080*/  STL [R1+0x324], R11 ;  /* 0x0003240b01007387 */ /* 0x0003e20000100800 */
[----:B------:R-:W-:Y:S01]  /*e090*/  @!P2 IMAD.IADD R3, R3, 0x1, -R16 ;  /* 0x000000010303a824 */ /* 0x000fe200078e0a10 */
[C---:B------:R-:W-:Y:S01]  /*e0a0*/  ISETP.GT.U32.AND P3, PT, R16.reuse, R18, PT ;  /* 0x000000121000720c */ /* 0x040fe20003f64070 */
[----:B0-----:R-:W-:Y:S01]  /*e0b0*/  IMAD.MOV.U32 R0, RZ, RZ, R7 ;  /* 0x000000ffff007224 */ /* 0x001fe200078e0007 */
[----:B------:R-:W-:Y:S01]  /*e0c0*/  IABS R12, R2 ;  /* 0x00000002000c7213 */ /* 0x000fe20000000000 */
[----:B------:R-:W-:Y:S01]  /*e0d0*/  VIADD R10, R17, 0x11c ;  /* 0x0000011c110a7836 */ /* 0x000fe20000000000 */
[----:B------:R-:W-:Y:S01]  /*e0e0*/  ISETP.GE.AND P2, PT, R9, RZ, PT ;  /* 0x000000ff0900720c */ /* 0x000fe20003f46270 */
[----:B------:R-:W-:Y:S01]  /*e0f0*/  @!P5 IMAD.MOV R0, RZ, RZ, -R0 ;  /* 0x000000ffff00d224 */ /* 0x000fe200078e0a00 */
[----:B------:R-:W-:Y:S01]  /*e100*/  ISETP.GT.U32.AND P5, PT, R16, R14, PT ;  /* 0x0000000e1000720c */ /* 0x000fe20003fa4070 */
[----:B------:R-:W-:Y:S01]  /*e110*/  IMAD.HI.U32 R6, R23, R12, RZ ;  /* 0x0000000c17067227 */ /* 0x000fe200078e00ff */
[----:B-1----:R-:W-:-:S02]  /*e120*/  IABS R11, R10 ;  /* 0x0000000a000b7213 */ /* 0x002fc40000000000 */
[----:B------:R0:W-:Y:S01]  /*e130*/  STL [R1+0x320], R0 ;  /* 0x0003200001007387 */ /* 0x0001e20000100800 */
[----:B------:R-:W-:Y:S02]  /*e140*/  @!P6 IMAD.IADD R13, R13, 0x1, -R16 ;  /* 0x000000010d0de824 */ /* 0x000fe400078e0a10 */
[----:B------:R-:W-:Y:S02]  /*e150*/  IMAD.MOV R6, RZ, RZ, -R6 ;  /* 0x000000ffff067224 */ /* 0x000fe400078e0a06 */
[----:B------:R-:W-:Y:S01]  /*e160*/  @!P3 IMAD.IADD R18, R18, 0x1, -R16 ;  /* 0x000000011212b824 */ /* 0x000fe200078e0a10 */
[C---:B------:R-:W-:Y:S01]  /*e170*/  ISETP.GT.U32.AND P6, PT, R16.reuse, R13, PT ;  /* 0x0000000d1000720c */ /* 0x040fe20003fc4070 */
[----:B------:R-:W-:Y:S02]  /*e180*/  IMAD R12, R16, R6, R12 ;  /* 0x00000006100c7224 */ /* 0x000fe400078e020c */
[----:B------:R-:W-:Y:S01]  /*e190*/  @!P5 IMAD.IADD R14, R14, 0x1, -R16 ;  /* 0x000000010e0ed824 */ /* 0x000fe200078e0a10 */
[----:B------:R-:W-:Y:S01]  /*e1a0*/  ISETP.GT.U32.AND P3, PT, R16, R18, PT ;  /* 0x000000121000720c */ /* 0x000fe20003f64070 */
[----:B0-----:R-:W-:-:S02]  /*e1b0*/  IMAD.MOV.U32 R0, RZ, RZ, R3 ;  /* 0x000000ffff007224 */ /* 0x001fc400078e0003 */
[----:B------:R-:W-:Y:S01]  /*e1c0*/  IMAD.HI.U32 R3, R23, R11, RZ ;  /* 0x0000000b17037227 */ /* 0x000fe200078e00ff */
[----:B------:R-:W-:-:S03]  /*e1d0*/  ISETP.GT.U32.AND P5, PT, R16, R14, PT ;  /* 0x0000000e1000720c */ /* 0x000fc60003fa4070 */
[----:B------:R-:W-:Y:S01]  /*e1e0*/  @!P1 IMAD.MOV R0, RZ, RZ, -R0 ;  /* 0x000000ffff009224 */ /* 0x000fe200078e0a00 */
[C---:B------:R-:W-:Y:S01]  /*e1f0*/  ISETP.GT.U32.AND P1, PT, R16.reuse, R15, PT ;  /* 0x0000000f1000720c */ /* 0x040fe20003f24070 */
[----:B------:R-:W-:Y:S02]  /*e200*/  IMAD.MOV R3, RZ, RZ, -R3 ;  /* 0x000000ffff037224 */ /* 0x000fe400078e0a03 */
[--C-:B------:R-:W-:Y:S01]  /*e210*/  @!P6 IMAD.IADD R13, R13, 0x1, -R16.reuse ;  /* 0x000000010d0de824 */ /* 0x100fe200078e0a10 */
[----:B------:R0:W-:Y:S01]  /*e220*/  STL [R1+0x31c], R0 ;  /* 0x00031c0001007387 */ /* 0x0001e20000100800 */
[C---:B------:R-:W-:Y:S02]  /*e230*/  IMAD R11, R16.reuse, R3, R11 ;  /* 0x00000003100b7224 */ /* 0x040fe400078e020b */
[C---:B------:R-:W-:Y:S02]  /*e240*/  VIADD R9, R17.reuse, 0x11a ;  /* 0x0000011a11097836 */ /* 0x040fe40000000000 */
[----:B------:R-:W-:Y:S01]  /*e250*/  VIADD R8, R17, 0x118 ;  /* 0x0000011811087836 */ /* 0x000fe20000000000 */
[----:B------:R-:W-:Y:S01]  /*e260*/  ISETP.GT.U32.AND P6, PT, R16, R11, PT ;  /* 0x0000000b1000720c */ /* 0x000fe20003fc4070 */
[--C-:B------:R-:W-:Y:S01]  /*e270*/  @!P5 IMAD.IADD R14, R14, 0x1, -R16.reuse ;  /* 0x000000010e0ed824 */ /* 0x100fe200078e0a10 */
[----:B------:R-:W-:Y:S01]  /*e280*/  IABS R6, R9 ;  /* 0x0000000900067213 */ /* 0x000fe20000000000 */
[--C-:B------:R-:W-:Y:S01]  /*e290*/  @!P1 IMAD.IADD R15, R15, 0x1, -R16.reuse ;  /* 0x000000010f0f9824 */ /* 0x100fe200078e0a10 */
[----:B------:R-:W-:Y:S01]  /*e2a0*/  ISETP.GT.U32.AND P1, PT, R16, R12, PT ;  /* 0x0000000c1000720c */ /* 0x000fe20003f24070 */
[----:B------:R-:W-:Y:S01]  /*e2b0*/  @!P3 IMAD.IADD R18, R18, 0x1, -R16 ;  /* 0x000000011212b824 */ /* 0x000fe200078e0a10 */
[----:B------:R-:W-:Y:S01]  /*e2c0*/  IABS R5, R8 ;  /* 0x0000000800057213 */ /* 0x000fe20000000000 */
[----:B0-----:R-:W-:Y:S01]  /*e2d0*/  IMAD.MOV.U32 R0, RZ, RZ, R15 ;  /* 0x000000ffff007224 */ /* 0x001fe200078e000f */
[----:B------:R-:W-:Y:S01]  /*e2e0*/  ISETP.GE.AND P5, PT, R2, RZ, PT ;  /* 0x000000ff0200720c */ /* 0x000fe20003fa6270 */
[----:B------:R-:W-:Y:S01]  /*e2f0*/  IMAD.HI.U32 R2, R23, R6, RZ ;  /* 0x0000000617027227 */ /* 0x000fe200078e00ff */
[----:B------:R-:W-:-:S03]  /*e300*/  ISETP.GE.AND P3, PT, R4, RZ, PT ;  /* 0x000000ff0400720c */ /* 0x000fc60003f66270 */
[--C-:B------:R-:W-:Y:S02]  /*e310*/  @!P6 IMAD.IADD R11, R11, 0x1, -R16.reuse ;  /* 0x000000010b0be824 */ /* 0x100fe400078e0a10 */
[----:B------:R-:W-:Y:S02]  /*e320*/  VIADD R7, R17, 0x116 ;  /* 0x0000011611077836 */ /* 0x000fe40000000000 */
[----:B------:R-:W-:Y:S01]  /*e330*/  @!P1 IMAD.IADD R12, R12, 0x1, -R16 ;  /* 0x000000010c0c9824 */ /* 0x000fe200078e0a10 */
[----:B------:R-:W-:Y:S01]  /*e340*/  ISETP.GE.AND P1, PT, R10, RZ, PT ;  /* 0x000000ff0a00720c */ /* 0x000fe20003f26270 */
[----:B------:R-:W-:Y:S01]  /*e350*/  IMAD.HI.U32 R19, R23, R5, RZ ;  /* 0x0000000517137227 */ /* 0x000fe200078e00ff */
[----:B------:R-:W-:Y:S02]  /*e360*/  IABS R4, R7 ;  /* 0x0000000700047213 */ /* 0x000fe40000000000 */
[C---:B------:R-:W-:Y:S01]  /*e370*/  ISETP.GT.U32.AND P6, PT, R16.reuse, R12, PT ;  /* 0x0000000c1000720c */ /* 0x040fe20003fc4070 */
[----:B------:R-:W-:Y:S01]  /*e380*/  @!P4 IMAD.MOV R18, RZ, RZ, -R18 ;  /* 0x000000ffff12c224 */ /* 0x000fe200078e0a12 */
[----:B------:R-:W-:Y:S01]  /*e390*/  ISETP.GT.U32.AND P4, PT, R16, R11, PT ;  /* 0x0000000b1000720c */ /* 0x000fe20003f84070 */
[----:B------:R-:W-:-:S02]  /*e3a0*/  IMAD.MOV R2, RZ, RZ, -R2 ;  /* 0x000000ffff027224 */ /* 0x000fc400078e0a02 */
[----:B------:R-:W-:Y:S01]  /*e3b0*/  @!P0 IMAD.MOV R0, RZ, RZ, -R0 ;  /* 0x000000ffff008224 */ /* 0x000fe200078e0a00 */
[----:B------:R-:W-:Y:S01]  /*e3c0*/  STL [R1+0x318], R18 ;  /* 0x0003181201007387 */ /* 0x000fe20000100800 */
[----:B------:R-:W-:Y:S02]  /*e3d0*/  IMAD.MOV R19, RZ, RZ, -R19 ;  /* 0x000000ffff137224 */ /* 0x000fe400078e0a13 */
[C---:B------:R-:W-:Y:S01]  /*e3e0*/  IMAD R2, R16.reuse, R2, R6 ;  /* 0x0000000210027224 */ /* 0x040fe200078e0206 */
[----:B------:R0:W-:Y:S01]  /*e3f0*/  STL [R1+0x314], R0 ;  /* 0x0003140001007387 */ /* 0x0001e20000100800 */
[C---:B------:R-:W-:Y:S02]  /*e400*/  IMAD R19, R16.reuse, R19, R5 ;  /* 0x0000001310137224 */ /* 0x040fe400078e0205 */
[----:B------:R-:W-:Y:S01]  /*e410*/  VIADD R5, R17, 0x114 ;  /* 0x0000011411057836 */ /* 0x000fe20000000000 */
[----:B------:R-:W-:Y:S01]  /*e420*/  ISETP.GT.U32.AND P0, PT, R16, R2, PT ;  /* 0x000000021000720c */ /* 0x000fe20003f04070 */
[----:B------:R-:W-:-:S03]  /*e430*/  IMAD.HI.U32 R3, R23, R4, RZ ;  /* 0x0000000417037227 */ /* 0x000fc600078e00ff */
[----:B------:R-:W-:Y:S01]  /*e440*/  IABS R6, R5 ;  /* 0x0000000500067213 */ /* 0x000fe20000000000 */
[----:B------:R-:W-:Y:S01]  /*e450*/  @!P2 IMAD.MOV R14, RZ, RZ, -R14 ;  /* 0x000000ffff0ea224 */ /* 0x000fe200078e0a0e */
[----:B------:R-:W-:Y:S01]  /*e460*/  ISETP.GT.U32.AND P2, PT, R16, R19, PT ;  /* 0x000000131000720c */ /* 0x000fe20003f44070 */
[----:B0-----:R-:W-:Y:S02]  /*e470*/  IMAD.MOV.U32 R0, RZ, RZ, R13 ;  /* 0x000000ffff007224 */ /* 0x001fe400078e000d */
[----:B------:R-:W-:Y:S01]  /*e480*/  @!P6 IMAD.IADD R12, R12, 0x1, -R16 ;  /* 0x000000010c0ce824 */ /* 0x000fe200078e0a10 */
[----:B------:R-:W-:Y:S01]  /*e490*/  STL [R1+0x30c], R14 ;  /* 0x00030c0e01007387 */ /* 0x000fe20000100800 */
[----:B------:R-:W-:Y:S01]  /*e4a0*/  @!P3 IMAD.MOV R0, RZ, RZ, -R0 ;  /* 0x000000ffff00b224 */ /* 0x000fe200078e0a00 */
[----:B------:R-:W-:Y:S01]  /*e4b0*/  ISETP.GE.AND P3, PT, R9, RZ, PT ;  /* 0x000000ff0900720c */ /* 0x000fe20003f66270 */
[----:B------:R-:W-:Y:S02]  /*e4c0*/  IMAD.MOV R3, RZ, RZ, -R3 ;  /* 0x000000ffff037224 */ /* 0x000fe400078e0a03 */
[----:B------:R-:W-:Y:S01]  /*e4d0*/  IMAD.HI.U32 R13, R23, R6, RZ ;  /* 0x00000006170d7227 */ /* 0x000fe200078e00ff */
[----:B------:R0:W-:Y:S03]  /*e4e0*/  STL [R1+0x308], R0 ;  /* 0x0003080001007387 */ /* 0x0001e60000100800 */
[----:B------:R-:W-:-:S02]  /*e4f0*/  IMAD R3, R16, R3, R4 ;  /* 0x0000000310037224 */ /* 0x000fc400078e0204 */
[----:B------:R-:W-:Y:S02]  /*e500*/  IMAD.MOV R13, RZ, RZ, -R13 ;  /* 0x000000ffff0d7224 */ /* 0x000fe400078e0a0d */
[--C-:B------:R-:W-:Y:S01]  /*e510*/  @!P4 IMAD.IADD R11, R11, 0x1, -R16.reuse ;  /* 0x000000010b0bc824 */ /* 0x100fe200078e0a10 */
[----:B------:R-:W-:Y:S01]  /*e520*/  ISETP.GT.U32.AND P6, PT, R16, R3, PT ;  /* 0x000000031000720c */ /* 0x000fe20003fc4070 */
[----:B------:R-:W-:Y:S01]  /*e530*/  @!P0 IMAD.IADD R2, R2, 0x1, -R16 ;  /* 0x0000000102028824 */ /* 0x000fe200078e0a10 */
[----:B------:R-:W-:Y:S01]  /*e540*/  ISETP.GE.AND P0, PT, R7, RZ, PT ;  /* 0x000000ff0700720c */ /* 0x000fe20003f06270 */
[----:B0-----:R-:W-:Y:S01]  /*e550*/  IMAD.MOV.U32 R0, RZ, RZ, R12 ;  /* 0x000000ffff007224 */ /* 0x001fe200078e000c */
[----:B------:R-:W-:Y:S01]  /*e560*/  ISETP.GE.AND P4, PT, R8, RZ, PT ;  /* 0x000000ff0800720c */ /* 0x000fe20003f86270 */
[----:B------:R-:W-:Y:S02]  /*e570*/  VIADD R4, R17, 0x112 ;  /* 0x0000011211047836 */ /* 0x000fe40000000000 */
[----:B------:R-:W-:-:S02]  /*e580*/  @!P5 IMAD.MOV R0, RZ, RZ, -R0 ;  /* 0x000000ffff00d224 */ /* 0x000fc400078e0a00 */
[C---:B------:R-:W-:Y:S01]  /*e590*/  IMAD R6, R16.reuse, R13, R6 ;  /* 0x0000000d10067224 */ /* 0x040fe200078e0206 */
[----:B------:R-:W-:Y:S01]  /*e5a0*/  IABS R10, R4 ;  /* 0x00000004000a7213 */ /* 0x000fe20000000000 */
[--C-:B------:R-:W-:Y:S01]  /*e5b0*/  @!P2 IMAD.IADD R19, R19, 0x1, -R16.reuse ;  /* 0x000000011313a824 */ /* 0x100fe200078e0a10 */
[----:B------:R0:W-:Y:S01]  /*e5c0*/  STL [R1+0x304], R0 ;  /* 0x0003040001007387 */ /* 0x0001e20000100800 */
[C---:B------:R-:W-:Y:S01]  /*e5d0*/  ISETP.GT.U32.AND P2, PT, R16.reuse, R2, PT ;  /* 0x000000021000720c */ /* 0x040fe20003f44070 */
[----:B------:R-:W-:Y:S02]  /*e5e0*/  @!P6 IMAD.IADD R3, R3, 0x1, -R16 ;  /* 0x000000010303e824 */ /* 0x000fe400078e0a10 */
[----:B------:R-:W-:Y:S01]  /*e5f0*/  IMAD.MOV.U32 R9, RZ, RZ, R10 ;  /* 0x000000ffff097224 */ /* 0x000fe200078e000a */
[C---:B------:R-:W-:Y:S01]  /*e600*/  ISETP.GT.U32.AND P6, PT, R16.reuse, R19, PT ;  /* 0x000000131000720c */ /* 0x040fe20003fc4070 */
[----:B------:R-:W-:Y:S01]  /*e610*/  VIADD R8, R17, 0x10e ;  /* 0x0000010e11087836 */ /* 0x000fe20000000000 */
[----:B------:R-:W-:Y:S01]  /*e620*/  ISETP.GT.U32.AND P5, PT, R16, R3, PT ;  /* 0x000000031000720c */ /* 0x000fe20003fa4070 */
[----:B------:R-:W-:-:S03]  /*e630*/  IMAD.HI.U32 R7, R23, R9, RZ ;  /* 0x0000000917077227 */ /* 0x000fc600078e00ff */
[----:B------:R-:W-:Y:S01]  /*e640*/  IABS R10, R8 ;  /* 0x00000008000a7213 */ /* 0x000fe20000000000 */
[----:B0-----:R-:W-:Y:S02]  /*e650*/  IMAD.MOV.U32 R0, RZ, RZ, R11 ;  /* 0x000000ffff007224 */ /* 0x001fe400078e000b */
[----:B------:R-:W-:Y:S01]  /*e660*/  @!P2 IMAD.IADD R2, R2, 0x1, -R16 ;  /* 0x000000010202a824 */ /* 0x000fe200078e0a10 */
[----:B------:R-:W-:Y:S01]  /*e670*/  ISETP.GE.AND P2, PT, R5, RZ, PT ;  /* 0x000000ff0500720c */ /* 0x000fe20003f46270 */
[----:B------:R-:W-:Y:S01]  /*e680*/  @!P1 IMAD.MOV R0, RZ, RZ, -R0 ;  /* 0x000000ffff009224 */ /* 0x000fe200078e0a00 */
[C---:B------:R-:W-:Y:S01]  /*e690*/  ISETP.GT.U32.AND P1, PT, R16.reuse, R6, PT ;  /* 0x000000061000720c */ /* 0x040fe20003f24070 */
[----:B------:R-:W-:Y:S02]  /*e6a0*/  IMAD.MOV R7, RZ, RZ, -R7 ;  /* 0x000000ffff077224 */ /* 0x000fe400078e0a07 */
[----:B------:R-:W-:Y:S01]  /*e6b0*/  VIADD R12, R17, 0x110 ;  /* 0x00000110110c7836 */ /* 0x000fe20000000000 */
[----:B------:R0:W-:Y:S01]  /*e6c0*/  STL [R1+0x300], R0 ;  /* 0x0003000001007387 */ /* 0x0001e20000100800 */
[----:B------:R-:W-:-:S02]  /*e6d0*/  IMAD R7, R16, R7, R9 ;  /* 0x0000000710077224 */ /* 0x000fc400078e0209 */
[----:B------:R-:W-:Y:S01]  /*e6e0*/  VIADD R9, R17, 0x10c ;  /* 0x0000010c11097836 */ /* 0x000fe20000000000 */
[----:B------:R-:W-:Y:S01]  /*e6f0*/  IABS R11, R12 ;  /* 0x0000000c000b7213 */ /* 0x000fe20000000000 */
[--C-:B------:R-:W-:Y:S01]  /*e700*/  @!P6 IMAD.IADD R19, R19, 0x1, -R16.reuse ;  /* 0x000000011313e824 */ /* 0x100fe200078e0a10 */
[----:B------:R-:W-:Y:S01]  /*e710*/  ISETP.GT.U32.AND P6, PT, R16, R7, PT ;  /* 0x000000071000720c */ /* 0x000fe20003fc4070 */
[--C-:B------:R-:W-:Y:S01]  /*e720*/  @!P5 IMAD.IADD R3, R3, 0x1, -R16.reuse ;  /* 0x000000010303d824 */ /* 0x100fe200078e0a10 */
[----:B------:R-:W-:Y:S01]  /*e730*/  IABS R5, R9 ;  /* 0x0000000900057213 */ /* 0x000fe20000000000 */
[----:B------:R-:W-:Y:S01]  /*e740*/  @!P1 IMAD.IADD R6, R6, 0x1, -R16 ;  /* 0x0000000106069824 */ /* 0x000fe200078e0a10 */
[----:B------:R-:W-:Y:S01]  /*e750*/  ISETP.GE.AND P5, PT, R4, RZ, PT ;  /* 0x000000ff0400720c */ /* 0x000fe20003fa6270 */
[----:B0-----:R-:W-:Y:S01]  /*e760*/  IMAD.MOV.U32 R0, RZ, RZ, R2 ;  /* 0x000000ffff007224 */ /* 0x001fe200078e0002 */
[----:B------:R-:W-:Y:S01]  /*e770*/  ISETP.GE.AND P1, PT, R12, RZ, PT ;  /* 0x000000ff0c00720c */ /* 0x000fe20003f26270 */
[----:B------:R-:W-:-:S04]  /*e780*/  IMAD.HI.U32 R4, R23, R10, RZ ;  /* 0x0000000a17047227 */ /* 0x000fc800078e00ff */
[----:B------:R-:W-:Y:S01]  /*e790*/  @!P3 IMAD.MOV R0, RZ, RZ, -R0 ;  /* 0x000000ffff00b224 */ /* 0x000fe200078e0a00 */
[----:B------:R-:W-:Y:S01]  /*e7a0*/  ISETP.GT.U32.AND P3, PT, R16, R6, PT ;  /* 0x000000061000720c */ /* 0x000fe20003f64070 */
[----:B------:R-:W-:-:S03]  /*e7b0*/  IMAD.HI.U32 R13, R23, R11, RZ ;  /* 0x0000000b170d7227 */ /* 0x000fc600078e00ff */
[----:B------:R0:W-:Y:S01]  /*e7c0*/  STL [R1+0x2e8], R0 ;  /* 0x0002e80001007387 */ /* 0x0001e20000100800 */
[----:B------:R-:W-:Y:S02]  /*e7d0*/  IMAD.MOV R2, RZ, RZ, -R4 ;  /* 0x000000ffff027224 */ /* 0x000fe400078e0a04 */
[----:B------:R-:W-:Y:S02]  /*e7e0*/  IMAD.MOV R13, RZ, RZ, -R13 ;  /* 0x000000ffff0d7224 */ /* 0x000fe400078e0a0d */
[C---:B------:R-:W-:Y:S02]  /*e7f0*/  IMAD R2, R16.reuse, R2, R10 ;  /* 0x0000000210027224 */ /* 0x040fe400078e020a */
[----:B------:R-:W-:Y:S02]  /*e800*/  IMAD R4, R16, R13, R11 ;  /* 0x0000000d10047224 */ /* 0x000fe400078e020b */
[----:B------:R-:W-:Y:S01]  /*e810*/  @!P3 IMAD.IADD R6, R6, 0x1, -R16 ;  /* 0x000000010606b824 */ /* 0x000fe200078e0a10 */
[----:B------:R-:W-:Y:S01]  /*e820*/  ISETP.GT.U32.AND P3, PT, R16, R2, PT ;  /* 0x000000021000720c */ /* 0x000fe20003f64070 */
[----:B0-----:R-:W-:-:S02]  /*e830*/  IMAD.MOV.U32 R0, RZ, RZ, R3 ;  /* 0x000000ffff007224 */ /* 0x001fc400078e0003 */
[----:B------:R-:W-:-:S04]  /*e840*/  IMAD.HI.U32 R3, R23, R5, RZ ;  /* 0x0000000517037227 */ /* 0x000fc800078e00ff */
[----:B------:R-:W-:Y:S02]  /*e850*/  IMAD.MOV R3, RZ, RZ, -R3 ;  /* 0x000000ffff037224 */ /* 0x000fe400078e0a03 */
[----:B------:R-:W-:Y:S02]  /*e860*/  IMAD.MOV.U32 R12, RZ, RZ, R19 ;  /* 0x000000ffff0c7224 */ /* 0x000fe400078e0013 */
[C---:B------:R-:W-:Y:S02]  /*e870*/  IMAD R3, R16.reuse, R3, R5 ;  /* 0x0000000310037224 */ /* 0x040fe400078e0205 */
[----:B------:R-:W-:Y:S02]  /*e880*/  IMAD.MOV.U32 R10, RZ, RZ, R6 ;  /* 0x000000ffff0a7224 */ /* 0x000fe400078e0006 */
[----:B------:R-:W-:Y:S02]  /*e890*/  @!P6 IMAD.IADD R7, R7, 0x1, -R16 ;  /* 0x000000010707e824 */ /* 0x000fe400078e0a10 */
[----:B------:R-:W-:Y:S01]  /*e8a0*/  @!P4 IMAD.MOV R12, RZ, RZ, -R12 ;  /* 0x000000ffff0cc224 */ /* 0x000fe200078e0a0c */
[C---:B------:R-:W-:Y:S01]  /*e8b0*/  ISETP.GT.U32.AND P4, PT, R16.reuse, R4, PT ;  /* 0x000000041000720c */ /* 0x040fe20003f84070 */
[----:B------:R-:W-:Y:S01]  /*e8c0*/  @!P2 IMAD.MOV R10, RZ, RZ, -R10 ;  /* 0x000000ffff0aa224 */ /* 0x000fe200078e0a0a */
[C---:B------:R-:W-:Y:S01]  /*e8d0*/  ISETP.GT.U32.AND P2, PT, R16.reuse, R3, PT ;  /* 0x000000031000720c */ /* 0x040fe20003f44070 */
[----:B------:R-:W-:Y:S01]  /*e8e0*/  @!P0 IMAD.MOV R0, RZ, RZ, -R0 ;  /* 0x000000ffff008224 */ /* 0x000fe200078e0a00 */
[----:B------:R-:W-:Y:S01]  /*e8f0*/  ISETP.GT.U32.AND P6, PT, R16, R7, PT ;  /* 0x000000071000720c */ /* 0x000fe20003fc4070 */
[--C-:B------:R-:W-:Y:S01]  /*e900*/  @!P3 IMAD.IADD R2, R2, 0x1, -R16.reuse ;  /* 0x000000010202b824 */ /* 0x100fe200078e0a10 */
[----:B------:R-:W-:Y:S01]  /*e910*/  ISETP.GE.AND P0, PT, R8, RZ, PT ;  /* 0x000000ff0800720c */ /* 0x000fe20003f06270 */
[C---:B------:R-:W-:Y:S01]  /*e920*/  VIADD R8, R17.reuse, 0x108 ;  /* 0x0000010811087836 */ /* 0x040fe20000000000 */
[----:B------:R-:W-:Y:S01]  /*e930*/  STL [R1+0x2cc], R12 ;  /* 0x0002cc0c01007387 */ /* 0x000fe20000100800 */
[C---:B------:R-:W-:Y:S01]  /*e940*/  VIADD R5, R17.reuse, 0x106 ;  /* 0x0000010611057836 */ /* 0x040fe20000000000 */
[----:B------:R-:W-:Y:S01]  /*e950*/  ISETP.GT.U32.AND P3, PT, R16, R2, PT ;  /* 0x000000021000720c */ /* 0x000fe20003f64070 */
[----:B------:R-:W-:Y:S01]  /*e960*/  VIADD R15, R17, 0x104 ;  /* 0x00000104110f7836 */ /* 0x000fe20000000000 */
[----:B------:R-:W-:Y:S01]  /*e970*/  IABS R20, R8 ;  /* 0x0000000800147213 */ /* 0x000fe20000000000 */
[--C-:B------:R-:W-:Y:S01]  /*e980*/  @!P4 IMAD.IADD R4, R4, 0x1, -R16.reuse ;  /* 0x000000010404c824 */ /* 0x100fe200078e0a10 */
[----:B------:R0:W-:Y:S01]  /*e990*/  STL [R1+0x2d0], R0 ;  /* 0x0002d00001007387 */ /* 0x0001e20000100800 */
[--C-:B------:R-:W-:Y:S01]  /*e9a0*/  @!P2 IMAD.IADD R3, R3, 0x1, -R16.reuse ;  /* 0x000000010303a824 */ /* 0x100fe200078e0a10 */
[----:B------:R-:W-:Y:S01]  /*e9b0*/  IABS R18, R5 ;  /* 0x0000000500127213 */ /* 0x000fe20000000000 */
[--C-:B------:R-:W-:Y:S01]  /*e9c0*/  @!P6 IMAD.IADD R7, R7, 0x1, -R16.reuse ;  /* 0x000000010707e824 */ /* 0x100fe200078e0a10 */
[----:B------:R-:W-:Y:S01]  /*e9d0*/  ISETP.GE.AND P6, PT, R9, RZ, PT ;  /* 0x000000ff0900720c */ /* 0x000fe20003fc6270 */
[----:B------:R-:W-:Y:S01]  /*e9e0*/  VIADD R9, R17, 0x10a ;  /* 0x0000010a11097836 */ /* 0x000fe20000000000 */
[C---:B------:R-:W-:Y:S01]  /*e9f0*/  ISETP.GT.U32.AND P4, PT, R16.reuse, R4, PT ;  /* 0x000000041000720c */ /* 0x040fe20003f84070 */
[----:B------:R1:W-:Y:S01]  /*ea00*/  STL [R1+0x2d4], R10 ;  /* 0x0002d40a01007387 */ /* 0x0003e20000100800 */
[----:B------:R-:W-:Y:S01]  /*ea10*/  ISETP.GT.U32.AND P2, PT, R16, R3, PT ;  /* 0x000000031000720c */ /* 0x000fe20003f44070 */
[----:B------:R-:W-:Y:S01]  /*ea20*/  @!P3 IMAD.IADD R2, R2, 0x1, -R16 ;  /* 0x000000010202b824 */ /* 0x000fe200078e0a10 */
[----:B------:R-:W-:Y:S01]  /*ea30*/  IABS R19, R9 ;  /* 0x0000000900137213 */ /* 0x000fe20000000000 */
[----:B0-----:R-:W-:Y:S01]  /*ea40*/  IMAD.MOV.U32 R0, RZ, RZ, R7 ;  /* 0x000000ffff007224 */ /* 0x001fe200078e0007 */
[----:B------:R-:W-:Y:S01]  /*ea50*/  ISETP.GE.AND P3, PT, R5, RZ, PT ;  /* 0x000000ff0500720c */ /* 0x000fe20003f66270 */
[----:B------:R-:W-:-:S04]  /*ea60*/  IMAD.HI.U32 R7, R23, R20, RZ ;  /* 0x0000001417077227 */ /* 0x000fc800078e00ff */
[----:B------:R-:W-:Y:S02]  /*ea70*/  IMAD.MOV R7, RZ, RZ, -R7 ;  /* 0x000000ffff077224 */ /* 0x000fe400078e0a07 */
[----:B------:R-:W-:Y:S01]  /*ea80*/  @!P5 IMAD.MOV R0, RZ, RZ, -R0 ;  /* 0x000000ffff00d224 */ /* 0x000fe200078e0a00 */
[----:B------:R-:W-:Y:S01]  /*ea90*/  ISETP.GE.AND P5, PT, R9, RZ, PT ;  /* 0x000000ff0900720c */ /* 0x000fe20003fa6270 */
[----:B------:R-:W-:Y:S02]  /*eaa0*/  IMAD R20, R16, R7, R20 ;  /* 0x0000000710147224 */ /* 0x000fe400078e0214 */
[----:B------:R-:W-:Y:S01]  /*eab0*/  IMAD.HI.U32 R9, R23, R19, RZ ;  /* 0x0000001317097227 */ /* 0x000fe200078e00ff */
[----:B------:R0:W-:Y:S03]  /*eac0*/  STL [R1+0x2dc], R0 ;  /* 0x0002dc0001007387 */ /* 0x0001e60000100800 */
[--C-:B------:R-:W-:Y:S01]  /*ead0*/  @!P4 IMAD.IADD R4, R4, 0x1, -R16.reuse ;  /* 0x000000010404c824 */ /* 0x100fe200078e0a10 */
[----:B------:R-:W-:Y:S01]  /*eae0*/  ISETP.GE.AND P4, PT, R8, RZ, PT ;  /* 0x000000ff0800720c */ /* 0x000fe20003f86270 */
[----:B------:R-:W-:Y:S01]  /*eaf0*/  @!P2 IMAD.IADD R3, R3, 0x1, -R16 ;  /* 0x000000010303a824 */ /* 0x000fe200078e0a10 */
[----:B------:R-:W-:Y:S01]  /*eb00*/  ISETP.GT.U32.AND P2, PT, R16, R20, PT ;  /* 0x000000141000720c */ /* 0x000fe20003f44070 */
[----:B------:R-:W-:-:S02]  /*eb10*/  IMAD.MOV R8, RZ, RZ, -R9 ;  /* 0x000000ffff087224 */ /* 0x000fc400078e0a09 */
[----:B-1----:R-:W-:Y:S02]  /*eb20*/  IMAD.MOV.U32 R10, RZ, RZ, R4 ;  /* 0x000000ffff0a7224 */ /* 0x002fe400078e0004 */
[----:B0-----:R-:W-:Y:S02]  /*eb30*/  IMAD.MOV.U32 R0, RZ, RZ, R2 ;  /* 0x000000ffff007224 */ /* 0x001fe400078e0002 */
[----:B------:R-:W-:Y:S02]  /*eb40*/  IMAD R19, R16, R8, R19 ;  /* 0x0000000810137224 */ /* 0x000fe400078e0213 */
[----:B------:R-:W-:-:S04]  /*eb50*/  IMAD.HI.U32 R6, R23, R18, RZ ;  /* 0x0000001217067227 */ /* 0x000fc800078e00ff */
[----:B------:R-:W-:Y:S01]  /*eb60*/  @!P1 IMAD.MOV R10, RZ, RZ, -R10 ;  /* 0x000000ffff0a9224 */ /* 0x000fe200078e0a0a */
[----:B------:R-:W-:Y:S01]  /*eb70*/  ISETP.GT.U32.AND P1, PT, R16, R19, PT ;  /* 0x000000131000720c */ /* 0x000fe20003f24070 */
[----:B------:R-:W-:Y:S01]  /*eb80*/  @!P0 IMAD.MOV R0, RZ, RZ, -R0 ;  /* 0x000000ffff008224 */ /* 0x000fe200078e0a00 */
[----:B------:R-:W-:Y:S01]  /*eb90*/  ISETP.GE.AND P0, PT, R15, RZ, PT ;  /* 0x000000ff0f00720c */ /* 0x000fe20003f06270 */
[----:B------:R-:W-:Y:S01]  /*eba0*/  IMAD.MOV R6, RZ, RZ, -R6 ;  /* 0x000000ffff067224 */ /* 0x000fe200078e0a06 */
[----:B------:R-:W-:Y:S01]  /*ebb0*/  STL [R1+0x2e0], R10 ;  /* 0x0002e00a01007387 */ /* 0x000fe20000100800 */
[----:B------:R-:W-:Y:S01]  /*ebc0*/  VIADD R5, R17, 0x102 ;  /* 0x0000010211057836 */ /* 0x000fe20000000000 */
[----:B------:R-:W-:Y:S01]  /*ebd0*/  IABS R15, R15 ;  /* 0x0000000f000f7213 */ /* 0x000fe20000000000 */
[----:B------:R-:W-:Y:S01]  /*ebe0*/  @!P2 IMAD.IADD R20, R20, 0x1, -R16 ;  /* 0x000000011414a824 */ /* 0x000fe200078e0a10 */
[----:B------:R0:W-:Y:S01]  /*ebf0*/  STL [R1+0x2e4], R0 ;  /* 0x0002e40001007387 */ /* 0x0001e20000100800 */
[C---:B------:R-:W-:Y:S01]  /*ec00*/  IMAD R18, R16.reuse, R6, R18 ;  /* 0x0000000610127224 */ /* 0x040fe200078e0212 */
[----:B------:R-:W-:Y:S01]  /*ec10*/  IABS R14, R5 ;  /* 0x00000005000e7213 */ /* 0x000fe20000000000 */
[----:B------:R-:W-:Y:S01]  /*ec20*/  IMAD.HI.U32 R6, R23, R15, RZ ;  /* 0x0000000f17067227 */ /* 0x000fe200078e00ff */
[----:B------:R-:W-:-:S03]  /*ec30*/  ISETP.GT.U32.AND P2, PT, R16, R20, PT ;  /* 0x000000141000720c */ /* 0x000fc60003f44070 */
[----:B------:R-:W-:-:S04]  /*ec40*/  IMAD.HI.U32 R4, R23, R14, RZ ;  /* 0x0000000e17047227 */ /* 0x000fc800078e00ff */
[----:B0-----:R-:W-:Y:S02]  /*ec50*/  IMAD.MOV.U32 R0, RZ, RZ, R3 ;  /* 0x000000ffff007224 */ /* 0x001fe400078e0003 */
[----:B------:R-:W-:Y:S02]  /*ec60*/  @!P1 IMAD.IADD R19, R19, 0x1, -R16 ;  /* 0x0000000113139824 */ /* 0x000fe400078e0a10 */
[----:B------:R-:W-:Y:S01]  /*ec70*/  @!P6 IMAD.MOV R0, RZ, RZ, -R0 ;  /* 0x000000ffff00e224 */ /* 0x000fe200078e0a00 */
[C---:B------:R-:W-:Y:S01]  /*ec80*/  ISETP.GT.U32.AND P6, PT, R16.reuse, R18, PT ;  /* 0x000000121000720c */ /* 0x040fe20003fc4070 */
[----:B------:R-:W-:Y:S01]  /*ec90*/  IMAD.MOV R6, RZ, RZ, -R6 ;  /* 0x000000ffff067224 */ /* 0x000fe200078e0a06 */
[C---:B------:R-:W-:Y:S01]  /*eca0*/  ISETP.GT.U32.AND P1, PT, R16.reuse, R19, PT ;  /* 0x000000131000720c */ /* 0x040fe20003f24070 */
[----:B------:R-:W-:Y:S01]  /*ecb0*/  IMAD.MOV R4, RZ, RZ, -R4 ;  /* 0x000000ffff047224 */ /* 0x000fe200078e0a04 */
[----:B------:R0:W-:Y:S01]  /*ecc0*/  STL [R1+0x2d8], R0 ;  /* 0x0002d80001007387 */ /* 0x0001e20000100800 */
[----:B------:R-:W-:-:S02]  /*ecd0*/  IMAD R15, R16, R6, R15 ;  /* 0x00000006100f7224 */ /* 0x000fc400078e020f */
[----:B------:R-:W-:Y:S02]  /*ece0*/  IMAD R14, R16, R4, R14 ;  /* 0x00000004100e7224 */ /* 0x000fe400078e020e */
[--C-:B------:R-:W-:Y:S01]  /*ecf0*/  @!P2 IMAD.IADD R20, R20, 0x1, -R16.reuse ;  /* 0x000000011414a824 */ /* 0x100fe200078e0a10 */
[----:B------:R-:W-:Y:S01]  /*ed00*/  ISETP.GT.U32.AND P2, PT, R16, R15, PT ;  /* 0x0000000f1000720c */ /* 0x000fe20003f44070 */
[C---:B------:R-:W-:Y:S02]  /*ed10*/  VIADD R11, R17.reuse, 0x100 ;  /* 0x00000100110b7836 */ /* 0x040fe40000000000 */
[--C-:B------:R-:W-:Y:S01]  /*ed20*/  @!P6 IMAD.IADD R18, R18, 0x1, -R16.reuse ;  /* 0x000000011212e824 */ /* 0x100fe200078e0a10 */
[----:B------:R-:W-:Y:S01]  /*ed30*/  ISETP.GT.U32.AND P6, PT, R16, R14, PT ;  /* 0x0000000e1000720c */ /* 0x000fe20003fc4070 */
[----:B------:R-:W-:Y:S01]  /*ed40*/  VIADD R10, R17, 0xfe ;  /* 0x000000fe110a7836 */ /* 0x000fe20000000000 */
[----:B------:R-:W-:Y:S01]  /*ed50*/  IABS R13, R11 ;  /* 0x0000000b000d7213 */ /* 0x000fe20000000000 */
[----:B------:R-:W-:Y:S01]  /*ed60*/  @!P1 IMAD.IADD R19, R19, 0x1, -R16 ;  /* 0x0000000113139824 */ /* 0x000fe200078e0a10 */
[----:B------:R-:W-:Y:S01]  /*ed70*/  ISETP.GE.AND P1, PT, R5, RZ, PT ;  /* 0x000000ff0500720c */ /* 0x000fe20003f26270 */
[C---:B------:R-:W-:Y:S01]  /*ed80*/  VIADD R9, R17.reuse, 0xfc ;  /* 0x000000fc11097836 */ /* 0x040fe20000000000 */
[----:B------:R-:W-:Y:S01]  /*ed90*/  IABS R12, R10 ;  /* 0x0000000a000c7213 */ /* 0x000fe20000000000 */
[----:B------:R-:W-:-:S02]  /*eda0*/  VIADD R8, R17, 0xfa ;  /* 0x000000fa11087836 */ /* 0x000fc40000000000 */
[--C-:B------:R-:W-:Y:S01]  /*edb0*/  @!P2 IMAD.IADD R15, R15, 0x1, -R16.reuse ;  /* 0x000000010f0fa824 */ /* 0x100fe200078e0a10 */
[----:B------:R-:W-:Y:S01]  /*edc0*/  IABS R5, R9 ;  /* 0x0000000900057213 */ /* 0x000fe20000000000 */
[----:B0-----:R-:W-:Y:S01]  /*edd0*/  IMAD.MOV.U32 R0, RZ, RZ, R19 ;  /* 0x000000ffff007224 */ /* 0x001fe200078e0013 */
[----:B------:R-:W-:Y:S01]  /*ede0*/  IABS R4, R8 ;  /* 0x0000000800047213 */ /* 0x000fe20000000000 */
[----:B------:R-:W-:Y:S01]  /*edf0*/  @!P6 IMAD.IADD R14, R14, 0x1, -R16 ;  /* 0x000000010e0ee824 */ /* 0x000fe200078e0a10 */
[C---:B------:R-:W-:Y:S01]  /*ee00*/  ISETP.GT.U32.AND P2, PT, R16.reuse, R18, PT ;  /* 0x000000121000720c */ /* 0x040fe20003f44070 */
[----:B------:R-:W-:Y:S01]  /*ee10*/  IMAD.HI.U32 R7, R23, R13, RZ ;  /* 0x0000000d17077227 */ /* 0x000fe200078e00ff */
[----:B------:R-:W-:-:S03]  /*ee20*/  ISETP.GT.U32.AND P6, PT, R16, R15, PT ;  /* 0x0000000f1000720c */ /* 0x000fc60003fc4070 */
[----:B------:R-:W-:-:S04]  /*ee30*/  IMAD.HI.U32 R2, R23, R12, RZ ;  /* 0x0000000c17027227 */ /* 0x000fc800078e00ff */
[----:B------:R-:W-:Y:S01]  /*ee40*/  @!P5 IMAD.MOV R0, RZ, RZ, -R0 ;  /* 0x000000ffff00d224 */ /* 0x000fe200078e0a00 */
[----:B------:R-:W-:Y:S01]  /*ee50*/  ISETP.GT.U32.AND P5, PT, R16, R14, PT ;  /* 0x0000000e1000720c */ /* 0x000fe20003fa4070 */
[----:B------:R-:W-:Y:S02]  /*ee60*/  IMAD.MOV R3, RZ, RZ, -R7 ;  /* 0x000000ffff037224 */ /* 0x000fe400078e0a07 */
[C---:B------:R-:W-:Y:S01]  /*ee70*/  IMAD.HI.U32 R21, R23.reuse, R5, RZ ;  /* 0x0000000517157227 */ /* 0x040fe200078e00ff */
[----:B------:R0:W-:Y:S03]  /*ee80*/  STL [R1+0x2c8], R0 ;  /* 0x0002c80001007387 */ /* 0x0001e60000100800 */
[----:B------:R-:W-:Y:S02]  /*ee90*/  IMAD.MOV R2, RZ, RZ, -R2 ;  /* 0x000000ffff027224 */ /* 0x000fe400078e0a02 */
[----:B------:R-:W-:-:S04]  /*eea0*/  IMAD.HI.U32 R19, R23, R4, RZ ;  /* 0x0000000417137227 */ /* 0x000fc800078e00ff */
[C---:B------:R-:W-:Y:S02]  /*eeb0*/  IMAD R13, R16.reuse, R3, R13 ;  /* 0x00000003100d7224 */ /* 0x040fe400078e020d */
[----:B0-----:R-:W-:Y:S02]  /*eec0*/  IMAD.MOV.U32 R0, RZ, RZ, R20 ;  /* 0x000000ffff007224 */ /* 0x001fe400078e0014 */
[----:B------:R-:W-:Y:S02]  /*eed0*/  IMAD.MOV R21, RZ, RZ, -R21 ;  /* 0x000000ffff157224 */ /* 0x000fe400078e0a15 */
[C---:B------:R-:W-:Y:S02]  /*eee0*/  IMAD R12, R16.reuse, R2, R12 ;  /* 0x00000002100c7224 */ /* 0x040fe400078e020c */
[----:B------:R-:W-:Y:S02]  /*eef0*/  IMAD.MOV R19, RZ, RZ, -R19 ;  /* 0x000000ffff137224 */ /* 0x000fe400078e0a13 */
[----:B------:R-:W-:Y:S01]  /*ef00*/  @!P4 IMAD.MOV R0, RZ, RZ, -R0 ;  /* 0x000000ffff00c224 */ /* 0x000fe200078e0a00 */
[C---:B------:R-:W-:Y:S01]  /*ef10*/  ISETP.GT.U32.AND P4, PT, R16.reuse, R13, PT ;  /* 0x0000000d1000720c */ /* 0x040fe20003f84070 */
[----:B------:R-:W-:-:S02]  /*ef20*/  IMAD R5, R16, R21, R5 ;  /* 0x0000001510057224 */ /* 0x000fc400078e0205 */
[----:B------:R-:W-:Y:S01]  /*ef30*/  @!P2 IMAD.IADD R18, R18, 0x1, -R16 ;  /* 0x000000011212a824 */ /* 0x000fe200078e0a10 */
[C---:B------:R-:W-:Y:S01]  /*ef40*/  ISETP.GT.U32.AND P2, PT, R16.reuse, R12, PT ;  /* 0x0000000c1000720c */ /* 0x040fe20003f44070 */
[C---:B------:R-:W-:Y:S01]  /*ef50*/  IMAD R4, R16.reuse, R19, R4 ;  /* 0x0000001310047224 */ /* 0x040fe200078e0204 */
[----:B------:R0:W-:Y:S01]  /*ef60*/  STL [R1+0x2c4], R0 ;  /* 0x0002c40001007387 */ /* 0x0001e20000100800 */
[--C-:B------:R-:W-:Y:S01]  /*ef70*/  @!P6 IMAD.IADD R15, R15, 0x1, -R16.reuse ;  /* 0x000000010f0fe824 */ /* 0x100fe200078e0a10 */
[----:B------:R-:W-:Y:S01]  /*ef80*/  ISETP.GT.U32.AND P6, PT, R16, R5, PT ;  /* 0x000000051000720c */ /* 0x000fe20003fc4070 */
[----:B------:R-:W-:Y:S02]  /*ef90*/  VIADD R7, R17, 0xf8 ;  /* 0x000000f811077836 */ /* 0x000fe40000000000 */
[----:B------:R-:W-:Y:S01]  /*efa0*/  @!P5 IMAD.IADD R14, R14, 0x1, -R16 ;  /* 0x000000010e0ed824 */ /* 0x000fe200078e0a10 */
[----:B------:R-:W-:Y:S01]  /*efb0*/  ISETP.GT.U32.AND P5, PT, R16, R4, PT ;  /* 0x000000041000720c */ /* 0x000fe20003fa4070 */
[----:B------:R-:W-:Y:S01]  /*efc0*/  IMAD.MOV.U32 R22, RZ, RZ, R18 ;  /* 0x000000ffff167224 */ /* 0x000fe200078e0012 */
[----:B------:R-:W-:Y:S01]  /*efd0*/  IABS R3, R7 ;  /* 0x0000000700037213 */ /* 0x000fe20000000000 */
[----:B------:R-:W-:Y:S01]  /*efe0*/  @!P4 IMAD.IADD R13, R13, 0x1, -R16 ;  /* 0x000000010d0dc824 */ /* 0x000fe200078e0a10 */
[----:B------:R-:W-:Y:S01]  /*eff0*/  ISETP.GE.AND P4, PT, R11, RZ, PT ;  /* 0x000000ff0b00720c */ /* 0x000fe20003f86270 */
[----:B0-----:R-:W-:-:S02]  /*f000*/  IMAD.MOV.U32 R0, RZ, RZ, R15 ;  /* 0x000000ffff007224 */ /* 0x001fc400078e000f */
[----:B------:R-:W-:Y:S02]  /*f010*/  VIADD R6, R17, 0xf6 ;  /* 0x000000f611067836 */ /* 0x000fe40000000000 */
[----:B------:R-:W-:-:S03]  /*f020*/  IMAD.HI.U32 R20, R23, R3, RZ ;  /* 0x0000000317147227 */ /* 0x000fc600078e00ff */
[----:B------:R-:W-:Y:S01]  /*f030*/  IABS R2, R6 ;  /* 0x0000000600027213 */ /* 0x000fe20000000000 */
[----:B------:R-:W-:Y:S01]  /*f040*/  @!P2 IMAD.IADD R12, R12, 0x1, -R16 ;  /* 0x000000010c0ca824 */ /* 0x000fe200078e0a10 */
[----:B------:R-:W-:Y:S01]  /*f050*/  ISETP.GE.AND P2, PT, R10, RZ, PT ;  /* 0x000000ff0a00720c */ /* 0x000fe20003f46270 */
[----:B------:R-:W-:Y:S02]  /*f060*/  @!P3 IMAD.MOV R22, RZ, RZ, -R22 ;  /* 0x000000ffff16b224 */ /* 0x000fe400078e0a16 */
[----:B------:R-:W-:Y:S02]  /*f070*/  @!P0 IMAD.MOV R0, RZ, RZ, -R0 ;  /* 0x000000ffff008224 */ /* 0x000fe400078e0a00 */
[----:B------:R-:W-:Y:S01]  /*f080*/  @!P6 IMAD.IADD R5, R5, 0x1, -R16 ;  /* 0x000000010505e824 */ /* 0x000fe200078e0a10 */
[----:B------:R-:W-:Y:S01]  /*f090*/  ISETP.GT.U32.AND P6, PT, R16, R13, PT ;  /* 0x0000000d1000720c */ /* 0x000fe20003fc4070 */
[----:B------:R-:W-:Y:S01]  /*f0a0*/  IMAD.MOV R20, RZ, RZ, -R20 ;  /* 0x000000ffff147224 */ /* 0x000fe200078e0a14 */
[----:B------:R-:W-:Y:S01]  /*f0b0*/  STL [R1+0x2c0], R22 ;  /* 0x0002c01601007387 */ /* 0x000fe20000100800 */
[----:B------:R-:W-:Y:S01]  /*f0c0*/  @!P5 IMAD.IADD R4, R4, 0x1, -R16 ;  /* 0x000000010404d824 */ /* 0x000fe200078e0a10 */
[C---:B------:R-:W-:Y:S01]  /*f0d0*/  ISETP.GT.U32.AND P5, PT, R16.reuse, R12, PT ;  /* 0x0000000c1000720c */ /* 0x040fe20003fa4070 */
[C---:B------:R-:W-:Y:S01]  /*f0e0*/  IMAD R3, R16.reuse, R20, R3 ;  /* 0x0000001410037224 */ /* 0x040fe200078e0203 */
[----:B------:R0:W-:Y:S01]  /*f0f0*/  STL [R1+0x2ac], R0 ;  /* 0x0002ac0001007387 */ /* 0x0001e20000100800 */
[----:B------:R-:W-:Y:S01]  /*f100*/  VIADD R10, R17, 0xf2 ;  /* 0x000000f2110a7836 */ /* 0x000fe20000000000 */
[C---:B------:R-:W-:Y:S01]  /*f110*/  ISETP.GT.U32.AND P3, PT, R16.reuse, R5, PT ;  /* 0x000000051000720c */ /* 0x040fe20003f64070 */
[----:B------:R-:W-:Y:S01]  /*f120*/  IMAD.HI.U32 R21, R23, R2, RZ ;  /* 0x0000000217157227 */ /* 0x000fe200078e00ff */
[----:B------:R-:W-:-:S02]  /*f130*/  ISETP.GT.U32.AND P0, PT, R16, R4, PT ;  /* 0x000000041000720c */ /* 0x000fc40003f04070 */
[----:B------:R-:W-:Y:S01]  /*f140*/  IABS R15, R10 ;  /* 0x0000000a000f7213 */ /* 0x000fe20000000000 */
[----:B------:R-:W-:Y:S02]  /*f150*/  VIADD R11, R17, 0xf4 ;  /* 0x000000f4110b7836 */ /* 0x000fe40000000000 */
[----:B------:R-:W-:Y:S02]  /*f160*/  IMAD.MOV R21, RZ, RZ, -R21 ;  /* 0x000000ffff157224 */ /* 0x000fe400078e0a15 */
[----:B0-----:R-:W-:Y:S01]  /*f170*/  IMAD.MOV.U32 R0, RZ, RZ, R14 ;  /* 0x000000ffff007224 */ /* 0x001fe200078e000e */
[----:B------:R-:W-:Y:S01]  /*f180*/  IABS R14, R11 ;  /* 0x0000000b000e7213 */ /* 0x000fe20000000000 */
[----:B------:R-:W-:Y:S01]  /*f190*/  @!P6 IMAD.IADD R13, R13, 0x1, -R16 ;  /* 0x000000010d0de824 */ /* 0x000fe200078e0a10 */
[----:B------:R-:W-:Y:S01]  /*f1a0*/  ISETP.GE.AND P6, PT, R9, RZ, PT ;  /* 0x000000ff0900720c */ /* 0x000fe20003fc6270 */
[----:B------:R-:W-:Y:S01]  /*f1b0*/  @!P1 IMAD.MOV R0, RZ, RZ, -R0 ;  /* 0x000000ffff009224 */ /* 0x000fe200078e0a00 */
[C---:B------:R-:W-:Y:S01]  /*f1c0*/  ISETP.GT.U32.AND P1, PT, R16.reuse, R3, PT ;  /* 0x000000031000720c */ /* 0x040fe20003f24070 */
[----:B------:R-:W-:-:S02]  /*f1d0*/  IMAD R2, R16, R21, R2 ;  /* 0x0000001510027224 */ /* 0x000fc400078e0202 */
[----:B------:R-:W-:Y:S01]  /*f1e0*/  @!P5 IMAD.IADD R12, R12, 0x1, -R16 ;  /* 0x000000010c0cd824 */ /* 0x000fe200078e0a10 */
[----:B------:R0:W-:Y:S01]  /*f1f0*/  STL [R1+0x2a8], R0 ;  /* 0x0002a80001007387 */ /* 0x0001e20000100800 */
[----:B------:R-:W-:Y:S01]  /*f200*/  IMAD.MOV.U32 R9, RZ, RZ, R15 ;  /* 0x000000ffff097224 */ /* 0x000fe200078e000f */
[----:B------:R-:W-:Y:S01]  /*f210*/  ISETP.GT.U32.AND P5, PT, R16, R2, PT ;  /* 0x000000021000720c */ /* 0x000fe20003fa4070 */
[----:B------:R-:W-:-:S04]  /*f220*/  IMAD.HI.U32 R15, R23, R14, RZ ;  /* 0x0000000e170f7227 */ /* 0x000fc800078e00ff */
        /* <DEDUP_REMOVED lines=8> */
[----:B------:R-:W-:Y:S02]  /*f2b0*/  @!P4 IMAD.MOV R18, RZ, RZ, -R18 ;  /* 0x000000ffff12c224 */ /* 0x000fe400078e0a12 */
[----:B------:R-:W-:Y:S01]  /*f2c0*/  @!P1 IMAD.IADD R3, R3, 0x1, -R16 ;  /* 0x0000000103039824 */ /* 0x000fe200078e0a10 */
[----:B------:R-:W-:Y:S01]  /*f2d0*/  ISETP.GE.AND P1, PT, R6, RZ, PT ;  /* 0x000000ff0600720c */ /* 0x000fe20003f26270 */
[----:B------:R-:W-:Y:S01]  /*f2e0*/  @!P2 IMAD.MOV R0, RZ, RZ, -R0 ;  /* 0x000000ffff00a224 */ /* 0x000fe200078e0a00 */
[----:B------:R0:W-:Y:S01]  /*f2f0*/  STL [R1+0x2a4], R18 ;  /* 0x0002a41201007387 */ /* 0x0001e20000100800 */
[----:B------:R-:W-:Y:S01]  /*f300*/  IMAD.MOV R6, RZ, RZ, -R8 ;  /* 0x000000ffff067224 */ /* 0x000fe200078e0a08 */
[C---:B------:R-:W-:Y:S01]  /*f310*/  ISETP.GT.U32.AND P4, PT, R16.reuse, R3, PT ;  /* 0x000000031000720c */ /* 0x040fe20003f84070 */
[C---:B------:R-:W-:Y:S01]  /*f320*/  IMAD R7, R16.reuse, R7, R14 ;  /* 0x0000000710077224 */ /* 0x040fe200078e020e */
[----:B------:R1:W-:Y:S01]  /*f330*/  STL [R1+0x29c], R0 ;  /* 0x00029c0001007387 */ /* 0x0003e20000100800 */
[C---:B------:R-:W-:Y:S01]  /*f340*/  IMAD R6, R16.reuse, R6, R9 ;  /* 0x0000000610067224 */ /* 0x040fe200078e0209 */
[----:B------:R-:W-:Y:S01]  /*f350*/  ISETP.GE.AND P2, PT, R11, RZ, PT ;  /* 0x000000ff0b00720c */ /* 0x000fe20003f46270 */
[----:B------:R-:W-:Y:S01]  /*f360*/  @!P6 IMAD.MOV R5, RZ, RZ, -R5 ;  /* 0x000000ffff05e224 */ /* 0x000fe200078e0a05 */
[----:B------:R-:W-:Y:S01]  /*f370*/  ISETP.GT.U32.AND P6, PT, R16, R7, PT ;  /* 0x000000071000720c */ /* 0x000fe20003fc4070 */
[----:B------:R-:W-:-:S02]  /*f380*/  @!P5 IMAD.IADD R2, R2, 0x1, -R16 ;  /* 0x000000010202d824 */ /* 0x000fc400078e0a10 */
[C---:B------:R-:W-:Y:S01]  /*f390*/  VIADD R9, R17.reuse, 0xe8 ;  /* 0x000000e811097836 */ /* 0x040fe20000000000 */
[----:B------:R2:W-:Y:S01]  /*f3a0*/  STL [R1+0x298], R5 ;  /* 0x0002980501007387 */ /* 0x0005e20000100800 */
[C---:B0-----:R-:W-:Y:S01]  /*f3b0*/  VIADD R18, R17.reuse, 0xe4 ;  /* 0x000000e411127836 */ /* 0x041fe20000000000 */
[C---:B------:R-:W-:Y:S01]  /*f3c0*/  ISETP.GT.U32.AND P5, PT, R16.reuse, R2, PT ;  /* 0x000000021000720c */ /* 0x040fe20003fa4070 */
[----:B-1----:R-:W-:Y:S02]  /*f3d0*/  IMAD.MOV.U32 R0, RZ, RZ, R4 ;  /* 0x000000ffff007224 */ /* 0x002fe400078e0004 */
[----:B------:R-:W-:Y:S02]  /*f3e0*/  VIADD R4, R17, 0xee ;  /* 0x000000ee11047836 */ /* 0x000fe40000000000 */
[----:B------:R-:W-:Y:S01]  /*f3f0*/  @!P3 IMAD.MOV R0, RZ, RZ, -R0 ;  /* 0x000000ffff00b224 */ /* 0x000fe200078e0a00 */
[----:B------:R-:W-:Y:S01]  /*f400*/  ISETP.GT.U32.AND P3, PT, R16, R6, PT ;  /* 0x000000061000720c */ /* 0x000fe20003f64070 */
[--C-:B------:R-:W-:Y:S01]  /*f410*/  @!P6 IMAD.IADD R7, R7, 0x1, -R16.reuse ;  /* 0x000000010707e824 */ /* 0x100fe200078e0a10 */
[----:B------:R-:W-:Y:S01]  /*f420*/  IABS R8, R4 ;  /* 0x0000000400087213 */ /* 0x000fe20000000000 */
[----:B--2---:R-:W-:Y:S01]  /*f430*/  VIADD R5, R17, 0xf0 ;  /* 0x000000f011057836 */ /* 0x004fe20000000000 */
[----:B------:R0:W-:Y:S01]  /*f440*/  STL [R1+0x25c], R0 ;  /* 0x00025c0001007387 */ /* 0x0001e20000100800 */
[--C-:B------:R-:W-:Y:S01]  /*f450*/  @!P4 IMAD.IADD R3, R3, 0x1, -R16.reuse ;  /* 0x000000010303c824 */ /* 0x100fe200078e0a10 */
[----:B------:R-:W-:Y:S01]  /*f460*/  ISETP.GE.AND P6, PT, R4, RZ, PT ;  /* 0x000000ff0400720c */ /* 0x000fe20003fc6270 */
[----:B------:R-:W-:Y:S01]  /*f470*/  @!P5 IMAD.IADD R2, R2, 0x1, -R16 ;  /* 0x000000010202d824 */ /* 0x000fe200078e0a10 */
[----:B------:R-:W-:Y:S01]  /*f480*/  IABS R11, R5 ;  /* 0x00000005000b7213 */ /* 0x000fe20000000000 */
[----:B------:R-:W-:Y:S01]  /*f490*/  VIADD R13, R17, 0xe2 ;  /* 0x000000e2110d7836 */ /* 0x000fe20000000000 */
[----:B------:R-:W-:Y:S01]  /*f4a0*/  ISETP.GE.AND P5, PT, R5, RZ, PT ;  /* 0x000000ff0500720c */ /* 0x000fe20003fa6270 */
[----:B------:R-:W-:Y:S01]  /*f4b0*/  IMAD.MOV.U32 R5, RZ, RZ, R8 ;  /* 0x000000ffff057224 */ /* 0x000fe200078e0008 */
[----:B------:R-:W-:Y:S01]  /*f4c0*/  ISETP.GE.AND P4, PT, R10, RZ, PT ;  /* 0x000000ff0a00720c */ /* 0x000fe20003f86270 */
[----:B------:R-:W-:Y:S01]  /*f4d0*/  @!P3 IMAD.IADD R6, R6, 0x1, -R16 ;  /* 0x000000010606b824 */ /* 0x000fe200078e0a10 */
[----:B------:R-:W-:Y:S01]  /*f4e0*/  ISETP.GT.U32.AND P3, PT, R16, R7, PT ;  /* 0x000000071000720c */ /* 0x000fe20003f64070 */
[----:B0-----:R-:W-:-:S02]  /*f4f0*/  IMAD.MOV.U32 R0, RZ, RZ, R3 ;  /* 0x000000ffff007224 */ /* 0x001fc400078e0003 */
[----:B------:R-:W-:-:S04]  /*f500*/  IMAD.HI.U32 R3, R23, R11, RZ ;  /* 0x0000000b17037227 */ /* 0x000fc800078e00ff */
[----:B------:R-:W-:Y:S01]  /*f510*/  @!P0 IMAD.MOV R0, RZ, RZ, -R0 ;  /* 0x000000ffff008224 */ /* 0x000fe200078e0a00 */
[C---:B------:R-:W-:Y:S01]  /*f520*/  ISETP.GT.U32.AND P0, PT, R16.reuse, R6, PT ;  /* 0x000000061000720c */ /* 0x040fe20003f04070 */
[----:B------:R-:W-:Y:S02]  /*f530*/  IMAD.MOV R3, RZ, RZ, -R3 ;  /* 0x000000ffff037224 */ /* 0x000fe400078e0a03 */
[----:B------:R-:W-:Y:S01]  /*f540*/  IMAD.HI.U32 R4, R23, R5, RZ ;  /* 0x0000000517047227 */ /* 0x000fe200078e00ff */
[----:B------:R0:W-:Y:S03]  /*f550*/  STL [R1+0x264], R0 ;  /* 0x0002640001007387 */ /* 0x0001e60000100800 */
[----:B------:R-:W-:Y:S02]  /*f560*/  IMAD R11, R16, R3, R11 ;  /* 0x00000003100b7224 */ /* 0x000fe400078e020b */
[----:B------:R-:W-:-:S02]  /*f570*/  @!P3 IMAD.IADD R7, R7, 0x1, -R16 ;  /* 0x000000010707b824 */ /* 0x000fc400078e0a10 */
[----:B------:R-:W-:Y:S01]  /*f580*/  VIADD R10, R17, 0xec ;  /* 0x000000ec110a7836 */ /* 0x000fe20000000000 */
[C---:B------:R-:W-:Y:S01]  /*f590*/  ISETP.GT.U32.AND P3, PT, R16.reuse, R11, PT ;  /* 0x0000000b1000720c */ /* 0x040fe20003f64070 */
[----:B------:R-:W-:Y:S02]  /*f5a0*/  IMAD.MOV.U32 R8, RZ, RZ, R7 ;  /* 0x000000ffff087224 */ /* 0x000fe400078e0007 */
[----:B0-----:R-:W-:Y:S02]  /*f5b0*/  IMAD.MOV.U32 R0, RZ, RZ, R2 ;  /* 0x000000ffff007224 */ /* 0x001fe400078e0002 */
[----:B------:R-:W-:Y:S02]  /*f5c0*/  IMAD.MOV R2, RZ, RZ, -R4 ;  /* 0x000000ffff027224 */ /* 0x000fe400078e0a04 */
[----:B------:R-:W-:Y:S02]  /*f5d0*/  @!P2 IMAD.MOV R8, RZ, RZ, -R8 ;  /* 0x000000ffff08a224 */ /* 0x000fe400078e0a08 */
[----:B------:R-:W-:-:S02]  /*f5e0*/  IMAD R5, R16, R2, R5 ;  /* 0x0000000210057224 */ /* 0x000fc400078e0205 */
[----:B------:R-:W-:Y:S01]  /*f5f0*/  @!P1 IMAD.MOV R0, RZ, RZ, -R0 ;  /* 0x000000ffff009224 */ /* 0x000fe200078e0a00 */
[----:B------:R-:W-:Y:S01]  /*f600*/  ISETP.GE.AND P1, PT, R10, RZ, PT ;  /* 0x000000ff0a00720c */ /* 0x000fe20003f26270 */
[--C-:B------:R-:W-:Y:S01]  /*f610*/  @!P0 IMAD.IADD R6, R6, 0x1, -R16.reuse ;  /* 0x0000000106068824 */ /* 0x100fe200078e0a10 */
[----:B------:R-:W-:Y:S01]  /*f620*/  ISETP.GT.U32.AND P2, PT, R16, R5, PT ;  /* 0x000000051000720c */ /* 0x000fe20003f44070 */
[----:B------:R-:W-:Y:S01]  /*f630*/  VIADD R2, R17, 0xea ;  /* 0x000000ea11027836 */ /* 0x000fe20000000000 */
[----:B------:R-:W-:Y:S01]  /*f640*/  IABS R10, R10 ;  /* 0x0000000a000a7213 */ /* 0x000fe20000000000 */
[----:B------:R0:W-:Y:S01]  /*f650*/  STL [R1+0x280], R0 ;  /* 0x0002800001007387 */ /* 0x0001e20000100800 */
[----:B------:R-:W-:Y:S01]  /*f660*/  @!P3 IMAD.IADD R11, R11, 0x1, -R16 ;  /* 0x000000010b0bb824 */ /* 0x000fe200078e0a10 */
[----:B------:R-:W-:Y:S01]  /*f670*/  ISETP.GE.AND P3, PT, R9, RZ, PT ;  /* 0x000000ff0900720c */ /* 0x000fe20003f66270 */
[----:B------:R-:W-:Y:S01]  /*f680*/  VIADD R3, R17, 0xe6 ;  /* 0x000000e611037836 */ /* 0x000fe20000000000 */
[----:B------:R-:W-:Y:S01]  /*f690*/  ISETP.GE.AND P0, PT, R2, RZ, PT ;  /* 0x000000ff0200720c */ /* 0x000fe20003f06270 */
[----:B------:R-:W-:Y:S01]  /*f6a0*/  IMAD.HI.U32 R4, R23, R10, RZ ;  /* 0x0000000a17047227 */ /* 0x000fe200078e00ff */
[----:B------:R-:W-:Y:S01]  /*f6b0*/  IABS R2, R2 ;  /* 0x0000000200027213 */ /* 0x000fe20000000000 */
[----:B------:R1:W-:Y:S01]  /*f6c0*/  STL [R1+0x284], R8 ;  /* 0x0002840801007387 */ /* 0x0003e20000100800 */
[----:B------:R-:W-:Y:S01]  /*f6d0*/  IABS R9, R9 ;  /* 0x0000000900097213 */ /* 0x000fe20000000000 */
[----:B------:R-:W-:-:S02]  /*f6e0*/  IMAD.MOV R4, RZ, RZ, -R4 ;  /* 0x000000ffff047224 */ /* 0x000fc400078e0a04 */
[----:B0-----:R-:W-:Y:S02]  /*f6f0*/  IMAD.MOV.U32 R0, RZ, RZ, R6 ;  /* 0x000000ffff007224 */ /* 0x001fe400078e0006 */
[----:B------:R-:W-:Y:S02]  /*f700*/  @!P2 IMAD.IADD R5, R5, 0x1, -R16 ;  /* 0x000000010505a824 */ /* 0x000fe400078e0a10 */
[----:B------:R-:W-:Y:S01]  /*f710*/  @!P4 IMAD.MOV R0, RZ, RZ, -R0 ;  /* 0x000000ffff00c224 */ /* 0x000fe200078e0a00 */
[C---:B------:R-:W-:Y:S01]  /*f720*/  ISETP.GT.U32.AND P4, PT, R16.reuse, R11, PT ;  /* 0x0000000b1000720c */ /* 0x040fe20003f84070 */
[C---:B------:R-:W-:Y:S01]  /*f730*/  IMAD R10, R16.reuse, R4, R10 ;  /* 0x00000004100a7224 */ /* 0x040fe200078e020a */
[----:B------:R-:W-:Y:S01]  /*f740*/  ISETP.GT.U32.AND P2, PT, R16, R5, PT ;  /* 0x000000051000720c */ /* 0x000fe20003f44070 */
[----:B------:R-:W-:Y:S01]  /*f750*/  IMAD.MOV.U32 R7, RZ, RZ, R2 ;  /* 0x000000ffff077224 */ /* 0x000fe200078e0002 */
[----:B-1----:R-:W-:Y:S01]  /*f760*/  IABS R8, R3 ;  /* 0x0000000300087213 */ /* 0x002fe20000000000 */
[C---:B------:R-:W-:Y:S01]  /*f770*/  IMAD.HI.U32 R4, R23.reuse, R9, RZ ;  /* 0x0000000917047227 */ /* 0x040fe200078e00ff */
[----:B------:R0:W-:Y:S03]  /*f780*/  STL [R1+0x294], R0 ;  /* 0x0002940001007387 */ /* 0x0001e60000100800 */
[----:B------:R-:W-:-:S04]  /*f790*/  IMAD.HI.U32 R2, R23, R7, RZ ;  /* 0x0000000717027227 */ /* 0x000fc800078e00ff */
[----:B------:R-:W-:Y:S02]  /*f7a0*/  IMAD.MOV R4, RZ, RZ, -R4 ;  /* 0x000000ffff047224 */ /* 0x000fe400078e0a04 */
[----:B------:R-:W-:Y:S01]  /*f7b0*/  @!P4 IMAD.IADD R11, R11, 0x1, -R16 ;  /* 0x000000010b0bc824 */ /* 0x000fe200078e0a10 */
[C---:B------:R-:W-:Y:S01]  /*f7c0*/  ISETP.GT.U32.AND P4, PT, R16.reuse, R10, PT ;  /* 0x0000000a1000720c */ /* 0x040fe20003f84070 */
[----:B------:R-:W-:Y:S02]  /*f7d0*/  IMAD.MOV R2, RZ, RZ, -R2 ;  /* 0x000000ffff027224 */ /* 0x000fe400078e0a02 */
[----:B------:R-:W-:Y:S02]  /*f7e0*/  IMAD R9, R16, R4, R9 ;  /* 0x0000000410097224 */ /* 0x000fe400078e0209 */
[----:B------:R-:W-:-:S04]  /*f7f0*/  IMAD.HI.U32 R6, R23, R8, RZ ;  /* 0x0000000817067227 */ /* 0x000fc800078e00ff */
[C---:B------:R-:W-:Y:S01]  /*f800*/  IMAD R7, R16.reuse, R2, R7 ;  /* 0x0000000210077224 */ /* 0x040fe200078e0207 */
[----:B------:R-:W-:Y:S01]  /*f810*/  IABS R2, R18 ;  /* 0x0000001200027213 */ /* 0x000fe20000000000 */
[----:B0-----:R-:W-:Y:S01]  /*f820*/  IMAD.MOV.U32 R0, RZ, RZ, R11 ;  /* 0x000000ffff007224 */ /* 0x001fe200078e000b */
[----:B------:R-:W-:Y:S01]  /*f830*/  IABS R11, R13 ;  /* 0x0000000d000b7213 */ /* 0x000fe20000000000 */
[----:B------:R-:W-:Y:S01]  /*f840*/  @!P2 IMAD.IADD R5, R5, 0x1, -R16 ;  /* 0x000000010505a824 */ /* 0x000fe200078e0a10 */
[C---:B------:R-:W-:Y:S01]  /*f850*/  ISETP.GT.U32.AND P2, PT, R16.reuse, R9, PT ;  /* 0x000000091000720c */ /* 0x040fe20003f44070 */
[----:B------:R-:W-:Y:S02]  /*f860*/  IMAD.MOV R6, RZ, RZ, -R6 ;  /* 0x000000ffff067224 */ /* 0x000fe400078e0a06 */
[----:B------:R-:W-:Y:S01]  /*f870*/  @!P5 IMAD.MOV R0, RZ, RZ, -R0 ;  /* 0x000000ffff00d224 */ /* 0x000fe200078e0a00 */
[C---:B------:R-:W-:Y:S01]  /*f880*/  ISETP.GT.U32.AND P5, PT, R16.reuse, R7, PT ;  /* 0x000000071000720c */ /* 0x040fe20003fa4070 */
[----:B------:R-:W-:-:S02]  /*f890*/  IMAD R8, R16, R6, R8 ;  /* 0x0000000610087224 */ /* 0x000fc400078e0208 */
[----:B------:R-:W-:Y:S01]  /*f8a0*/  @!P4 IMAD.IADD R10, R10, 0x1, -R16 ;  /* 0x000000010a0ac824 */ /* 0x000fe200078e0a10 */
[----:B------:R0:W-:Y:S01]  /*f8b0*/  STL [R1+0x290], R0 ;  /* 0x0002900001007387 */ /* 0x0001e20000100800 */
[----:B------:R-:W-:Y:S01]  /*f8c0*/  IMAD.HI.U32 R4, R23, R2, RZ ;  /* 0x0000000217047227 */ /* 0x000fe200078e00ff */
[----:B------:R-:W-:-:S03]  /*f8d0*/  ISETP.GT.U32.AND P4, PT, R16, R8, PT ;  /* 0x000000081000720c */ /* 0x000fc60003f84070 */
[----:B------:R-:W-:Y:S02]  /*f8e0*/  @!P2 IMAD.IADD R9, R9, 0x1, -R16 ;  /* 0x000000010909a824 */ /* 0x000fe400078e0a10 */
[----:B------:R-:W-:Y:S02]  /*f8f0*/  IMAD.MOV R4, RZ, RZ, -R4 ;  /* 0x000000ffff047224 */ /* 0x000fe400078e0a04 */
[----:B------:R-:W-:Y:S01]  /*f900*/  @!P5 IMAD.IADD R7, R7, 0x1, -R16 ;  /* 0x000000010707d824 */ /* 0x000fe200078e0a10 */
[C---:B------:R-:W-:Y:S01]  /*f910*/  ISETP.GT.U32.AND P5, PT, R16.reuse, R10, PT ;  /* 0x0000000a1000720c */ /* 0x040fe20003fa4070 */
[----:B0-----:R-:W-:Y:S02]  /*f920*/  IMAD.MOV.U32 R0, RZ, RZ, R5 ;  /* 0x000000ffff007224 */ /* 0x001fe400078e0005 */
[----:B------:R-:W-:Y:S01]  /*f930*/  IMAD.HI.U32 R5, R23, R11, RZ ;  /* 0x0000000b17057227 */ /* 0x000fe200078e00ff */
[----:B------:R-:W-:-:S03]  /*f940*/  ISETP.GT.U32.AND P2, PT, R16, R7, PT ;  /* 0x000000071000720c */ /* 0x000fc60003f44070 */
[----:B------:R-:W-:Y:S01]  /*f950*/  @!P6 IMAD.MOV R0, RZ, RZ, -R0 ;  /* 0x000000ffff00e224 */ /* 0x000fe200078e0a00 */
[----:B------:R-:W-:Y:S01]  /*f960*/  ISETP.GT.U32.AND P6, PT, R16, R9, PT ;  /* 0x000000091000720c */ /* 0x000fe20003fc4070 */
[----:B------:R-:W-:Y:S02]  /*f970*/  @!P4 IMAD.IADD R8, R8, 0x1, -R16 ;  /* 0x000000010808c824 */ /* 0x000fe400078e0a10 */
[----:B------:R-:W-:Y:S01]  /*f980*/  IMAD.MOV R5, RZ, RZ, -R5 ;  /* 0x000000ffff057224 */ /* 0x000fe200078e0a05 */
[----:B------:R0:W-:Y:S01]  /*f990*/  STL [R1+0x288], R0 ;  /* 0x0002880001007387 */ /* 0x0001e20000100800 */
[C---:B------:R-:W-:Y:S01]  /*f9a0*/  IMAD R2, R16.reuse, R4, R2 ;  /* 0x0000000410027224 */ /* 0x040fe200078e0202 */
[C---:B------:R-:W-:Y:S01]  /*f9b0*/  ISETP.GT.U32.AND P4, PT, R16.reuse, R8, PT ;  /* 0x000000081000720c */ /* 0x040fe20003f84070 */
[----:B------:R-:W-:Y:S02]  /*f9c0*/  IMAD R11, R16, R5, R11 ;  /* 0x00000005100b7224 */ /* 0x000fe400078e020b */
[--C-:B------:R-:W-:Y:S01]  /*f9d0*/  @!P5 IMAD.IADD R10, R10, 0x1, -R16.reuse ;  /* 0x000000010a0ad824 */ /* 0x100fe200078e0a10 */
[C---:B------:R-:W-:Y:S01]  /*f9e0*/  ISETP.GT.U32.AND P5, PT, R16.reuse, R2, PT ;  /* 0x000000021000720c */ /* 0x040fe20003fa4070 */
[--C-:B------:R-:W-:Y:S01]  /*f9f0*/  @!P2 IMAD.IADD R7, R7, 0x1, -R16.reuse ;  /* 0x000000010707a824 */ /* 0x100fe200078e0a10 */
[----:B------:R-:W-:Y:S01]  /*fa00*/  ISETP.GE.AND P2, PT, R3, RZ, PT ;  /* 0x000000ff0300720c */ /* 0x000fe20003f46270 */
[----:B------:R-:W-:Y:S01]  /*fa10*/  @!P6 IMAD.IADD R9, R9, 0x1, -R16 ;  /* 0x000000010909e824 */ /* 0x000fe200078e0a10 */
[----:B------:R-:W-:Y:S01]  /*fa20*/  ISETP.GT.U32.AND P6, PT, R16, R11, PT ;  /* 0x0000000b1000720c */ /* 0x000fe20003fc4070 */
[----:B------:R-:W-:-:S02]  /*fa30*/  VIADD R3, R17, 0xdc ;  /* 0x000000dc11037836 */ /* 0x000fc40000000000 */
[C---:B------:R-:W-:Y:S02]  /*fa40*/  VIADD R6, R17.reuse, 0xe0 ;  /* 0x000000e011067836 */ /* 0x040fe40000000000 */
[--C-:B------:R-:W-:Y:S01]  /*fa50*/  @!P4 IMAD.IADD R8, R8, 0x1, -R16.reuse ;  /* 0x000000010808c824 */ /* 0x100fe200078e0a10 */
[----:B------:R-:W-:Y:S01]  /*fa60*/  ISETP.GE.AND P4, PT, R18, RZ, PT ;  /* 0x000000ff1200720c */ /* 0x000fe20003f86270 */
[----:B------:R-:W-:Y:S01]  /*fa70*/  VIADD R4, R17, 0xde ;  /* 0x000000de11047836 */ /* 0x000fe20000000000 */
[----:B------:R-:W-:Y:S01]  /*fa80*/  IABS R18, R3 ;  /* 0x0000000300127213 */ /* 0x000fe20000000000 */
[----:B------:R-:W-:Y:S01]  /*fa90*/  @!P5 IMAD.IADD R2, R2, 0x1, -R16 ;  /* 0x000000010202d824 */ /* 0x000fe200078e0a10 */
[----:B------:R-:W-:Y:S01]  /*faa0*/  IABS R15, R6 ;  /* 0x00000006000f7213 */ /* 0x000fe20000000000 */
[----:B------:R-:W-:Y:S01]  /*fab0*/  IMAD.MOV.U32 R19, RZ, RZ, R10 ;  /* 0x000000ffff137224 */ /* 0x000fe200078e000a */
[----:B------:R-:W-:Y:S01]  /*fac0*/  ISETP.GE.AND P5, PT, R13, RZ, PT ;  /* 0x000000ff0d00720c */ /* 0x000fe20003fa6270 */
[----:B------:R-:W-:Y:S01]  /*fad0*/  @!P6 IMAD.IADD R11, R11, 0x1, -R16 ;  /* 0x000000010b0be824 */ /* 0x000fe200078e0a10 */
[----:B------:R-:W-:Y:S01]  /*fae0*/  IABS R14, R4 ;  /* 0x00000004000e7213 */ /* 0x000fe20000000000 */
[----:B------:R-:W-:-:S02]  /*faf0*/  IMAD.MOV.U32 R13, RZ, RZ, R18 ;  /* 0x000000ffff0d7224 */ /* 0x000fc400078e0012 */
[----:B------:R-:W-:Y:S01]  /*fb00*/  IMAD.HI.U32 R12, R23, R15, RZ ;  /* 0x0000000f170c7227 */ /* 0x000fe200078e00ff */
[----:B------:R-:W-:-:S03]  /*fb10*/  ISETP.GT.U32.AND P6, PT, R16, R11, PT ;  /* 0x0000000b1000720c */ /* 0x000fc60003fc4070 */
[----:B------:R-:W-:-:S04]  /*fb20*/  IMAD.HI.U32 R10, R23, R13, RZ ;  /* 0x0000000d170a7227 */ /* 0x000fc800078e00ff */
[----:B------:R-:W-:Y:S02]  /*fb30*/  IMAD.MOV R12, RZ, RZ, -R12 ;  /* 0x000000ffff0c7224 */ /* 0x000fe400078e0a0c */
[----:B0-----:R-:W-:Y:S02]  /*fb40*/  IMAD.MOV.U32 R0, RZ, RZ, R7 ;  /* 0x000000ffff007224 */ /* 0x001fe400078e0007 */
[----:B------:R-:W-:Y:S02]  /*fb50*/  IMAD.MOV R7, RZ, RZ, -R10 ;  /* 0x000000ffff077224 */ /* 0x000fe400078e0a0a */
[----:B------:R-:W-:Y:S01]  /*fb60*/  @!P1 IMAD.MOV R19, RZ, RZ, -R19 ;  /* 0x000000ffff139224 */ /* 0x000fe200078e0a13 */
[C---:B------:R-:W-:Y:S01]  /*fb70*/  ISETP.GT.U32.AND P1, PT, R16.reuse, R2, PT ;  /* 0x000000021000720c */ /* 0x040fe20003f24070 */
[C---:B------:R-:W-:Y:S02]  /*fb80*/  IMAD R15, R16.reuse, R12, R15 ;  /* 0x0000000c100f7224 */ /* 0x040fe400078e020f */
[----:B------:R-:W-:Y:S01]  /*fb90*/  IMAD.HI.U32 R5, R23, R14, RZ ;  /* 0x0000000e17057227 */ /* 0x000fe200078e00ff */
[----:B------:R-:W-:Y:S03]  /*fba0*/  STL [R1+0x244], R19 ;  /* 0x0002441301007387 */ /* 0x000fe60000100800 */
[----:B------:R-:W-:-:S02]  /*fbb0*/  IMAD R13, R16, R7, R13 ;  /* 0x00000007100d7224 */ /* 0x000fc400078e020d */
[----:B------:R-:W-:Y:S01]  /*fbc0*/  @!P0 IMAD.MOV R0, RZ, RZ, -R0 ;  /* 0x000000ffff008224 */ /* 0x000fe200078e0a00 */
[C---:B------:R-:W-:Y:S01]  /*fbd0*/  ISETP.GT.U32.AND P0, PT, R16.reuse, R15, PT ;  /* 0x0000000f1000720c */ /* 0x040fe20003f04070 */
[----:B------:R-:W-:Y:S02]  /*fbe0*/  IMAD.MOV R5, RZ, RZ, -R5 ;  /* 0x000000ffff057224 */ /* 0x000fe400078e0a05 */
[----:B------:R-:W-:Y:S01]  /*fbf0*/  @!P6 IMAD.IADD R11, R11, 0x1, -R16 ;  /* 0x000000010b0be824 */ /* 0x000fe200078e0a10 */
[C---:B------:R-:W-:Y:S01]  /*fc00*/  ISETP.GT.U32.AND P6, PT, R16.reuse, R13, PT ;  /* 0x0000000d1000720c */ /* 0x040fe20003fc4070 */
[----:B------:R0:W-:Y:S01]  /*fc10*/  STL [R1+0x248], R0 ;  /* 0x0002480001007387 */ /* 0x0001e20000100800 */
[----:B------:R-:W-:Y:S02]  /*fc20*/  IMAD R14, R16, R5, R14 ;  /* 0x00000005100e7224 */ /* 0x000fe400078e020e */
[----:B------:R-:W-:Y:S01]  /*fc30*/  @!P1 IMAD.IADD R2, R2, 0x1, -R16 ;  /* 0x0000000102029824 */ /* 0x000fe200078e0a10 */
[----:B------:R-:W-:Y:S01]  /*fc40*/  ISETP.GE.AND P1, PT, R4, RZ, PT ;  /* 0x000000ff0400720c */ /* 0x000fe20003f26270 */
[----:B------:R-:W-:-:S02]  /*fc50*/  VIADD R4, R17, 0xd8 ;  /* 0x000000d811047836 */ /* 0x000fc40000000000 */
[----:B------:R-:W-:Y:S01]  /*fc60*/  @!P3 IMAD.MOV R9, RZ, RZ, -R9 ;  /* 0x000000ffff09b224 */ /* 0x000fe200078e0a09 */
[----:B------:R-:W-:Y:S01]  /*fc70*/  ISETP.GE.AND P3, PT, R6, RZ, PT ;  /* 0x000000ff0600720c */ /* 0x000fe20003f66270 */
[----:B------:R-:W-:Y:S01]  /*fc80*/  @!P0 IMAD.IADD R15, R15, 0x1, -R16 ;  /* 0x000000010f0f8824 */ /* 0x000fe200078e0a10 */
[----:B------:R-:W-:Y:S01]  /*fc90*/  ISETP.GE.AND P0, PT, R3, RZ, PT ;  /* 0x000000ff0300720c */ /* 0x000fe20003f06270 */
[----:B0-----:R-:W-:Y:S01]  /*fca0*/  IMAD.MOV.U32 R0, RZ, RZ, R8 ;  /* 0x000000ffff007224 */ /* 0x001fe200078e0008 */
[----:B------:R-:W-:Y:S01]  /*fcb0*/  IABS R3, R4 ;  /* 0x0000000400037213 */ /* 0x000fe20000000000 */
[----:B------:R-:W-:Y:S01]  /*fcc0*/  @!P6 IMAD.IADD R13, R13, 0x1, -R16 ;  /* 0x000000010d0de824 */ /* 0x000fe200078e0a10 */
[----:B------:R-:W-:Y:S01]  /*fcd0*/  STL [R1+0x24c], R9 ;  /* 0x00024c0901007387 */ /* 0x000fe20000100800 */
[----:B------:R-:W-:Y:S01]  /*fce0*/  @!P2 IMAD.MOV R0, RZ, RZ, -R0 ;  /* 0x000000ffff00a224 */ /* 0x000fe200078e0a00 */
[C---:B------:R-:W-:Y:S01]  /*fcf0*/  ISETP.GT.U32.AND P2, PT, R16.reuse, R14, PT ;  /* 0x0000000e1000720c */ /* 0x040fe20003f44070 */
[----:B------:R-:W-:Y:S01]  /*fd00*/  VIADD R5, R17, 0xda ;  /* 0x000000da11057836 */ /* 0x000fe20000000000 */
[----:B------:R-:W-:Y:S01]  /*fd10*/  ISETP.GT.U32.AND P6, PT, R16, R13, PT ;  /* 0x0000000d1000720c */ /* 0x000fe20003fc4070 */
[----:B------:R-:W-:Y:S01]  /*fd20*/  IMAD.HI.U32 R8, R23, R3, RZ ;  /* 0x0000000317087227 */ /* 0x000fe200078e00ff */
[----:B------:R0:W-:Y:S02]  /*fd30*/  STL [R1+0x250], R0 ;  /* 0x0002500001007387 */ /* 0x0001e40000100800 */
[----:B------:R-:W-:Y:S01]  /*fd40*/  IABS R10, R5 ;  /* 0x00000005000a7213 */ /* 0x000fe20000000000 */
[----:B------:R-:W-:-:S02]  /*fd50*/  IMAD.MOV R8, RZ, RZ, -R8 ;  /* 0x000000ffff087224 */ /* 0x000fc400078e0a08 */
[----:B------:R-:W-:Y:S02]  /*fd60*/  VIADD R6, R17, 0xd6 ;  /* 0x000000d611067836 */ /* 0x000fe40000000000 */
[----:B------:R-:W-:-:S03]  /*fd70*/  IMAD.HI.U32 R7, R23, R10, RZ ;  /* 0x0000000a17077227 */ /* 0x000fc600078e00ff */
[----:B------:R-:W-:Y:S01]  /*fd80*/  IABS R12, R6 ;  /* 0x00000006000c7213 */ /* 0x000fe20000000000 */
[----:B0-----:R-:W-:Y:S02]  /*fd90*/  IMAD.MOV.U32 R0, RZ, RZ, R2 ;  /* 0x000000ffff007224 */ /* 0x001fe400078e0002 */
[----:B------:R-:W-:Y:S02]  /*fda0*/  @!P2 IMAD.IADD R14, R14, 0x1, -R16 ;  /* 0x000000010e0ea824 */ /* 0x000fe400078e0a10 */
[----:B------:R-:W-:Y:S01]  /*fdb0*/  @!P4 IMAD.MOV R0, RZ, RZ, -R0 ;  /* 0x000000ffff00c224 */ /* 0x000fe200078e0a00 */
[C---:B------:R-:W-:Y:S01]  /*fdc0*/  ISETP.GT.U32.AND P4, PT, R16.reuse, R15, PT ;  /* 0x0000000f1000720c */ /* 0x040fe20003f84070 */
[C---:B------:R-:W-:Y:S01]  /*fdd0*/  IMAD R3, R16.reuse, R8, R3 ;  /* 0x0000000810037224 */ /* 0x040fe200078e0203 */
[C---:B------:R-:W-:Y:S01]  /*fde0*/  ISETP.GT.U32.AND P2, PT, R16.reuse, R14, PT ;  /* 0x0000000e1000720c */ /* 0x040fe20003f44070 */
[----:B------:R-:W-:Y:S01]  /*fdf0*/  IMAD.MOV R7, RZ, RZ, -R7 ;  /* 0x000000ffff077224 */ /* 0x000fe200078e0a07 */
[----:B------:R0:W-:Y:S01]  /*fe00*/  STL [R1+0x258], R0 ;  /* 0x0002580001007387 */ /* 0x0001e20000100800 */
[----:B------:R-:W-:Y:S01]  /*fe10*/  @!P6 IMAD.IADD R13, R13, 0x1, -R16 ;  /* 0x000000010d0de824 */ /* 0x000fe200078e0a10 */
[C---:B------:R-:W-:Y:S01]  /*fe20*/  ISETP.GT.U32.AND P6, PT, R16.reuse, R3, PT ;  /* 0x000000031000720c */ /* 0x040fe20003fc4070 */
[----:B------:R-:W-:-:S02]  /*fe30*/  IMAD R10, R16, R7, R10 ;  /* 0x00000007100a7224 */ /* 0x000fc400078e020a */
[----:B------:R-:W-:Y:S02]  /*fe40*/  VIADD R2, R17, 0xd4 ;  /* 0x000000d411027836 */ /* 0x000fe40000000000 */
[----:B------:R-:W-:Y:S02]  /*fe50*/  IMAD.MOV.U32 R19, RZ, RZ, R11 ;  /* 0x000000ffff137224 */ /* 0x000fe400078e000b */
[--C-:B------:R-:W-:Y:S01]  /*fe60*/  @!P4 IMAD.IADD R15, R15, 0x1, -R16.reuse ;  /* 0x000000010f0fc824 */ /* 0x100fe200078e0a10 */
[----:B------:R-:W-:Y:S01]  /*fe70*/  ISETP.GT.U32.AND P4, PT, R16, R10, PT ;  /* 0x0000000a1000720c */ /* 0x000fe20003f84070 */
[--C-:B------:R-:W-:Y:S01]  /*fe80*/  @!P2 IMAD.IADD R14, R14, 0x1, -R16.reuse ;  /* 0x000000010e0ea824 */ /* 0x100fe200078e0a10 */
[----:B------:R-:W-:Y:S01]  /*fe90*/  ISETP.GE.AND P2, PT, R5, RZ, PT ;  /* 0x000000ff0500720c */ /* 0x000fe20003f46270 */
[----:B------:R-:W-:Y:S01]  /*fea0*/  VIADD R5, R17, 0xd2 ;  /* 0x000000d211057836 */ /* 0x000fe20000000000 */
[----:B------:R-:W-:Y:S01]  /*feb0*/  IABS R7, R2 ;  /* 0x0000000200077213 */ /* 0x000fe20000000000 */
[----:B------:R-:W-:-:S02]  /*fec0*/  @!P6 IMAD.IADD R3, R3, 0x1, -R16 ;  /* 0x000000010303e824 */ /* 0x000fc400078e0a10 */
[----:B0-----:R-:W-:Y:S01]  /*fed0*/  IMAD.MOV.U32 R0, RZ, RZ, R15 ;  /* 0x000000ffff007224 */ /* 0x001fe200078e000f */
[----:B------:R-:W-:Y:S01]  /*fee0*/  IABS R9, R5 ;  /* 0x0000000500097213 */ /* 0x000fe20000000000 */
[----:B------:R-:W-:-:S04]  /*fef0*/  IMAD.HI.U32 R18, R23, R12, RZ ;  /* 0x0000000c17127227 */ /* 0x000fc800078e00ff */
[----:B------:R-:W-:Y:S01]  /*ff00*/  @!P3 IMAD.MOV R0, RZ, RZ, -R0 ;  /* 0x000000ffff00b224 */ /* 0x000fe200078e0a00 */
[----:B------:R-:W-:Y:S01]  /*ff10*/  ISETP.GT.U32.AND P3, PT, R16, R3, PT ;  /* 0x000000031000720c */ /* 0x000fe20003f64070 */
[----:B------:R-:W-:Y:S01]  /*ff20*/  @!P4 IMAD.IADD R10, R10, 0x1, -R16 ;  /* 0x000000010a0ac824 */ /* 0x000fe200078e0a10 */
[----:B------:R-:W-:Y:S01]  /*ff30*/  ISETP.GE.AND P4, PT, R4, RZ, PT ;  /* 0x000000ff0400720c */ /* 0x000fe20003f86270 */
[----:B------:R-:W-:-:S04]  /*ff40*/  IMAD.HI.U32 R11, R23, R9, RZ ;  /* 0x00000009170b7227 */ /* 0x000fc800078e00ff */
[----:B------:R-:W-:Y:S01]  /*ff50*/  @!P5 IMAD.MOV R19, RZ, RZ, -R19 ;  /* 0x000000ffff13d224 */ /* 0x000fe200078e0a13 */
[C---:B------:R-:W-:Y:S01]  /*ff60*/  ISETP.GT.U32.AND P5, PT, R16.reuse, R10, PT ;  /* 0x0000000a1000720c */ /* 0x040fe20003fa4070 */
[----:B------:R-:W-:Y:S02]  /*ff70*/  IMAD.MOV R11, RZ, RZ, -R11 ;  /* 0x000000ffff0b7224 */ /* 0x000fe400078e0a0b */
[----:B------:R-:W-:Y:S01]  /*ff80*/  IMAD.HI.U32 R8, R23, R7, RZ ;  /* 0x0000000717087227 */ /* 0x000fe200078e00ff */
[----:B------:R-:W-:Y:S03]  /*ff90*/  STL [R1+0x1cc], R19 ;  /* 0x0001cc1301007387 */ /* 0x000fe60000100800 */
[----:B------:R-:W-:Y:S01]  /*ffa0*/  IMAD.MOV R18, RZ, RZ, -R18 ;  /* 0x000000ffff127224 */ /* 0x000fe200078e0a12 */
[----:B------:R0:W-:Y:S01]  /*ffb0*/  STL [R1+0x1d0], R0 ;  /* 0x0001d00001007387 */ /* 0x0001e20000100800 */
[----:B------:R-:W-:-:S02]  /*ffc0*/  IMAD R9, R16, R11, R9 ;  /* 0x0000000b10097224 */ /* 0x000fc400078e0209 */
[----:B------:R-:W-:Y:S02]  /*ffd0*/  IMAD.MOV R8, RZ, RZ, -R8 ;  /* 0x000000ffff087224 */ /* 0x000fe400078e0a08 */
[C---:B------:R-:W-:Y:S02]  /*ffe0*/  IMAD R12, R16.reuse, R18, R12 ;  /* 0x00000012100c7224 */ /* 0x040fe400078e020c */
[----:B------:R-:W-:Y:S01]  /*fff0*/  @!P3 IMAD.IADD R3, R3, 0x1, -R16 ;  /* 0x000000010303b824 */ /* 0x000fe200078e0a10 */
[C---:B------:R-:W-:Y:S01]  /*10000*/  ISETP.GT.U32.AND P3, PT, R16.reuse, R9, PT ;  /* 0x000000091000720c */ /* 0x040fe20003f64070 */
[C---:B------:R-:W-:Y:S01]  /*10010*/  IMAD R7, R16.reuse, R8, R7 ;  /* 0x0000000810077224 */ /* 0x040fe200078e0207 */
[----:B------:R-:W-:Y:S01]  /*10020*/  ISETP.GT.U32.AND P6, PT, R16, R12, PT ;  /* 0x0000000c1000720c */ /* 0x000fe20003fc4070 */
[----:B0-----:R-:W-:Y:S02]  /*10030*/  IMAD.MOV.U32 R0, RZ, RZ, R13 ;  /* 0x000000ffff007224 */ /* 0x001fe400078e000d */
[----:B------:R-:W-:Y:S01]  /*10040*/  @!P1 IMAD.MOV R14, RZ, RZ, -R14 ;  /* 0x000000ffff0e9224 */ /* 0x000fe200078e0a0e */
[----:B------:R-:W-:Y:S01]  /*10050*/  ISETP.GE.AND P1, PT, R6, RZ, PT ;  /* 0x000000ff0600720c */ /* 0x000fe20003f26270 */
[----:B------:R-:W-:Y:S01]  /*10060*/  @!P0 IMAD.MOV R0, RZ, RZ, -R0 ;  /* 0x000000ffff008224 */ /* 0x000fe200078e0a00 */
[----:B------:R-:W-:Y:S01]  /*10070*/  ISETP.GT.U32.AND P0, PT, R16, R7, PT ;  /* 0x000000071000720c */ /* 0x000fe20003f04070 */
[----:B------:R-:W-:Y:S01]  /*10080*/  @!P5 IMAD.IADD R10, R10, 0x1, -R16 ;  /* 0x000000010a0ad824 */ /* 0x000fe200078e0a10 */
[----:B------:R-:W-:Y:S01]  /*10090*/  STL [R1+0x1d4], R14 ;  /* 0x0001d40e01007387 */ /* 0x000fe20000100800 */
[----:B------:R-:W-:Y:S01]  /*100a0*/  ISETP.GE.AND P5, PT, R2, RZ, PT ;  /* 0x000000ff0200720c */ /* 0x000fe20003fa6270 */
[----:B------:R-:W-:-:S02]  /*100b0*/  VIADD R2, R17, 0xce ;  /* 0x000000ce11027836 */ /* 0x000fc40000000000 */
[----:B------:R0:W-:Y:S01]  /*100c0*/  STL [R1+0x234], R0 ;  /* 0x0002340001007387 */ /* 0x0001e20000100800 */
[----:B------:R-:W-:Y:S02]  /*100d0*/  VIADD R4, R17, 0xd0 ;  /* 0x000000d011047836 */ /* 0x000fe40000000000 */
[--C-:B------:R-:W-:Y:S01]  /*100e0*/  @!P3 IMAD.IADD R9, R9, 0x1, -R16.reuse ;  /* 0x000000010909b824 */ /* 0x100fe200078e0a10 */
[----:B------:R-:W-:Y:S01]  /*100f0*/  IABS R11, R2 ;  /* 0x00000002000b7213 */ /* 0x000fe20000000000 */
[--C-:B------:R-:W-:Y:S01]  /*10100*/  @!P6 IMAD.IADD R12, R12, 0x1, -R16.reuse ;  /* 0x000000010c0ce824 */ /* 0x100fe200078e0a10 */
[----:B------:R-:W-:Y:S01]  /*10110*/  IABS R8, R4 ;  /* 0x0000000400087213 */ /* 0x000fe20000000000 */
[----:B------:R-:W-:Y:S01]  /*10120*/  @!P0 IMAD.IADD R7, R7, 0x1, -R16 ;  /* 0x0000000107078824 */ /* 0x000fe200078e0a10 */
[C---:B------:R-:W-:Y:S01]  /*10130*/  ISETP.GT.U32.AND P3, PT, R16.reuse, R9, PT ;  /* 0x000000091000720c */ /* 0x040fe20003f64070 */
[----:B0-----:R-:W-:Y:S01]  /*10140*/  IMAD.MOV.U32 R0, RZ, RZ, R10 ;  /* 0x000000ffff007224 */ /* 0x001fe200078e000a */
[----:B------:R-:W-:Y:S01]  /*10150*/  ISETP.GT.U32.AND P0, PT, R16, R12, PT ;  /* 0x0000000c1000720c */ /* 0x000fe20003f04070 */
[----:B------:R-:W-:Y:S01]  /*10160*/  IMAD.HI.U32 R6, R23, R8, RZ ;  /* 0x0000000817067227 */ /* 0x000fe200078e00ff */
[----:B------:R-:W-:-:S03]  /*10170*/  ISETP.GE.AND P6, PT, R5, RZ, PT ;  /* 0x000000ff0500720c */ /* 0x000fc60003fc6270 */
[----:B------:R-:W-:Y:S01]  /*10180*/  @!P2 IMAD.MOV R0, RZ, RZ, -R0 ;  /* 0x000000ffff00a224 */ /* 0x000fe200078e0a00 */
[C---:B------:R-:W-:Y:S01]  /*10190*/  ISETP.GT.U32.AND P2, PT, R16.reuse, R7, PT ;  /* 0x000000071000720c */ /* 0x040fe20003f44070 */
[----:B------:R-:W-:Y:S02]  /*101a0*/  IMAD.MOV R6, RZ, RZ, -R6 ;  /* 0x000000ffff067224 */ /* 0x000fe400078e0a06 */
[----:B------:R-:W-:Y:S01]  /*101b0*/  VIADD R5, R17, 0xcc ;  /* 0x000000cc11057836 */ /* 0x000fe20000000000 */
[----:B------:R0:W-:Y:S01]  /*101c0*/  STL [R1+0x238], R0 ;  /* 0x0002380001007387 */ /* 0x0001e20000100800 */
[----:B------:R-:W-:Y:S02]  /*101d0*/  IMAD R8, R16, R6, R8 ;  /* 0x0000000610087224 */ /* 0x000fe400078e0208 */
[--C-:B------:R-:W-:Y:S01]  /*101e0*/  @!P3 IMAD.IADD R9, R9, 0x1, -R16.reuse ;  /* 0x000000010909b824 */ /* 0x100fe200078e0a10 */
[----:B------:R-:W-:Y:S01]  /*101f0*/  IABS R10, R5 ;  /* 0x00000005000a7213 */ /* 0x000fe20000000000 */
[----:B------:R-:W-:Y:S01]  /*10200*/  @!P0 IMAD.IADD R12, R12, 0x1, -R16 ;  /* 0x000000010c0c8824 */ /* 0x000fe200078e0a10 */
[----:B------:R-:W-:-:S03]  /*10210*/  ISETP.GT.U32.AND P0, PT, R16, R8, PT ;  /* 0x000000081000720c */ /* 0x000fc60003f04070 */
[----:B------:R-:W-:-:S04]  /*10220*/  IMAD.HI.U32 R13, R23, R10, RZ ;  /* 0x0000000a170d7227 */ /* 0x000fc800078e00ff */
[----:B0-----:R-:W-:Y:S02]  /*10230*/  IMAD.MOV.U32 R0, RZ, RZ, R3 ;  /* 0x000000ffff007224 */ /* 0x001fe400078e0003 */
[----:B------:R-:W-:-:S04]  /*10240*/  IMAD.HI.U32 R3, R23, R11, RZ ;  /* 0x0000000b17037227 */ /* 0x000fc800078e00ff */
[----:B------:R-:W-:Y:S02]  /*10250*/  IMAD.MOV R3, RZ, RZ, -R3 ;  /* 0x000000ffff037224 */ /* 0x000fe400078e0a03 */
[----:B------:R-:W-:Y:S01]  /*10260*/  @!P4 IMAD.MOV R0, RZ, RZ, -R0 ;  /* 0x000000ffff00c224 */ /* 0x000fe200078e0a00 */
[----:B------:R-:W-:Y:S01]  /*10270*/  ISETP.GE.AND P4, PT, R4, RZ, PT ;  /* 0x000000ff0400720c */ /* 0x000fe20003f86270 */
[C---:B------:R-:W-:Y:S02]  /*10280*/  IMAD R11, R16.reuse, R3, R11 ;  /* 0x00000003100b7224 */ /* 0x040fe400078e020b */
[----:B------:R-:W-:Y:S01]  /*10290*/  VIADD R3, R17, 0xca ;  /* 0x000000ca11037836 */ /* 0x000fe20000000000 */
[----:B------:R0:W-:Y:S01]  /*102a0*/  STL [R1+0x240], R0 ;  /* 0x0002400001007387 */ /* 0x0001e20000100800 */
[--C-:B------:R-:W-:Y:S01]  /*102b0*/  @!P2 IMAD.IADD R7, R7, 0x1, -R16.reuse ;  /* 0x000000010707a824 */ /* 0x100fe200078e0a10 */
[----:B------:R-:W-:Y:S01]  /*102c0*/  ISETP.GT.U32.AND P3, PT, R16, R11, PT ;  /* 0x0000000b1000720c */ /* 0x000fe20003f64070 */
[----:B------:R-:W-:Y:S01]  /*102d0*/  IMAD.MOV R13, RZ, RZ, -R13 ;  /* 0x000000ffff0d7224 */ /* 0x000fe200078e0a0d */
[----:B------:R-:W-:Y:S01]  /*102e0*/  ISETP.GE.AND P2, PT, R2, RZ, PT ;  /* 0x000000ff0200720c */ /* 0x000fe20003f46270 */
[----:B------:R-:W-:Y:S01]  /*102f0*/  @!P0 IMAD.IADD R8, R8, 0x1, -R16 ;  /* 0x0000000108088824 */ /* 0x000fe200078e0a10 */
[----:B------:R-:W-:Y:S01]  /*10300*/  IABS R2, R3 ;  /* 0x0000000300027213 */ /* 0x000fe20000000000 */
[----:B------:R-:W-:-:S02]  /*10310*/  IMAD R10, R16, R13, R10 ;  /* 0x0000000d100a7224 */ /* 0x000fc400078e020a */
[----:B------:R-:W-:Y:S01]  /*10320*/  VIADD R4, R17, 0xc8 ;  /* 0x000000c811047836 */ /* 0x000fe20000000000 */
[C---:B------:R-:W-:Y:S01]  /*10330*/  ISETP.GT.U32.AND P0, PT, R16.reuse, R8, PT ;  /* 0x000000081000720c */ /* 0x040fe20003f04070 */
[----:B0-----:R-:W-:Y:S02]  /*10340*/  IMAD.MOV.U32 R0, RZ, RZ, R12 ;  /* 0x000000ffff007224 */ /* 0x001fe400078e000c */
[----:B------:R-:W-:Y:S01]  /*10350*/  IMAD.MOV.U32 R12, RZ, RZ, R7 ;  /* 0x000000ffff0c7224 */ /* 0x000fe200078e0007 */
[----:B------:R-:W-:Y:S01]  /*10360*/  IABS R6, R4 ;  /* 0x0000000400067213 */ /* 0x000fe20000000000 */
[----:B------:R-:W-:Y:S02]  /*10370*/  @!P3 IMAD.IADD R11, R11, 0x1, -R16 ;  /* 0x000000010b0bb824 */ /* 0x000fe400078e0a10 */
[----:B------:R-:W-:Y:S01]  /*10380*/  @!P1 IMAD.MOV R0, RZ, RZ, -R0 ;  /* 0x000000ffff009224 */ /* 0x000fe200078e0a00 */
[----:B------:R-:W-:Y:S01]  /*10390*/  ISETP.GE.AND P1, PT, R5, RZ, PT ;  /* 0x000000ff0500720c */ /* 0x000fe20003f26270 */
[----:B------:R-:W-:Y:S01]  /*103a0*/  IMAD.HI.U32 R5, R23, R2, RZ ;  /* 0x0000000217057227 */ /* 0x000fe200078e00ff */
[----:B------:R-:W-:-:S02]  /*103b0*/  ISETP.GT.U32.AND P3, PT, R16, R11, PT ;  /* 0x0000000b1000720c */ /* 0x000fc40003f64070 */
        /* <DEDUP_REMOVED lines=20> */
[----:B------:R-:W-:Y:S01]  /*10500*/  ISETP.GT.U32.AND P4, PT, R16, R6, PT ;  /* 0x000000061000720c */ /* 0x000fe20003f84070 */
[--C-:B------:R-:W-:Y:S01]  /*10510*/  @!P3 IMAD.IADD R2, R2, 0x1, -R16.reuse ;  /* 0x000000010202b824 */ /* 0x100fe200078e0a10 */
[----:B------:R0:W-:Y:S01]  /*10520*/  STL [R1+0x21c], R0 ;  /* 0x00021c0001007387 */ /* 0x0001e20000100800 */
[C---:B------:R-:W-:Y:S02]  /*10530*/  VIADD R9, R17.reuse, 0xc6 ;  /* 0x000000c611097836 */ /* 0x040fe40000000000 */
[C---:B------:R-:W-:Y:S01]  /*10540*/  VIADD R4, R17.reuse, 0xc4 ;  /* 0x000000c411047836 */ /* 0x040fe20000000000 */
        /* <DEDUP_REMOVED lines=29> */
[C---:B------:R-:W-:Y:S02]  /*10720*/  IMAD R8, R16.reuse, R9, R8 ;  /* 0x0000000910087224 */ /* 0x040fe400078e0208 */
[----:B------:R-:W-:Y:S02]  /*10730*/  VIADD R13, R17, 0xc0 ;  /* 0x000000c0110d7836 */ /* 0x000fe40000000000 */
[----:B0-----:R-:W-:Y:S02]  /*10740*/  IMAD.MOV.U32 R0, RZ, RZ, R2 ;  /* 0x000000ffff007224 */ /* 0x001fe400078e0002 */
[----:B------:R-:W-:Y:S01]  /*10750*/  @!P3 IMAD.IADD R5, R5, 0x1, -R16 ;  /* 0x000000010505b824 */ /* 0x000fe200078e0a10 */
[----:B------:R-:W-:Y:S01]  /*10760*/  ISETP.GE.AND P4, PT, R13, RZ, PT ;  /* 0x000000ff0d00720c */ /* 0x000fe20003f86270 */
[----:B------:R-:W-:Y:S01]  /*10770*/  @!P6 IMAD.MOV R0, RZ, RZ, -R0 ;  /* 0x000000ffff00e224 */ /* 0x000fe200078e0a00 */
[C---:B------:R-:W-:Y:S01]  /*10780*/  ISETP.GT.U32.AND P6, PT, R16.reuse, R7, PT ;  /* 0x000000071000720c */ /* 0x040fe20003fc4070 */
[C---:B------:R-:W-:Y:S01]  /*10790*/  VIADD R10, R17.reuse, 0xbe ;  /* 0x000000be110a7836 */ /* 0x040fe20000000000 */
[----:B------:R-:W-:Y:S01]  /*107a0*/  ISETP.GT.U32.AND P3, PT, R16, R5, PT ;  /* 0x000000051000720c */ /* 0x000fe20003f64070 */
[C---:B------:R-:W-:Y:S01]  /*107b0*/  VIADD R4, R17.reuse, 0xbc ;  /* 0x000000bc11047836 */ /* 0x040fe20000000000 */
[----:B------:R0:W-:Y:S01]  /*107c0*/  STL [R1+0x228], R0 ;  /* 0x0002280001007387 */ /* 0x0001e20000100800 */
[----:B------:R-:W-:Y:S01]  /*107d0*/  IABS R13, R13 ;  /* 0x0000000d000d7213 */ /* 0x000fe20000000000 */
[----:B------:R-:W-:Y:S01]  /*107e0*/  VIADD R9, R17, 0xba ;  /* 0x000000ba11097836 */ /* 0x000fe20000000000 */
[----:B------:R-:W-:-:S02]  /*107f0*/  IABS R11, R10 ;  /* 0x0000000a000b7213 */ /* 0x000fc40000000000 */
[----:B------:R-:W-:Y:S01]  /*10800*/  IABS R3, R4 ;  /* 0x0000000400037213 */ /* 0x000fe20000000000 */
[----:B------:R-:W-:Y:S01]  /*10810*/  IMAD.HI.U32 R14, R23, R13, RZ ;  /* 0x0000000d170e7227 */ /* 0x000fe200078e00ff */
[----:B------:R-:W-:-:S03]  /*10820*/  IABS R2, R9 ;  /* 0x0000000900027213 */ /* 0x000fc60000000000 */
[----:B0-----:R-:W-:Y:S02]  /*10830*/  IMAD.MOV.U32 R0, RZ, RZ, R6 ;  /* 0x000000ffff007224 */ /* 0x001fe400078e0006 */
[----:B------:R-:W-:Y:S02]  /*10840*/  @!P6 IMAD.IADD R7, R7, 0x1, -R16 ;  /* 0x000000010707e824 */ /* 0x000fe400078e0a10 */
[----:B------:R-:W-:Y:S01]  /*10850*/  @!P0 IMAD.MOV R0, RZ, RZ, -R0 ;  /* 0x000000ffff008224 */ /* 0x000fe200078e0a00 */
[C---:B------:R-:W-:Y:S01]  /*10860*/  ISETP.GT.U32.AND P0, PT, R16.reuse, R8, PT ;  /* 0x000000081000720c */ /* 0x040fe20003f04070 */
[----:B------:R-:W-:Y:S01]  /*10870*/  IMAD.MOV R14, RZ, RZ, -R14 ;  /* 0x000000ffff0e7224 */ /* 0x000fe200078e0a0e */
[----:B------:R-:W-:Y:S01]  /*10880*/  ISETP.GT.U32.AND P6, PT, R16, R7, PT ;  /* 0x000000071000720c */ /* 0x000fe20003fc4070 */
[----:B------:R-:W-:Y:S01]  /*10890*/  IMAD.HI.U32 R12, R23, R11, RZ ;  /* 0x0000000b170c7227 */ /* 0x000fe200078e00ff */
[----:B------:R0:W-:Y:S03]  /*108a0*/  STL [R1+0x220], R0 ;  /* 0x0002200001007387 */ /* 0x0001e60000100800 */
[----:B------:R-:W-:Y:S01]  /*108b0*/  @!P3 IMAD.IADD R5, R5, 0x1, -R16 ;  /* 0x000000010505b824 */ /* 0x000fe200078e0a10 */
[----:B------:R-:W-:Y:S01]  /*108c0*/  ISETP.GE.AND P3, PT, R10, RZ, PT ;  /* 0x000000ff0a00720c */ /* 0x000fe20003f66270 */
[----:B------:R-:W-:-:S04]  /*108d0*/  IMAD.HI.U32 R6, R23, R3, RZ ;  /* 0x0000000317067227 */ /* 0x000fc800078e00ff */
[--C-:B------:R-:W-:Y:S02]  /*108e0*/  @!P0 IMAD.IADD R8, R8, 0x1, -R16.reuse ;  /* 0x0000000108088824 */ /* 0x100fe400078e0a10 */
[C---:B------:R-:W-:Y:S02]  /*108f0*/  IMAD R10, R16.reuse, R14, R13 ;  /* 0x0000000e100a7224 */ /* 0x040fe400078e020d */
[----:B------:R-:W-:Y:S01]  /*10900*/  @!P6 IMAD.IADD R7, R7, 0x1, -R16 ;  /* 0x000000010707e824 */ /* 0x000fe200078e0a10 */
[C---:B------:R-:W-:Y:S01]  /*10910*/  ISETP.GT.U32.AND P0, PT, R16.reuse, R8, PT ;  /* 0x000000081000720c */ /* 0x040fe20003f04070 */
[----:B------:R-:W-:Y:S01]  /*10920*/  IMAD.MOV R12, RZ, RZ, -R12 ;  /* 0x000000ffff0c7224 */ /* 0x000fe200078e0a0c */
[----:B------:R-:W-:Y:S01]  /*10930*/  ISETP.GT.U32.AND P6, PT, R16, R10, PT ;  /* 0x0000000a1000720c */ /* 0x000fe20003fc4070 */
[----:B------:R-:W-:Y:S02]  /*10940*/  IMAD.MOV.U32 R15, RZ, RZ, R5 ;  /* 0x000000ffff0f7224 */ /* 0x000fe400078e0005 */
[----:B------:R-:W-:-:S02]  /*10950*/  IMAD.MOV R6, RZ, RZ, -R6 ;  /* 0x000000ffff067224 */ /* 0x000fc400078e0a06 */
[----:B0-----:R-:W-:Y:S02]  /*10960*/  IMAD.MOV.U32 R0, RZ, RZ, R7 ;  /* 0x000000ffff007224 */ /* 0x001fe400078e0007 */
[----:B------:R-:W-:Y:S02]  /*10970*/  IMAD R11, R16, R12, R11 ;  /* 0x0000000c100b7224 */ /* 0x000fe400078e020b */
[----:B------:R-:W-:-:S04]  /*10980*/  IMAD.HI.U32 R12, R23, R2, RZ ;  /* 0x00000002170c7227 */ /* 0x000fc800078e00ff */
[----:B------:R-:W-:Y:S01]  /*10990*/  @!P2 IMAD.MOV R15, RZ, RZ, -R15 ;  /* 0x000000ffff0fa224 */ /* 0x000fe200078e0a0f */
[----:B------:R-:W-:Y:S01]  /*109a0*/  ISETP.GT.U32.AND P2, PT, R16, R11, PT ;  /* 0x0000000b1000720c */ /* 0x000fe20003f44070 */
[----:B------:R-:W-:Y:S01]  /*109b0*/  @!P5 IMAD.MOV R0, RZ, RZ, -R0 ;  /* 0x000000ffff00d224 */ /* 0x000fe200078e0a00 */
[----:B------:R-:W-:Y:S01]  /*109c0*/  ISETP.GE.AND P5, PT, R4, RZ, PT ;  /* 0x000000ff0400720c */ /* 0x000fe20003fa6270 */
[----:B------:R-:W-:Y:S01]  /*109d0*/  IMAD R3, R16, R6, R3 ;  /* 0x0000000610037224 */ /* 0x000fe200078e0203 */
[----:B------:R-:W-:Y:S01]  /*109e0*/  STL [R1+0x1ec], R15 ;  /* 0x0001ec0f01007387 */ /* 0x000fe20000100800 */
[----:B------:R-:W-:Y:S02]  /*109f0*/  IMAD.MOV R5, RZ, RZ, -R12 ;  /* 0x000000ffff057224 */ /* 0x000fe400078e0a0c */
[----:B------:R-:W-:Y:S01]  /*10a00*/  @!P0 IMAD.IADD R8, R8, 0x1, -R16 ;  /* 0x0000000108088824 */ /* 0x000fe200078e0a10 */
[----:B------:R0:W-:Y:S01]  /*10a10*/  STL [R1+0x210], R0 ;  /* 0x0002100001007387 */ /* 0x0001e20000100800 */
[C---:B------:R-:W-:Y:S01]  /*10a20*/  ISETP.GT.U32.AND P0, PT, R16.reuse, R3, PT ;  /* 0x000000031000720c */ /* 0x040fe20003f04070 */
[----:B------:R-:W-:-:S02]  /*10a30*/  IMAD R2, R16, R5, R2 ;  /* 0x0000000510027224 */ /* 0x000fc400078e0202 */
[----:B------:R-:W-:Y:S02]  /*10a40*/  @!P6 IMAD.IADD R10, R10, 0x1, -R16 ;  /* 0x000000010a0ae824 */ /* 0x000fe400078e0a10 */
[C---:B------:R-:W-:Y:S02]  /*10a50*/  VIADD R5, R17.reuse, 0xb6 ;  /* 0x000000b611057836 */ /* 0x040fe40000000000 */
[----:B------:R-:W-:Y:S01]  /*10a60*/  VIADD R4, R17, 0xb8 ;  /* 0x000000b811047836 */ /* 0x000fe20000000000 */
[C---:B------:R-:W-:Y:S01]  /*10a70*/  ISETP.GT.U32.AND P6, PT, R16.reuse, R10, PT ;  /* 0x0000000a1000720c */ /* 0x040fe20003fc4070 */
[----:B0-----:R-:W-:Y:S01]  /*10a80*/  IMAD.MOV.U32 R0, RZ, RZ, R8 ;  /* 0x000000ffff007224 */ /* 0x001fe200078e0008 */
[----:B------:R-:W-:Y:S01]  /*10a90*/  IABS R8, R5 ;  /* 0x0000000500087213 */ /* 0x000fe20000000000 */
[----:B------:R-:W-:Y:S01]  /*10aa0*/  @!P2 IMAD.IADD R11, R11, 0x1, -R16 ;  /* 0x000000010b0ba824 */ /* 0x000fe200078e0a10 */
[----:B------:R-:W-:Y:S01]  /*10ab0*/  IABS R7, R4 ;  /* 0x0000000400077213 */ /* 0x000fe20000000000 */
[----:B------:R-:W-:Y:S01]  /*10ac0*/  @!P1 IMAD.MOV R0, RZ, RZ, -R0 ;  /* 0x000000ffff009224 */ /* 0x000fe200078e0a00 */
[C---:B------:R-:W-:Y:S01]  /*10ad0*/  ISETP.GT.U32.AND P1, PT, R16.reuse, R2, PT ;  /* 0x000000021000720c */ /* 0x040fe20003f24070 */
[----:B------:R-:W-:Y:S01]  /*10ae0*/  @!P0 IMAD.IADD R3, R3, 0x1, -R16 ;  /* 0x0000000103038824 */ /* 0x000fe200078e0a10 */
[C---:B------:R-:W-:Y:S01]  /*10af0*/  ISETP.GT.U32.AND P2, PT, R16.reuse, R11, PT ;  /* 0x0000000b1000720c */ /* 0x040fe20003f44070 */
[----:B------:R-:W-:Y:S01]  /*10b00*/  VIADD R6, R17, 0xb4 ;  /* 0x000000b411067836 */ /* 0x000fe20000000000 */
[----:B------:R0:W-:Y:S01]  /*10b10*/  STL [R1+0x214], R0 ;  /* 0x0002140001007387 */ /* 0x0001e20000100800 */
[----:B------:R-:W-:Y:S01]  /*10b20*/  IMAD.HI.U32 R12, R23, R7, RZ ;  /* 0x00000007170c7227 */ /* 0x000fe200078e00ff */
[----:B------:R-:W-:-:S02]  /*10b30*/  ISETP.GT.U32.AND P0, PT, R16, R3, PT ;  /* 0x000000031000720c */ /* 0x000fc40003f04070 */
[----:B------:R-:W-:Y:S01]  /*10b40*/  IABS R21, R6 ;  /* 0x0000000600157213 */ /* 0x000fe20000000000 */
[----:B------:R-:W-:Y:S01]  /*10b50*/  @!P6 IMAD.IADD R10, R10, 0x1, -R16 ;  /* 0x000000010a0ae824 */ /* 0x000fe200078e0a10 */
[----:B------:R-:W-:Y:S01]  /*10b60*/  ISETP.GE.AND P6, PT, R9, RZ, PT ;  /* 0x000000ff0900720c */ /* 0x000fe20003fc6270 */
[----:B------:R-:W-:-:S04]  /*10b70*/  IMAD.HI.U32 R9, R23, R8, RZ ;  /* 0x0000000817097227 */ /* 0x000fc800078e00ff */
[--C-:B------:R-:W-:Y:S02]  /*10b80*/  @!P1 IMAD.IADD R2, R2, 0x1, -R16.reuse ;  /* 0x0000000102029824 */ /* 0x100fe400078e0a10 */
[----:B------:R-:W-:Y:S02]  /*10b90*/  IMAD.MOV R9, RZ, RZ, -R9 ;  /* 0x000000ffff097224 */ /* 0x000fe400078e0a09 */
[----:B------:R-:W-:Y:S01]  /*10ba0*/  @!P0 IMAD.IADD R3, R3, 0x1, -R16 ;  /* 0x0000000103038824 */ /* 0x000fe200078e0a10 */
[----:B------:R-:W-:Y:S01]  /*10bb0*/  ISETP.GT.U32.AND P1, PT, R16, R2, PT ;  /* 0x000000021000720c */ /* 0x000fe20003f24070 */
[----:B------:R-:W-:Y:S01]  /*10bc0*/  IMAD.MOV R12, RZ, RZ, -R12 ;  /* 0x000000ffff0c7224 */ /* 0x000fe200078e0a0c */
[----:B------:R-:W-:Y:S01]  /*10bd0*/  ISETP.GE.AND P0, PT, R6, RZ, PT ;  /* 0x000000ff0600720c */ /* 0x000fe20003f06270 */
[C---:B------:R-:W-:Y:S02]  /*10be0*/  IMAD R6, R16.reuse, R9, R8 ;  /* 0x0000000910067224 */ /* 0x040fe400078e0208 */
[----:B------:R-:W-:-:S02]  /*10bf0*/  IMAD R7, R16, R12, R7 ;  /* 0x0000000c10077224 */ /* 0x000fc400078e0207 */
[----:B------:R-:W-:Y:S02]  /*10c00*/  @!P2 IMAD.IADD R11, R11, 0x1, -R16 ;  /* 0x000000010b0ba824 */ /* 0x000fe400078e0a10 */
[----:B------:R-:W-:Y:S01]  /*10c10*/  IMAD.MOV.U32 R13, RZ, RZ, R10 ;  /* 0x000000ffff0d7224 */ /* 0x000fe200078e000a */
[----:B------:R-:W-:Y:S01]  /*10c20*/  ISETP.GT.U32.AND P2, PT, R16, R7, PT ;  /* 0x000000071000720c */ /* 0x000fe20003f44070 */
[----:B0-----:R-:W-:Y:S02]  /*10c30*/  IMAD.MOV.U32 R0, RZ, RZ, R11 ;  /* 0x000000ffff007224 */ /* 0x001fe400078e000b */
[----:B------:R-:W-:Y:S01]  /*10c40*/  @!P1 IMAD.IADD R2, R2, 0x1, -R16 ;  /* 0x0000000102029824 */ /* 0x000fe200078e0a10 */
[----:B------:R-:W-:Y:S01]  /*10c50*/  ISETP.GT.U32.AND P1, PT, R16, R6, PT ;  /* 0x000000061000720c */ /* 0x000fe20003f24070 */
[----:B------:R-:W-:Y:S01]  /*10c60*/  @!P4 IMAD.MOV R13, RZ, RZ, -R13 ;  /* 0x000000ffff0dc224 */ /* 0x000fe200078e0a0d */
[----:B------:R-:W-:Y:S01]  /*10c70*/  ISETP.GE.AND P4, PT, R4, RZ, PT ;  /* 0x000000ff0400720c */ /* 0x000fe20003f86270 */
[----:B------:R-:W-:-:S02]  /*10c80*/  VIADD R4, R17, 0xb2 ;  /* 0x000000b211047836 */ /* 0x000fc40000000000 */
[----:B------:R-:W-:Y:S01]  /*10c90*/  @!P3 IMAD.MOV R0, RZ, RZ, -R0 ;  /* 0x000000ffff00b224 */ /* 0x000fe200078e0a00 */
[----:B------:R-:W-:Y:S01]  /*10ca0*/  ISETP.GE.AND P3, PT, R5, RZ, PT ;  /* 0x000000ff0500720c */ /* 0x000fe20003f66270 */
[----:B------:R-:W-:Y:S01]  /*10cb0*/  IMAD.MOV.U32 R11, RZ, RZ, R3 ;  /* 0x000000ffff0b7224 */ /* 0x000fe200078e0003 */
[----:B------:R-:W-:Y:S01]  /*10cc0*/  IABS R20, R4 ;  /* 0x0000000400147213 */ /* 0x000fe20000000000 */
[--C-:B------:R-:W-:Y:S01]  /*10cd0*/  @!P2 IMAD.IADD R7, R7, 0x1, -R16.reuse ;  /* 0x000000010707a824 */ /* 0x100fe200078e0a10 */
[----:B------:R-:W-:Y:S01]  /*10ce0*/  STL [R1+0x1f0], R13 ;  /* 0x0001f00d01007387 */ /* 0x000fe20000100800 */
[----:B------:R-:W-:Y:S02]  /*10cf0*/  VIADD R3, R17, 0xb0 ;  /* 0x000000b011037836 */ /* 0x000fe40000000000 */
[----:B------:R-:W-:Y:S01]  /*10d00*/  @!P1 IMAD.IADD R6, R6, 0x1, -R16 ;  /* 0x0000000106069824 */ /* 0x000fe200078e0a10 */
[C---:B------:R-:W-:Y:S01]  /*10d10*/  ISETP.GT.U32.AND P2, PT, R16.reuse, R7, PT ;  /* 0x000000071000720c */ /* 0x040fe20003f44070 */
[----:B------:R-:W-:Y:S01]  /*10d20*/  IMAD.HI.U32 R5, R23, R20, RZ ;  /* 0x0000001417057227 */ /* 0x000fe200078e00ff */
[----:B------:R-:W-:Y:S01]  /*10d30*/  IABS R19, R3 ;  /* 0x0000000300137213 */ /* 0x000fe20000000000 */
[----:B------:R0:W-:Y:S01]  /*10d40*/  STL [R1+0x204], R0 ;  /* 0x0002040001007387 */ /* 0x0001e20000100800 */
[----:B------:R-:W-:Y:S01]  /*10d50*/  ISETP.GT.U32.AND P1, PT, R16, R6, PT ;  /* 0x000000061000720c */ /* 0x000fe20003f24070 */
[----:B------:R-:W-:-:S02]  /*10d60*/  IMAD.MOV R5, RZ, RZ, -R5 ;  /* 0x000000ffff057224 */ /* 0x000fc400078e0a05 */
[----:B------:R-:W-:-:S04]  /*10d70*/  IMAD.HI.U32 R10, R23, R21, RZ ;  /* 0x00000015170a7227 */ /* 0x000fc800078e00ff */
[----:B------:R-:W-:Y:S02]  /*10d80*/  IMAD R20, R16, R5, R20 ;  /* 0x0000000510147224 */ /* 0x000fe400078e0214 */
[----:B0-----:R-:W-:Y:S02]  /*10d90*/  IMAD.MOV.U32 R0, RZ, RZ, R2 ;  /* 0x000000ffff007224 */ /* 0x001fe400078e0002 */
[----:B------:R-:W-:-:S04]  /*10da0*/  IMAD.HI.U32 R2, R23, R19, RZ ;  /* 0x0000001317027227 */ /* 0x000fc800078e00ff */
[----:B------:R-:W-:Y:S01]  /*10db0*/  @!P1 IMAD.IADD R6, R6, 0x1, -R16 ;  /* 0x0000000106069824 */ /* 0x000fe200078e0a10 */
[C---:B------:R-:W-:Y:S01]  /*10dc0*/  ISETP.GT.U32.AND P1, PT, R16.reuse, R20, PT ;  /* 0x000000141000720c */ /* 0x040fe20003f24070 */
[----:B------:R-:W-:Y:S02]  /*10dd0*/  IMAD.MOV R10, RZ, RZ, -R10 ;  /* 0x000000ffff0a7224 */ /* 0x000fe400078e0a0a */
[----:B------:R-:W-:Y:S02]  /*10de0*/  @!P2 IMAD.IADD R7, R7, 0x1, -R16 ;  /* 0x000000010707a824 */ /* 0x000fe400078e0a10 */
[----:B------:R-:W-:Y:S02]  /*10df0*/  IMAD.MOV R2, RZ, RZ, -R2 ;  /* 0x000000ffff027224 */ /* 0x000fe400078e0a02 */
[----:B------:R-:W-:Y:S02]  /*10e00*/  IMAD R21, R16, R10, R21 ;  /* 0x0000000a10157224 */ /* 0x000fe400078e0215 */
[----:B------:R-:W-:Y:S01]  /*10e10*/  @!P5 IMAD.MOV R11, RZ, RZ, -R11 ;  /* 0x000000ffff0bd224 */ /* 0x000fe200078e0a0b */
[----:B------:R-:W-:Y:S01]  /*10e20*/  ISETP.GE.AND P5, PT, R4, RZ, PT ;  /* 0x000000ff0400720c */ /* 0x000fe20003fa6270 */
[C---:B------:R-:W-:Y:S01]  /*10e30*/  IMAD R19, R16.reuse, R2, R19 ;  /* 0x0000000210137224 */ /* 0x040fe200078e0213 */
[----:B------:R-:W-:Y:S01]  /*10e40*/  ISETP.GT.U32.AND P2, PT, R16, R21, PT ;  /* 0x000000151000720c */ /* 0x000fe20003f44070 */
[----:B------:R-:W-:Y:S01]  /*10e50*/  IMAD.MOV.U32 R8, RZ, RZ, R7 ;  /* 0x000000ffff087224 */ /* 0x000fe200078e0007 */
[----:B------:R-:W-:Y:S01]  /*10e60*/  STL [R1+0x208], R11 ;  /* 0x0002080b01007387 */ /* 0x000fe20000100800 */
[----:B------:R-:W-:-:S02]  /*10e70*/  VIADD R4, R17, 0xae ;  /* 0x000000ae11047836 */ /* 0x000fc40000000000 */
[----:B------:R-:W-:Y:S01]  /*10e80*/  @!P4 IMAD.MOV R8, RZ, RZ, -R8 ;  /* 0x000000ffff08c224 */ /* 0x000fe200078e0a08 */
[----:B------:R-:W-:Y:S01]  /*10e90*/  ISETP.GT.U32.AND P4, PT, R16, R19, PT ;  /* 0x000000131000720c */ /* 0x000fe20003f84070 */
[----:B------:R-:W-:Y:S01]  /*10ea0*/  @!P6 IMAD.MOV R0, RZ, RZ, -R0 ;  /* 0x000000ffff00e224 */ /* 0x000fe200078e0a00 */
[----:B------:R-:W-:Y:S01]  /*10eb0*/  ISETP.GE.AND P6, PT, R3, RZ, PT ;  /* 0x000000ff0300720c */ /* 0x000fe20003fc6270 */
[----:B------:R-:W-:Y:S01]  /*10ec0*/  @!P1 IMAD.IADD R20, R20, 0x1, -R16 ;  /* 0x0000000114149824 */ /* 0x000fe200078e0a10 */
[----:B------:R-:W-:Y:S01]  /*10ed0*/  IABS R18, R4 ;  /* 0x0000000400127213 */ /* 0x000fe20000000000 */
[C---:B------:R-:W-:Y:S01]  /*10ee0*/  VIADD R3, R17.reuse, 0xac ;  /* 0x000000ac11037836 */ /* 0x040fe20000000000 */
[----:B------:R0:W-:Y:S01]  /*10ef0*/  STL [R1+0x20c], R0 ;  /* 0x00020c0001007387 */ /* 0x0001e20000100800 */
[----:B------:R-:W-:Y:S01]  /*10f00*/  VIADD R13, R17, 0xaa ;  /* 0x000000aa110d7836 */ /* 0x000fe20000000000 */
[----:B------:R-:W-:Y:S01]  /*10f10*/  ISETP.GT.U32.AND P1, PT, R16, R20, PT ;  /* 0x000000141000720c */ /* 0x000fe20003f24070 */
[----:B------:R-:W-:Y:S01]  /*10f20*/  IMAD.HI.U32 R5, R23, R18, RZ ;  /* 0x0000001217057227 */ /* 0x000fe200078e00ff */
[----:B------:R-:W-:Y:S01]  /*10f30*/  IABS R15, R3 ;  /* 0x00000003000f7213 */ /* 0x000fe20000000000 */
[----:B------:R1:W-:Y:S01]  /*10f40*/  STL [R1+0x1f8], R8 ;  /* 0x0001f80801007387 */ /* 0x0003e20000100800 */
[----:B------:R-:W-:Y:S01]  /*10f50*/  IABS R14, R13 ;  /* 0x0000000d000e7213 */ /* 0x000fe20000000000 */
[----:B------:R-:W-:-:S02]  /*10f60*/  IMAD.MOV R5, RZ, RZ, -R5 ;  /* 0x000000ffff057224 */ /* 0x000fc400078e0a05 */
[----:B------:R-:W-:-:S04]  /*10f70*/  IMAD.HI.U32 R2, R23, R15, RZ ;  /* 0x0000000f17027227 */ /* 0x000fc800078e00ff */
[--C-:B------:R-:W-:Y:S02]  /*10f80*/  @!P2 IMAD.IADD R21, R21, 0x1, -R16.reuse ;  /* 0x000000011515a824 */ /* 0x100fe400078e0a10 */
[----:B------:R-:W-:Y:S02]  /*10f90*/  @!P4 IMAD.IADD R19, R19, 0x1, -R16 ;  /* 0x000000011313c824 */ /* 0x000fe400078e0a10 */
[C---:B------:R-:W-:Y:S01]  /*10fa0*/  IMAD R18, R16.reuse, R5, R18 ;  /* 0x0000000510127224 */ /* 0x040fe200078e0212 */
[C---:B------:R-:W-:Y:S01]  /*10fb0*/  ISETP.GT.U32.AND P2, PT, R16.reuse, R21, PT ;  /* 0x000000151000720c */ /* 0x040fe20003f44070 */
[----:B------:R-:W-:Y:S01]  /*10fc0*/  IMAD.MOV R2, RZ, RZ, -R2 ;  /* 0x000000ffff027224 */ /* 0x000fe200078e0a02 */
[----:B------:R-:W-:Y:S01]  /*10fd0*/  ISETP.GT.U32.AND P4, PT, R16, R19, PT ;  /* 0x000000131000720c */ /* 0x000fe20003f84070 */
[----:B------:R-:W-:Y:S01]  /*10fe0*/  @!P1 IMAD.IADD R20, R20, 0x1, -R16 ;  /* 0x0000000114149824 */ /* 0x000fe200078e0a10 */
[C---:B------:R-:W-:Y:S01]  /*10ff0*/  ISETP.GT.U32.AND P1, PT, R16.reuse, R18, PT ;  /* 0x000000121000720c */ /* 0x040fe20003f24070 */
[----:B------:R-:W-:-:S02]  /*11000*/  IMAD R15, R16, R2, R15 ;  /* 0x00000002100f7224 */ /* 0x000fc400078e020f */
[----:B------:R-:W-:-:S04]  /*11010*/  IMAD.HI.U32 R2, R23, R14, RZ ;  /* 0x0000000e17027227 */ /* 0x000fc800078e00ff */
[----:B------:R-:W-:Y:S02]  /*11020*/  VIADD R12, R17, 0xa8 ;  /* 0x000000a8110c7836 */ /* 0x000fe40000000000 */
[----:B------:R-:W-:Y:S02]  /*11030*/  IMAD.MOV R2, RZ, RZ, -R2 ;  /* 0x000000ffff027224 */ /* 0x000fe400078e0a02 */
[----:B0-----:R-:W-:Y:S01]  /*11040*/  IMAD.MOV.U32 R0, RZ, RZ, R6 ;  /* 0x000000ffff007224 */ /* 0x001fe200078e0006 */
[----:B-1----:R-:W-:Y:S01]  /*11050*/  IABS R8, R12 ;  /* 0x0000000c00087213 */ /* 0x002fe20000000000 */
[----:B------:R-:W-:Y:S02]  /*11060*/  IMAD R14, R16, R2, R14 ;  /* 0x00000002100e7224 */ /* 0x000fe400078e020e */
[----:B------:R-:W-:Y:S01]  /*11070*/  @!P3 IMAD.MOV R0, RZ, RZ, -R0 ;  /* 0x000000ffff00b224 */ /* 0x000fe200078e0a00 */
[----:B------:R-:W-:Y:S01]  /*11080*/  ISETP.GE.AND P3, PT, R4, RZ, PT ;  /* 0x000000ff0400720c */ /* 0x000fe20003f66270 */
[--C-:B------:R-:W-:Y:S01]  /*11090*/  @!P2 IMAD.IADD R21, R21, 0x1, -R16.reuse ;  /* 0x000000011515a824 */ /* 0x100fe200078e0a10 */
[----:B------:R-:W-:Y:S01]  /*110a0*/  ISETP.GE.AND P2, PT, R3, RZ, PT ;  /* 0x000000ff0300720c */ /* 0x000fe20003f46270 */
[--C-:B------:R-:W-:Y:S01]  /*110b0*/  @!P4 IMAD.IADD R19, R19, 0x1, -R16.reuse ;  /* 0x000000011313c824 */ /* 0x100fe200078e0a10 */
[----:B------:R-:W-:Y:S01]  /*110c0*/  ISETP.GT.U32.AND P4, PT, R16, R15, PT ;  /* 0x0000000f1000720c */ /* 0x000fe20003f84070 */
[----:B------:R-:W-:Y:S01]  /*110d0*/  IMAD.HI.U32 R3, R23, R8, RZ ;  /* 0x0000000817037227 */ /* 0x000fe200078e00ff */
[----:B------:R0:W-:Y:S03]  /*110e0*/  STL [R1+0x200], R0 ;  /* 0x0002000001007387 */ /* 0x0001e60000100800 */
[----:B------:R-:W-:Y:S01]  /*110f0*/  @!P1 IMAD.IADD R18, R18, 0x1, -R16 ;  /* 0x0000000112129824 */ /* 0x000fe200078e0a10 */
[----:B------:R-:W-:Y:S01]  /*11100*/  ISETP.GT.U32.AND P1, PT, R16, R14, PT ;  /* 0x0000000e1000720c */ /* 0x000fe20003f24070 */
[----:B------:R-:W-:-:S02]  /*11110*/  IMAD.MOV R3, RZ, RZ, -R3 ;  /* 0x000000ffff037224 */ /* 0x000fc400078e0a03 */
[C---:B------:R-:W-:Y:S02]  /*11120*/  VIADD R11, R17.reuse, 0xa6 ;  /* 0x000000a6110b7836 */ /* 0x040fe40000000000 */
[C---:B------:R-:W-:Y:S02]  /*11130*/  VIADD R10, R17.reuse, 0xa4 ;  /* 0x000000a4110a7836 */ /* 0x040fe40000000000 */
[----:B0-----:R-:W-:Y:S01]  /*11140*/  IMAD.MOV.U32 R0, RZ, RZ, R21 ;  /* 0x000000ffff007224 */ /* 0x001fe200078e0015 */
[----:B------:R-:W-:Y:S01]  /*11150*/  IABS R7, R11 ;  /* 0x0000000b00077213 */ /* 0x000fe20000000000 */
[----:B------:R-:W-:Y:S01]  /*11160*/  IMAD R3, R16, R3, R8 ;  /* 0x0000000310037224 */ /* 0x000fe200078e0208 */
[----:B------:R-:W-:Y:S01]  /*11170*/  IABS R6, R10 ;  /* 0x0000000a00067213 */ /* 0x000fe20000000000 */
[----:B------:R-:W-:Y:S02]  /*11180*/  @!P0 IMAD.MOV R0, RZ, RZ, -R0 ;  /* 0x000000ffff008224 */ /* 0x000fe400078e0a00 */
[----:B------:R-:W-:-:S02]  /*11190*/  VIADD R9, R17, 0xa2 ;  /* 0x000000a211097836 */ /* 0x000fc40000000000 */
[--C-:B------:R-:W-:Y:S01]  /*111a0*/  @!P4 IMAD.IADD R15, R15, 0x1, -R16.reuse ;  /* 0x000000010f0fc824 */ /* 0x100fe200078e0a10 */
[----:B------:R0:W-:Y:S01]  /*111b0*/  STL [R1+0x1e4], R0 ;  /* 0x0001e40001007387 */ /* 0x0001e20000100800 */
[----:B------:R-:W-:Y:S01]  /*111c0*/  ISETP.GT.U32.AND P4, PT, R16, R3, PT ;  /* 0x000000031000720c */ /* 0x000fe20003f84070 */
[----:B------:R-:W-:Y:S01]  /*111d0*/  @!P1 IMAD.IADD R14, R14, 0x1, -R16 ;  /* 0x000000010e0e9824 */ /* 0x000fe200078e0a10 */
[----:B------:R-:W-:Y:S01]  /*111e0*/  IABS R5, R9 ;  /* 0x0000000900057213 */ /* 0x000fe20000000000 */
[C---:B------:R-:W-:Y:S01]  /*111f0*/  IMAD.HI.U32 R22, R23.reuse, R7, RZ ;  /* 0x0000000717167227 */ /* 0x040fe200078e00ff */
[C---:B------:R-:W-:Y:S02]  /*11200*/  ISETP.GT.U32.AND P1, PT, R16.reuse, R18, PT ;  /* 0x000000121000720c */ /* 0x040fe40003f24070 */
[----:B------:R-:W-:Y:S01]  /*11210*/  ISETP.GT.U32.AND P0, PT, R16, R15, PT ;  /* 0x0000000f1000720c */ /* 0x000fe20003f04070 */
[----:B------:R-:W-:-:S04]  /*11220*/  IMAD.HI.U32 R4, R23, R6, RZ ;  /* 0x0000000617047227 */ /* 0x000fc800078e00ff */
[----:B0-----:R-:W-:Y:S02]  /*11230*/  IMAD.MOV.U32 R0, RZ, RZ, R20 ;  /* 0x000000ffff007224 */ /* 0x001fe400078e0014 */
[----:B------:R-:W-:Y:S02]  /*11240*/  IMAD.MOV R22, RZ, RZ, -R22 ;  /* 0x000000ffff167224 */ /* 0x000fe400078e0a16 */
[----:B------:R-:W-:Y:S01]  /*11250*/  @!P5 IMAD.MOV R0, RZ, RZ, -R0 ;  /* 0x000000ffff00d224 */ /* 0x000fe200078e0a00 */
[----:B------:R-:W-:Y:S01]  /*11260*/  ISETP.GT.U32.AND P5, PT, R16, R14, PT ;  /* 0x0000000e1000720c */ /* 0x000fe20003fa4070 */
[----:B------:R-:W-:-:S03]  /*11270*/  IMAD.HI.U32 R2, R23, R5, RZ ;  /* 0x0000000517027227 */ /* 0x000fc600078e00ff */
[----:B------:R0:W-:Y:S01]  /*11280*/  STL [R1+0x1dc], R0 ;  /* 0x0001dc0001007387 */ /* 0x0001e20000100800 */
[----:B------:R-:W-:Y:S02]  /*11290*/  IMAD.MOV R4, RZ, RZ, -R4 ;  /* 0x000000ffff047224 */ /* 0x000fe400078e0a04 */
[C---:B------:R-:W-:Y:S02]  /*112a0*/  IMAD R7, R16.reuse, R22, R7 ;  /* 0x0000001610077224 */ /* 0x040fe400078e0207 */
[----:B------:R-:W-:Y:S02]  /*112b0*/  IMAD.MOV R2, RZ, RZ, -R2 ;  /* 0x000000ffff027224 */ /* 0x000fe400078e0a02 */
[----:B------:R-:W-:Y:S02]  /*112c0*/  IMAD R4, R16, R4, R6 ;  /* 0x0000000410047224 */ /* 0x000fe400078e0206 */
[----:B------:R-:W-:Y:S02]  /*112d0*/  @!P4 IMAD.IADD R3, R3, 0x1, -R16 ;  /* 0x000000010303c824 */ /* 0x000fe400078e0a10 */
[----:B0-----:R-:W-:-:S02]  /*112e0*/  IMAD.MOV.U32 R0, RZ, RZ, R19 ;  /* 0x000000ffff007224 */ /* 0x001fc400078e0013 */
[C---:B------:R-:W-:Y:S01]  /*112f0*/  IMAD R2, R16.reuse, R2, R5 ;  /* 0x0000000210027224 */ /* 0x040fe200078e0205 */
[C---:B------:R-:W-:Y:S01]  /*11300*/  ISETP.GT.U32.AND P4, PT, R16.reuse, R3, PT ;  /* 0x000000031000720c */ /* 0x040fe20003f84070 */
[----:B------:R-:W-:Y:S01]  /*11310*/  @!P6 IMAD.MOV R0, RZ, RZ, -R0 ;  /* 0x000000ffff00e224 */ /* 0x000fe200078e0a00 */
[----:B------:R-:W-:Y:S01]  /*11320*/  ISETP.GT.U32.AND P6, PT, R16, R7, PT ;  /* 0x000000071000720c */ /* 0x000fe20003fc4070 */
[--C-:B------:R-:W-:Y:S01]  /*11330*/  @!P1 IMAD.IADD R18, R18, 0x1, -R16.reuse ;  /* 0x0000000112129824 */ /* 0x100fe200078e0a10 */
[----:B------:R-:W-:Y:S01]  /*11340*/  ISETP.GT.U32.AND P1, PT, R16, R4, PT ;  /* 0x000000041000720c */ /* 0x000fe20003f24070 */
[----:B------:R-:W-:Y:S01]  /*11350*/  @!P5 IMAD.IADD R14, R14, 0x1, -R16 ;  /* 0x000000010e0ed824 */ /* 0x000fe200078e0a10 */
[----:B------:R-:W-:Y:S01]  /*11360*/  ISETP.GT.U32.AND P5, PT, R16, R2, PT ;  /* 0x000000021000720c */ /* 0x000fe20003fa4070 */
[C---:B------:R-:W-:Y:S01]  /*11370*/  VIADD R6, R17.reuse, 0xa0 ;  /* 0x000000a011067836 */ /* 0x040fe20000000000 */
[----:B------:R0:W-:Y:S01]  /*11380*/  STL [R1+0x1d8], R0 ;  /* 0x0001d80001007387 */ /* 0x0001e20000100800 */
[----:B------:R-:W-:-:S02]  /*11390*/  VIADD R8, R17, 0x9e ;  /* 0x0000009e11087836 */ /* 0x000fc40000000000 */
[----:B------:R-:W-:Y:S01]  /*113a0*/  @!P0 IMAD.IADD R15, R15, 0x1, -R16 ;  /* 0x000000010f0f8824 */ /* 0x000fe200078e0a10 */
[----:B------:R-:W-:Y:S01]  /*113b0*/  IABS R5, R6 ;  /* 0x0000000600057213 */ /* 0x000fe20000000000 */
[----:B------:R-:W-:Y:S01]  /*113c0*/  IMAD.MOV.U32 R21, RZ, RZ, R18 ;  /* 0x000000ffff157224 */ /* 0x000fe200078e0012 */
[----:B------:R-:W-:Y:S01]  /*113d0*/  IABS R20, R8 ;  /* 0x0000000800147213 */ /* 0x000fe20000000000 */
[--C-:B------:R-:W-:Y:S01]  /*113e0*/  @!P6 IMAD.IADD R7, R7, 0x1, -R16.reuse ;  /* 0x000000010707e824 */ /* 0x100fe200078e0a10 */
[----:B------:R-:W-:Y:S01]  /*113f0*/  ISETP.GE.AND P0, PT, R13, RZ, PT ;  /* 0x000000ff0d00720c */ /* 0x000fe20003f06270 */
[----:B------:R-:W-:Y:S01]  /*11400*/  @!P1 IMAD.IADD R4, R4, 0x1, -R16 ;  /* 0x0000000104049824 */ /* 0x000fe200078e0a10 */
[----:B------:R-:W-:Y:S01]  /*11410*/  ISETP.GE.AND P1, PT, R10, RZ, PT ;  /* 0x000000ff0a00720c */ /* 0x000fe20003f26270 */
[----:B0-----:R-:W-:Y:S01]  /*11420*/  IMAD.MOV.U32 R0, RZ, RZ, R15 ;  /* 0x000000ffff007224 */ /* 0x001fe200078e000f */
[----:B------:R-:W-:Y:S01]  /*11430*/  ISETP.GE.AND P6, PT, R11, RZ, PT ;  /* 0x000000ff0b00720c */ /* 0x000fe20003fc6270 */
[----:B------:R-:W-:-:S04]  /*11440*/  IMAD.HI.U32 R19, R23, R5, RZ ;  /* 0x0000000517137227 */ /* 0x000fc800078e00ff */
[----:B------:R-:W-:-:S04]  /*11450*/  IMAD.HI.U32 R13, R23, R20, RZ ;  /* 0x00000014170d7227 */ /* 0x000fc800078e00ff */
[--C-:B------:R-:W-:Y:S01]  /*11460*/  @!P4 IMAD.IADD R3, R3, 0x1, -R16.reuse ;  /* 0x000000010303c824 */ /* 0x100fe200078e0a10 */
[----:B------:R-:W-:Y:S01]  /*11470*/  ISETP.GE.AND P4, PT, R12, RZ, PT ;  /* 0x000000ff0c00720c */ /* 0x000fe20003f86270 */
[----:B------:R-:W-:Y:S01]  /*11480*/  @!P3 IMAD.MOV R21, RZ, RZ, -R21 ;  /* 0x000000ffff15b224 */ /* 0x000fe200078e0a15 */
[----:B------:R-:W-:Y:S01]  /*11490*/  ISETP.GT.U32.AND P3, PT, R16, R7, PT ;  /* 0x000000071000720c */ /* 0x000fe20003f64070 */
[----:B------:R-:W-:Y:S02]  /*114a0*/  @!P5 IMAD.IADD R2, R2, 0x1, -R16 ;  /* 0x000000010202d824 */ /* 0x000fe400078e0a10 */
[----:B------:R-:W-:Y:S01]  /*114b0*/  @!P2 IMAD.MOV R0, RZ, RZ, -R0 ;  /* 0x000000ffff00a224 */ /* 0x000fe200078e0a00 */
[C---:B------:R-:W-:Y:S01]  /*114c0*/  ISETP.GT.U32.AND P2, PT, R16.reuse, R4, PT ;  /* 0x000000041000720c */ /* 0x040fe20003f44070 */
[----:B------:R-:W-:Y:S01]  /*114d0*/  IMAD.MOV R19, RZ, RZ, -R19 ;  /* 0x000000ffff137224 */ /* 0x000fe200078e0a13 */
[C---:B------:R-:W-:Y:S01]  /*114e0*/  ISETP.GT.U32.AND P5, PT, R16.reuse, R2, PT ;  /* 0x000000021000720c */ /* 0x040fe20003fa4070 */
[----:B------:R-:W-:Y:S01]  /*114f0*/  IMAD.MOV R13, RZ, RZ, -R13 ;  /* 0x000000ffff0d7224 */ /* 0x000fe200078e0a0d */
[----:B------:R-:W-:Y:S01]  /*11500*/  STL [R1+0x1c8], R21 ;  /* 0x0001c81501007387 */ /* 0x000fe20000100800 */
[----:B------:R-:W-:-:S02]  /*11510*/  IMAD R10, R16, R19, R5 ;  /* 0x00000013100a7224 */ /* 0x000fc400078e0205 */
[C---:B------:R-:W-:Y:S01]  /*11520*/  IMAD R5, R16.reuse, R13, R20 ;  /* 0x0000000d10057224 */ /* 0x040fe200078e0214 */
[----:B------:R0:W-:Y:S01]  /*11530*/  STL [R1+0x1c4], R0 ;  /* 0x0001c40001007387 */ /* 0x0001e20000100800 */
[----:B------:R-:W-:Y:S02]  /*11540*/  IMAD.MOV.U32 R13, RZ, RZ, R14 ;  /* 0x000000ffff0d7224 */ /* 0x000fe400078e000e */
[----:B------:R-:W-:Y:S02]  /*11550*/  VIADD R12, R17, 0x9c ;  /* 0x0000009c110c7836 */ /* 0x000fe40000000000 */
[----:B------:R-:W-:Y:S01]  /*11560*/  @!P0 IMAD.MOV R13, RZ, RZ, -R13 ;  /* 0x000000ffff0d8224 */ /* 0x000fe200078e0a0d */
[C---:B------:R-:W-:Y:S01]  /*11570*/  ISETP.GT.U32.AND P0, PT, R16.reuse, R10, PT ;  /* 0x0000000a1000720c */ /* 0x040fe20003f04070 */
[--C-:B------:R-:W-:Y:S01]  /*11580*/  @!P3 IMAD.IADD R7, R7, 0x1, -R16.reuse ;  /* 0x000000010707b824 */ /* 0x100fe200078e0a10 */
[----:B------:R-:W-:Y:S01]  /*11590*/  ISETP.GT.U32.AND P3, PT, R16, R5, PT ;  /* 0x000000051000720c */ /* 0x000fe20003f64070 */
[--C-:B------:R-:W-:Y:S01]  /*115a0*/  @!P2 IMAD.IADD R4, R4, 0x1, -R16.reuse ;  /* 0x000000010404a824 */ /* 0x100fe200078e0a10 */
[----:B------:R1:W-:Y:S01]  /*115b0*/  STL [R1+0x1c0], R13 ;  /* 0x0001c00d01007387 */ /* 0x0003e20000100800 */
[----:B0-----:R-:W-:Y:S01]  /*115c0*/  IMAD.MOV.U32 R0, RZ, RZ, R3 ;  /* 0x000000ffff007224 */ /* 0x001fe200078e0003 */
[----:B------:R-:W-:Y:S01]  /*115d0*/  IABS R3, R12 ;  /* 0x0000000c00037213 */ /* 0x000fe20000000000 */
[----:B------:R-:W-:Y:S01]  /*115e0*/  @!P5 IMAD.IADD R2, R2, 0x1, -R16 ;  /* 0x000000010202d824 */ /* 0x000fe200078e0a10 */
[----:B------:R-:W-:Y:S01]  /*115f0*/  ISETP.GE.AND P5, PT, R8, RZ, PT ;  /* 0x000000ff0800720c */ /* 0x000fe20003fa6270 */
[----:B------:R-:W-:Y:S01]  /*11600*/  @!P4 IMAD.MOV R0, RZ, RZ, -R0 ;  /* 0x000000ffff00c224 */ /* 0x000fe200078e0a00 */
[----:B------:R-:W-:Y:S01]  /*11610*/  ISETP.GE.AND P4, PT, R9, RZ, PT ;  /* 0x000000ff0900720c */ /* 0x000fe20003f86270 */
[----:B------:R-:W-:Y:S01]  /*11620*/  IMAD.HI.U32 R8, R23, R3, RZ ;  /* 0x0000000317087227 */ /* 0x000fe200078e00ff */
[----:B------:R-:W-:-:S02]  /*11630*/  ISETP.GE.AND P2, PT, R6, RZ, PT ;  /* 0x000000ff0600720c */ /* 0x000fc40003f46270 */
[----:B------:R0:W-:Y:S01]  /*11640*/  STL [R1+0x1bc], R0 ;  /* 0x0001bc0001007387 */ /* 0x0001e20000100800 */
[----:B-1----:R-:W-:Y:S02]  /*11650*/  IMAD.MOV.U32 R13, RZ, RZ, R7 ;  /* 0x000000ffff0d7224 */ /* 0x002fe400078e0007 */
[----:B------:R-:W-:Y:S02]  /*11660*/  IMAD.MOV R8, RZ, RZ, -R8 ;  /* 0x000000ffff087224 */ /* 0x000fe400078e0a08 */
[----:B------:R-:W-:Y:S02]  /*11670*/  @!P6 IMAD.MOV R13, RZ, RZ, -R13 ;  /* 0x000000ffff0de224 */ /* 0x000fe400078e0a0d */
[----:B------:R-:W-:Y:S01]  /*11680*/  @!P0 IMAD.IADD R10, R10, 0x1, -R16 ;  /* 0x000000010a0a8824 */ /* 0x000fe200078e0a10 */
[----:B------:R-:W-:Y:S01]  /*11690*/  ISETP.GE.AND P0, PT, R12, RZ, PT ;  /* 0x000000ff0c00720c */ /* 0x000fe20003f06270 */
[----:B------:R-:W-:Y:S01]  /*116a0*/  IMAD R7, R16, R8, R3 ;  /* 0x0000000810077224 */ /* 0x000fe200078e0203 */
[----:B------:R1:W-:Y:S01]  /*116b0*/  STL [R1+0x154], R13 ;  /* 0x0001540d01007387 */ /* 0x0003e20000100800 */
[----:B0-----:R-:W-:-:S02]  /*116c0*/  IMAD.MOV.U32 R0, RZ, RZ, R4 ;  /* 0x000000ffff007224 */ /* 0x001fc400078e0004 */
[----:B------:R-:W-:Y:S02]  /*116d0*/  VIADD R11, R17, 0x9a ;  /* 0x0000009a110b7836 */ /* 0x000fe40000000000 */
[----:B------:R-:W-:Y:S02]  /*116e0*/  @!P1 IMAD.MOV R0, RZ, RZ, -R0 ;  /* 0x000000ffff009224 */ /* 0x000fe400078e0a00 */
[----:B------:R-:W-:Y:S01]  /*116f0*/  @!P3 IMAD.IADD R5, R5, 0x1, -R16 ;  /* 0x000000010505b824 */ /* 0x000fe200078e0a10 */
[C---:B------:R-:W-:Y:S01]  /*11700*/  ISETP.GT.U32.AND P3, PT, R16.reuse, R10, PT ;  /* 0x0000000a1000720c */ /* 0x040fe20003f64070 */
[C---:B------:R-:W-:Y:S01]  /*11710*/  VIADD R12, R17.reuse, 0x98 ;  /* 0x00000098110c7836 */ /* 0x040fe20000000000 */
[----:B------:R0:W-:Y:S01]  /*11720*/  STL [R1+0x124], R0 ;  /* 0x0001240001007387 */ /* 0x0001e20000100800 */
[----:B------:R-:W-:Y:S01]  /*11730*/  IABS R14, R11 ;  /* 0x0000000b000e7213 */ /* 0x000fe20000000000 */
[C---:B------:R-:W-:Y:S01]  /*11740*/  VIADD R3, R17.reuse, 0x96 ;  /* 0x0000009611037836 */ /* 0x040fe20000000000 */
[----:B------:R-:W-:Y:S01]  /*11750*/  ISETP.GT.U32.AND P1, PT, R16, R5, PT ;  /* 0x000000051000720c */ /* 0x000fe20003f24070 */
[----:B-1----:R-:W-:Y:S01]  /*11760*/  VIADD R13, R17, 0x90 ;  /* 0x00000090110d7836 */ /* 0x002fe20000000000 */
[----:B------:R-:W-:Y:S01]  /*11770*/  ISETP.GE.AND P6, PT, R11, RZ, PT ;  /* 0x000000ff0b00720c */ /* 0x000fe20003fc6270 */
[----:B------:R-:W-:Y:S01]  /*11780*/  IMAD.HI.U32 R6, R23, R14, RZ ;  /* 0x0000000e17067227 */ /* 0x000fe200078e00ff */
[----:B------:R-:W-:-:S02]  /*11790*/  IABS R4, R3 ;  /* 0x0000000300047213 */ /* 0x000fc40000000000 */
[----:B------:R-:W-:Y:S01]  /*117a0*/  IABS R11, R13 ;  /* 0x0000000d000b7213 */ /* 0x000fe20000000000 */
[----:B0-----:R-:W-:Y:S02]  /*117b0*/  IMAD.MOV.U32 R0, RZ, RZ, R2 ;  /* 0x000000ffff007224 */ /* 0x001fe400078e0002 */
[----:B------:R-:W-:Y:S02]  /*117c0*/  IMAD.MOV R6, RZ, RZ, -R6 ;  /* 0x000000ffff067224 */ /* 0x000fe400078e0a06 */
[----:B------:R-:W-:Y:S01]  /*117d0*/  @!P4 IMAD.MOV R0, RZ, RZ, -R0 ;  /* 0x000000ffff00c224 */ /* 0x000fe200078e0a00 */
[----:B------:R-:W-:Y:S01]  /*117e0*/  ISETP.GT.U32.AND P4, PT, R16, R7, PT ;  /* 0x000000071000720c */ /* 0x000fe20003f84070 */
[----:B------:R-:W-:Y:S01]  /*117f0*/  @!P3 IMAD.IADD R10, R10, 0x1, -R16 ;  /* 0x000000010a0ab824 */ /* 0x000fe200078e0a10 */
[----:B------:R-:W-:Y:S01]  /*11800*/  ISETP.GE.AND P3, PT, R12, RZ, PT ;  /* 0x000000ff0c00720c */ /* 0x000fe20003f66270 */
[C---:B------:R-:W-:Y:S01]  /*11810*/  IMAD R14, R16.reuse, R6, R14 ;  /* 0x00000006100e7224 */ /* 0x040fe200078e020e */
[----:B------:R-:W-:Y:S01]  /*11820*/  IABS R12, R12 ;  /* 0x0000000c000c7213 */ /* 0x000fe20000000000 */
[----:B------:R-:W-:Y:S01]  /*11830*/  @!P1 IMAD.IADD R5, R5, 0x1, -R16 ;  /* 0x0000000105059824 */ /* 0x000fe200078e0a10 */
[----:B------:R0:W-:Y:S01]  /*11840*/  STL [R1+0x11c], R0 ;  /* 0x00011c0001007387 */ /* 0x0001e20000100800 */
[----:B------:R-:W-:Y:S01]  /*11850*/  VIADD R2, R17, 0x94 ;  /* 0x0000009411027836 */ /* 0x000fe20000000000 */
[----:B------:R-:W-:Y:S01]  /*11860*/  ISETP.GT.U32.AND P1, PT, R16, R14, PT ;  /* 0x0000000e1000720c */ /* 0x000fe20003f24070 */
[----:B------:R-:W-:-:S03]  /*11870*/  IMAD.HI.U32 R8, R23, R12, RZ ;  /* 0x0000000c17087227 */ /* 0x000fc600078e00ff */
[----:B------:R-:W-:Y:S01]  /*11880*/  IABS R6, R2 ;  /* 0x0000000200067213 */ /* 0x000fe20000000000 */
[----:B------:R-:W-:Y:S02]  /*11890*/  @!P4 IMAD.IADD R7, R7, 0x1, -R16 ;  /* 0x000000010707c824 */ /* 0x000fe400078e0a10 */
[----:B------:R-:W-:Y:S02]  /*118a0*/  IMAD.MOV R8, RZ, RZ, -R8 ;  /* 0x000000ffff087224 */ /* 0x000fe400078e0a08 */
[----:B0-----:R-:W-:Y:S01]  /*118b0*/  IMAD.MOV.U32 R0, RZ, RZ, R10 ;  /* 0x000000ffff007224 */ /* 0x001fe200078e000a */
[C---:B------:R-:W-:Y:S01]  /*118c0*/  ISETP.GT.U32.AND P4, PT, R16.reuse, R7, PT ;  /* 0x000000071000720c */ /* 0x040fe20003f84070 */
[----:B------:R-:W-:Y:S02]  /*118d0*/  IMAD R12, R16, R8, R12 ;  /* 0x00000008100c7224 */ /* 0x000fe400078e020c */
[----:B------:R-:W-:Y:S01]  /*118e0*/  @!P2 IMAD.MOV R0, RZ, RZ, -R0 ;  /* 0x000000ffff00a224 */ /* 0x000fe200078e0a00 */
[----:B------:R-:W-:Y:S01]  /*118f0*/  ISETP.GE.AND P2, PT, R3, RZ, PT ;  /* 0x000000ff0300720c */ /* 0x000fe20003f46270 */
[----:B------:R-:W-:-:S02]  /*11900*/  IMAD.MOV.U32 R10, RZ, RZ, R6 ;  /* 0x000000ffff0a7224 */ /* 0x000fc400078e0006 */
[----:B------:R-:W-:Y:S01]  /*11910*/  @!P1 IMAD.IADD R14, R14, 0x1, -R16 ;  /* 0x000000010e0e9824 */ /* 0x000fe200078e0a10 */
[----:B------:R0:W-:Y:S01]  /*11920*/  STL [R1+0x168], R0 ;  /* 0x0001680001007387 */ /* 0x0001e20000100800 */
[----:B------:R-:W-:-:S03]  /*11930*/  IMAD.HI.U32 R3, R23, R10, RZ ;  /* 0x0000000a17037227 */ /* 0x000fc600078e00ff */
[C---:B------:R-:W-:Y:S01]  /*11940*/  ISETP.GT.U32.AND P1, PT, R16.reuse, R14, PT ;  /* 0x0000000e1000720c */ /* 0x040fe20003f24070 */
[----:B------:R-:W-:Y:S01]  /*11950*/  @!P4 IMAD.IADD R7, R7, 0x1, -R16 ;  /* 0x000000010707c824 */ /* 0x000fe200078e0a10 */
[----:B------:R-:W-:Y:S01]  /*11960*/  ISETP.GT.U32.AND P4, PT, R16, R12, PT ;  /* 0x0000000c1000720c */ /* 0x000fe20003f84070 */
[----:B------:R-:W-:Y:S02]  /*11970*/  IMAD.MOV R3, RZ, RZ, -R3 ;  /* 0x000000ffff037224 */ /* 0x000fe400078e0a03 */
[----:B------:R-:W-:-:S04]  /*11980*/  IMAD.HI.U32 R6, R23, R4, RZ ;  /* 0x0000000417067227 */ /* 0x000fc800078e00ff */
[----:B0-----:R-:W-:Y:S02]  /*11990*/  IMAD.MOV.U32 R0, RZ, RZ, R5 ;  /* 0x000000ffff007224 */ /* 0x001fe400078e0005 */
[----:B------:R-:W-:Y:S02]  /*119a0*/  IMAD R10, R16, R3, R10 ;  /* 0x00000003100a7224 */ /* 0x000fe400078e020a */
[----:B------:R-:W-:Y:S01]  /*119b0*/  @!P5 IMAD.MOV R0, RZ, RZ, -R0 ;  /* 0x000000ffff00d224 */ /* 0x000fe200078e0a00 */
[----:B------:R-:W-:Y:S01]  /*119c0*/  ISETP.GE.AND P5, PT, R2, RZ, PT ;  /* 0x000000ff0200720c */ /* 0x000fe20003fa6270 */
[----:B------:R-:W-:Y:S02]  /*119d0*/  IMAD.MOV R6, RZ, RZ, -R6 ;  /* 0x000000ffff067224 */ /* 0x000fe400078e0a06 */
[----:B------:R-:W-:Y:S01]  /*119e0*/  VIADD R2, R17, 0x92 ;  /* 0x0000009211027836 */ /* 0x000fe20000000000 */
[----:B------:R0:W-:Y:S01]  /*119f0*/  STL [R1+0x1b8], R0 ;  /* 0x0001b80001007387 */ /* 0x0001e20000100800 */
[----:B------:R-:W-:Y:S01]  /*11a00*/  @!P4 IMAD.IADD R12, R12, 0x1, -R16 ;  /* 0x000000010c0cc824 */ /* 0x000fe200078e0a10 */
[C---:B------:R-:W-:Y:S01]  /*11a10*/  ISETP.GT.U32.AND P4, PT, R16.reuse, R10, PT ;  /* 0x0000000a1000720c */ /* 0x040fe20003f84070 */
[----:B------:R-:W-:Y:S01]  /*11a20*/  IMAD R4, R16, R6, R4 ;  /* 0x0000000610047224 */ /* 0x000fe200078e0204 */
[----:B------:R-:W-:Y:S01]  /*11a30*/  IABS R6, R2 ;  /* 0x0000000200067213 */ /* 0x000fe20000000000 */
[----:B------:R-:W-:-:S02]  /*11a40*/  @!P1 IMAD.IADD R14, R14, 0x1, -R16 ;  /* 0x000000010e0e9824 */ /* 0x000fc400078e0a10 */
[C---:B------:R-:W-:Y:S01]  /*11a50*/  VIADD R3, R17.reuse, 0x8c ;  /* 0x0000008c11037836 */ /* 0x040fe20000000000 */
[C---:B------:R-:W-:Y:S01]  /*11a60*/  ISETP.GT.U32.AND P1, PT, R16.reuse, R4, PT ;  /* 0x000000041000720c */ /* 0x040fe20003f24070 */
[----:B------:R-:W-:Y:S02]  /*11a70*/  VIADD R9, R17, 0x8e ;  /* 0x0000008e11097836 */ /* 0x000fe40000000000 */
[----:B0-----:R-:W-:Y:S01]  /*11a80*/  IMAD.MOV.U32 R0, RZ, RZ, R7 ;  /* 0x000000ffff007224 */ /* 0x001fe200078e0007 */
[----:B------:R-:W-:Y:S01]  /*11a90*/  IABS R5, R3 ;  /* 0x0000000300057213 */ /* 0x000fe20000000000 */
[----:B------:R-:W-:Y:S01]  /*11aa0*/  IMAD.MOV.U32 R7, RZ, RZ, R11 ;  /* 0x000000ffff077224 */ /* 0x000fe200078e000b */
[----:B------:R-:W-:Y:S01]  /*11ab0*/  IABS R8, R9 ;  /* 0x0000000900087213 */ /* 0x000fe20000000000 */
[----:B------:R-:W-:Y:S01]  /*11ac0*/  @!P0 IMAD.MOV R0, RZ, RZ, -R0 ;  /* 0x000000ffff008224 */ /* 0x000fe200078e0a00 */
[----:B------:R-:W-:Y:S01]  /*11ad0*/  ISETP.GT.U32.AND P0, PT, R16, R12, PT ;  /* 0x0000000c1000720c */ /* 0x000fe20003f04070 */
[----:B------:R-:W-:-:S03]  /*11ae0*/  IMAD.HI.U32 R11, R23, R6, RZ ;  /* 0x00000006170b7227 */ /* 0x000fc600078e00ff */
[----:B------:R0:W-:Y:S01]  /*11af0*/  STL [R1+0x1b4], R0 ;  /* 0x0001b40001007387 */ /* 0x0001e20000100800 */
[----:B------:R-:W-:Y:S02]  /*11b00*/  IMAD.MOV R11, RZ, RZ, -R11 ;  /* 0x000000ffff0b7224 */ /* 0x000fe400078e0a0b */
[--C-:B------:R-:W-:Y:S02]  /*11b10*/  @!P4 IMAD.IADD R10, R10, 0x1, -R16.reuse ;  /* 0x000000010a0ac824 */ /* 0x100fe400078e0a10 */
[--C-:B------:R-:W-:Y:S02]  /*11b20*/  @!P1 IMAD.IADD R4, R4, 0x1, -R16.reuse ;  /* 0x0000000104049824 */ /* 0x100fe400078e0a10 */
[----:B------:R-:W-:Y:S01]  /*11b30*/  VIADD R20, R17, 0x60 ;  /* 0x0000006011147836 */ /* 0x000fe20000000000 */
[----:B------:R-:W-:Y:S01]  /*11b40*/  ISETP.GT.U32.AND P4, PT, R16, R10, PT ;  /* 0x0000000a1000720c */ /* 0x000fe20003f84070 */
[----:B------:R-:W-:Y:S01]  /*11b50*/  @!P0 IMAD.IADD R12, R12, 0x1, -R16 ;  /* 0x000000010c0c8824 */ /* 0x000fe200078e0a10 */
[----:B------:R-:W-:Y:S01]  /*11b60*/  ISETP.GT.U32.AND P1, PT, R16, R4, PT ;  /* 0x000000041000720c */ /* 0x000fe20003f24070 */
[----:B0-----:R-:W-:-:S02]  /*11b70*/  IMAD.MOV.U32 R0, RZ, RZ, R14 ;  /* 0x000000ffff007224 */ /* 0x001fc400078e000e */
[----:B------:R-:W-:-:S04]  /*11b80*/  IMAD.HI.U32 R14, R23, R7, RZ ;  /* 0x00000007170e7227 */ /* 0x000fc800078e00ff */
[----:B------:R-:W-:Y:S01]  /*11b90*/  @!P6 IMAD.MOV R0, RZ, RZ, -R0 ;  /* 0x000000ffff00e224 */ /* 0x000fe200078e0a00 */
[----:B------:R-:W-:Y:S01]  /*11ba0*/  ISETP.GE.AND P6, PT, R2, RZ, PT ;  /* 0x000000ff0200720c */ /* 0x000fe20003fc6270 */
[C---:B------:R-:W-:Y:S02]  /*11bb0*/  IMAD R2, R16.reuse, R11, R6 ;  /* 0x0000000b10027224 */ /* 0x040fe400078e0206 */
[C---:B------:R-:W-:Y:S01]  /*11bc0*/  IMAD.HI.U32 R11, R23.reuse, R5, RZ ;  /* 0x00000005170b7227 */ /* 0x040fe200078e00ff */
[----:B------:R0:W-:Y:S02]  /*11bd0*/  STL [R1+0x1b0], R0 ;  /* 0x0001b00001007387 */ /* 0x0001e40000100800 */
[----:B------:R-:W-:Y:S01]  /*11be0*/  ISETP.GT.U32.AND P0, PT, R16, R2, PT ;  /* 0x000000021000720c */ /* 0x000fe20003f04070 */
[----:B------:R-:W-:-:S04]  /*11bf0*/  IMAD.HI.U32 R6, R23, R8, RZ ;  /* 0x0000000817067227 */ /* 0x000fc800078e00ff */
[----:B------:R-:W-:Y:S02]  /*11c00*/  IMAD.MOV R11, RZ, RZ, -R11 ;  /* 0x000000ffff0b7224 */ /* 0x000fe400078e0a0b */
[----:B------:R-:W-:Y:S02]  /*11c10*/  @!P4 IMAD.IADD R10, R10, 0x1, -R16 ;  /* 0x000000010a0ac824 */ /* 0x000fe400078e0a10 */
[----:B0-----:R-:W-:Y:S02]  /*11c20*/  IMAD.MOV.U32 R0, RZ, RZ, R12 ;  /* 0x000000ffff007224 */ /* 0x001fe400078e000c */
[----:B------:R-:W-:Y:S02]  /*11c30*/  IMAD.MOV R14, RZ, RZ, -R14 ;  /* 0x000000ffff0e7224 */ /* 0x000fe400078e0a0e */
[----:B------:R-:W-:Y:S02]  /*11c40*/  @!P3 IMAD.MOV R0, RZ, RZ, -R0 ;  /* 0x000000ffff00b224 */ /* 0x000fe400078e0a00 */
[----:B------:R-:W-:-:S02]  /*11c50*/  IMAD.MOV R6, RZ, RZ, -R6 ;  /* 0x000000ffff067224 */ /* 0x000fc400078e0a06 */
[----:B------:R-:W-:Y:S01]  /*11c60*/  @!P0 IMAD.IADD R2, R2, 0x1, -R16 ;  /* 0x0000000102028824 */ /* 0x000fe200078e0a10 */
[----:B------:R0:W-:Y:S01]  /*11c70*/  STL [R1+0x198], R0 ;  /* 0x0001980001007387 */ /* 0x0001e20000100800 */
[C---:B------:R-:W-:Y:S02]  /*11c80*/  IMAD R5, R16.reuse, R11, R5 ;  /* 0x0000000b10057224 */ /* 0x040fe400078e0205 */
[C---:B------:R-:W-:Y:S01]  /*11c90*/  IMAD R7, R16.reuse, R14, R7 ;  /* 0x0000000e10077224 */ /* 0x040fe200078e0207 */
[C---:B------:R-:W-:Y:S01]  /*11ca0*/  ISETP.GT.U32.AND P0, PT, R16.reuse, R2, PT ;  /* 0x000000021000720c */ /* 0x040fe20003f04070 */
[C---:B------:R-:W-:Y:S02]  /*11cb0*/  IMAD R8, R16.reuse, R6, R8 ;  /* 0x0000000610087224 */ /* 0x040fe400078e0208 */
[----:B------:R-:W-:Y:S01]  /*11cc0*/  VIADD R6, R17, 0x8a ;  /* 0x0000008a11067836 */ /* 0x000fe20000000000 */
[----:B------:R-:W-:Y:S01]  /*11cd0*/  ISETP.GT.U32.AND P3, PT, R16, R7, PT ;  /* 0x000000071000720c */ /* 0x000fe20003f64070 */
[----:B------:R-:W-:Y:S01]  /*11ce0*/  @!P1 IMAD.IADD R4, R4, 0x1, -R16 ;  /* 0x0000000104049824 */ /* 0x000fe200078e0a10 */
[C---:B------:R-:W-:Y:S01]  /*11cf0*/  ISETP.GT.U32.AND P4, PT, R16.reuse, R8, PT ;  /* 0x000000081000720c */ /* 0x040fe20003f84070 */
[----:B0-----:R-:W-:Y:S01]  /*11d00*/  IMAD.MOV.U32 R0, RZ, RZ, R10 ;  /* 0x000000ffff007224 */ /* 0x001fe200078e000a */
[----:B------:R-:W-:Y:S01]  /*11d10*/  IABS R11, R6 ;  /* 0x00000006000b7213 */ /* 0x000fe20000000000 */
[----:B------:R-:W-:Y:S01]  /*11d20*/  IMAD.MOV.U32 R12, RZ, RZ, R4 ;  /* 0x000000ffff0c7224 */ /* 0x000fe200078e0004 */
[----:B------:R-:W-:Y:S01]  /*11d30*/  ISETP.GE.AND P1, PT, R13, RZ, PT ;  /* 0x000000ff0d00720c */ /* 0x000fe20003f26270 */
[----:B------:R-:W-:Y:S01]  /*11d40*/  @!P5 IMAD.MOV R0, RZ, RZ, -R0 ;  /* 0x000000ffff00d224 */ /* 0x000fe200078e0a00 */
[----:B------:R-:W-:Y:S01]  /*11d50*/  ISETP.GT.U32.AND P5, PT, R16, R5, PT ;  /* 0x000000051000720c */ /* 0x000fe20003fa4070 */
[----:B------:R-:W-:-:S02]  /*11d60*/  IMAD.MOV.U32 R4, RZ, RZ, R11 ;  /* 0x000000ffff047224 */ /* 0x000fc400078e000b */
[----:B------:R-:W-:Y:S01]  /*11d70*/  @!P2 IMAD.MOV R12, RZ, RZ, -R12 ;  /* 0x000000ffff0ca224 */ /* 0x000fe200078e0a0c */
[----:B------:R-:W-:Y:S01]  /*11d80*/  ISETP.GE.AND P2, PT, R9, RZ, PT ;  /* 0x000000ff0900720c */ /* 0x000fe20003f46270 */
[----:B------:R-:W-:Y:S02]  /*11d90*/  VIADD R9, R17, 0x88 ;  /* 0x0000008811097836 */ /* 0x000fe40000000000 */
[--C-:B------:R-:W-:Y:S01]  /*11da0*/  @!P0 IMAD.IADD R2, R2, 0x1, -R16.reuse ;  /* 0x0000000102028824 */ /* 0x100fe200078e0a10 */
[----:B------:R0:W-:Y:S01]  /*11db0*/  STL [R1+0x1a4], R12 ;  /* 0x0001a40c01007387 */ /* 0x0001e20000100800 */
[----:B------:R-:W-:Y:S01]  /*11dc0*/  IMAD.HI.U32 R10, R23, R4, RZ ;  /* 0x00000004170a7227 */ /* 0x000fe200078e00ff */
[----:B------:R-:W-:Y:S02]  /*11dd0*/  ISETP.GE.AND P0, PT, R3, RZ, PT ;  /* 0x000000ff0300720c */ /* 0x000fe40003f06270 */
[----:B------:R1:W-:Y:S01]  /*11de0*/  STL [R1+0x1a8], R0 ;  /* 0x0001a80001007387 */ /* 0x0003e20000100800 */
[----:B------:R-:W-:-:S02]  /*11df0*/  @!P5 IMAD.IADD R5, R5, 0x1, -R16 ;  /* 0x000000010505d824 */ /* 0x000fc400078e0a10 */
[--C-:B------:R-:W-:Y:S01]  /*11e00*/  @!P3 IMAD.IADD R7, R7, 0x1, -R16.reuse ;  /* 0x000000010707b824 */ /* 0x100fe200078e0a10 */
[----:B------:R-:W-:Y:S01]  /*11e10*/  ISETP.GE.AND P3, PT, R6, RZ, PT ;  /* 0x000000ff0600720c */ /* 0x000fe20003f66270 */
[----:B------:R-:W-:Y:S01]  /*11e20*/  @!P4 IMAD.IADD R8, R8, 0x1, -R16 ;  /* 0x000000010808c824 */ /* 0x000fe200078e0a10 */
[----:B0-----:R-:W-:Y:S01]  /*11e30*/  IABS R12, R9 ;  /* 0x00000009000c7213 */ /* 0x001fe20000000000 */
[----:B------:R-:W-:Y:S01]  /*11e40*/  IMAD.MOV R10, RZ, RZ, -R10 ;  /* 0x000000ffff0a7224 */ /* 0x000fe200078e0a0a */
[C---:B------:R-:W-:Y:S01]  /*11e50*/  ISETP.GT.U32.AND P5, PT, R16.reuse, R5, PT ;  /* 0x000000051000720c */ /* 0x040fe20003fa4070 */
[----:B------:R-:W-:Y:S01]  /*11e60*/  VIADD R6, R17, 0x82 ;  /* 0x0000008211067836 */ /* 0x000fe20000000000 */
[C---:B------:R-:W-:Y:S01]  /*11e70*/  ISETP.GT.U32.AND P4, PT, R16.reuse, R7, PT ;  /* 0x000000071000720c */ /* 0x040fe20003f84070 */
[----:B-1----:R-:W-:Y:S02]  /*11e80*/  IMAD.MOV.U32 R0, RZ, RZ, R2 ;  /* 0x000000ffff007224 */ /* 0x002fe400078e0002 */
[C---:B------:R-:W-:Y:S01]  /*11e90*/  IMAD R4, R16.reuse, R10, R4 ;  /* 0x0000000a10047224 */ /* 0x040fe200078e0204 */
[----:B------:R-:W-:Y:S01]  /*11ea0*/  IABS R13, R6 ;  /* 0x00000006000d7213 */ /* 0x000fe20000000000 */
[----:B------:R-:W-:Y:S01]  /*11eb0*/  @!P6 IMAD.MOV R0, RZ, RZ, -R0 ;  /* 0x000000ffff00e224 */ /* 0x000fe200078e0a00 */
[----:B------:R-:W-:Y:S01]  /*11ec0*/  ISETP.GT.U32.AND P6, PT, R16, R8, PT ;  /* 0x000000081000720c */ /* 0x000fe20003fc4070 */
[----:B------:R-:W-:-:S03]  /*11ed0*/  IMAD.HI.U32 R10, R23, R12, RZ ;  /* 0x0000000c170a7227 */ /* 0x000fc600078e00ff */
[----:B------:R0:W-:Y:S01]  /*11ee0*/  STL [R1+0x1ac], R0 ;  /* 0x0001ac0001007387 */ /* 0x0001e20000100800 */
[C---:B------:R-:W-:Y:S02]  /*11ef0*/  VIADD R3, R17.reuse, 0x86 ;  /* 0x0000008611037836 */ /* 0x040fe40000000000 */
[----:B------:R-:W-:Y:S02]  /*11f00*/  IMAD.MOV R10, RZ, RZ, -R10 ;  /* 0x000000ffff0a7224 */ /* 0x000fe400078e0a0a */
[----:B------:R-:W-:Y:S01]  /*11f10*/  VIADD R2, R17, 0x84 ;  /* 0x0000008411027836 */ /* 0x000fe20000000000 */
[----:B------:R-:W-:Y:S01]  /*11f20*/  IABS R11, R3 ;  /* 0x00000003000b7213 */ /* 0x000fe20000000000 */
[----:B------:R-:W-:Y:S02]  /*11f30*/  IMAD R12, R16, R10, R12 ;  /* 0x0000000a100c7224 */ /* 0x000fe400078e020c */
[--C-:B------:R-:W-:Y:S01]  /*11f40*/  @!P5 IMAD.IADD R5, R5, 0x1, -R16.reuse ;  /* 0x000000010505d824 */ /* 0x100fe200078e0a10 */
[----:B------:R-:W-:Y:S01]  /*11f50*/  ISETP.GE.AND P5, PT, R9, RZ, PT ;  /* 0x000000ff0900720c */ /* 0x000fe20003fa6270 */
[--C-:B------:R-:W-:Y:S01]  /*11f60*/  @!P4 IMAD.IADD R7, R7, 0x1, -R16.reuse ;  /* 0x000000010707c824 */ /* 0x100fe200078e0a10 */
[----:B------:R-:W-:Y:S01]  /*11f70*/  IABS R10, R2 ;  /* 0x00000002000a7213 */ /* 0x000fe20000000000 */
[----:B------:R-:W-:Y:S01]  /*11f80*/  @!P6 IMAD.IADD R8, R8, 0x1, -R16 ;  /* 0x000000010808e824 */ /* 0x000fe200078e0a10 */
[C---:B------:R-:W-:Y:S01]  /*11f90*/  ISETP.GT.U32.AND P6, PT, R16.reuse, R12, PT ;  /* 0x0000000c1000720c */ /* 0x040fe20003fc4070 */
[----:B------:R-:W-:Y:S01]  /*11fa0*/  IMAD.MOV.U32 R9, RZ, RZ, R13 ;  /* 0x000000ffff097224 */ /* 0x000fe200078e000d */
[----:B------:R-:W-:Y:S01]  /*11fb0*/  ISETP.GT.U32.AND P4, PT, R16, R4, PT ;  /* 0x000000041000720c */ /* 0x000fe20003f84070 */
[----:B------:R-:W-:-:S04]  /*11fc0*/  IMAD.HI.U32 R13, R23, R11, RZ ;  /* 0x0000000b170d7227 */ /* 0x000fc800078e00ff */
[----:B0-----:R-:W-:Y:S02]  /*11fd0*/  IMAD.MOV.U32 R0, RZ, RZ, R7 ;  /* 0x000000ffff007224 */ /* 0x001fe400078e0007 */
[----:B------:R-:W-:-:S04]  /*11fe0*/  IMAD.HI.U32 R14, R23, R10, RZ ;  /* 0x0000000a170e7227 */ /* 0x000fc800078e00ff */
[----:B------:R-:W-:Y:S02]  /*11ff0*/  IMAD.MOV R13, RZ, RZ, -R13 ;  /* 0x000000ffff0d7224 */ /* 0x000fe400078e0a0d */
[----:B------:R-:W-:Y:S02]  /*12000*/  @!P1 IMAD.MOV R0, RZ, RZ, -R0 ;  /* 0x000000ffff009224 */ /* 0x000fe400078e0a00 */
[----:B------:R-:W-:Y:S02]  /*12010*/  IMAD.MOV R7, RZ, RZ, -R14 ;  /* 0x000000ffff077224 */ /* 0x000fe400078e0a0e */
[----:B------:R-:W-:Y:S01]  /*12020*/  IMAD R11, R16, R13, R11 ;  /* 0x0000000d100b7224 */ /* 0x000fe200078e020b */
[----:B------:R0:W-:Y:S01]  /*12030*/  STL [R1+0x1a0], R0 ;  /* 0x0001a00001007387 */ /* 0x0001e20000100800 */
[----:B------:R-:W-:Y:S02]  /*12040*/  @!P6 IMAD.IADD R12, R12, 0x1, -R16 ;  /* 0x000000010c0ce824 */ /* 0x000fe400078e0a10 */
[----:B------:R-:W-:-:S02]  /*12050*/  IMAD R10, R16, R7, R10 ;  /* 0x00000007100a7224 */ /* 0x000fc400078e020a */
[----:B------:R-:W-:Y:S01]  /*12060*/  @!P2 IMAD.MOV R8, RZ, RZ, -R8 ;  /* 0x000000ffff08a224 */ /* 0x000fe200078e0a08 */
[----:B------:R-:W-:Y:S01]  /*12070*/  ISETP.GT.U32.AND P2, PT, R16, R11, PT ;  /* 0x0000000b1000720c */ /* 0x000fe20003f44070 */
[----:B------:R-:W-:Y:S01]  /*12080*/  @!P4 IMAD.IADD R4, R4, 0x1, -R16 ;  /* 0x000000010404c824 */ /* 0x000fe200078e0a10 */
[----:B------:R-:W-:Y:S01]  /*12090*/  ISETP.GE.AND P4, PT, R3, RZ, PT ;  /* 0x000000ff0300720c */ /* 0x000fe20003f86270 */
[----:B------:R-:W-:Y:S01]  /*120a0*/  IMAD.HI.U32 R3, R23, R9, RZ ;  /* 0x0000000917037227 */ /* 0x000fe200078e00ff */
[C---:B------:R-:W-:Y:S01]  /*120b0*/  ISETP.GT.U32.AND P6, PT, R16.reuse, R12, PT ;  /* 0x0000000c1000720c */ /* 0x040fe20003fc4070 */
[----:B------:R-:W-:Y:S01]  /*120c0*/  STL [R1+0x184], R8 ;  /* 0x0001840801007387 */ /* 0x000fe20000100800 */
[----:B------:R-:W-:Y:S01]  /*120d0*/  ISETP.GT.U32.AND P1, PT, R16, R4, PT ;  /* 0x000000041000720c */ /* 0x000fe20003f24070 */
[----:B0-----:R-:W-:Y:S02]  /*120e0*/  IMAD.MOV.U32 R0, RZ, RZ, R5 ;  /* 0x000000ffff007224 */ /* 0x001fe400078e0005 */
[----:B------:R-:W-:-:S02]  /*120f0*/  IMAD.MOV R3, RZ, RZ, -R3 ;  /* 0x000000ffff037224 */ /* 0x000fc400078e0a03 */
[----:B------:R-:W-:Y:S01]  /*12100*/  @!P0 IMAD.MOV R0, RZ, RZ, -R0 ;  /* 0x000000ffff008224 */ /* 0x000fe200078e0a00 */
[C---:B------:R-:W-:Y:S01]  /*12110*/  ISETP.GT.U32.AND P0, PT, R16.reuse, R10, PT ;  /* 0x0000000a1000720c */ /* 0x040fe20003f04070 */
[----:B------:R-:W-:Y:S02]  /*12120*/  VIADD R13, R17, 0x80 ;  /* 0x00000080110d7836 */ /* 0x000fe40000000000 */
[----:B------:R-:W-:Y:S01]  /*12130*/  IMAD R9, R16, R3, R9 ;  /* 0x0000000310097224 */ /* 0x000fe200078e0209 */
[----:B------:R0:W-:Y:S01]  /*12140*/  STL [R1+0x18c], R0 ;  /* 0x00018c0001007387 */ /* 0x0001e20000100800 */
[--C-:B------:R-:W-:Y:S01]  /*12150*/  @!P2 IMAD.IADD R11, R11, 0x1, -R16.reuse ;  /* 0x000000010b0ba824 */ /* 0x100fe200078e0a10 */
[----:B------:R-:W-:Y:S01]  /*12160*/  IABS R5, R13 ;  /* 0x0000000d00057213 */ /* 0x000fe20000000000 */
[--C-:B------:R-:W-:Y:S01]  /*12170*/  @!P6 IMAD.IADD R12, R12, 0x1, -R16.reuse ;  /* 0x000000010c0ce824 */ /* 0x100fe200078e0a10 */
[----:B------:R-:W-:Y:S01]  /*12180*/  ISETP.GT.U32.AND P6, PT, R16, R9, PT ;  /* 0x000000091000720c */ /* 0x000fe20003fc4070 */
[----:B------:R-:W-:Y:S01]  /*12190*/  @!P1 IMAD.IADD R4, R4, 0x1, -R16 ;  /* 0x0000000104049824 */ /* 0x000fe200078e0a10 */
[----:B------:R-:W-:Y:S01]  /*121a0*/  ISETP.GE.AND P2, PT, R6, RZ, PT ;  /* 0x000000ff0600720c */ /* 0x000fe20003f46270 */
[----:B------:R-:W-:Y:S01]  /*121b0*/  IMAD.HI.U32 R6, R23, R5, RZ ;  /* 0x0000000517067227 */ /* 0x000fe200078e00ff */
[----:B------:R-:W-:-:S03]  /*121c0*/  ISETP.GE.AND P1, PT, R2, RZ, PT ;  /* 0x000000ff0200720c */ /* 0x000fc60003f26270 */
[----:B------:R-:W-:Y:S01]  /*121d0*/  @!P0 IMAD.IADD R10, R10, 0x1, -R16 ;  /* 0x000000010a0a8824 */ /* 0x000fe200078e0a10 */
[C---:B------:R-:W-:Y:S01]  /*121e0*/  ISETP.GT.U32.AND P0, PT, R16.reuse, R11, PT ;  /* 0x0000000b1000720c */ /* 0x040fe20003f04070 */
[----:B------:R-:W-:Y:S02]  /*121f0*/  VIADD R2, R17, 0x7e ;  /* 0x0000007e11027836 */ /* 0x000fe40000000000 */
[----:B------:R-:W-:Y:S02]  /*12200*/  IMAD.MOV R6, RZ, RZ, -R6 ;  /* 0x000000ffff067224 */ /* 0x000fe400078e0a06 */
[----:B------:R-:W-:Y:S01]  /*12210*/  @!P6 IMAD.IADD R9, R9, 0x1, -R16 ;  /* 0x000000010909e824 */ /* 0x000fe200078e0a10 */
[----:B------:R-:W-:Y:S01]  /*12220*/  IABS R3, R2 ;  /* 0x0000000200037213 */ /* 0x000fe20000000000 */
[C---:B------:R-:W-:Y:S01]  /*12230*/  IMAD R5, R16.reuse, R6, R5 ;  /* 0x0000000610057224 */ /* 0x040fe200078e0205 */
[----:B------:R-:W-:Y:S01]  /*12240*/  ISETP.GT.U32.AND P6, PT, R16, R10, PT ;  /* 0x0000000a1000720c */ /* 0x000fe20003fc4070 */
[----:B0-----:R-:W-:-:S02]  /*12250*/  IMAD.MOV.U32 R0, RZ, RZ, R4 ;  /* 0x000000ffff007224 */ /* 0x001fc400078e0004 */
[----:B------:R-:W-:-:S04]  /*12260*/  IMAD.HI.U32 R4, R23, R3, RZ ;  /* 0x0000000317047227 */ /* 0x000fc800078e00ff */
[----:B------:R-:W-:Y:S01]  /*12270*/  @!P0 IMAD.IADD R11, R11, 0x1, -R16 ;  /* 0x000000010b0b8824 */ /* 0x000fe200078e0a10 */
[C---:B------:R-:W-:Y:S01]  /*12280*/  ISETP.GT.U32.AND P0, PT, R16.reuse, R5, PT ;  /* 0x000000051000720c */ /* 0x040fe20003f04070 */
[C---:B------:R-:W-:Y:S02]  /*12290*/  VIADD R8, R17.reuse, 0x7c ;  /* 0x0000007c11087836 */ /* 0x040fe40000000000 */
[----:B------:R-:W-:Y:S02]  /*122a0*/  IMAD.MOV R4, RZ, RZ, -R4 ;  /* 0x000000ffff047224 */ /* 0x000fe400078e0a04 */
[----:B------:R-:W-:Y:S01]  /*122b0*/  VIADD R7, R17, 0x7a ;  /* 0x0000007a11077836 */ /* 0x000fe20000000000 */
[----:B------:R-:W-:Y:S01]  /*122c0*/  IABS R15, R8 ;  /* 0x00000008000f7213 */ /* 0x000fe20000000000 */
[C---:B------:R-:W-:Y:S02]  /*122d0*/  IMAD R3, R16.reuse, R4, R3 ;  /* 0x0000000410037224 */ /* 0x040fe400078e0203 */
[----:B------:R-:W-:Y:S01]  /*122e0*/  @!P3 IMAD.MOV R0, RZ, RZ, -R0 ;  /* 0x000000ffff00b224 */ /* 0x000fe200078e0a00 */
[----:B------:R-:W-:Y:S01]  /*122f0*/  ISETP.GT.U32.AND P3, PT, R16, R9, PT ;  /* 0x000000091000720c */ /* 0x000fe20003f64070 */
[--C-:B------:R-:W-:Y:S01]  /*12300*/  @!P6 IMAD.IADD R10, R10, 0x1, -R16.reuse ;  /* 0x000000010a0ae824 */ /* 0x100fe200078e0a10 */
[----:B------:R-:W-:Y:S01]  /*12310*/  IABS R4, R7 ;  /* 0x0000000700047213 */ /* 0x000fe20000000000 */
[----:B------:R-:W-:Y:S01]  /*12320*/  @!P0 IMAD.IADD R5, R5, 0x1, -R16 ;  /* 0x0000000105058824 */ /* 0x000fe200078e0a10 */
[----:B------:R-:W-:Y:S01]  /*12330*/  ISETP.GT.U32.AND P6, PT, R16, R3, PT ;  /* 0x000000031000720c */ /* 0x000fe20003fc4070 */
[----:B------:R-:W-:Y:S01]  /*12340*/  IMAD.HI.U32 R18, R23, R15, RZ ;  /* 0x0000000f17127227 */ /* 0x000fe200078e00ff */
[----:B------:R0:W-:Y:S01]  /*12350*/  STL [R1+0x194], R0 ;  /* 0x0001940001007387 */ /* 0x0001e20000100800 */
[----:B------:R-:W-:-:S02]  /*12360*/  ISETP.GE.AND P0, PT, R2, RZ, PT ;  /* 0x000000ff0200720c */ /* 0x000fc40003f06270 */
[----:B------:R-:W-:Y:S01]  /*12370*/  @!P5 IMAD.MOV R12, RZ, RZ, -R12 ;  /* 0x000000ffff0cd224 */ /* 0x000fe200078e0a0c */
[C---:B------:R-:W-:Y:S01]  /*12380*/  ISETP.GT.U32.AND P5, PT, R16.reuse, R5, PT ;  /* 0x000000051000720c */ /* 0x040fe20003fa4070 */
[----:B------:R-:W-:Y:S02]  /*12390*/  IMAD.MOV R18, RZ, RZ, -R18 ;  /* 0x000000ffff127224 */ /* 0x000fe400078e0a12 */
[----:B------:R-:W-:Y:S01]  /*123a0*/  IMAD.HI.U32 R14, R23, R4, RZ ;  /* 0x00000004170e7227 */ /* 0x000fe200078e00ff */
[----:B------:R-:W-:Y:S03]  /*123b0*/  STL [R1+0x180], R12 ;  /* 0x0001800c01007387 */ /* 0x000fe60000100800 */
[----:B0-----:R-:W-:Y:S02]  /*123c0*/  IMAD.MOV.U32 R0, RZ, RZ, R11 ;  /* 0x000000ffff007224 */ /* 0x001fe400078e000b */
[----:B------:R-:W-:-:S02]  /*123d0*/  IMAD R2, R16, R18, R15 ;  /* 0x0000001210027224 */ /* 0x000fc400078e020f */
[----:B------:R-:W-:Y:S02]  /*123e0*/  IMAD.MOV R14, RZ, RZ, -R14 ;  /* 0x000000ffff0e7224 */ /* 0x000fe400078e0a0e */
[----:B------:R-:W-:Y:S02]  /*123f0*/  @!P4 IMAD.MOV R0, RZ, RZ, -R0 ;  /* 0x000000ffff00c224 */ /* 0x000fe400078e0a00 */
[----:B------:R-:W-:Y:S01]  /*12400*/  @!P1 IMAD.MOV R10, RZ, RZ, -R10 ;  /* 0x000000ffff0a9224 */ /* 0x000fe200078e0a0a */
[----:B------:R-:W-:Y:S01]  /*12410*/  ISETP.GE.AND P1, PT, R8, RZ, PT ;  /* 0x000000ff0800720c */ /* 0x000fe20003f26270 */
[--C-:B------:R-:W-:Y:S01]  /*12420*/  @!P3 IMAD.IADD R9, R9, 0x1, -R16.reuse ;  /* 0x000000010909b824 */ /* 0x100fe200078e0a10 */
[----:B------:R0:W-:Y:S01]  /*12430*/  STL [R1+0x178], R0 ;  /* 0x0001780001007387 */ /* 0x0001e20000100800 */
[----:B------:R-:W-:Y:S01]  /*12440*/  @!P6 IMAD.IADD R3, R3, 0x1, -R16 ;  /* 0x000000010303e824 */ /* 0x000fe200078e0a10 */
[C---:B------:R-:W-:Y:S01]  /*12450*/  ISETP.GT.U32.AND P6, PT, R16.reuse, R2, PT ;  /* 0x000000021000720c */ /* 0x040fe20003fc4070 */
[C---:B------:R-:W-:Y:S01]  /*12460*/  IMAD R8, R16.reuse, R14, R4 ;  /* 0x0000000e10087224 */ /* 0x040fe200078e0204 */
[----:B------:R-:W-:Y:S01]  /*12470*/  ISETP.GE.AND P3, PT, R13, RZ, PT ;  /* 0x000000ff0d00720c */ /* 0x000fe20003f66270 */
[----:B------:R-:W-:Y:S01]  /*12480*/  @!P5 IMAD.IADD R5, R5, 0x1, -R16 ;  /* 0x000000010505d824 */ /* 0x000fe200078e0a10 */
[C---:B------:R-:W-:Y:S01]  /*12490*/  ISETP.GT.U32.AND P4, PT, R16.reuse, R3, PT ;  /* 0x000000031000720c */ /* 0x040fe20003f84070 */
[C---:B------:R-:W-:Y:S01]  /*124a0*/  VIADD R6, R17.reuse, 0x78 ;  /* 0x0000007811067836 */ /* 0x040fe20000000000 */
[----:B------:R-:W-:Y:S01]  /*124b0*/  ISETP.GT.U32.AND P5, PT, R16, R8, PT ;  /* 0x000000081000720c */ /* 0x000fe20003fa4070 */
[C---:B------:R-:W-:Y:S01]  /*124c0*/  VIADD R4, R17.reuse, 0x76 ;  /* 0x0000007611047836 */ /* 0x040fe20000000000 */
[----:B------:R-:W-:Y:S01]  /*124d0*/  STL [R1+0x170], R10 ;  /* 0x0001700a01007387 */ /* 0x000fe20000100800 */
[----:B0-----:R-:W-:Y:S01]  /*124e0*/  IMAD.MOV.U32 R0, RZ, RZ, R9 ;  /* 0x000000ffff007224 */ /* 0x001fe200078e0009 */
[----:B------:R-:W-:Y:S01]  /*124f0*/  IABS R13, R6 ;  /* 0x00000006000d7213 */ /* 0x000fe20000000000 */
[----:B------:R-:W-:Y:S01]  /*12500*/  VIADD R21, R17, 0x62 ;  /* 0x0000006211157836 */ /* 0x000fe20000000000 */
[----:B------:R-:W-:Y:S01]  /*12510*/  IABS R15, R4 ;  /* 0x00000004000f7213 */ /* 0x000fe20000000000 */
[----:B------:R-:W-:Y:S01]  /*12520*/  @!P2 IMAD.MOV R0, RZ, RZ, -R0 ;  /* 0x000000ffff00a224 */ /* 0x000fe200078e0a00 */
[----:B------:R-:W-:Y:S01]  /*12530*/  ISETP.GE.AND P2, PT, R7, RZ, PT ;  /* 0x000000ff0700720c */ /* 0x000fe20003f46270 */
[--C-:B------:R-:W-:Y:S01]  /*12540*/  @!P6 IMAD.IADD R2, R2, 0x1, -R16.reuse ;  /* 0x000000010202e824 */ /* 0x100fe200078e0a10 */
[----:B------:R-:W-:Y:S01]  /*12550*/  ISETP.GE.AND P6, PT, R4, RZ, PT ;  /* 0x000000ff0400720c */ /* 0x000fe20003fc6270 */
[----:B------:R-:W-:Y:S01]  /*12560*/  IMAD.HI.U32 R9, R23, R13, RZ ;  /* 0x0000000d17097227 */ /* 0x000fe200078e00ff */
[----:B------:R0:W-:Y:S03]  /*12570*/  STL [R1+0x16c], R0 ;  /* 0x00016c0001007387 */ /* 0x0001e60000100800 */
[--C-:B------:R-:W-:Y:S01]  /*12580*/  @!P5 IMAD.IADD R8, R8, 0x1, -R16.reuse ;  /* 0x000000010808d824 */ /* 0x100fe200078e0a10 */
[----:B------:R-:W-:Y:S01]  /*12590*/  ISETP.GT.U32.AND P5, PT, R16, R2, PT ;  /* 0x000000021000720c */ /* 0x000fe20003fa4070 */
[----:B------:R-:W-:Y:S01]  /*125a0*/  @!P4 IMAD.IADD R3, R3, 0x1, -R16 ;  /* 0x000000010303c824 */ /* 0x000fe200078e0a10 */
[----:B------:R-:W-:Y:S01]  /*125b0*/  ISETP.GE.AND P4, PT, R6, RZ, PT ;  /* 0x000000ff0600720c */ /* 0x000fe20003f86270 */
[----:B------:R-:W-:-:S02]  /*125c0*/  IMAD.MOV R9, RZ, RZ, -R9 ;  /* 0x000000ffff097224 */ /* 0x000fc400078e0a09 */
[----:B------:R-:W-:Y:S02]  /*125d0*/  VIADD R7, R17, 0x74 ;  /* 0x0000007411077836 */ /* 0x000fe40000000000 */
[----:B0-----:R-:W-:Y:S02]  /*125e0*/  IMAD.MOV.U32 R0, RZ, RZ, R5 ;  /* 0x000000ffff007224 */ /* 0x001fe400078e0005 */
[----:B------:R-:W-:Y:S01]  /*125f0*/  IMAD.HI.U32 R5, R23, R15, RZ ;  /* 0x0000000f17057227 */ /* 0x000fe200078e00ff */
[----:B------:R-:W-:-:S03]  /*12600*/  IABS R11, R7 ;  /* 0x00000007000b7213 */ /* 0x000fc60000000000 */
[----:B------:R-:W-:Y:S01]  /*12610*/  @!P3 IMAD.MOV R0, RZ, RZ, -R0 ;  /* 0x000000ffff00b224 */ /* 0x000fe200078e0a00 */
[C---:B------:R-:W-:Y:S01]  /*12620*/  ISETP.GT.U32.AND P3, PT, R16.reuse, R8, PT ;  /* 0x000000081000720c */ /* 0x040fe20003f64070 */
[----:B------:R-:W-:Y:S02]  /*12630*/  IMAD R18, R16, R9, R13 ;  /* 0x0000000910127224 */ /* 0x000fe400078e020d */
[----:B------:R-:W-:Y:S01]  /*12640*/  @!P5 IMAD.IADD R2, R2, 0x1, -R16 ;  /* 0x000000010202d824 */ /* 0x000fe200078e0a10 */
[----:B------:R0:W-:Y:S01]  /*12650*/  STL [R1+0x164], R0 ;  /* 0x0001640001007387 */ /* 0x0001e20000100800 */
[C---:B------:R-:W-:Y:S02]  /*12660*/  VIADD R6, R17.reuse, 0x72 ;  /* 0x0000007211067836 */ /* 0x040fe40000000000 */
[C---:B------:R-:W-:Y:S02]  /*12670*/  VIADD R4, R17.reuse, 0x70 ;  /* 0x0000007011047836 */ /* 0x040fe40000000000 */
[----:B------:R-:W-:Y:S01]  /*12680*/  VIADD R10, R17, 0x68 ;  /* 0x00000068110a7836 */ /* 0x000fe20000000000 */
[----:B------:R-:W-:-:S02]  /*12690*/  IABS R14, R6 ;  /* 0x00000006000e7213 */ /* 0x000fc40000000000 */
        /* <DEDUP_REMOVED lines=17> */
[----:B------:R-:W-:Y:S01]  /*127b0*/  @!P5 IMAD.IADD R15, R15, 0x1, -R16 ;  /* 0x000000010f0fd824 */ /* 0x000fe200078e0a10 */
[----:B------:R-:W-:Y:S01]  /*127c0*/  ISETP.GT.U32.AND P5, PT, R16, R18, PT ;  /* 0x000000121000720c */ /* 0x000fe20003fa4070 */
[----:B------:R-:W-:-:S02]  /*127d0*/  @!P1 IMAD.MOV R0, RZ, RZ, -R0 ;  /* 0x000000ffff009224 */ /* 0x000fc400078e0a00 */
[C---:B------:R-:W-:Y:S01]  /*127e0*/  IMAD R11, R16.reuse, R7, R11 ;  /* 0x00000007100b7224 */ /* 0x040fe200078e020b */
[C---:B------:R-:W-:Y:S01]  /*127f0*/  ISETP.GT.U32.AND P1, PT, R16.reuse, R15, PT ;  /* 0x0000000f1000720c */ /* 0x040fe20003f24070 */
[----:B------:R-:W-:Y:S01]  /*12800*/  IMAD.HI.U32 R3, R23, R13, RZ ;  /* 0x0000000d17037227 */ /* 0x000fe200078e00ff */
[----:B------:R0:W-:Y:S03]  /*12810*/  STL [R1+0x158], R0 ;  /* 0x0001580001007387 */ /* 0x0001e60000100800 */
[----:B------:R-:W-:Y:S02]  /*12820*/  IMAD R14, R16, R5, R14 ;  /* 0x00000005100e7224 */ /* 0x000fe400078e020e */
[----:B------:R-:W-:Y:S02]  /*12830*/  IMAD.MOV R3, RZ, RZ, -R3 ;  /* 0x000000ffff037224 */ /* 0x000fe400078e0a03 */
[----:B------:R-:W-:Y:S01]  /*12840*/  @!P5 IMAD.IADD R18, R18, 0x1, -R16 ;  /* 0x000000011212d824 */ /* 0x000fe200078e0a10 */
[C---:B------:R-:W-:Y:S01]  /*12850*/  ISETP.GT.U32.AND P5, PT, R16.reuse, R14, PT ;  /* 0x0000000e1000720c */ /* 0x040fe20003fa4070 */
[----:B------:R-:W-:Y:S01]  /*12860*/  IMAD R13, R16, R3, R13 ;  /* 0x00000003100d7224 */ /* 0x000fe200078e020d */
[----:B------:R-:W-:Y:S01]  /*12870*/  IABS R3, R10 ;  /* 0x0000000a00037213 */ /* 0x000fe20000000000 */
[----:B0-----:R-:W-:-:S02]  /*12880*/  IMAD.MOV.U32 R0, RZ, RZ, R8 ;  /* 0x000000ffff007224 */ /* 0x001fc400078e0008 */
[----:B------:R-:W-:Y:S02]  /*12890*/  VIADD R5, R17, 0x6e ;  /* 0x0000006e11057836 */ /* 0x000fe40000000000 */
[----:B------:R-:W-:Y:S01]  /*128a0*/  @!P2 IMAD.MOV R0, RZ, RZ, -R0 ;  /* 0x000000ffff00a224 */ /* 0x000fe200078e0a00 */
[C---:B------:R-:W-:Y:S01]  /*128b0*/  ISETP.GT.U32.AND P2, PT, R16.reuse, R11, PT ;  /* 0x0000000b1000720c */ /* 0x040fe20003f44070 */
[--C-:B------:R-:W-:Y:S01]  /*128c0*/  @!P1 IMAD.IADD R15, R15, 0x1, -R16.reuse ;  /* 0x000000010f0f9824 */ /* 0x100fe200078e0a10 */
[----:B------:R-:W-:Y:S01]  /*128d0*/  ISETP.GT.U32.AND P1, PT, R16, R13, PT ;  /* 0x0000000d1000720c */ /* 0x000fe20003f24070 */
[C---:B------:R-:W-:Y:S01]  /*128e0*/  VIADD R7, R17.reuse, 0x6c ;  /* 0x0000006c11077836 */ /* 0x040fe20000000000 */
[----:B------:R-:W-:Y:S01]  /*128f0*/  IABS R9, R5 ;  /* 0x0000000500097213 */ /* 0x000fe20000000000 */
[----:B------:R-:W-:Y:S01]  /*12900*/  @!P5 IMAD.IADD R14, R14, 0x1, -R16 ;  /* 0x000000010e0ed824 */ /* 0x000fe200078e0a10 */
[----:B------:R0:W-:Y:S01]  /*12910*/  STL [R1+0x15c], R0 ;  /* 0x00015c0001007387 */ /* 0x0001e20000100800 */
[----:B------:R-:W-:Y:S01]  /*12920*/  VIADD R8, R17, 0x6a ;  /* 0x0000006a11087836 */ /* 0x000fe20000000000 */
[----:B------:R-:W-:Y:S01]  /*12930*/  IABS R2, R7 ;  /* 0x0000000700027213 */ /* 0x000fe20000000000 */
[----:B------:R-:W-:-:S03]  /*12940*/  IMAD.HI.U32 R12, R23, R9, RZ ;  /* 0x00000009170c7227 */ /* 0x000fc600078e00ff */
[----:B------:R-:W-:Y:S01]  /*12950*/  IABS R6, R8 ;  /* 0x0000000800067213 */ /* 0x000fe20000000000 */
[----:B------:R-:W-:Y:S01]  /*12960*/  @!P2 IMAD.IADD R11, R11, 0x1, -R16 ;  /* 0x000000010b0ba824 */ /* 0x000fe200078e0a10 */
[----:B------:R-:W-:Y:S01]  /*12970*/  ISETP.GE.AND P2, PT, R4, RZ, PT ;  /* 0x000000ff0400720c */ /* 0x000fe20003f46270 */
[----:B------:R-:W-:Y:S02]  /*12980*/  IMAD.MOV R12, RZ, RZ, -R12 ;  /* 0x000000ffff0c7224 */ /* 0x000fe400078e0a0c */
[----:B------:R-:W-:Y:S01]  /*12990*/  @!P1 IMAD.IADD R13, R13, 0x1, -R16 ;  /* 0x000000010d0d9824 */ /* 0x000fe200078e0a10 */
[C---:B------:R-:W-:Y:S01]  /*129a0*/  ISETP.GT.U32.AND P5, PT, R16.reuse, R11, PT ;  /* 0x0000000b1000720c */ /* 0x040fe20003fa4070 */
[----:B------:R-:W-:Y:S01]  /*129b0*/  IMAD.HI.U32 R4, R23, R2, RZ ;  /* 0x0000000217047227 */ /* 0x000fe200078e00ff */
[----:B------:R-:W-:-:S03]  /*129c0*/  ISETP.GT.U32.AND P1, PT, R16, R14, PT ;  /* 0x0000000e1000720c */ /* 0x000fc60003f24070 */
[----:B------:R-:W-:Y:S02]  /*129d0*/  IMAD R9, R16, R12, R9 ;  /* 0x0000000c10097224 */ /* 0x000fe400078e0209 */
[----:B------:R-:W-:Y:S02]  /*129e0*/  IMAD.MOV R4, RZ, RZ, -R4 ;  /* 0x000000ffff047224 */ /* 0x000fe400078e0a04 */
[----:B------:R-:W-:-:S04]  /*129f0*/  IMAD.HI.U32 R12, R23, R6, RZ ;  /* 0x00000006170c7227 */ /* 0x000fc800078e00ff */
[----:B------:R-:W-:Y:S01]  /*12a00*/  @!P5 IMAD.IADD R11, R11, 0x1, -R16 ;  /* 0x000000010b0bd824 */ /* 0x000fe200078e0a10 */
[C---:B------:R-:W-:Y:S01]  /*12a10*/  ISETP.GT.U32.AND P5, PT, R16.reuse, R9, PT ;  /* 0x000000091000720c */ /* 0x040fe20003fa4070 */
[----:B------:R-:W-:Y:S02]  /*12a20*/  IMAD R2, R16, R4, R2 ;  /* 0x0000000410027224 */ /* 0x000fe400078e0202 */
[----:B------:R-:W-:Y:S02]  /*12a30*/  IMAD.MOV.U32 R19, RZ, RZ, R18 ;  /* 0x000000ffff137224 */ /* 0x000fe400078e0012 */
[----:B------:R-:W-:Y:S02]  /*12a40*/  IMAD.MOV R12, RZ, RZ, -R12 ;  /* 0x000000ffff0c7224 */ /* 0x000fe400078e0a0c */
[----:B0-----:R-:W-:Y:S02]  /*12a50*/  IMAD.MOV.U32 R0, RZ, RZ, R15 ;  /* 0x000000ffff007224 */ /* 0x001fe400078e000f */
[----:B------:R-:W-:Y:S01]  /*12a60*/  @!P1 IMAD.IADD R14, R14, 0x1, -R16 ;  /* 0x000000010e0e9824 */ /* 0x000fe200078e0a10 */
[C---:B------:R-:W-:Y:S01]  /*12a70*/  ISETP.GT.U32.AND P1, PT, R16.reuse, R2, PT ;  /* 0x000000021000720c */ /* 0x040fe20003f24070 */
[----:B------:R-:W-:Y:S01]  /*12a80*/  @!P4 IMAD.MOV R19, RZ, RZ, -R19 ;  /* 0x000000ffff13c224 */ /* 0x000fe200078e0a13 */
[C---:B------:R-:W-:Y:S01]  /*12a90*/  ISETP.GT.U32.AND P4, PT, R16.reuse, R13, PT ;  /* 0x0000000d1000720c */ /* 0x040fe20003f84070 */
[----:B------:R-:W-:-:S02]  /*12aa0*/  IMAD R6, R16, R12, R6 ;  /* 0x0000000c10067224 */ /* 0x000fc400078e0206 */
[----:B------:R-:W-:Y:S01]  /*12ab0*/  @!P6 IMAD.MOV R0, RZ, RZ, -R0 ;  /* 0x000000ffff00e224 */ /* 0x000fe200078e0a00 */
[----:B------:R-:W-:Y:S01]  /*12ac0*/  STL [R1+0x118], R19 ;  /* 0x0001181301007387 */ /* 0x000fe20000100800 */
[----:B------:R-:W-:Y:S01]  /*12ad0*/  @!P5 IMAD.IADD R9, R9, 0x1, -R16 ;  /* 0x000000010909d824 */ /* 0x000fe200078e0a10 */
[----:B------:R-:W-:Y:S01]  /*12ae0*/  ISETP.GT.U32.AND P5, PT, R16, R6, PT ;  /* 0x000000061000720c */ /* 0x000fe20003fa4070 */
[----:B------:R-:W-:Y:S01]  /*12af0*/  IMAD.HI.U32 R4, R23, R3, RZ ;  /* 0x0000000317047227 */ /* 0x000fe200078e00ff */
[----:B------:R0:W-:Y:S01]  /*12b00*/  STL [R1+0x110], R0 ;  /* 0x0001100001007387 */ /* 0x0001e20000100800 */
[----:B------:R-:W-:Y:S02]  /*12b10*/  ISETP.GE.AND P6, PT, R5, RZ, PT ;  /* 0x000000ff0500720c */ /* 0x000fe40003fc6270 */
[----:B------:R-:W-:Y:S02]  /*12b20*/  IMAD.MOV R4, RZ, RZ, -R4 ;  /* 0x000000ffff047224 */ /* 0x000fe400078e0a04 */
[----:B------:R-:W-:-:S02]  /*12b30*/  VIADD R5, R17, 0x66 ;  /* 0x0000006611057836 */ /* 0x000fc40000000000 */
[--C-:B------:R-:W-:Y:S01]  /*12b40*/  @!P1 IMAD.IADD R2, R2, 0x1, -R16.reuse ;  /* 0x0000000102029824 */ /* 0x100fe200078e0a10 */
[C---:B------:R-:W-:Y:S01]  /*12b50*/  ISETP.GT.U32.AND P1, PT, R16.reuse, R9, PT ;  /* 0x000000091000720c */ /* 0x040fe20003f24070 */
[C---:B------:R-:W-:Y:S02]  /*12b60*/  IMAD R3, R16.reuse, R4, R3 ;  /* 0x0000000410037224 */ /* 0x040fe400078e0203 */
[----:B0-----:R-:W-:Y:S02]  /*12b70*/  IMAD.MOV.U32 R0, RZ, RZ, R11 ;  /* 0x000000ffff007224 */ /* 0x001fe400078e000b */
[----:B------:R-:W-:Y:S01]  /*12b80*/  @!P4 IMAD.IADD R13, R13, 0x1, -R16 ;  /* 0x000000010d0dc824 */ /* 0x000fe200078e0a10 */
[----:B------:R-:W-:Y:S01]  /*12b90*/  ISETP.GE.AND P4, PT, R7, RZ, PT ;  /* 0x000000ff0700720c */ /* 0x000fe20003f86270 */
[----:B------:R-:W-:Y:S01]  /*12ba0*/  @!P3 IMAD.MOV R0, RZ, RZ, -R0 ;  /* 0x000000ffff00b224 */ /* 0x000fe200078e0a00 */
[----:B------:R-:W-:Y:S01]  /*12bb0*/  IABS R7, R5 ;  /* 0x0000000500077213 */ /* 0x000fe20000000000 */
[----:B------:R-:W-:Y:S01]  /*12bc0*/  VIADD R4, R17, 0x64 ;  /* 0x0000006411047836 */ /* 0x000fe20000000000 */
[----:B------:R-:W-:Y:S01]  /*12bd0*/  ISETP.GT.U32.AND P3, PT, R16, R2, PT ;  /* 0x000000021000720c */ /* 0x000fe20003f64070 */
[----:B------:R-:W-:Y:S01]  /*12be0*/  @!P5 IMAD.IADD R6, R6, 0x1, -R16 ;  /* 0x000000010606d824 */ /* 0x000fe200078e0a10 */
[----:B------:R0:W-:Y:S01]  /*12bf0*/  STL [R1+0x150], R0 ;  /* 0x0001500001007387 */ /* 0x0001e20000100800 */
[----:B------:R-:W-:Y:S01]  /*12c00*/  @!P0 IMAD.MOV R14, RZ, RZ, -R14 ;  /* 0x000000ffff0e8224 */ /* 0x000fe200078e0a0e */
[----:B------:R-:W-:Y:S01]  /*12c10*/  IABS R12, R4 ;  /* 0x00000004000c7213 */ /* 0x000fe20000000000 */
[----:B------:R-:W-:Y:S01]  /*12c20*/  IMAD.HI.U32 R11, R23, R7, RZ ;  /* 0x00000007170b7227 */ /* 0x000fe200078e00ff */
[----:B------:R-:W-:-:S02]  /*12c30*/  ISETP.GT.U32.AND P0, PT, R16, R3, PT ;  /* 0x000000031000720c */ /* 0x000fc40003f04070 */
[----:B------:R-:W-:Y:S01]  /*12c40*/  ISETP.GE.AND P5, PT, R8, RZ, PT ;  /* 0x000000ff0800720c */ /* 0x000fe20003fa6270 */
[----:B------:R-:W-:Y:S01]  /*12c50*/  IMAD.MOV.U32 R8, RZ, RZ, R12 ;  /* 0x000000ffff087224 */ /* 0x000fe200078e000c */
[----:B------:R-:W-:Y:S01]  /*12c60*/  STL [R1+0x10c], R14 ;  /* 0x00010c0e01007387 */ /* 0x000fe20000100800 */
[----:B------:R-:W-:Y:S02]  /*12c70*/  IMAD.MOV R11, RZ, RZ, -R11 ;  /* 0x000000ffff0b7224 */ /* 0x000fe400078e0a0b */
[----:B0-----:R-:W-:Y:S02]  /*12c80*/  IMAD.MOV.U32 R0, RZ, RZ, R13 ;  /* 0x000000ffff007224 */ /* 0x001fe400078e000d */
[----:B------:R-:W-:Y:S01]  /*12c90*/  @!P1 IMAD.IADD R9, R9, 0x1, -R16 ;  /* 0x0000000109099824 */ /* 0x000fe200078e0a10 */
[----:B------:R-:W-:Y:S01]  /*12ca0*/  ISETP.GE.AND P1, PT, R10, RZ, PT ;  /* 0x000000ff0a00720c */ /* 0x000fe20003f26270 */
[----:B------:R-:W-:Y:S01]  /*12cb0*/  @!P2 IMAD.MOV R0, RZ, RZ, -R0 ;  /* 0x000000ffff00a224 */ /* 0x000fe200078e0a00 */
[----:B------:R-:W-:Y:S01]  /*12cc0*/  ISETP.GT.U32.AND P2, PT, R16, R6, PT ;  /* 0x000000061000720c */ /* 0x000fe20003f44070 */
[----:B------:R-:W-:-:S03]  /*12cd0*/  IMAD.HI.U32 R10, R23, R8, RZ ;  /* 0x00000008170a7227 */ /* 0x000fc600078e00ff */
[----:B------:R0:W-:Y:S01]  /*12ce0*/  STL [R1+0x108], R0 ;  /* 0x0001080001007387 */ /* 0x0001e20000100800 */
[----:B------:R-:W-:Y:S02]  /*12cf0*/  IMAD R7, R16, R11, R7 ;  /* 0x0000000b10077224 */ /* 0x000fe400078e0207 */
[----:B------:R-:W-:Y:S02]  /*12d00*/  IMAD.MOV R10, RZ, RZ, -R10 ;  /* 0x000000ffff0a7224 */ /* 0x000fe400078e0a0a */
[--C-:B------:R-:W-:Y:S01]  /*12d10*/  @!P3 IMAD.IADD R2, R2, 0x1, -R16.reuse ;  /* 0x000000010202b824 */ /* 0x100fe200078e0a10 */
[----:B------:R-:W-:Y:S01]  /*12d20*/  ISETP.GT.U32.AND P3, PT, R16, R7, PT ;  /* 0x000000071000720c */ /* 0x000fe20003f64070 */
[--C-:B------:R-:W-:Y:S02]  /*12d30*/  @!P0 IMAD.IADD R3, R3, 0x1, -R16.reuse ;  /* 0x0000000103038824 */ /* 0x100fe400078e0a10 */
[----:B------:R-:W-:Y:S01]  /*12d40*/  @!P2 IMAD.IADD R6, R6, 0x1, -R16 ;  /* 0x000000010606a824 */ /* 0x000fe200078e0a10 */
[----:B------:R-:W-:Y:S01]  /*12d50*/  ISETP.GE.AND P2, PT, R4, RZ, PT ;  /* 0x000000ff0400720c */ /* 0x000fe20003f46270 */
[----:B0-----:R-:W-:Y:S01]  /*12d60*/  IMAD.MOV.U32 R0, RZ, RZ, R9 ;  /* 0x000000ffff007224 */ /* 0x001fe200078e0009 */
[----:B------:R-:W-:Y:S01]  /*12d70*/  ISETP.GT.U32.AND P0, PT, R16, R3, PT ;  /* 0x000000031000720c */ /* 0x000fe20003f04070 */
[----:B------:R-:W-:-:S02]  /*12d80*/  @!P5 IMAD.MOV R6, RZ, RZ, -R6 ;  /* 0x000000ffff06d224 */ /* 0x000fc400078e0a06 */
[----:B------:R-:W-:Y:S01]  /*12d90*/  @!P6 IMAD.MOV R0, RZ, RZ, -R0 ;  /* 0x000000ffff00e224 */ /* 0x000fe200078e0a00 */
[----:B------:R-:W-:Y:S01]  /*12da0*/  ISETP.GE.AND P6, PT, R5, RZ, PT ;  /* 0x000000ff0500720c */ /* 0x000fe20003fc6270 */
[C---:B------:R-:W-:Y:S02]  /*12db0*/  IMAD R5, R16.reuse, R10, R8 ;  /* 0x0000000a10057224 */ /* 0x040fe400078e0208 */
[--C-:B------:R-:W-:Y:S01]  /*12dc0*/  @!P3 IMAD.IADD R7, R7, 0x1, -R16.reuse ;  /* 0x000000010707b824 */ /* 0x100fe200078e0a10 */
[----:B------:R0:W-:Y:S01]  /*12dd0*/  STL [R1+0x12c], R0 ;  /* 0x00012c0001007387 */ /* 0x0001e20000100800 */
[C---:B------:R-:W-:Y:S01]  /*12de0*/  VIADD R4, R17.reuse, 0x5e ;  /* 0x0000005e11047836 */ /* 0x040fe20000000000 */
[C---:B------:R-:W-:Y:S01]  /*12df0*/  ISETP.GT.U32.AND P5, PT, R16.reuse, R5, PT ;  /* 0x000000051000720c */ /* 0x040fe20003fa4070 */
[----:B------:R-:W-:Y:S01]  /*12e00*/  VIADD R9, R17, 0x56 ;  /* 0x0000005611097836 */ /* 0x000fe20000000000 */
[----:B------:R-:W-:Y:S01]  /*12e10*/  ISETP.GT.U32.AND P3, PT, R16, R7, PT ;  /* 0x000000071000720c */ /* 0x000fe20003f64070 */
[----:B------:R-:W-:Y:S01]  /*12e20*/  @!P0 IMAD.IADD R3, R3, 0x1, -R16 ;  /* 0x0000000103038824 */ /* 0x000fe200078e0a10 */
[----:B------:R-:W-:Y:S01]  /*12e30*/  ISETP.GE.AND P0, PT, R20, RZ, PT ;  /* 0x000000ff1400720c */ /* 0x000fe20003f06270 */
[C---:B------:R-:W-:Y:S01]  /*12e40*/  VIADD R15, R17.reuse, 0x54 ;  /* 0x00000054110f7836 */ /* 0x040fe20000000000 */
[----:B------:R-:W-:Y:S01]  /*12e50*/  IABS R20, R20 ;  /* 0x0000001400147213 */ /* 0x000fe20000000000 */
[----:B------:R-:W-:-:S02]  /*12e60*/  VIADD R10, R17, 0x5a ;  /* 0x0000005a110a7836 */ /* 0x000fc40000000000 */
[----:B0-----:R-:W-:Y:S02]  /*12e70*/  IMAD.MOV.U32 R0, RZ, RZ, R2 ;  /* 0x000000ffff007224 */ /* 0x001fe400078e0002 */
[----:B------:R-:W-:Y:S01]  /*12e80*/  VIADD R2, R17, 0x5c ;  /* 0x0000005c11027836 */ /* 0x000fe20000000000 */
[----:B------:R-:W-:Y:S01]  /*12e90*/  IABS R19, R10 ;  /* 0x0000000a00137213 */ /* 0x000fe20000000000 */
[----:B------:R-:W-:Y:S01]  /*12ea0*/  @!P4 IMAD.MOV R0, RZ, RZ, -R0 ;  /* 0x000000ffff00c224 */ /* 0x000fe200078e0a00 */
[----:B------:R-:W-:Y:S01]  /*12eb0*/  ISETP.GE.AND P4, PT, R21, RZ, PT ;  /* 0x000000ff1500720c */ /* 0x000fe20003f86270 */
[--C-:B------:R-:W-:Y:S01]  /*12ec0*/  @!P5 IMAD.IADD R5, R5, 0x1, -R16.reuse ;  /* 0x000000010505d824 */ /* 0x100fe200078e0a10 */
[----:B------:R-:W-:Y:S01]  /*12ed0*/  IABS R21, R21 ;  /* 0x0000001500157213 */ /* 0x000fe20000000000 */
[----:B------:R-:W-:Y:S01]  /*12ee0*/  @!P3 IMAD.IADD R7, R7, 0x1, -R16 ;  /* 0x000000010707b824 */ /* 0x000fe200078e0a10 */
[----:B------:R0:W-:Y:S01]  /*12ef0*/  STL [R1+0x13c], R0 ;  /* 0x00013c0001007387 */ /* 0x0001e20000100800 */
[----:B------:R-:W-:Y:S01]  /*12f00*/  IABS R14, R2 ;  /* 0x00000002000e7213 */ /* 0x000fe20000000000 */
[----:B------:R-:W-:Y:S01]  /*12f10*/  VIADD R13, R17, 0x4e ;  /* 0x0000004e110d7836 */ /* 0x000fe20000000000 */
[----:B------:R-:W-:Y:S01]  /*12f20*/  ISETP.GT.U32.AND P5, PT, R16, R5, PT ;  /* 0x000000051000720c */ /* 0x000fe20003fa4070 */
[----:B------:R1:W-:Y:S01]  /*12f30*/  STL [R1+0x144], R6 ;  /* 0x0001440601007387 */ /* 0x0003e20000100800 */
[----:B------:R-:W-:Y:S01]  /*12f40*/  IMAD.HI.U32 R8, R23, R21, RZ ;  /* 0x0000001517087227 */ /* 0x000fe200078e00ff */
[----:B------:R-:W-:-:S03]  /*12f50*/  ISETP.GE.AND P3, PT, R2, RZ, PT ;  /* 0x000000ff0200720c */ /* 0x000fc60003f66270 */
[----:B------:R-:W-:Y:S02]  /*12f60*/  IMAD.MOV R8, RZ, RZ, -R8 ;  /* 0x000000ffff087224 */ /* 0x000fe400078e0a08 */
[----:B0-----:R-:W-:Y:S02]  /*12f70*/  IMAD.MOV.U32 R0, RZ, RZ, R3 ;  /* 0x000000ffff007224 */ /* 0x001fe400078e0003 */
[----:B------:R-:W-:Y:S02]  /*12f80*/  IMAD R21, R16, R8, R21 ;  /* 0x0000000810157224 */ /* 0x000fe400078e0215 */
[----:B-1----:R-:W-:-:S04]  /*12f90*/  IMAD.HI.U32 R6, R23, R20, RZ ;  /* 0x0000001417067227 */ /* 0x002fc800078e00ff */
[----:B------:R-:W-:Y:S01]  /*12fa0*/  @!P1 IMAD.MOV R0, RZ, RZ, -R0 ;  /* 0x000000ffff009224 */ /* 0x000fe200078e0a00 */
[----:B------:R-:W-:Y:S01]  /*12fb0*/  ISETP.GE.AND P1, PT, R4, RZ, PT ;  /* 0x000000ff0400720c */ /* 0x000fe20003f26270 */
[----:B------:R-:W-:Y:S01]  /*12fc0*/  IMAD.MOV R6, RZ, RZ, -R6 ;  /* 0x000000ffff067224 */ /* 0x000fe200078e0a06 */
[----:B------:R-:W-:Y:S01]  /*12fd0*/  IABS R4, R4 ;  /* 0x0000000400047213 */ /* 0x000fe20000000000 */
[----:B------:R-:W-:Y:S01]  /*12fe0*/  @!P5 IMAD.IADD R5, R5, 0x1, -R16 ;  /* 0x000000010505d824 */ /* 0x000fe200078e0a10 */
[----:B------:R0:W-:Y:S01]  /*12ff0*/  STL [R1+0x14c], R0 ;  /* 0x00014c0001007387 */ /* 0x0001e20000100800 */
[----:B------:R-:W-:Y:S02]  /*13000*/  IMAD R20, R16, R6, R20 ;  /* 0x0000000610147224 */ /* 0x000fe400078e0214 */
[----:B------:R-:W-:-:S03]  /*13010*/  IMAD.HI.U32 R3, R23, R4, RZ ;  /* 0x0000000417037227 */ /* 0x000fc600078e00ff */
[----:B------:R-:W-:Y:S01]  /*13020*/  ISETP.GT.U32.AND P5, PT, R16, R20, PT ;  /* 0x000000141000720c */ /* 0x000fe20003fa4070 */
[----:B------:R-:W-:Y:S02]  /*13030*/  IMAD.MOV R3, RZ, RZ, -R3 ;  /* 0x000000ffff037224 */ /* 0x000fe400078e0a03 */
[----:B------:R-:W-:-:S04]  /*13040*/  IMAD.HI.U32 R2, R23, R14, RZ ;  /* 0x0000000e17027227 */ /* 0x000fc800078e00ff */
[----:B0-----:R-:W-:Y:S01]  /*13050*/  IMAD.MOV.U32 R0, RZ, RZ, R7 ;  /* 0x000000ffff007224 */ /* 0x001fe200078e0007 */
[----:B------:R-:W-:Y:S01]  /*13060*/  IABS R7, R25 ;  /* 0x0000001900077213 */ /* 0x000fe20000000000 */
[C---:B------:R-:W-:Y:S01]  /*13070*/  IMAD R4, R16.reuse, R3, R4 ;  /* 0x0000000310047224 */ /* 0x040fe200078e0204 */
[----:B------:R-:W-:Y:S01]  /*13080*/  IABS R3, R9 ;  /* 0x0000000900037213 */ /* 0x000fe20000000000 */
[----:B------:R-:W-:Y:S01]  /*13090*/  @!P6 IMAD.MOV R0, RZ, RZ, -R0 ;  /* 0x000000ffff00e224 */ /* 0x000fe200078e0a00 */
[C---:B------:R-:W-:Y:S01]  /*130a0*/  ISETP.GT.U32.AND P6, PT, R16.reuse, R21, PT ;  /* 0x000000151000720c */ /* 0x040fe20003fc4070 */
[----:B------:R-:W-:Y:S02]  /*130b0*/  IMAD.MOV R2, RZ, RZ, -R2 ;  /* 0x000000ffff027224 */ /* 0x000fe400078e0a02 */
[----:B------:R-:W-:Y:S01]  /*130c0*/  IMAD.HI.U32 R6, R23, R3, RZ ;  /* 0x0000000317067227 */ /* 0x000fe200078e00ff */
[----:B------:R0:W-:Y:S03]  /*130d0*/  STL [R1+0x134], R0 ;  /* 0x0001340001007387 */ /* 0x0001e60000100800 */
[----:B------:R-:W-:Y:S01]  /*130e0*/  IMAD R14, R16, R2, R14 ;  /* 0x00000002100e7224 */ /* 0x000fe200078e020e */
[----:B------:R-:W-:Y:S01]  /*130f0*/  IABS R2, R15 ;  /* 0x0000000f00027213 */ /* 0x000fe20000000000 */
[----:B------:R-:W-:-:S02]  /*13100*/  @!P5 IMAD.IADD R20, R20, 0x1, -R16 ;  /* 0x000000011414d824 */ /* 0x000fc400078e0a10 */
[----:B------:R-:W-:Y:S02]  /*13110*/  IMAD.MOV R6, RZ, RZ, -R6 ;  /* 0x000000ffff067224 */ /* 0x000fe400078e0a06 */
[----:B------:R-:W-:Y:S01]  /*13120*/  @!P6 IMAD.IADD R21, R21, 0x1, -R16 ;  /* 0x000000011515e824 */ /* 0x000fe200078e0a10 */
[C---:B------:R-:W-:Y:S01]  /*13130*/  ISETP.GT.U32.AND P6, PT, R16.reuse, R4, PT ;  /* 0x000000041000720c */ /* 0x040fe20003fc4070 */
[----:B0-----:R-:W-:Y:S02]  /*13140*/  IMAD.MOV.U32 R0, RZ, RZ, R5 ;  /* 0x000000ffff007224 */ /* 0x001fe400078e0005 */
[----:B------:R-:W-:Y:S01]  /*13150*/  IMAD.HI.U32 R5, R23, R2, RZ ;  /* 0x0000000217057227 */ /* 0x000fe200078e00ff */
[----:B------:R-:W-:-:S03]  /*13160*/  ISETP.GT.U32.AND P5, PT, R16, R21, PT ;  /* 0x000000151000720c */ /* 0x000fc60003fa4070 */
[----:B------:R-:W-:Y:S01]  /*13170*/  @!P2 IMAD.MOV R0, RZ, RZ, -R0 ;  /* 0x000000ffff00a224 */ /* 0x000fe200078e0a00 */
[C---:B------:R-:W-:Y:S01]  /*13180*/  ISETP.GT.U32.AND P2, PT, R16.reuse, R20, PT ;  /* 0x000000141000720c */ /* 0x040fe20003f44070 */
[C---:B------:R-:W-:Y:S02]  /*13190*/  IMAD R3, R16.reuse, R6, R3 ;  /* 0x0000000610037224 */ /* 0x040fe400078e0203 */
[----:B------:R-:W-:Y:S01]  /*131a0*/  IMAD.MOV R5, RZ, RZ, -R5 ;  /* 0x000000ffff057224 */ /* 0x000fe200078e0a05 */
[----:B------:R0:W-:Y:S01]  /*131b0*/  STL [R1+0x130], R0 ;  /* 0x0001300001007387 */ /* 0x0001e20000100800 */
[C---:B------:R-:W-:Y:S02]  /*131c0*/  VIADD R6, R17.reuse, 0x52 ;  /* 0x0000005211067836 */ /* 0x040fe40000000000 */
[C---:B------:R-:W-:Y:S02]  /*131d0*/  IMAD R2, R16.reuse, R5, R2 ;  /* 0x0000000510027224 */ /* 0x040fe400078e0202 */
[----:B------:R-:W-:Y:S01]  /*131e0*/  VIADD R18, R17, 0x4c ;  /* 0x0000004c11127836 */ /* 0x000fe20000000000 */
[----:B------:R-:W-:Y:S01]  /*131f0*/  IABS R5, R6 ;  /* 0x0000000600057213 */ /* 0x000fe20000000000 */
[--C-:B------:R-:W-:Y:S01]  /*13200*/  @!P5 IMAD.IADD R21, R21, 0x1, -R16.reuse ;  /* 0x000000011515d824 */ /* 0x100fe200078e0a10 */
[----:B------:R-:W-:Y:S01]  /*13210*/  ISETP.GT.U32.AND P5, PT, R16, R14, PT ;  /* 0x0000000e1000720c */ /* 0x000fe20003fa4070 */
[----:B------:R-:W-:Y:S01]  /*13220*/  @!P2 IMAD.IADD R20, R20, 0x1, -R16 ;  /* 0x000000011414a824 */ /* 0x000fe200078e0a10 */
[----:B------:R-:W-:Y:S01]  /*13230*/  ISETP.GE.AND P2, PT, R10, RZ, PT ;  /* 0x000000ff0a00720c */ /* 0x000fe20003f46270 */
[----:B------:R-:W-:Y:S01]  /*13240*/  IMAD.HI.U32 R22, R23, R5, RZ ;  /* 0x0000000517167227 */ /* 0x000fe200078e00ff */
[----:B------:R-:W-:-:S02]  /*13250*/  IABS R10, R13 ;  /* 0x0000000d000a7213 */ /* 0x000fc40000000000 */
[----:B------:R-:W-:Y:S01]  /*13260*/  IABS R12, R18 ;  /* 0x00000012000c7213 */ /* 0x000fe20000000000 */
[----:B------:R-:W-:Y:S02]  /*13270*/  IMAD.MOV R27, RZ, RZ, -R22 ;  /* 0x000000ffff1b7224 */ /* 0x000fe400078e0a16 */
[----:B------:R-:W-:Y:S02]  /*13280*/  IMAD.MOV.U32 R22, RZ, RZ, R29 ;  /* 0x000000ffff167224 */ /* 0x000fe400078e001d */
[----:B0-----:R-:W-:Y:S02]  /*13290*/  IMAD.MOV.U32 R0, RZ, RZ, R26 ;  /* 0x000000ffff007224 */ /* 0x001fe400078e001a */
[----:B------:R-:W-:Y:S02]  /*132a0*/  IMAD.MOV.U32 R29, RZ, RZ, R21 ;  /* 0x000000ffff1d7224 */ /* 0x000fe400078e0015 */
[----:B------:R-:W-:-:S04]  /*132b0*/  IMAD.HI.U32 R26, R23, R10, RZ ;  /* 0x0000000a171a7227 */ /* 0x000fc800078e00ff */
[----:B------:R-:W-:-:S04]  /*132c0*/  IMAD.HI.U32 R28, R23, R12, RZ ;  /* 0x0000000c171c7227 */ /* 0x000fc800078e00ff */
[----:B------:R-:W-:Y:S02]  /*132d0*/  @!P4 IMAD.MOV R29, RZ, RZ, -R29 ;  /* 0x000000ffff1dc224 */ /* 0x000fe400078e0a1d */
[----:B------:R-:W-:Y:S02]  /*132e0*/  IMAD.MOV R21, RZ, RZ, -R26 ;  /* 0x000000ffff157224 */ /* 0x000fe400078e0a1a */
[----:B------:R-:W-:Y:S02]  /*132f0*/  IMAD.MOV.U32 R26, RZ, RZ, R22 ;  /* 0x000000ffff1a7224 */ /* 0x000fe400078e0016 */
[----:B------:R-:W-:Y:S02]  /*13300*/  IMAD.MOV R22, RZ, RZ, -R28 ;  /* 0x000000ffff167224 */ /* 0x000fe400078e0a1c */
[----:B------:R-:W2:Y:S01]  /*13310*/  LDL R28, [R1+0xe4] ;  /* 0x0000e400011c7983 */ /* 0x000ea20000100800 */
[----:B------:R-:W-:Y:S02]  /*13320*/  @!P6 IMAD.IADD R4, R4, 0x1, -R16 ;  /* 0x000000010404e824 */ /* 0x000fe400078e0a10 */
[C---:B------:R-:W-:Y:S01]  /*13330*/  IMAD.HI.U32 R11, R23.reuse, R19, RZ ;  /* 0x00000013170b7227 */ /* 0x040fe200078e00ff */
[----:B------:R0:W-:Y:S02]  /*13340*/  STL [R1+0x104], R29 ;  /* 0x0001041d01007387 */ /* 0x0001e40000100800 */
[----:B------:R-:W-:Y:S01]  /*13350*/  ISETP.GT.U32.AND P6, PT, R16, R4, PT ;  /* 0x000000041000720c */ /* 0x000fe20003fc4070 */
[----:B------:R-:W-:-:S04]  /*13360*/  IMAD.HI.U32 R8, R23, R7, RZ ;  /* 0x0000000717087227 */ /* 0x000fc800078e00ff */
[----:B------:R-:W-:Y:S02]  /*13370*/  IMAD.MOV R11, RZ, RZ, -R11 ;  /* 0x000000ffff0b7224 */ /* 0x000fe400078e0a0b */
[----:B------:R-:W-:Y:S02]  /*13380*/  IMAD.MOV R8, RZ, RZ, -R8 ;  /* 0x000000ffff087224 */ /* 0x000fe400078e0a08 */
[----:B0-----:R-:W-:Y:S02]  /*13390*/  IMAD.MOV.U32 R29, RZ, RZ, R20 ;  /* 0x000000ffff1d7224 */ /* 0x001fe400078e0014 */
[----:B------:R-:W3:Y:S01]  /*133a0*/  LDL R20, [R1+0xe0] ;  /* 0x0000e00001147983 */ /* 0x000ee20000100800 */
[C---:B------:R-:W-:Y:S02]  /*133b0*/  IMAD R19, R16.reuse, R11, R19 ;  /* 0x0000000b10137224 */ /* 0x040fe400078e0213 */
[----:B------:R-:W-:Y:S02]  /*133c0*/  @!P0 IMAD.MOV R29, RZ, RZ, -R29 ;  /* 0x000000ffff1d8224 */ /* 0x000fe400078e0a1d */
[----:B------:R-:W-:-:S02]  /*133d0*/  IMAD R7, R16, R8, R7 ;  /* 0x0000000810077224 */ /* 0x000fc400078e0207 */
[--C-:B------:R-:W-:Y:S01]  /*133e0*/  @!P6 IMAD.IADD R4, R4, 0x1, -R16.reuse ;  /* 0x000000010404e824 */ /* 0x100fe200078e0a10 */
[----:B------:R0:W-:Y:S01]  /*133f0*/  STL [R1+0xfc], R29 ;  /* 0x0000fc1d01007387 */ /* 0x0001e20000100800 */
[----:B------:R-:W-:Y:S01]  /*13400*/  @!P5 IMAD.IADD R14, R14, 0x1, -R16 ;  /* 0x000000010e0ed824 */ /* 0x000fe200078e0a10 */
[C---:B------:R-:W-:Y:S01]  /*13410*/  ISETP.GT.U32.AND P6, PT, R16.reuse, R19, PT ;  /* 0x000000131000720c */ /* 0x040fe20003fc4070 */
[----:B------:R-:W-:Y:S01]  /*13420*/  VIADD R8, R17, 0x50 ;  /* 0x0000005011087836 */ /* 0x000fe20000000000 */
[----:B------:R-:W-:-:S04]  /*13430*/  ISETP.GT.U32.AND P5, PT, R16, R7, PT ;  /* 0x000000071000720c */ /* 0x000fc80003fa4070 */
[----:B------:R-:W-:Y:S01]  /*13440*/  IABS R11, R8 ;  /* 0x00000008000b7213 */ /* 0x000fe20000000000 */
[----:B0-----:R-:W4:Y:S01]  /*13450*/  LDL.LU R29, [R1+0x54ac] ;  /* 0x0054ac00011d7983 */ /* 0x001f220000300800 */
[----:B------:R-:W-:-:S03]  /*13460*/  @!P1 IMAD.MOV R4, RZ, RZ, -R4 ;  /* 0x000000ffff049224 */ /* 0x000fc600078e0a04 */
[----:B------:R-:W-:-:S04]  /*13470*/  IMAD.HI.U32 R24, R23, R11, RZ ;  /* 0x0000000b17187227 */ /* 0x000fc800078e00ff */
[--C-:B------:R-:W-:Y:S01]  /*13480*/  @!P6 IMAD.IADD R19, R19, 0x1, -R16.reuse ;  /* 0x000000011313e824 */ /* 0x100fe200078e0a10 */
[C---:B------:R-:W-:Y:S01]  /*13490*/  ISETP.GT.U32.AND P6, PT, R16.reuse, R3, PT ;  /* 0x000000031000720c */ /* 0x040fe20003fc4070 */
[----:B------:R-:W-:Y:S01]  /*134a0*/  @!P5 IMAD.IADD R7, R7, 0x1, -R16 ;  /* 0x000000010707d824 */ /* 0x000fe200078e0a10 */
[C---:B------:R-:W-:Y:S01]  /*134b0*/  ISETP.GT.U32.AND P5, PT, R16.reuse, R2, PT ;  /* 0x000000021000720c */ /* 0x040fe20003fa4070 */
[----:B------:R-:W-:Y:S01]  /*134c0*/  IMAD.MOV R24, RZ, RZ, -R24 ;  /* 0x000000ffff187224 */ /* 0x000fe200078e0a18 */
[----:B------:R-:W-:-:S09]  /*134d0*/  ISETP.GT.U32.AND P4, PT, R16, R19, PT ;  /* 0x000000131000720c */ /* 0x000fd20003f84070 */
[--C-:B------:R-:W-:Y:S01]  /*134e0*/  @!P6 IMAD.IADD R3, R3, 0x1, -R16.reuse ;  /* 0x000000010303e824 */ /* 0x100fe200078e0a10 */
[----:B------:R-:W-:Y:S01]  /*134f0*/  ISETP.GT.U32.AND P6, PT, R16, R14, PT ;  /* 0x0000000e1000720c */ /* 0x000fe20003fc4070 */
[----:B------:R-:W-:Y:S01]  /*13500*/  @!P5 IMAD.IADD R2, R2, 0x1, -R16 ;  /* 0x000000010202d824 */ /* 0x000fe200078e0a10 */
[----:B------:R-:W-:-:S04]  /*13510*/  ISETP.GT.U32.AND P0, PT, R16, R7, PT ;  /* 0x000000071000720c */ /* 0x000fc80003f04070 */
[C---:B------:R-:W-:Y:S01]  /*13520*/  ISETP.GT.U32.AND P1, PT, R16.reuse, R2, PT ;  /* 0x000000021000720c */ /* 0x040fe20003f24070 */
[C---:B------:R-:W-:Y:S02]  /*13530*/  IMAD R5, R16.reuse, R27, R5 ;  /* 0x0000001b10057224 */ /* 0x040fe400078e0205 */
[C---:B------:R-:W-:Y:S01]  /*13540*/  IMAD R11, R16.reuse, R24, R11 ;  /* 0x00000018100b7224 */ /* 0x040fe200078e020b */
[C---:B------:R-:W-:Y:S01]  /*13550*/  ISETP.GT.U32.AND P5, PT, R16.reuse, R3, PT ;  /* 0x000000031000720c */ /* 0x040fe20003fa4070 */
[----:B------:R-:W-:Y:S02]  /*13560*/  IMAD R12, R16, R22, R12 ;  /* 0x00000016100c7224 */ /* 0x000fe400078e020c */
[--C-:B------:R-:W-:Y:S01]  /*13570*/  @!P6 IMAD.IADD R14, R14, 0x1, -R16.reuse ;  /* 0x000000010e0ee824 */ /* 0x100fe200078e0a10 */
[C---:B------:R-:W-:Y:S01]  /*13580*/  ISETP.GT.U32.AND P6, PT, R16.reuse, R5, PT ;  /* 0x000000051000720c */ /* 0x040fe20003fc4070 */
[----:B------:R-:W-:Y:S01]  /*13590*/  @!P4 IMAD.IADD R19, R19, 0x1, -R16 ;  /* 0x000000011313c824 */ /* 0x000fe200078e0a10 */
[C---:B------:R-:W-:Y:S01]  /*135a0*/  ISETP.GT.U32.AND P4, PT, R16.reuse, R11, PT ;  /* 0x0000000b1000720c */ /* 0x040fe20003f84070 */
[----:B------:R-:W-:-:S02]  /*135b0*/  IMAD R10, R16, R21, R10 ;  /* 0x00000015100a7224 */ /* 0x000fc400078e020a */
[--C-:B------:R-:W-:Y:S01]  /*135c0*/  @!P1 IMAD.IADD R2, R2, 0x1, -R16.reuse ;  /* 0x0000000102029824 */ /* 0x100fe200078e0a10 */
[C---:B------:R-:W-:Y:S01]  /*135d0*/  ISETP.GT.U32.AND P1, PT, R16.reuse, R12, PT ;  /* 0x0000000c1000720c */ /* 0x040fe20003f24070 */
[--C-:B------:R-:W-:Y:S01]  /*135e0*/  @!P0 IMAD.IADD R7, R7, 0x1, -R16.reuse ;  /* 0x0000000107078824 */ /* 0x100fe200078e0a10 */
[----:B------:R0:W-:Y:S01]  /*135f0*/  STL [R1+0xf4], R4 ;  /* 0x0000f40401007387 */ /* 0x0001e20000100800 */
[----:B------:R-:W-:Y:S01]  /*13600*/  ISETP.GT.U32.AND P0, PT, R16, R10, PT ;  /* 0x0000000a1000720c */ /* 0x000fe20003f04070 */
[--C-:B------:R-:W-:Y:S01]  /*13610*/  @!P5 IMAD.IADD R3, R3, 0x1, -R16.reuse ;  /* 0x000000010303d824 */ /* 0x100fe200078e0a10 */
[----:B------:R-:W-:Y:S02]  /*13620*/  ISETP.GE.AND P5, PT, R25, RZ, PT ;  /* 0x000000ff1900720c */ /* 0x000fe40003fa6270 */
[--C-:B------:R-:W-:Y:S02]  /*13630*/  @!P6 IMAD.IADD R5, R5, 0x1, -R16.reuse ;  /* 0x000000010505e824 */ /* 0x100fe400078e0a10 */
[----:B0-----:R-:W-:Y:S01]  /*13640*/  VIADD R4, R17, 0x4a ;  /* 0x0000004a11047836 */ /* 0x001fe20000000000 */
[----:B------:R-:W-:Y:S01]  /*13650*/  ISETP.GE.AND P6, PT, R9, RZ, PT ;  /* 0x000000ff0900720c */ /* 0x000fe20003fc6270 */
[----:B------:R-:W-:-:S03]  /*13660*/  @!P4 IMAD.IADD R11, R11, 0x1, -R16 ;  /* 0x000000010b0bc824 */ /* 0x000fc600078e0a10 */
[----:B------:R-:W-:Y:S01]  /*13670*/  IABS R21, R4 ;  /* 0x0000000400157213 */ /* 0x000fe20000000000 */
[----:B------:R-:W-:Y:S01]  /*13680*/  @!P1 IMAD.IADD R12, R12, 0x1, -R16 ;  /* 0x000000010c0c9824 */ /* 0x000fe200078e0a10 */
[----:B------:R-:W-:Y:S02]  /*13690*/  ISETP.GE.AND P4, PT, R15, RZ, PT ;  /* 0x000000ff0f00720c */ /* 0x000fe40003f86270 */
[----:B------:R-:W-:Y:S01]  /*136a0*/  ISETP.GT.U32.AND P1, PT, R16, R5, PT ;  /* 0x000000051000720c */ /* 0x000fe20003f24070 */
[----:B------:R-:W-:-:S04]  /*136b0*/  IMAD.HI.U32 R15, R23, R21, RZ ;  /* 0x00000015170f7227 */ /* 0x000fc800078e00ff */
[----:B------:R-:W-:Y:S01]  /*136c0*/  @!P0 IMAD.IADD R10, R10, 0x1, -R16 ;  /* 0x000000010a0a8824 */ /* 0x000fe200078e0a10 */
[----:B------:R-:W-:Y:S01]  /*136d0*/  ISETP.GE.AND P0, PT, R6, RZ, PT ;  /* 0x000000ff0600720c */ /* 0x000fe20003f06270 */
[----:B------:R-:W-:Y:S02]  /*136e0*/  IMAD.MOV.U32 R22, RZ, RZ, R14 ;  /* 0x000000ffff167224 */ /* 0x000fe400078e000e */
[----:B------:R-:W-:Y:S02]  /*136f0*/  IMAD.MOV.U32 R24, RZ, RZ, R19 ;  /* 0x000000ffff187224 */ /* 0x000fe400078e0013 */
[----:B------:R-:W-:Y:S02]  /*13700*/  IMAD.MOV R15, RZ, RZ, -R15 ;  /* 0x000000ffff0f7224 */ /* 0x000fe400078e0a0f */
[----:B------:R-:W-:Y:S02]  /*13710*/  IMAD.MOV.U32 R6, RZ, RZ, R7 ;  /* 0x000000ffff067224 */ /* 0x000fe400078e0007 */
[----:B------:R-:W-:-:S02]  /*13720*/  @!P3 IMAD.MOV R22, RZ, RZ, -R22 ;  /* 0x000000ffff16b224 */ /* 0x000fc400078e0a16 */
[----:B------:R-:W-:Y:S01]  /*13730*/  @!P2 IMAD.MOV R24, RZ, RZ, -R24 ;  /* 0x000000ffff18a224 */ /* 0x000fe200078e0a18 */
[C---:B------:R-:W-:Y:S01]  /*13740*/  ISETP.GT.U32.AND P2, PT, R16.reuse, R11, PT ;  /* 0x0000000b1000720c */ /* 0x040fe20003f44070 */
[----:B------:R-:W-:Y:S01]  /*13750*/  @!P5 IMAD.MOV R6, RZ, RZ, -R6 ;  /* 0x000000ffff06d224 */ /* 0x000fe200078e0a06 */
[C---:B------:R-:W-:Y:S01]  /*13760*/  ISETP.GT.U32.AND P5, PT, R16.reuse, R10, PT ;  /* 0x0000000a1000720c */ /* 0x040fe20003fa4070 */
[C---:B------:R-:W-:Y:S02]  /*13770*/  IMAD R21, R16.reuse, R15, R21 ;  /* 0x0000000f10157224 */ /* 0x040fe400078e0215 */
[----:B------:R-:W-:Y:S01]  /*13780*/  @!P6 IMAD.MOV R3, RZ, RZ, -R3 ;  /* 0x000000ffff03e224 */ /* 0x000fe200078e0a03 */
[----:B------:R-:W-:Y:S01]  /*13790*/  STL [R1+0xf0], R22 ;  /* 0x0000f01601007387 */ /* 0x000fe20000100800 */
[----:B------:R-:W-:Y:S02]  /*137a0*/  @!P4 IMAD.MOV R2, RZ, RZ, -R2 ;  /* 0x000000ffff02c224 */ /* 0x000fe400078e0a02 */
[----:B------:R-:W-:Y:S01]  /*137b0*/  @!P1 IMAD.IADD R5, R5, 0x1, -R16 ;  /* 0x0000000105059824 */ /* 0x000fe200078e0a10 */
[----:B------:R-:W-:Y:S01]  /*137c0*/  STL [R1+0xd8], R24 ;  /* 0x0000d81801007387 */ /* 0x000fe20000100800 */
[----:B------:R-:W-:-:S03]  /*137d0*/  ISETP.GT.U32.AND P1, PT, R16, R21, PT ;  /* 0x000000151000720c */ /* 0x000fc60003f24070 */
[----:B------:R0:W-:Y:S01]  /*137e0*/  STL [R1+0xd0], R6 ;  /* 0x0000d00601007387 */ /* 0x0001e20000100800 */
[----:B------:R-:W-:-:S03]  /*137f0*/  ISETP.GE.AND P6, PT, R8, RZ, PT ;  /* 0x000000ff0800720c */ /* 0x000fc60003fc6270 */
[----:B------:R1:W-:Y:S01]  /*13800*/  STL [R1+0xc8], R3 ;  /* 0x0000c80301007387 */ /* 0x0003e20000100800 */
[----:B------:R-:W-:-:S03]  /*13810*/  ISETP.GE.AND P4, PT, R13, RZ, PT ;  /* 0x000000ff0d00720c */ /* 0x000fc60003f86270 */
[----:B------:R-:W-:Y:S01]  /*13820*/  STL [R1+0xc4], R2 ;  /* 0x0000c40201007387 */ /* 0x000fe20000100800 */
[----:B------:R-:W-:Y:S01]  /*13830*/  ISETP.GT.U32.AND P3, PT, R16, R12, PT ;  /* 0x0000000c1000720c */ /* 0x000fe20003f64070 */
[--C-:B------:R-:W-:Y:S02]  /*13840*/  @!P2 IMAD.IADD R11, R11, 0x1, -R16.reuse ;  /* 0x000000010b0ba824 */ /* 0x100fe400078e0a10 */
[----:B------:R-:W-:Y:S02]  /*13850*/  @!P5 IMAD.IADD R10, R10, 0x1, -R16 ;  /* 0x000000010a0ad824 */ /* 0x000fe400078e0a10 */
[----:B------:R-:W-:Y:S01]  /*13860*/  IMAD.MOV.U32 R8, RZ, RZ, R5 ;  /* 0x000000ffff087224 */ /* 0x000fe200078e0005 */
[----:B------:R-:W-:Y:S01]  /*13870*/  ISETP.GE.AND P2, PT, R18, RZ, PT ;  /* 0x000000ff1200720c */ /* 0x000fe20003f46270 */
[----:B0-----:R-:W-:Y:S02]  /*13880*/  VIADD R6, R17, 0x46 ;  /* 0x0000004611067836 */ /* 0x001fe40000000000 */
[----:B------:R-:W-:-:S02]  /*13890*/  IMAD.MOV.U32 R7, RZ, RZ, R11 ;  /* 0x000000ffff077224 */ /* 0x000fc400078e000b */
[----:B------:R-:W-:Y:S02]  /*138a0*/  @!P1 IMAD.IADD R21, R21, 0x1, -R16 ;  /* 0x0000000115159824 */ /* 0x000fe400078e0a10 */
[----:B------:R-:W-:Y:S01]  /*138b0*/  @!P0 IMAD.MOV R8, RZ, RZ, -R8 ;  /* 0x000000ffff088224 */ /* 0x000fe200078e0a08 */
[----:B------:R-:W-:Y:S01]  /*138c0*/  ISETP.GE.AND P0, PT, R6, RZ, PT ;  /* 0x000000ff0600720c */ /* 0x000fe20003f06270 */
[----:B------:R-:W-:Y:S01]  /*138d0*/  @!P6 IMAD.MOV R7, RZ, RZ, -R7 ;  /* 0x000000ffff07e224 */ /* 0x000fe200078e0a07 */
[----:B------:R-:W-:Y:S01]  /*138e0*/  IABS R6, R6 ;  /* 0x0000000600067213 */ /* 0x000fe20000000000 */
[----:B-1----:R-:W-:Y:S01]  /*138f0*/  VIADD R3, R17, 0x44 ;  /* 0x0000004411037836 */ /* 0x002fe20000000000 */
[----:B------:R-:W-:Y:S01]  /*13900*/  ISETP.GT.U32.AND P6, PT, R16, R21, PT ;  /* 0x000000151000720c */ /* 0x000fe20003fc4070 */
[----:B------:R-:W-:Y:S01]  /*13910*/  @!P3 IMAD.IADD R12, R12, 0x1, -R16 ;  /* 0x000000010c0cb824 */ /* 0x000fe200078e0a10 */
[----:B------:R0:W-:Y:S02]  /*13920*/  STL [R1+0xc0], R8 ;  /* 0x0000c00801007387 */ /* 0x0001e40000100800 */
[----:B------:R-:W-:-:S02]  /*13930*/  ISETP.GE.AND P1, PT, R3, RZ, PT ;  /* 0x000000ff0300720c */ /* 0x000fc40003f26270 */
[----:B------:R1:W-:Y:S01]  /*13940*/  STL [R1+0xb0], R7 ;  /* 0x0000b00701007387 */ /* 0x0003e20000100800 */
[----:B------:R-:W-:Y:S02]  /*13950*/  ISETP.GE.AND P5, PT, R4, RZ, PT ;  /* 0x000000ff0400720c */ /* 0x000fe40003fa6270 */
[----:B0-----:R-:W-:Y:S01]  /*13960*/  IABS R8, R3 ;  /* 0x0000000300087213 */ /* 0x001fe20000000000 */
[----:B------:R-:W-:Y:S02]  /*13970*/  IMAD.MOV.U32 R3, RZ, RZ, R6 ;  /* 0x000000ffff037224 */ /* 0x000fe400078e0006 */
[----:B-1----:R-:W-:Y:S02]  /*13980*/  IMAD.MOV.U32 R7, RZ, RZ, R12 ;  /* 0x000000ffff077224 */ /* 0x002fe400078e000c */
[----:B------:R-:W-:Y:S02]  /*13990*/  VIADD R4, R17, 0x42 ;  /* 0x0000004211047836 */ /* 0x000fe40000000000 */
[----:B------:R-:W-:-:S02]  /*139a0*/  @!P2 IMAD.MOV R7, RZ, RZ, -R7 ;  /* 0x000000ffff07a224 */ /* 0x000fc400078e0a07 */
[----:B------:R-:W-:Y:S01]  /*139b0*/  VIADD R5, R17, 0x40 ;  /* 0x0000004011057836 */ /* 0x000fe20000000000 */
[----:B------:R-:W-:Y:S01]  /*139c0*/  ISETP.GE.AND P2, PT, R4, RZ, PT ;  /* 0x000000ff0400720c */ /* 0x000fe20003f46270 */
[----:B------:R-:W-:-:S03]  /*139d0*/  @!P6 IMAD.IADD R21, R21, 0x1, -R16 ;  /* 0x000000011515e824 */ /* 0x000fc600078e0a10 */
[----:B------:R-:W-:Y:S01]  /*139e0*/  IABS R6, R5 ;  /* 0x0000000500067213 */ /* 0x000fe20000000000 */
[----:B------:R-:W-:Y:S01]  /*139f0*/  IMAD.MOV.U32 R11, RZ, RZ, R21 ;  /* 0x000000ffff0b7224 */ /* 0x000fe200078e0015 */
[----:B------:R-:W-:-:S03]  /*13a00*/  ISETP.GE.AND P6, PT, R5, RZ, PT ;  /* 0x000000ff0500720c */ /* 0x000fc60003fc6270 */
[----:B------:R-:W-:Y:S02]  /*13a10*/  @!P5 IMAD.MOV R11, RZ, RZ, -R11 ;  /* 0x000000ffff0bd224 */ /* 0x000fe400078e0a0b */
[----:B---3--:R-:W-:Y:S02]  /*13a20*/  IMAD.MOV.U32 R27, RZ, RZ, R20 ;  /* 0x000000ffff1b7224 */ /* 0x008fe400078e0014 */
[----:B------:R-:W-:-:S05]  /*13a30*/  VIADD R20, R17, 0x48 ;  /* 0x0000004811147836 */ /* 0x000fca0000000000 */
[----:B------:R-:W-:-:S05]  /*13a40*/  IABS R9, R20 ;  /* 0x0000001400097213 */ /* 0x000fca0000000000 */
[----:B------:R-:W-:-:S04]  /*13a50*/  IMAD.HI.U32 R2, R23, R9, RZ ;  /* 0x0000000917027227 */ /* 0x000fc800078e00ff */
[----:B------:R-:W-:-:S04]  /*13a60*/  IMAD.MOV R2, RZ, RZ, -R2 ;  /* 0x000000ffff027224 */ /* 0x000fc800078e0a02 */
[----:B------:R-:W-:Y:S02]  /*13a70*/  IMAD R2, R16, R2, R9 ;  /* 0x0000000210027224 */ /* 0x000fe400078e0209 */
[----:B------:R-:W-:-:S04]  /*13a80*/  IMAD.MOV.U32 R9, RZ, RZ, R10 ;  /* 0x000000ffff097224 */ /* 0x000fc800078e000a */
[----:B------:R-:W-:Y:S01]  /*13a90*/  @!P4 IMAD.MOV R9, RZ, RZ, -R9 ;  /* 0x000000ffff09c224 */ /* 0x000fe200078e0a09 */
[----:B------:R-:W-:Y:S01]  /*13aa0*/  ISETP.GT.U32.AND P4, PT, R16, R2, PT ;  /* 0x000000021000720c */ /* 0x000fe20003f84070 */
[----:B------:R-:W-:-:S03]  /*13ab0*/  IMAD.HI.U32 R10, R23, R3, RZ ;  /* 0x00000003170a7227 */ /* 0x000fc600078e00ff */
[----:B------:R-:W-:Y:S01]  /*13ac0*/  STL [R1+0xac], R9 ;  /* 0x0000ac0901007387 */ /* 0x000fe20000100800 */
[----:B------:R-:W-:-:S03]  /*13ad0*/  IMAD.MOV R10, RZ, RZ, -R10 ;  /* 0x000000ffff0a7224 */ /* 0x000fc600078e0a0a */
[----:B------:R0:W-:Y:S01]  /*13ae0*/  STL [R1+0xa4], R7 ;  /* 0x0000a40701007387 */ /* 0x0001e20000100800 */
[----:B------:R-:W-:-:S04]  /*13af0*/  IMAD R3, R16, R10, R3 ;  /* 0x0000000a10037224 */ /* 0x000fc800078e0203 */
[----:B------:R-:W-:Y:S01]  /*13b00*/  @!P4 IMAD.IADD R2, R2, 0x1, -R16 ;  /* 0x000000010202c824 */ /* 0x000fe200078e0a10 */
[----:B0-----:R-:W-:Y:S01]  /*13b10*/  IABS R7, R4 ;  /* 0x0000000400077213 */ /* 0x001fe20000000000 */
[----:B------:R-:W-:-:S03]  /*13b20*/  IMAD.MOV.U32 R4, RZ, RZ, R8 ;  /* 0x000000ffff047224 */ /* 0x000fc600078e0008 */
[C---:B------:R-:W-:Y:S01]  /*13b30*/  ISETP.GT.U32.AND P4, PT, R16.reuse, R2, PT ;  /* 0x000000021000720c */ /* 0x040fe20003f84070 */
[----:B------:R-:W-:Y:S02]  /*13b40*/  IMAD.MOV.U32 R5, RZ, RZ, R7 ;  /* 0x000000ffff057224 */ /* 0x000fe400078e0007 */
[----:B------:R-:W-:Y:S01]  /*13b50*/  IMAD.HI.U32 R8, R23, R4, RZ ;  /* 0x0000000417087227 */ /* 0x000fe200078e00ff */
[----:B------:R-:W-:-:S03]  /*13b60*/  ISETP.GT.U32.AND P5, PT, R16, R3, PT ;  /* 0x000000031000720c */ /* 0x000fc60003fa4070 */
[----:B------:R-:W-:-:S04]  /*13b70*/  IMAD.HI.U32 R9, R23, R5, RZ ;  /* 0x0000000517097227 */ /* 0x000fc800078e00ff */
[----:B------:R-:W-:Y:S02]  /*13b80*/  IMAD.MOV R8, RZ, RZ, -R8 ;  /* 0x000000ffff087224 */ /* 0x000fe400078e0a08 */
[----:B------:R-:W-:Y:S02]  /*13b90*/  IMAD.MOV R9, RZ, RZ, -R9 ;  /* 0x000000ffff097224 */ /* 0x000fe400078e0a09 */
[C---:B------:R-:W-:Y:S02]  /*13ba0*/  IMAD R4, R16.reuse, R8, R4 ;  /* 0x0000000810047224 */ /* 0x040fe400078e0204 */
[----:B------:R-:W-:Y:S02]  /*13bb0*/  IMAD R5, R16, R9, R5 ;  /* 0x0000000910057224 */ /* 0x000fe400078e0205 */
[----:B------:R-:W-:Y:S01]  /*13bc0*/  @!P4 IMAD.IADD R2, R2, 0x1, -R16 ;  /* 0x000000010202c824 */ /* 0x000fe200078e0a10 */
[----:B------:R-:W-:Y:S01]  /*13bd0*/  ISETP.GT.U32.AND P4, PT, R16, R4, PT ;  /* 0x000000041000720c */ /* 0x000fe20003f84070 */
[----:B------:R-:W-:-:S04]  /*13be0*/  IMAD.HI.U32 R7, R23, R6, RZ ;  /* 0x0000000617077227 */ /* 0x000fc800078e00ff */
[----:B------:R-:W-:Y:S01]  /*13bf0*/  @!P5 IMAD.IADD R3, R3, 0x1, -R16 ;  /* 0x000000010303d824 */ /* 0x000fe200078e0a10 */
[----:B------:R-:W-:Y:S01]  /*13c00*/  ISETP.GT.U32.AND P5, PT, R16, R5, PT ;  /* 0x000000051000720c */ /* 0x000fe20003fa4070 */
[----:B------:R-:W-:-:S04]  /*13c10*/  IMAD.MOV R7, RZ, RZ, -R7 ;  /* 0x000000ffff077224 */ /* 0x000fc800078e0a07 */
[----:B------:R-:W-:Y:S02]  /*13c20*/  IMAD R6, R16, R7, R6 ;  /* 0x0000000710067224 */ /* 0x000fe400078e0206 */
[----:B------:R-:W-:Y:S02]  /*13c30*/  VIADD R7, R17, 0x3e ;  /* 0x0000003e11077836 */ /* 0x000fe40000000000 */
[----:B------:R-:W-:-:S03]  /*13c40*/  @!P4 IMAD.IADD R4, R4, 0x1, -R16 ;  /* 0x000000010404c824 */ /* 0x000fc600078e0a10 */
[----:B------:R-:W-:Y:S01]  /*13c50*/  IABS R12, R7 ;  /* 0x00000007000c7213 */ /* 0x000fe20000000000 */
[----:B------:R-:W-:Y:S01]  /*13c60*/  @!P5 IMAD.IADD R5, R5, 0x1, -R16 ;  /* 0x000000010505d824 */ /* 0x000fe200078e0a10 */
[----:B------:R-:W-:Y:S01]  /*13c70*/  ISETP.GE.AND P3, PT, R20, RZ, PT ;  /* 0x000000ff1400720c */ /* 0x000fe20003f66270 */
[----:B------:R-:W-:Y:S01]  /*13c80*/  IMAD.MOV.U32 R20, RZ, RZ, R2 ;  /* 0x000000ffff147224 */ /* 0x000fe200078e0002 */
[----:B------:R-:W-:Y:S01]  /*13c90*/  ISETP.GT.U32.AND P5, PT, R16, R4, PT ;  /* 0x000000041000720c */ /* 0x000fe20003fa4070 */
[----:B------:R-:W-:-:S04]  /*13ca0*/  IMAD.HI.U32 R2, R23, R12, RZ ;  /* 0x0000000c17027227 */ /* 0x000fc800078e00ff */
[----:B------:R-:W-:Y:S02]  /*13cb0*/  IMAD.MOV R2, RZ, RZ, -R2 ;  /* 0x000000ffff027224 */ /* 0x000fe400078e0a02 */
[----:B------:R-:W-:Y:S01]  /*13cc0*/  VIADD R8, R17, 0x3c ;  /* 0x0000003c11087836 */ /* 0x000fe20000000000 */
[C---:B------:R-:W-:Y:S01]  /*13cd0*/  ISETP.GT.U32.AND P4, PT, R16.reuse, R3, PT ;  /* 0x000000031000720c */ /* 0x040fe20003f84070 */
[----:B------:R-:W-:-:S03]  /*13ce0*/  IMAD R2, R16, R2, R12 ;  /* 0x0000000210027224 */ /* 0x000fc600078e020c */
[----:B------:R-:W-:Y:S01]  /*13cf0*/  IABS R13, R8 ;  /* 0x00000008000d7213 */ /* 0x000fe20000000000 */
[----:B------:R-:W-:Y:S01]  /*13d00*/  @!P5 IMAD.IADD R4, R4, 0x1, -R16 ;  /* 0x000000010404d824 */ /* 0x000fe200078e0a10 */
[C---:B------:R-:W-:Y:S01]  /*13d10*/  ISETP.GT.U32.AND P5, PT, R16.reuse, R2, PT ;  /* 0x000000021000720c */ /* 0x040fe20003fa4070 */
[----:B------:R-:W-:Y:S01]  /*13d20*/  @!P3 IMAD.MOV R20, RZ, RZ, -R20 ;  /* 0x000000ffff14b224 */ /* 0x000fe200078e0a14 */
[----:B------:R-:W-:Y:S01]  /*13d30*/  ISETP.GT.U32.AND P3, PT, R16, R5, PT ;  /* 0x000000051000720c */ /* 0x000fe20003f64070 */
[----:B------:R-:W-:Y:S01]  /*13d40*/  IMAD.HI.U32 R19, R23, R13, RZ ;  /* 0x0000000d17137227 */ /* 0x000fe200078e00ff */
[----:B------:R0:W-:Y:S03]  /*13d50*/  STL [R1+0x9c], R11 ;  /* 0x00009c0b01007387 */ /* 0x0001e60000100800 */
[----:B------:R-:W-:Y:S02]  /*13d60*/  VIADD R9, R17, 0x3a ;  /* 0x0000003a11097836 */ /* 0x000fe40000000000 */
[----:B------:R-:W-:-:S02]  /*13d70*/  IMAD.MOV R19, RZ, RZ, -R19 ;  /* 0x000000ffff137224 */ /* 0x000fc400078e0a13 */
[--C-:B------:R-:W-:Y:S01]  /*13d80*/  @!P4 IMAD.IADD R3, R3, 0x1, -R16.reuse ;  /* 0x000000010303c824 */ /* 0x100fe200078e0a10 */
[----:B------:R-:W-:Y:S01]  /*13d90*/  IABS R14, R9 ;  /* 0x00000009000e7213 */ /* 0x000fe20000000000 */
[C---:B0-----:R-:W-:Y:S01]  /*13da0*/  VIADD R11, R17.reuse, 0x36 ;  /* 0x00000036110b7836 */ /* 0x041fe20000000000 */
[C---:B------:R-:W-:Y:S01]  /*13db0*/  ISETP.GT.U32.AND P4, PT, R16.reuse, R6, PT ;  /* 0x000000061000720c */ /* 0x040fe20003f84070 */
[----:B------:R-:W-:Y:S01]  /*13dc0*/  IMAD R13, R16, R19, R13 ;  /* 0x00000013100d7224 */ /* 0x000fe200078e020d */
[----:B------:R0:W-:Y:S01]  /*13dd0*/  STL [R1+0x98], R20 ;  /* 0x0000981401007387 */ /* 0x0001e20000100800 */
[----:B------:R-:W-:Y:S01]  /*13de0*/  IMAD.MOV.U32 R22, RZ, RZ, R3 ;  /* 0x000000ffff167224 */ /* 0x000fe200078e0003 */
[----:B------:R-:W-:Y:S01]  /*13df0*/  IABS R18, R11 ;  /* 0x0000000b00127213 */ /* 0x000fe20000000000 */
[----:B------:R-:W-:Y:S02]  /*13e00*/  @!P5 IMAD.IADD R2, R2, 0x1, -R16 ;  /* 0x000000010202d824 */ /* 0x000fe400078e0a10 */
[----:B------:R-:W-:-:S02]  /*13e10*/  VIADD R10, R17, 0x38 ;  /* 0x00000038110a7836 */ /* 0x000fc40000000000 */
[----:B------:R-:W-:Y:S01]  /*13e20*/  @!P3 IMAD.IADD R5, R5, 0x1, -R16 ;  /* 0x000000010505b824 */ /* 0x000fe200078e0a10 */
[----:B------:R-:W-:Y:S01]  /*13e30*/  ISETP.GT.U32.AND P3, PT, R16, R13, PT ;  /* 0x0000000d1000720c */ /* 0x000fe20003f64070 */
[----:B0-----:R-:W-:Y:S01]  /*13e40*/  IMAD.HI.U32 R20, R23, R14, RZ ;  /* 0x0000000e17147227 */ /* 0x001fe200078e00ff */
[----:B------:R-:W-:-:S03]  /*13e50*/  IABS R15, R10 ;  /* 0x0000000a000f7213 */ /* 0x000fc60000000000 */
[----:B------:R-:W-:Y:S01]  /*13e60*/  @!P0 IMAD.MOV R22, RZ, RZ, -R22 ;  /* 0x000000ffff168224 */ /* 0x000fe200078e0a16 */
[----:B------:R-:W-:Y:S01]  /*13e70*/  ISETP.GT.U32.AND P0, PT, R16, R2, PT ;  /* 0x000000021000720c */ /* 0x000fe20003f04070 */
[----:B------:R-:W-:-:S04]  /*13e80*/  IMAD.HI.U32 R12, R23, R18, RZ ;  /* 0x00000012170c7227 */ /* 0x000fc800078e00ff */
[----:B------:R-:W-:Y:S02]  /*13e90*/  IMAD.MOV R20, RZ, RZ, -R20 ;  /* 0x000000ffff147224 */ /* 0x000fe400078e0a14 */
[----:B------:R-:W-:Y:S02]  /*13ea0*/  IMAD.MOV R12, RZ, RZ, -R12 ;  /* 0x000000ffff0c7224 */ /* 0x000fe400078e0a0c */
[----:B------:R-:W-:Y:S02]  /*13eb0*/  @!P4 IMAD.IADD R6, R6, 0x1, -R16 ;  /* 0x000000010606c824 */ /* 0x000fe400078e0a10 */
[C---:B------:R-:W-:Y:S02]  /*13ec0*/  IMAD R14, R16.reuse, R20, R14 ;  /* 0x00000014100e7224 */ /* 0x040fe400078e020e */
[----:B------:R-:W-:Y:S01]  /*13ed0*/  IMAD.HI.U32 R21, R23, R15, RZ ;  /* 0x0000000f17157227 */ /* 0x000fe200078e00ff */
[----:B------:R-:W-:-:S03]  /*13ee0*/  ISETP.GT.U32.AND P5, PT, R16, R6, PT ;  /* 0x000000061000720c */ /* 0x000fc60003fa4070 */
[C---:B------:R-:W-:Y:S02]  /*13ef0*/  IMAD R18, R16.reuse, R12, R18 ;  /* 0x0000000c10127224 */ /* 0x040fe400078e0212 */
[----:B------:R-:W-:Y:S01]  /*13f00*/  @!P1 IMAD.MOV R4, RZ, RZ, -R4 ;  /* 0x000000ffff049224 */ /* 0x000fe200078e0a04 */
[----:B------:R-:W-:Y:S01]  /*13f10*/  ISETP.GT.U32.AND P1, PT, R16, R14, PT ;  /* 0x0000000e1000720c */ /* 0x000fe20003f24070 */
[----:B------:R-:W-:Y:S02]  /*13f20*/  IMAD.MOV R21, RZ, RZ, -R21 ;  /* 0x000000ffff157224 */ /* 0x000fe400078e0a15 */
[--C-:B------:R-:W-:Y:S01]  /*13f30*/  @!P3 IMAD.IADD R13, R13, 0x1, -R16.reuse ;  /* 0x000000010d0db824 */ /* 0x100fe200078e0a10 */
[----:B------:R-:W-:Y:S01]  /*13f40*/  ISETP.GE.AND P4, PT, R7, RZ, PT ;  /* 0x000000ff0700720c */ /* 0x000fe20003f86270 */
[----:B------:R-:W-:Y:S01]  /*13f50*/  @!P0 IMAD.IADD R2, R2, 0x1, -R16 ;  /* 0x0000000102028824 */ /* 0x000fe200078e0a10 */
[C---:B------:R-:W-:Y:S01]  /*13f60*/  ISETP.GT.U32.AND P0, PT, R16.reuse, R18, PT ;  /* 0x000000121000720c */ /* 0x040fe20003f04070 */
[C---:B------:R-:W-:Y:S01]  /*13f70*/  IMAD R15, R16.reuse, R21, R15 ;  /* 0x00000015100f7224 */ /* 0x040fe200078e020f */
[----:B------:R-:W-:Y:S01]  /*13f80*/  ISETP.GT.U32.AND P3, PT, R16, R13, PT ;  /* 0x0000000d1000720c */ /* 0x000fe20003f64070 */
[----:B------:R-:W-:-:S02]  /*13f90*/  VIADD R7, R17, 0x34 ;  /* 0x0000003411077836 */ /* 0x000fc40000000000 */
[----:B------:R-:W-:Y:S01]  /*13fa0*/  @!P2 IMAD.MOV R5, RZ, RZ, -R5 ;  /* 0x000000ffff05a224 */ /* 0x000fe200078e0a05 */
[----:B------:R-:W-:Y:S01]  /*13fb0*/  ISETP.GT.U32.AND P2, PT, R16, R15, PT ;  /* 0x0000000f1000720c */ /* 0x000fe20003f44070 */
[----:B------:R-:W-:Y:S01]  /*13fc0*/  VIADD R19, R17, 0x32 ;  /* 0x0000003211137836 */ /* 0x000fe20000000000 */
[----:B------:R-:W-:Y:S01]  /*13fd0*/  IABS R12, R7 ;  /* 0x00000007000c7213 */ /* 0x000fe20000000000 */
[----:B------:R-:W-:Y:S01]  /*13fe0*/  STL [R1+0x94], R22 ;  /* 0x0000941601007387 */ /* 0x000fe20000100800 */
[--C-:B------:R-:W-:Y:S01]  /*13ff0*/  @!P5 IMAD.IADD R6, R6, 0x1, -R16.reuse ;  /* 0x000000010606d824 */ /* 0x100fe200078e0a10 */
[----:B------:R-:W-:Y:S01]  /*14000*/  ISETP.GE.AND P5, PT, R8, RZ, PT ;  /* 0x000000ff0800720c */ /* 0x000fe20003fa6270 */
[--C-:B------:R-:W-:Y:S01]  /*14010*/  @!P1 IMAD.IADD R14, R14, 0x1, -R16.reuse ;  /* 0x000000010e0e9824 */ /* 0x100fe200078e0a10 */
[----:B------:R-:W-:Y:S01]  /*14020*/  IABS R3, R19 ;  /* 0x0000001300037213 */ /* 0x000fe20000000000 */
[----:B------:R0:W-:Y:S01]  /*14030*/  STL [R1+0x90], R4 ;  /* 0x0000900401007387 */ /* 0x0001e20000100800 */
[----:B------:R-:W-:-:S02]  /*14040*/  @!P0 IMAD.IADD R18, R18, 0x1, -R16 ;  /* 0x0000000112128824 */ /* 0x000fc400078e0a10 */
[----:B------:R-:W-:Y:S01]  /*14050*/  ISETP.GT.U32.AND P0, PT, R16, R14, PT ;  /* 0x0000000e1000720c */ /* 0x000fe20003f04070 */
[----:B------:R1:W-:Y:S01]  /*14060*/  STL [R1+0x8c], R5 ;  /* 0x00008c0501007387 */ /* 0x0003e20000100800 */
[----:B------:R-:W-:Y:S02]  /*14070*/  @!P3 IMAD.IADD R13, R13, 0x1, -R16 ;  /* 0x000000010d0db824 */ /* 0x000fe400078e0a10 */
[----:B0-----:R-:W-:-:S04]  /*14080*/  IMAD.HI.U32 R4, R23, R12, RZ ;  /* 0x0000000c17047227 */ /* 0x001fc800078e00ff */
[----:B------:R-:W-:Y:S02]  /*14090*/  IMAD.MOV R4, RZ, RZ, -R4 ;  /* 0x000000ffff047224 */ /* 0x000fe400078e0a04 */
[----:B-1----:R-:W-:-:S04]  /*140a0*/  IMAD.HI.U32 R5, R23, R3, RZ ;  /* 0x0000000317057227 */ /* 0x002fc800078e00ff */
[----:B------:R-:W-:Y:S02]  /*140b0*/  @!P2 IMAD.IADD R15, R15, 0x1, -R16 ;  /* 0x000000010f0fa824 */ /* 0x000fe400078e0a10 */
[----:B------:R-:W-:Y:S02]  /*140c0*/  IMAD.MOV.U32 R21, RZ, RZ, R6 ;  /* 0x000000ffff157224 */ /* 0x000fe400078e0006 */
[----:B------:R-:W-:Y:S02]  /*140d0*/  IMAD R4, R16, R4, R12 ;  /* 0x0000000410047224 */ /* 0x000fe400078e020c */
[----:B------:R-:W-:Y:S02]  /*140e0*/  IMAD.MOV R5, RZ, RZ, -R5 ;  /* 0x000000ffff057224 */ /* 0x000fe400078e0a05 */
[----:B------:R-:W-:Y:S02]  /*140f0*/  IMAD.MOV.U32 R6, RZ, RZ, R13 ;  /* 0x000000ffff067224 */ /* 0x000fe400078e000d */
[----:B------:R-:W-:-:S02]  /*14100*/  IMAD.MOV.U32 R20, RZ, RZ, R2 ;  /* 0x000000ffff147224 */ /* 0x000fc400078e0002 */
[----:B------:R-:W-:Y:S01]  /*14110*/  @!P6 IMAD.MOV R21, RZ, RZ, -R21 ;  /* 0x000000ffff15e224 */ /* 0x000fe200078e0a15 */
[C---:B------:R-:W-:Y:S01]  /*14120*/  ISETP.GT.U32.AND P6, PT, R16.reuse, R15, PT ;  /* 0x0000000f1000720c */ /* 0x040fe20003fc4070 */
[C---:B------:R-:W-:Y:S02]  /*14130*/  IMAD R2, R16.reuse, R5, R3 ;  /* 0x0000000510027224 */ /* 0x040fe400078e0203 */
[----:B------:R-:W-:Y:S01]  /*14140*/  @!P5 IMAD.MOV R6, RZ, RZ, -R6 ;  /* 0x000000ffff06d224 */ /* 0x000fe200078e0a06 */
[----:B------:R-:W-:Y:S01]  /*14150*/  ISETP.GT.U32.AND P5, PT, R16, R4, PT ;  /* 0x000000041000720c */ /* 0x000fe20003fa4070 */
[----:B------:R-:W-:Y:S01]  /*14160*/  @!P4 IMAD.MOV R20, RZ, RZ, -R20 ;  /* 0x000000ffff14c224 */ /* 0x000fe200078e0a14 */
[----:B----4-:R-:W-:Y:S01]  /*14170*/  IABS R12, R29 ;  /* 0x0000001d000c7213 */ /* 0x010fe20000000000 */
[----:B------:R-:W-:Y:S01]  /*14180*/  @!P0 IMAD.IADD R14, R14, 0x1, -R16 ;  /* 0x000000010e0e8824 */ /* 0x000fe200078e0a10 */
[----:B------:R-:W-:Y:S01]  /*14190*/  ISETP.GT.U32.AND P0, PT, R16, R2, PT ;  /* 0x000000021000720c */ /* 0x000fe20003f04070 */
[----:B------:R-:W-:Y:S01]  /*141a0*/  STL [R1+0x88], R21 ;  /* 0x0000881501007387 */ /* 0x000fe20000100800 */
[----:B------:R-:W-:Y:S01]  /*141b0*/  ISETP.GE.AND P3, PT, R9, RZ, PT ;  /* 0x000000ff0900720c */ /* 0x000fe20003f66270 */
[----:B------:R-:W-:-:S02]  /*141c0*/  VIADD R8, R17, 0x30 ;  /* 0x0000003011087836 */ /* 0x000fc40000000000 */
[----:B------:R-:W-:Y:S01]  /*141d0*/  STL [R1+0x7c], R20 ;  /* 0x00007c1401007387 */ /* 0x000fe20000100800 */
[----:B------:R-:W-:Y:S01]  /*141e0*/  ISETP.GT.U32.AND P4, PT, R16, R18, PT ;  /* 0x000000121000720c */ /* 0x000fe20003f84070 */
[----:B------:R-:W-:Y:S02]  /*141f0*/  VIADD R3, R17, 0x2e ;  /* 0x0000002e11037836 */ /* 0x000fe40000000000 */
[----:B------:R0:W-:Y:S01]  /*14200*/  STL [R1+0x78], R6 ;  /* 0x0000780601007387 */ /* 0x0001e20000100800 */
[----:B------:R-:W-:Y:S01]  /*14210*/  ISETP.GE.AND P1, PT, R10, RZ, PT ;  /* 0x000000ff0a00720c */ /* 0x000fe20003f26270 */
[--C-:B------:R-:W-:Y:S01]  /*14220*/  @!P6 IMAD.IADD R15, R15, 0x1, -R16.reuse ;  /* 0x000000010f0fe824 */ /* 0x100fe200078e0a10 */
[----:B------:R-:W-:Y:S01]  /*14230*/  IABS R5, R8 ;  /* 0x0000000800057213 */ /* 0x000fe20000000000 */
[----:B------:R-:W-:Y:S01]  /*14240*/  @!P5 IMAD.IADD R4, R4, 0x1, -R16 ;  /* 0x000000010404d824 */ /* 0x000fe200078e0a10 */
[----:B------:R-:W-:Y:S01]  /*14250*/  ISETP.GE.AND P6, PT, R7, RZ, PT ;  /* 0x000000ff0700720c */ /* 0x000fe20003fc6270 */
[----:B0-----:R-:W0:Y:S01]  /*14260*/  I2F.RP R6, R12 ;  /* 0x0000000c00067306 */ /* 0x001e220000209400 */
[----:B------:R-:W-:Y:S01]  /*14270*/  IABS R7, R3 ;  /* 0x0000000300077213 */ /* 0x000fe20000000000 */
[----:B------:R-:W-:Y:S01]  /*14280*/  IMAD.MOV.U32 R10, RZ, RZ, R14 ;  /* 0x000000ffff0a7224 */ /* 0x000fe200078e000e */
[----:B------:R-:W-:Y:S01]  /*14290*/  ISETP.GE.AND P2, PT, R11, RZ, PT ;  /* 0x000000ff0b00720c */ /* 0x000fe20003f46270 */
[----:B------:R-:W-:Y:S01]  /*142a0*/  IMAD.HI.U32 R9, R23, R5, RZ ;  /* 0x0000000517097227 */ /* 0x000fe200078e00ff */
[----:B------:R-:W-:-:S03]  /*142b0*/  ISETP.GE.AND P5, PT, R8, RZ, PT ;  /* 0x000000ff0800720c */ /* 0x000fc60003fa6270 */
[----:B------:R-:W-:Y:S01]  /*142c0*/  @!P0 IMAD.IADD R2, R2, 0x1, -R16 ;  /* 0x0000000102028824 */ /* 0x000fe200078e0a10 */
[----:B------:R-:W-:Y:S01]  /*142d0*/  ISETP.GT.U32.AND P0, PT, R16, R4, PT ;  /* 0x000000041000720c */ /* 0x000fe20003f04070 */
[----:B------:R-:W-:-:S04]  /*142e0*/  IMAD.HI.U32 R8, R23, R7, RZ ;  /* 0x0000000717087227 */ /* 0x000fc800078e00ff */
[----:B------:R-:W-:Y:S02]  /*142f0*/  @!P3 IMAD.MOV R10, RZ, RZ, -R10 ;  /* 0x000000ffff0ab224 */ /* 0x000fe400078e0a0a */
[----:B------:R-:W-:Y:S02]  /*14300*/  @!P4 IMAD.IADD R18, R18, 0x1, -R16 ;  /* 0x000000011212c824 */ /* 0x000fe400078e0a10 */
[----:B------:R-:W-:Y:S02]  /*14310*/  IMAD.MOV R9, RZ, RZ, -R9 ;  /* 0x000000ffff097224 */ /* 0x000fe400078e0a09 */
[----:B------:R-:W-:Y:S01]  /*14320*/  IMAD.MOV.U32 R11, RZ, RZ, R15 ;  /* 0x000000ffff0b7224 */ /* 0x000fe200078e000f */
[----:B0-----:R-:W0:Y:S01]  /*14330*/  MUFU.RCP R6, R6 ;  /* 0x0000000600067308 */ /* 0x001e220000001000 */
[----:B------:R-:W-:Y:S01]  /*14340*/  IMAD.MOV R8, RZ, RZ, -R8 ;  /* 0x000000ffff087224 */ /* 0x000fe200078e0a08 */
[----:B------:R1:W-:Y:S01]  /*14350*/  STL [R1+0x74], R10 ;  /* 0x0000740a01007387 */ /* 0x0003e20000100800 */
[----:B------:R-:W-:-:S02]  /*14360*/  IMAD R5, R16, R9, R5 ;  /* 0x0000000910057224 */ /* 0x000fc400078e0205 */
[----:B------:R-:W-:Y:S01]  /*14370*/  @!P1 IMAD.MOV R11, RZ, RZ, -R11 ;  /* 0x000000ffff0b9224 */ /* 0x000fe200078e0a0b */
[----:B------:R-:W-:Y:S01]  /*14380*/  ISETP.GE.AND P1, PT, R3, RZ, PT ;  /* 0x000000ff0300720c */ /* 0x000fe20003f26270 */
[C---:B------:R-:W-:Y:S01]  /*14390*/  IMAD R3, R16.reuse, R8, R7 ;  /* 0x0000000810037224 */ /* 0x040fe200078e0207 */
[----:B------:R-:W-:Y:S01]  /*143a0*/  ISETP.GT.U32.AND P3, PT, R16, R2, PT ;  /* 0x000000021000720c */ /* 0x000fe20003f64070 */
[----:B-1----:R-:W-:Y:S02]  /*143b0*/  IMAD.MOV.U32 R10, RZ, RZ, R18 ;  /* 0x000000ffff0a7224 */ /* 0x002fe400078e0012 */
[----:B------:R-:W-:Y:S02]  /*143c0*/  @!P0 IMAD.IADD R4, R4, 0x1, -R16 ;  /* 0x0000000104048824 */ /* 0x000fe400078e0a10 */
[----:B------:R-:W-:Y:S01]  /*143d0*/  @!P2 IMAD.MOV R10, RZ, RZ, -R10 ;  /* 0x000000ffff0aa224 */ /* 0x000fe200078e0a0a */
[C---:B------:R-:W-:Y:S02]  /*143e0*/  ISETP.GT.U32.AND P2, PT, R16.reuse, R5, PT ;  /* 0x000000051000720c */ /* 0x040fe40003f44070 */
[----:B------:R-:W-:Y:S01]  /*143f0*/  ISETP.GT.U32.AND P0, PT, R16, R3, PT ;  /* 0x000000031000720c */ /* 0x000fe20003f04070 */
[----:B------:R-:W-:-:S02]  /*14400*/  VIADD R8, R17, 0x2c ;  /* 0x0000002c11087836 */ /* 0x000fc40000000000 */
[----:B0-----:R-:W-:Y:S01]  /*14410*/  VIADD R7, R6, 0xffffffe ;  /* 0x0ffffffe06077836 */ /* 0x001fe20000000000 */
[----:B------:R-:W-:Y:S01]  /*14420*/  ISETP.GE.AND P4, PT, R19, RZ, PT ;  /* 0x000000ff1300720c */ /* 0x000fe20003f86270 */
[----:B------:R-:W-:Y:S01]  /*14430*/  @!P3 IMAD.IADD R2, R2, 0x1, -R16 ;  /* 0x000000010202b824 */ /* 0x000fe200078e0a10 */
[----:B------:R-:W-:Y:S01]  /*14440*/  ISETP.GE.AND P3, PT, R8, RZ, PT ;  /* 0x000000ff0800720c */ /* 0x000fe20003f66270 */
[----:B------:R-:W-:Y:S01]  /*14450*/  IMAD.MOV.U32 R13, RZ, RZ, R4 ;  /* 0x000000ffff0d7224 */ /* 0x000fe200078e0004 */
[----:B------:R-:W-:-:S03]  /*14460*/  IABS R8, R8 ;  /* 0x0000000800087213 */ /* 0x000fc60000000000 */
[--C-:B------:R-:W-:Y:S01]  /*14470*/  @!P2 IMAD.IADD R5, R5, 0x1, -R16.reuse ;  /* 0x000000010505a824 */ /* 0x100fe200078e0a10 */
[----:B------:R-:W0:Y:S01]  /*14480*/  F2I.FTZ.U32.TRUNC.NTZ R7, R7 ;  /* 0x0000000700077305 */ /* 0x000e22000021f000 */
[----:B------:R-:W-:Y:S02]  /*14490*/  @!P0 IMAD.IADD R3, R3, 0x1, -R16 ;  /* 0x0000000103038824 */ /* 0x000fe400078e0a10 */
[----:B------:R-:W-:Y:S01]  /*144a0*/  @!P6 IMAD.MOV R13, RZ, RZ, -R13 ;  /* 0x000000ffff0de224 */ /* 0x000fe200078e0a0d */
[C---:B------:R-:W-:Y:S01]  /*144b0*/  ISETP.GT.U32.AND P6, PT, R16.reuse, R5, PT ;  /* 0x000000051000720c */ /* 0x040fe20003fc4070 */
[----:B------:R1:W-:Y:S01]  /*144c0*/  STL [R1+0x70], R11 ;  /* 0x0000700b01007387 */ /* 0x0003e20000100800 */
[----:B------:R-:W-:Y:S01]  /*144d0*/  IMAD.HI.U32 R4, R23, R8, RZ ;  /* 0x0000000817047227 */ /* 0x000fe200078e00ff */
[----:B------:R-:W-:Y:S02]  /*144e0*/  ISETP.GT.U32.AND P0, PT, R16, R3, PT ;  /* 0x000000031000720c */ /* 0x000fe40003f04070 */
[----:B------:R3:W-:Y:S01]  /*144f0*/  STL [R1+0x68], R10 ;  /* 0x0000680a01007387 */ /* 0x0007e20000100800 */
[----:B------:R-:W-:-:S02]  /*14500*/  IMAD.MOV R4, RZ, RZ, -R4 ;  /* 0x000000ffff047224 */ /* 0x000fc400078e0a04 */
[----:B-1----:R-:W-:Y:S02]  /*14510*/  IMAD.MOV.U32 R11, RZ, RZ, R2 ;  /* 0x000000ffff0b7224 */ /* 0x002fe400078e0002 */
[C---:B---3--:R-:W-:Y:S02]  /*14520*/  VIADD R10, R17.reuse, 0x2a ;  /* 0x0000002a110a7836 */ /* 0x048fe40000000000 */
[----:B------:R-:W-:Y:S02]  /*14530*/  @!P4 IMAD.MOV R11, RZ, RZ, -R11 ;  /* 0x000000ffff0bc224 */ /* 0x000fe400078e0a0b */
[----:B------:R-:W-:Y:S01]  /*14540*/  IMAD R4, R16, R4, R8 ;  /* 0x0000000410047224 */ /* 0x000fe200078e0208 */
[----:B------:R-:W-:Y:S02]  /*14550*/  ISETP.GE.AND P2, PT, R10, RZ, PT ;  /* 0x000000ff0a00720c */ /* 0x000fe40003f46270 */
[----:B------:R-:W-:Y:S01]  /*14560*/  IABS R10, R10 ;  /* 0x0000000a000a7213 */ /* 0x000fe20000000000 */
[----:B------:R-:W-:Y:S01]  /*14570*/  VIADD R6, R17, 0x26 ;  /* 0x0000002611067836 */ /* 0x000fe20000000000 */
[----:B------:R0:W-:Y:S01]  /*14580*/  STL [R1+0x60], R13 ;  /* 0x0000600d01007387 */ /* 0x0001e20000100800 */
[----:B------:R-:W-:Y:S01]  /*14590*/  @!P6 IMAD.IADD R5, R5, 0x1, -R16 ;  /* 0x000000010505e824 */ /* 0x000fe200078e0a10 */
[----:B------:R-:W-:-:S02]  /*145a0*/  ISETP.GT.U32.AND P6, PT, R16, R4, PT ;  /* 0x000000041000720c */ /* 0x000fc40003fc4070 */
[----:B------:R1:W-:Y:S01]  /*145b0*/  STL [R1+0x58], R11 ;  /* 0x0000580b01007387 */ /* 0x0003e20000100800 */
[----:B------:R-:W-:Y:S01]  /*145c0*/  @!P0 IMAD.IADD R3, R3, 0x1, -R16 ;  /* 0x0000000103038824 */ /* 0x000fe200078e0a10 */
[----:B------:R-:W-:Y:S01]  /*145d0*/  IABS R2, R6 ;  /* 0x0000000600027213 */ /* 0x000fe20000000000 */
[----:B0-----:R-:W-:Y:S01]  /*145e0*/  IMAD.MOV R13, RZ, RZ, -R7 ;  /* 0x000000ffff0d7224 */ /* 0x001fe200078e0a07 */
[----:B------:R-:W-:Y:S01]  /*145f0*/  ISETP.GE.AND P0, PT, R6, RZ, PT ;  /* 0x000000ff0600720c */ /* 0x000fe20003f06270 */
[----:B-1----:R-:W-:-:S04]  /*14600*/  IMAD.HI.U32 R11, R23, R10, RZ ;  /* 0x0000000a170b7227 */ /* 0x002fc800078e00ff */
[----:B------:R-:W-:Y:S02]  /*14610*/  IMAD R13, R13, R12, RZ ;  /* 0x0000000c0d0d7224 */ /* 0x000fe400078e02ff */
[----:B------:R-:W-:Y:S02]  /*14620*/  IMAD.MOV.U32 R6, RZ, RZ, RZ ;  /* 0x000000ffff067224 */ /* 0x000fe400078e00ff */
[----:B------:R-:W-:Y:S02]  /*14630*/  IMAD.MOV R11, RZ, RZ, -R11 ;  /* 0x000000ffff0b7224 */ /* 0x000fe400078e0a0b */
[----:B------:R-:W-:-:S04]  /*14640*/  IMAD.HI.U32 R6, R7, R13, R6 ;  /* 0x0000000d07067227 */ /* 0x000fc800078e0006 */
[----:B------:R-:W-:Y:S02]  /*14650*/  IMAD R7, R16, R11, R10 ;  /* 0x0000000b10077224 */ /* 0x000fe400078e020a */
[----:B------:R-:W-:Y:S02]  /*14660*/  IMAD.MOV.U32 R15, RZ, RZ, R5 ;  /* 0x000000ffff0f7224 */ /* 0x000fe400078e0005 */
[----:B------:R-:W-:Y:S02]  /*14670*/  @!P6 IMAD.IADD R4, R4, 0x1, -R16 ;  /* 0x000000010404e824 */ /* 0x000fe400078e0a10 */
[----:B------:R-:W-:Y:S01]  /*14680*/  @!P5 IMAD.MOV R15, RZ, RZ, -R15 ;  /* 0x000000ffff0fd224 */ /* 0x000fe200078e0a0f */
[C---:B------:R-:W-:Y:S01]  /*14690*/  ISETP.GT.U32.AND P5, PT, R16.reuse, R7, PT ;  /* 0x000000071000720c */ /* 0x040fe20003fa4070 */
[----:B------:R-:W-:Y:S01]  /*146a0*/  VIADD R9, R17, 0x28 ;  /* 0x0000002811097836 */ /* 0x000fe20000000000 */
[----:B------:R-:W-:Y:S01]  /*146b0*/  ISETP.GT.U32.AND P6, PT, R16, R4, PT ;  /* 0x000000041000720c */ /* 0x000fe20003fc4070 */
[----:B------:R-:W-:-:S03]  /*146c0*/  IMAD.MOV.U32 R14, RZ, RZ, R3 ;  /* 0x000000ffff0e7224 */ /* 0x000fc600078e0003 */
[----:B------:R-:W-:Y:S02]  /*146d0*/  ISETP.GE.AND P4, PT, R9, RZ, PT ;  /* 0x000000ff0900720c */ /* 0x000fe40003f86270 */
[----:B------:R-:W-:Y:S01]  /*146e0*/  IABS R9, R9 ;  /* 0x0000000900097213 */ /* 0x000fe20000000000 */
[----:B------:R-:W-:-:S04]  /*146f0*/  @!P1 IMAD.MOV R14, RZ, RZ, -R14 ;  /* 0x000000ffff0e9224 */ /* 0x000fc800078e0a0e */
[----:B------:R-:W-:Y:S02]  /*14700*/  @!P5 IMAD.IADD R7, R7, 0x1, -R16 ;  /* 0x000000010707d824 */ /* 0x000fe400078e0a10 */
[----:B------:R-:W-:Y:S01]  /*14710*/  IMAD.HI.U32 R8, R23, R9, RZ ;  /* 0x0000000917087227 */ /* 0x000fe200078e00ff */
[----:B------:R-:W-:Y:S03]  /*14720*/  STL [R1+0x50], R15 ;  /* 0x0000500f01007387 */ /* 0x000fe60000100800 */
[----:B------:R-:W-:Y:S01]  /*14730*/  VIADD R11, R17, 0x20 ;  /* 0x00000020110b7836 */ /* 0x000fe20000000000 */
[----:B------:R-:W-:Y:S01]  /*14740*/  ISETP.GT.U32.AND P5, PT, R16, R7, PT ;  /* 0x000000071000720c */ /* 0x000fe20003fa4070 */
[----:B------:R-:W-:Y:S02]  /*14750*/  IMAD.MOV R8, RZ, RZ, -R8 ;  /* 0x000000ffff087224 */ /* 0x000fe400078e0a08 */
[----:B------:R-:W-:Y:S01]  /*14760*/  @!P6 IMAD.IADD R4, R4, 0x1, -R16 ;  /* 0x000000010404e824 */ /* 0x000fe200078e0a10 */
[----:B------:R-:W-:Y:S01]  /*14770*/  STL [R1+0x48], R14 ;  /* 0x0000480e01007387 */ /* 0x000fe20000100800 */
[----:B------:R-:W-:Y:S01]  /*14780*/  IMAD.HI.U32 R10, R23, R2, RZ ;  /* 0x00000002170a7227 */ /* 0x000fe200078e00ff */
[----:B------:R-:W-:-:S02]  /*14790*/  IABS R22, R11 ;  /* 0x0000000b00167213 */ /* 0x000fc40000000000 */
[----:B------:R0:W-:Y:S01]  /*147a0*/  STL [R1+0x2c], R11 ;  /* 0x00002c0b01007387 */ /* 0x0001e20000100800 */
[C---:B------:R-:W-:Y:S02]  /*147b0*/  IMAD R9, R16.reuse, R8, R9 ;  /* 0x0000000810097224 */ /* 0x040fe400078e0209 */
[----:B------:R-:W-:Y:S02]  /*147c0*/  IMAD.MOV R10, RZ, RZ, -R10 ;  /* 0x000000ffff0a7224 */ /* 0x000fe400078e0a0a */
[----:B0-----:R-:W-:Y:S02]  /*147d0*/  IMAD.MOV.U32 R11, RZ, RZ, R4 ;  /* 0x000000ffff0b7224 */ /* 0x001fe400078e0004 */
[C---:B------:R-:W-:Y:S02]  /*147e0*/  IMAD R2, R16.reuse, R10, R2 ;  /* 0x0000000a10027224 */ /* 0x040fe400078e0202 */
[----:B------:R-:W-:Y:S01]  /*147f0*/  @!P3 IMAD.MOV R11, RZ, RZ, -R11 ;  /* 0x000000ffff0bb224 */ /* 0x000fe200078e0a0b */
[----:B------:R-:W-:Y:S01]  /*14800*/  ISETP.GT.U32.AND P3, PT, R16, R9, PT ;  /* 0x000000091000720c */ /* 0x000fe20003f64070 */
[----:B------:R-:W-:-:S02]  /*14810*/  VIADD R8, R17, 0x24 ;  /* 0x0000002411087836 */ /* 0x000fc40000000000 */
[----:B------:R-:W-:Y:S01]  /*14820*/  @!P5 IMAD.IADD R7, R7, 0x1, -R16 ;  /* 0x000000010707d824 */ /* 0x000fe200078e0a10 */
[----:B------:R-:W-:Y:S02]  /*14830*/  ISETP.GT.U32.AND P5, PT, R16, R2, PT ;  /* 0x000000021000720c */ /* 0x000fe40003fa4070 */
[----:B------:R-:W-:Y:S02]  /*14840*/  ISETP.GE.AND P1, PT, R8, RZ, PT ;  /* 0x000000ff0800720c */ /* 0x000fe40003f26270 */
[----:B------:R-:W-:Y:S01]  /*14850*/  IABS R3, R8 ;  /* 0x0000000800037213 */ /* 0x000fe20000000000 */
[----:B------:R-:W-:-:S04]  /*14860*/  VIADD R8, R17, 0x22 ;  /* 0x0000002211087836 */ /* 0x000fc80000000000 */
[--C-:B------:R-:W-:Y:S01]  /*14870*/  @!P3 IMAD.IADD R9, R9, 0x1, -R16.reuse ;  /* 0x000000010909b824 */ /* 0x100fe200078e0a10 */
[----:B------:R-:W-:Y:S01]  /*14880*/  ISETP.GE.AND P6, PT, R8, RZ, PT ;  /* 0x000000ff0800720c */ /* 0x000fe20003fc6270 */
[----:B------:R-:W-:Y:S01]  /*14890*/  IMAD.HI.U32 R10, R23, R3, RZ ;  /* 0x00000003170a7227 */ /* 0x000fe200078e00ff */
[----:B------:R-:W-:Y:S02]  /*148a0*/  IABS R8, R8 ;  /* 0x0000000800087213 */ /* 0x000fe40000000000 */
[----:B------:R-:W-:Y:S01]  /*148b0*/  ISETP.GT.U32.AND P3, PT, R16, R9, PT ;  /* 0x000000091000720c */ /* 0x000fe20003f64070 */
[----:B------:R-:W-:Y:S01]  /*148c0*/  @!P5 IMAD.IADD R2, R2, 0x1, -R16 ;  /* 0x000000010202d824 */ /* 0x000fe200078e0a10 */
[----:B------:R-:W-:Y:S01]  /*148d0*/  IABS R5, R17 ;  /* 0x0000001100057213 */ /* 0x000fe20000000000 */
[----:B------:R-:W-:Y:S02]  /*148e0*/  IMAD.MOV R10, RZ, RZ, -R10 ;  /* 0x000000ffff0a7224 */ /* 0x000fe400078e0a0a */
[----:B------:R-:W-:Y:S01]  /*148f0*/  IMAD.MOV.U32 R4, RZ, RZ, R8 ;  /* 0x000000ffff047224 */ /* 0x000fe200078e0008 */
[C---:B------:R-:W-:Y:S01]  /*14900*/  ISETP.GT.U32.AND P5, PT, R16.reuse, R2, PT ;  /* 0x000000021000720c */ /* 0x040fe20003fa4070 */
[----:B------:R-:W-:-:S02]  /*14910*/  IMAD R3, R16, R10, R3 ;  /* 0x0000000a10037224 */ /* 0x000fc400078e0203 */
[----:B------:R-:W-:-:S04]  /*14920*/  IMAD.HI.U32 R8, R23, R4, RZ ;  /* 0x0000000417087227 */ /* 0x000fc800078e00ff */
[----:B------:R-:W-:Y:S01]  /*14930*/  IMAD.HI.U32 R10, R23, R5, RZ ;  /* 0x00000005170a7227 */ /* 0x000fe200078e00ff */
[----:B------:R-:W-:-:S03]  /*14940*/  IABS R19, R27 ;  /* 0x0000001b00137213 */ /* 0x000fc60000000000 */
[----:B------:R-:W-:Y:S02]  /*14950*/  IMAD.MOV R8, RZ, RZ, -R8 ;  /* 0x000000ffff087224 */ /* 0x000fe400078e0a08 */
[----:B------:R-:W-:Y:S02]  /*14960*/  IMAD.MOV R10, RZ, RZ, -R10 ;  /* 0x000000ffff0a7224 */ /* 0x000fe400078e0a0a */
[----:B------:R-:W-:Y:S01]  /*14970*/  @!P3 IMAD.IADD R9, R9, 0x1, -R16 ;  /* 0x000000010909b824 */ /* 0x000fe200078e0a10 */
[C---:B------:R-:W-:Y:S01]  /*14980*/  ISETP.GT.U32.AND P3, PT, R16.reuse, R3, PT ;  /* 0x000000031000720c */ /* 0x040fe20003f64070 */
[C---:B------:R-:W-:Y:S02]  /*14990*/  IMAD R4, R16.reuse, R8, R4 ;  /* 0x0000000810047224 */ /* 0x040fe400078e0204 */
[----:B------:R-:W-:Y:S02]  /*149a0*/  IMAD R5, R16, R10, R5 ;  /* 0x0000000a10057224 */ /* 0x000fe400078e0205 */
[----:B------:R-:W-:-:S02]  /*149b0*/  IMAD.MOV.U32 R18, RZ, RZ, R7 ;  /* 0x000000ffff127224 */ /* 0x000fc400078e0007 */
[----:B------:R-:W-:-:S04]  /*149c0*/  IMAD.HI.U32 R8, R6, R19, RZ ;  /* 0x0000001306087227 */ /* 0x000fc800078e00ff */
[----:B------:R-:W-:Y:S01]  /*149d0*/  @!P2 IMAD.MOV R18, RZ, RZ, -R18 ;  /* 0x000000ffff12a224 */ /* 0x000fe200078e0a12 */
[----:B------:R-:W-:Y:S01]  /*149e0*/  ISETP.GT.U32.AND P2, PT, R16, R4, PT ;  /* 0x000000041000720c */ /* 0x000fe20003f44070 */
[----:B------:R-:W-:Y:S01]  /*149f0*/  @!P5 IMAD.IADD R2, R2, 0x1, -R16 ;  /* 0x000000010202d824 */ /* 0x000fe200078e0a10 */
[----:B------:R-:W-:Y:S01]  /*14a00*/  ISETP.GT.U32.AND P5, PT, R16, R5, PT ;  /* 0x000000051000720c */ /* 0x000fe20003fa4070 */
[----:B------:R-:W-:-:S04]  /*14a10*/  IMAD.MOV R8, RZ, RZ, -R8 ;  /* 0x000000ffff087224 */ /* 0x000fc800078e0a08 */
[C---:B------:R-:W-:Y:S02]  /*14a20*/  IMAD R19, R12.reuse, R8, R19 ;  /* 0x000000080c137224 */ /* 0x040fe400078e0213 */
[--C-:B------:R-:W-:Y:S01]  /*14a30*/  @!P3 IMAD.IADD R3, R3, 0x1, -R16.reuse ;  /* 0x000000010303b824 */ /* 0x100fe200078e0a10 */
[----:B--2---:R-:W-:Y:S02]  /*14a40*/  IABS R13, R28 ;  /* 0x0000001c000d7213 */ /* 0x004fe40000000000 */
[----:B------:R-:W-:Y:S01]  /*14a50*/  ISETP.GT.U32.AND P3, PT, R12, R19, PT ;  /* 0x000000130c00720c */ /* 0x000fe20003f64070 */
[----:B------:R0:W-:Y:S01]  /*14a60*/  STL [R1+0x3c], R11 ;  /* 0x00003c0b01007387 */ /* 0x0001e20000100800 */
[--C-:B------:R-:W-:Y:S01]  /*14a70*/  @!P2 IMAD.IADD R4, R4, 0x1, -R16.reuse ;  /* 0x000000010404a824 */ /* 0x100fe200078e0a10 */
[----:B------:R-:W-:Y:S01]  /*14a80*/  IABS R15, R0 ;  /* 0x00000000000f7213 */ /* 0x000fe20000000000 */
[----:B------:R-:W-:Y:S01]  /*14a90*/  @!P5 IMAD.IADD R5, R5, 0x1, -R16 ;  /* 0x000000010505d824 */ /* 0x000fe200078e0a10 */
[----:B------:R-:W-:Y:S01]  /*14aa0*/  ISETP.GT.U32.AND P2, PT, R16, R3, PT ;  /* 0x000000031000720c */ /* 0x000fe20003f44070 */
[----:B------:R-:W-:-:S04]  /*14ab0*/  IMAD.HI.U32 R8, R6, R13, RZ ;  /* 0x0000000d06087227 */ /* 0x000fc800078e00ff */
[----:B0-----:R-:W-:-:S04]  /*14ac0*/  IMAD.HI.U32 R11, R23, R22, RZ ;  /* 0x00000016170b7227 */ /* 0x001fc800078e00ff */
[----:B------:R-:W-:Y:S01]  /*14ad0*/  @!P0 IMAD.MOV R2, RZ, RZ, -R2 ;  /* 0x000000ffff028224 */ /* 0x000fe200078e0a02 */
[----:B------:R-:W-:Y:S01]  /*14ae0*/  ISETP.GT.U32.AND P0, PT, R16, R5, PT ;  /* 0x000000051000720c */ /* 0x000fe20003f04070 */
[----:B------:R-:W-:Y:S02]  /*14af0*/  IMAD.MOV R11, RZ, RZ, -R11 ;  /* 0x000000ffff0b7224 */ /* 0x000fe400078e0a0b */
[----:B------:R-:W-:-:S04]  /*14b00*/  IMAD.HI.U32 R7, R6, R15, RZ ;  /* 0x0000000f06077227 */ /* 0x000fc800078e00ff */
[----:B------:R-:W-:Y:S01]  /*14b10*/  IMAD.MOV R8, RZ, RZ, -R8 ;  /* 0x000000ffff087224 */ /* 0x000fe200078e0a08 */
[----:B------:R-:W-:Y:S01]  /*14b20*/  IABS R21, R26 ;  /* 0x0000001a00157213 */ /* 0x000fe20000000000 */
[----:B------:R-:W-:Y:S02]  /*14b30*/  IMAD R22, R16, R11, R22 ;  /* 0x0000000b10167224 */ /* 0x000fe400078e0216 */
[----:B------:R-:W-:Y:S02]  /*14b40*/  IMAD.MOV.U32 R14, RZ, RZ, R9 ;  /* 0x000000ffff0e7224 */ /* 0x000fe400078e0009 */
[----:B------:R-:W-:Y:S02]  /*14b50*/  @!P3 IMAD.IADD R19, R19, 0x1, -R12 ;  /* 0x000000011313b824 */ /* 0x000fe400078e0a0c */
[----:B------:R-:W-:Y:S02]  /*14b60*/  IMAD.MOV R7, RZ, RZ, -R7 ;  /* 0x000000ffff077224 */ /* 0x000fe400078e0a07 */
[C---:B------:R-:W-:Y:S01]  /*14b70*/  IMAD R13, R12.reuse, R8, R13 ;  /* 0x000000080c0d7224 */ /* 0x040fe200078e020d */
[----:B------:R-:W-:Y:S01]  /*14b80*/  ISETP.GT.U32.AND P3, PT, R12, R19, PT ;  /* 0x000000130c00720c */ /* 0x000fe20003f64070 */
[----:B------:R-:W-:Y:S01]  /*14b90*/  @!P4 IMAD.MOV R14, RZ, RZ, -R14 ;  /* 0x000000ffff0ec224 */ /* 0x000fe200078e0a0e */
[----:B------:R-:W-:Y:S01]  /*14ba0*/  ISETP.GT.U32.AND P4, PT, R16, R22, PT ;  /* 0x000000161000720c */ /* 0x000fe20003f84070 */
[----:B------:R-:W-:-:S02]  /*14bb0*/  IMAD R15, R12, R7, R15 ;  /* 0x000000070c0f7224 */ /* 0x000fc400078e020f */
[----:B------:R-:W-:Y:S01]  /*14bc0*/  @!P2 IMAD.IADD R3, R3, 0x1, -R16 ;  /* 0x000000010303a824 */ /* 0x000fe200078e0a10 */
[----:B------:R-:W-:Y:S01]  /*14bd0*/  ISETP.GT.U32.AND P2, PT, R12, R13, PT ;  /* 0x0000000d0c00720c */ /* 0x000fe20003f44070 */
[----:B------:R-:W-:-:S04]  /*14be0*/  IMAD.HI.U32 R6, R6, R21, RZ ;  /* 0x0000001506067227 */ /* 0x000fc800078e00ff */
[----:B------:R-:W-:Y:S01]  /*14bf0*/  @!P0 IMAD.IADD R5, R5, 0x1, -R16 ;  /* 0x0000000105058824 */ /* 0x000fe200078e0a10 */
[----:B------:R-:W-:Y:S01]  /*14c00*/  ISETP.GT.U32.AND P0, PT, R12, R15, PT ;  /* 0x0000000f0c00720c */ /* 0x000fe20003f04070 */
[----:B------:R-:W-:-:S04]  /*14c10*/  IMAD.MOV R6, RZ, RZ, -R6 ;  /* 0x000000ffff067224 */ /* 0x000fc800078e0a06 */
[----:B------:R-:W-:Y:S02]  /*14c20*/  IMAD R21, R12, R6, R21 ;  /* 0x000000060c157224 */ /* 0x000fe400078e0215 */
[----:B------:R-:W-:Y:S01]  /*14c30*/  @!P4 IMAD.IADD R22, R22, 0x1, -R16 ;  /* 0x000000011616c824 */ /* 0x000fe200078e0a10 */
[----:B------:R-:W-:Y:S01]  /*14c40*/  ISETP.GT.U32.AND P4, PT, R16, R4, PT ;  /* 0x000000041000720c */ /* 0x000fe20003f84070 */
[--C-:B------:R-:W-:Y:S01]  /*14c50*/  @!P3 IMAD.IADD R19, R19, 0x1, -R12.reuse ;  /* 0x000000011313b824 */ /* 0x100fe200078e0a0c */
[----:B------:R-:W-:Y:S01]  /*14c60*/  ISETP.GT.U32.AND P3, PT, R12, R21, PT ;  /* 0x000000150c00720c */ /* 0x000fe20003f64070 */
[--C-:B------:R-:W-:Y:S02]  /*14c70*/  @!P2 IMAD.IADD R13, R13, 0x1, -R12.reuse ;  /* 0x000000010d0da824 */ /* 0x100fe400078e0a0c */
[----:B------:R-:W-:-:S03]  /*14c80*/  @!P0 IMAD.IADD R15, R15, 0x1, -R12 ;  /* 0x000000010f0f8824 */ /* 0x000fc600078e0a0c */
[----:B------:R-:W-:Y:S01]  /*14c90*/  ISETP.GT.U32.AND P0, PT, R12, R13, PT ;  /* 0x0000000d0c00720c */ /* 0x000fe20003f04070 */
[----:B------:R-:W-:Y:S01]  /*14ca0*/  VIADD R6, R17, 0x1e ;  /* 0x0000001e11067836 */ /* 0x000fe20000000000 */
[----:B------:R-:W-:-:S03]  /*14cb0*/  ISETP.GT.U32.AND P5, PT, R16, R22, PT ;  /* 0x000000161000720c */ /* 0x000fc60003fa4070 */
[----:B------:R-:W-:Y:S01]  /*14cc0*/  @!P4 IMAD.IADD R4, R4, 0x1, -R16 ;  /* 0x000000010404c824 */ /* 0x000fe200078e0a10 */
[----:B------:R-:W-:Y:S01]  /*14cd0*/  ISETP.GE.AND P4, PT, R6, RZ, PT ;  /* 0x000000ff0600720c */ /* 0x000fe20003f86270 */
[--C-:B------:R-:W-:Y:S01]  /*14ce0*/  @!P3 IMAD.IADD R21, R21, 0x1, -R12.reuse ;  /* 0x000000011515b824 */ /* 0x100fe200078e0a0c */
[----:B------:R-:W-:Y:S02]  /*14cf0*/  ISETP.GT.U32.AND P3, PT, R12, R15, PT ;  /* 0x0000000f0c00720c */ /* 0x000fe40003f64070 */
[----:B------:R-:W-:Y:S01]  /*14d00*/  IABS R6, R6 ;  /* 0x0000000600067213 */ /* 0x000fe20000000000 */
[----:B------:R-:W-:Y:S02]  /*14d10*/  VIADD R7, R17, 0x1c ;  /* 0x0000001c11077836 */ /* 0x000fe40000000000 */
[----:B------:R-:W-:Y:S01]  /*14d20*/  @!P0 IMAD.IADD R13, R13, 0x1, -R12 ;  /* 0x000000010d0d8824 */ /* 0x000fe200078e0a0c */
[----:B------:R-:W-:Y:S01]  /*14d30*/  ISETP.GE.AND P0, PT, R27, RZ, PT ;  /* 0x000000ff1b00720c */ /* 0x000fe20003f06270 */
[----:B------:R-:W-:-:S04]  /*14d40*/  IMAD.HI.U32 R11, R23, R6, RZ ;  /* 0x00000006170b7227 */ /* 0x000fc800078e00ff */
[----:B------:R-:W-:Y:S01]  /*14d50*/  @!P1 IMAD.MOV R3, RZ, RZ, -R3 ;  /* 0x000000ffff039224 */ /* 0x000fe200078e0a03 */
[----:B------:R-:W-:Y:S01]  /*14d60*/  ISETP.GT.U32.AND P1, PT, R12, R21, PT ;  /* 0x000000150c00720c */ /* 0x000fe20003f24070 */
[----:B------:R-:W-:Y:S01]  /*14d70*/  @!P5 IMAD.IADD R22, R22, 0x1, -R16 ;  /* 0x000000011616d824 */ /* 0x000fe200078e0a10 */
[----:B------:R-:W-:Y:S01]  /*14d80*/  ISETP.GE.AND P5, PT, R7, RZ, PT ;  /* 0x000000ff0700720c */ /* 0x000fe20003fa6270 */
[----:B------:R-:W-:Y:S01]  /*14d90*/  VIADD R9, R17, 0x1a ;  /* 0x0000001a11097836 */ /* 0x000fe20000000000 */
[----:B------:R-:W-:Y:S01]  /*14da0*/  IABS R7, R7 ;  /* 0x0000000700077213 */ /* 0x000fe20000000000 */
[----:B------:R-:W-:Y:S02]  /*14db0*/  IMAD.MOV R11, RZ, RZ, -R11 ;  /* 0x000000ffff0b7224 */ /* 0x000fe400078e0a0b */
[----:B------:R-:W-:Y:S01]  /*14dc0*/  @!P3 IMAD.IADD R15, R15, 0x1, -R12 ;  /* 0x000000010f0fb824 */ /* 0x000fe200078e0a0c */
[----:B------:R-:W-:Y:S01]  /*14dd0*/  ISETP.GE.AND P3, PT, R28, RZ, PT ;  /* 0x000000ff1c00720c */ /* 0x000fe20003f66270 */
[----:B------:R-:W-:Y:S01]  /*14de0*/  IMAD R6, R16, R11, R6 ;  /* 0x0000000b10067224 */ /* 0x000fe200078e0206 */
[----:B------:R-:W-:-:S02]  /*14df0*/  IABS R8, R9 ;  /* 0x0000000900087213 */ /* 0x000fc40000000000 */
[----:B------:R-:W-:Y:S01]  /*14e00*/  ISETP.GE.AND P2, PT, R9, RZ, PT ;  /* 0x000000ff0900720c */ /* 0x000fe20003f46270 */
[----:B------:R-:W-:Y:S01]  /*14e10*/  IMAD.HI.U32 R9, R23, R7, RZ ;  /* 0x0000000717097227 */ /* 0x000fe200078e00ff */
[----:B------:R-:W-:Y:S03]  /*14e20*/  STL [R1+0x34], R18 ;  /* 0x0000341201007387 */ /* 0x000fe60000100800 */
[----:B------:R-:W-:Y:S01]  /*14e30*/  @!P0 IMAD.MOV R19, RZ, RZ, -R19 ;  /* 0x000000ffff138224 */ /* 0x000fe200078e0a13 */
[----:B------:R0:W-:Y:S01]  /*14e40*/  STL [R1+0x10], R14 ;  /* 0x0000100e01007387 */ /* 0x0001e20000100800 */
[----:B------:R-:W-:Y:S01]  /*14e50*/  ISETP.GT.U32.AND P0, PT, R16, R6, PT ;  /* 0x000000061000720c */ /* 0x000fe20003f04070 */
[----:B------:R-:W-:Y:S02]  /*14e60*/  IMAD.MOV R9, RZ, RZ, -R9 ;  /* 0x000000ffff097224 */ /* 0x000fe400078e0a09 */
[----:B------:R-:W-:Y:S01]  /*14e70*/  @!P1 IMAD.IADD R21, R21, 0x1, -R12 ;  /* 0x0000000115159824 */ /* 0x000fe200078e0a0c */
[----:B------:R-:W-:Y:S01]  /*14e80*/  ISETP.GE.AND P1, PT, R0, RZ, PT ;  /* 0x000000ff0000720c */ /* 0x000fe20003f26270 */
[----:B------:R-:W-:-:S02]  /*14e90*/  IMAD R7, R16, R9, R7 ;  /* 0x0000000910077224 */ /* 0x000fc400078e0207 */
[----:B0-----:R-:W-:Y:S02]  /*14ea0*/  VIADD R14, R17, 0x18 ;  /* 0x00000018110e7836 */ /* 0x001fe40000000000 */
[----:B------:R-:W-:-:S03]  /*14eb0*/  @!P3 IMAD.MOV R13, RZ, RZ, -R13 ;  /* 0x000000ffff0db224 */ /* 0x000fc600078e0a0d */
[----:B------:R-:W-:Y:S02]  /*14ec0*/  IABS R9, R14 ;  /* 0x0000000e00097213 */ /* 0x000fe40000000000 */
[----:B------:R-:W-:Y:S01]  /*14ed0*/  ISETP.GE.AND P3, PT, R26, RZ, PT ;  /* 0x000000ff1a00720c */ /* 0x000fe20003f66270 */
[----:B------:R-:W-:Y:S02]  /*14ee0*/  @!P0 IMAD.IADD R6, R6, 0x1, -R16 ;  /* 0x0000000106068824 */ /* 0x000fe400078e0a10 */
[C---:B------:R-:W-:Y:S01]  /*14ef0*/  IMAD.HI.U32 R11, R23.reuse, R9, RZ ;  /* 0x00000009170b7227 */ /* 0x040fe200078e00ff */
[----:B------:R-:W-:Y:S01]  /*14f00*/  STL [R1+0x53ec], R2 ;  /* 0x0053ec0201007387 */ /* 0x000fe20000100800 */
[----:B------:R-:W-:Y:S02]  /*14f10*/  LOP3.LUT R24, RZ, R29, RZ, 0x33, !PT ;  /* 0x0000001dff187212 */ /* 0x000fe400078e33ff */
[----:B------:R-:W-:Y:S01]  /*14f20*/  IMAD.HI.U32 R10, R23, R8, RZ ;  /* 0x00000008170a7227 */ /* 0x000fe200078e00ff */
[----:B------:R-:W-:Y:S03]  /*14f30*/  STL [R1+0x54a8], R22 ;  /* 0x0054a81601007387 */ /* 0x000fe60000100800 */
[----:B------:R-:W-:-:S02]  /*14f40*/  IMAD.MOV R11, RZ, RZ, -R11 ;  /* 0x000000ffff0b7224 */ /* 0x000fc400078e0a0b */
[----:B------:R-:W-:Y:S02]  /*14f50*/  VIADD R0, R17, 0x14 ;  /* 0x0000001411007836 */ /* 0x000fe40000000000 */
[----:B------:R-:W-:Y:S01]  /*14f60*/  @!P1 IMAD.MOV R15, RZ, RZ, -R15 ;  /* 0x000000ffff0f9224 */ /* 0x000fe200078e0a0f */
[----:B------:R-:W-:Y:S01]  /*14f70*/  ISETP.NE.AND P1, PT, R29, RZ, PT ;  /* 0x000000ff1d00720c */ /* 0x000fe20003f25270 */
[----:B------:R-:W-:Y:S01]  /*14f80*/  STL [R1+0x53f0], R3 ;  /* 0x0053f00301007387 */ /* 0x000fe20000100800 */
[C---:B------:R-:W-:Y:S01]  /*14f90*/  ISETP.GT.U32.AND P0, PT, R16.reuse, R6, PT ;  /* 0x000000061000720c */ /* 0x040fe20003f04070 */
[----:B------:R-:W-:Y:S02]  /*14fa0*/  IMAD.MOV R10, RZ, RZ, -R10 ;  /* 0x000000ffff0a7224 */ /* 0x000fe400078e0a0a */
[----:B------:R-:W-:Y:S01]  /*14fb0*/  IMAD R9, R16, R11, R9 ;  /* 0x0000000b10097224 */ /* 0x000fe200078e0209 */
[----:B------:R0:W-:Y:S01]  /*14fc0*/  STL [R1+0x28], R0 ;  /* 0x0000280001007387 */ /* 0x0001e20000100800 */
[----:B------:R-:W-:Y:S01]  /*14fd0*/  VIADD R18, R17, 0x16 ;  /* 0x0000001611127836 */ /* 0x000fe20000000000 */
[----:B------:R-:W-:Y:S01]  /*14fe0*/  IABS R11, R0 ;  /* 0x00000000000b7213 */ /* 0x000fe20000000000 */
[----:B------:R-:W-:-:S02]  /*14ff0*/  @!P3 IMAD.MOV R21, RZ, RZ, -R21 ;  /* 0x000000ffff15b224 */ /* 0x000fc400078e0a15 */
[----:B------:R-:W-:Y:S01]  /*15000*/  IMAD R8, R16, R10, R8 ;  /* 0x0000000a10087224 */ /* 0x000fe200078e0208 */
[----:B------:R-:W-:Y:S02]  /*15010*/  IABS R10, R18 ;  /* 0x00000012000a7213 */ /* 0x000fe40000000000 */
[----:B0-----:R-:W-:Y:S02]  /*15020*/  SEL R0, R24, R19, !P1 ;  /* 0x0000001318007207 */ /* 0x001fe40004800000 */
[----:B------:R-:W-:Y:S02]  /*15030*/  ISETP.GT.U32.AND P3, PT, R16, R7, PT ;  /* 0x000000071000720c */ /* 0x000fe40003f64070 */
[C---:B------:R-:W-:Y:S01]  /*15040*/  SEL R13, R24.reuse, R13, !P1 ;  /* 0x0000000d180d7207 */ /* 0x040fe20004800000 */
[----:B------:R0:W-:Y:S01]  /*15050*/  STL [R1+0x44c], R0 ;  /* 0x00044c0001007387 */ /* 0x0001e20000100800 */
[----:B------:R-:W-:Y:S01]  /*15060*/  SEL R2, R24, R15, !P1 ;  /* 0x0000000f18027207 */ /* 0x000fe20004800000 */
[----:B------:R-:W-:-:S04]  /*15070*/  IMAD.HI.U32 R12, R23, R10, RZ ;  /* 0x0000000a170c7227 */ /* 0x000fc800078e00ff */
[----:B------:R-:W-:Y:S01]  /*15080*/  @!P0 IMAD.IADD R6, R6, 0x1, -R16 ;  /* 0x0000000106068824 */ /* 0x000fe200078e0a10 */
[----:B0-----:R-:W-:Y:S02]  /*15090*/  SEL R0, R24, R21, !P1 ;  /* 0x0000001518007207 */ /* 0x001fe40004800000 */
[C---:B------:R-:W-:Y:S02]  /*150a0*/  ISETP.GT.U32.AND P1, PT, R16.reuse, R8, PT ;  /* 0x000000081000720c */ /* 0x040fe40003f24070 */
[C---:B------:R-:W-:Y:S01]  /*150b0*/  ISETP.GT.U32.AND P0, PT, R16.reuse, R9, PT ;  /* 0x000000091000720c */ /* 0x040fe20003f04070 */
[----:B------:R-:W-:Y:S02]  /*150c0*/  IMAD.MOV R12, RZ, RZ, -R12 ;  /* 0x000000ffff0c7224 */ /* 0x000fe400078e0a0c */
[----:B------:R-:W-:Y:S02]  /*150d0*/  VIADD R3, R17, 0x12 ;  /* 0x0000001211037836 */ /* 0x000fe40000000000 */
[----:B------:R-:W-:-:S02]  /*150e0*/  IMAD R10, R16, R12, R10 ;  /* 0x0000000c100a7224 */ /* 0x000fc400078e020a */
[----:B------:R-:W-:Y:S01]  /*150f0*/  @!P3 IMAD.IADD R7, R7, 0x1, -R16 ;  /* 0x000000010707b824 */ /* 0x000fe200078e0a10 */
[----:B------:R-:W-:-:S03]  /*15100*/  IABS R12, R3 ;  /* 0x00000003000c7213 */ /* 0x000fc60000000000 */
[--C-:B------:R-:W-:Y:S01]  /*15110*/  @!P1 IMAD.IADD R8, R8, 0x1, -R16.reuse ;  /* 0x0000000108089824 */ /* 0x100fe200078e0a10 */
[C---:B------:R-:W-:Y:S01]  /*15120*/  ISETP.GT.U32.AND P3, PT, R16.reuse, R10, PT ;  /* 0x0000000a1000720c */ /* 0x040fe20003f64070 */
[----:B------:R-:W-:Y:S01]  /*15130*/  IMAD.HI.U32 R20, R23, R11, RZ ;  /* 0x0000000b17147227 */ /* 0x000fe200078e00ff */
[C---:B------:R-:W-:Y:S01]  /*15140*/  ISETP.GT.U32.AND P1, PT, R16.reuse, R7, PT ;  /* 0x000000071000720c */ /* 0x040fe20003f24070 */
[----:B------:R0:W-:Y:S02]  /*15150*/  STL [R1+0x448], R13 ;  /* 0x0004480d01007387 */ /* 0x0001e40000100800 */
[----:B------:R-:W-:Y:S01]  /*15160*/  @!P0 IMAD.IADD R9, R9, 0x1, -R16 ;  /* 0x0000000109098824 */ /* 0x000fe200078e0a10 */
[----:B------:R-:W-:Y:S01]  /*15170*/  ISETP.GT.U32.AND P0, PT, R16, R8, PT ;  /* 0x000000081000720c */ /* 0x000fe20003f04070 */
[----:B------:R-:W-:Y:S02]  /*15180*/  IMAD.MOV R20, RZ, RZ, -R20 ;  /* 0x000000ffff147224 */ /* 0x000fe400078e0a14 */
[----:B0-----:R-:W-:Y:S01]  /*15190*/  IMAD.HI.U32 R13, R23, R12, RZ ;  /* 0x0000000c170d7227 */ /* 0x001fe200078e00ff */
[----:B------:R-:W-:Y:S03]  /*151a0*/  STL [R1+0x53e8], R0 ;  /* 0x0053e80001007387 */ /* 0x000fe60000100800 */
[----:B------:R-:W-:-:S02]  /*151b0*/  IMAD.MOV R13, RZ, RZ, -R13 ;  /* 0x000000ffff0d7224 */ /* 0x000fc400078e0a0d */
[C---:B------:R-:W-:Y:S02]  /*151c0*/  IMAD R11, R16.reuse, R20, R11 ;  /* 0x00000014100b7224 */ /* 0x040fe400078e020b */
[C---:B------:R-:W-:Y:S02]  /*151d0*/  VIADD R22, R17.reuse, 0x10 ;  /* 0x0000001011167836 */ /* 0x040fe40000000000 */
[----:B------:R-:W-:Y:S01]  /*151e0*/  VIADD R19, R17, 0xe ;  /* 0x0000000e11137836 */ /* 0x000fe20000000000 */
[----:B------:R0:W-:Y:S01]  /*151f0*/  STL [R1+0x444], R2 ;  /* 0x0004440201007387 */ /* 0x0001e20000100800 */
[----:B------:R-:W-:Y:S02]  /*15200*/  IMAD R12, R16, R13, R12 ;  /* 0x0000000d100c7224 */ /* 0x000fe400078e020c */
[--C-:B------:R-:W-:Y:S01]  /*15210*/  @!P3 IMAD.IADD R10, R10, 0x1, -R16.reuse ;  /* 0x000000010a0ab824 */ /* 0x100fe200078e0a10 */
[----:B------:R-:W-:Y:S01]  /*15220*/  STL [R1+0x20], R22 ;  /* 0x0000201601007387 */ /* 0x000fe20000100800 */
[----:B------:R-:W-:Y:S01]  /*15230*/  @!P1 IMAD.IADD R7, R7, 0x1, -R16 ;  /* 0x0000000107079824 */ /* 0x000fe200078e0a10 */
[----:B------:R-:W-:-:S02]  /*15240*/  ISETP.GT.U32.AND P3, PT, R16, R9, PT ;  /* 0x000000091000720c */ /* 0x000fc40003f64070 */
[----:B------:R-:W-:Y:S01]  /*15250*/  ISETP.GT.U32.AND P1, PT, R16, R11, PT ;  /* 0x0000000b1000720c */ /* 0x000fe20003f24070 */
[----:B0-----:R-:W-:Y:S01]  /*15260*/  VIADD R2, R17, 0xc ;  /* 0x0000000c11027836 */ /* 0x001fe20000000000 */
[----:B------:R0:W-:Y:S01]  /*15270*/  STL [R1+0x18], R19 ;  /* 0x0000181301007387 */ /* 0x0001e20000100800 */
[----:B------:R-:W-:Y:S01]  /*15280*/  @!P0 IMAD.IADD R8, R8, 0x1, -R16 ;  /* 0x0000000108088824 */ /* 0x000fe200078e0a10 */
[----:B------:R-:W-:Y:S01]  /*15290*/  ISETP.GT.U32.AND P0, PT, R16, R12, PT ;  /* 0x0000000c1000720c */ /* 0x000fe20003f04070 */
[----:B------:R-:W-:Y:S01]  /*152a0*/  @!P6 IMAD.MOV R4, RZ, RZ, -R4 ;  /* 0x000000ffff04e224 */ /* 0x000fe200078e0a04 */
[----:B------:R-:W-:Y:S02]  /*152b0*/  IABS R15, R2 ;  /* 0x00000002000f7213 */ /* 0x000fe40000000000 */
[----:B0-----:R-:W-:-:S03]  /*152c0*/  IABS R19, R19 ;  /* 0x0000001300137213 */ /* 0x001fc60000000000 */
[----:B------:R-:W-:Y:S01]  /*152d0*/  IMAD.HI.U32 R21, R23, R15, RZ ;  /* 0x0000000f17157227 */ /* 0x000fe200078e00ff */
[----:B------:R-:W-:-:S03]  /*152e0*/  IABS R13, R22 ;  /* 0x00000016000d7213 */ /* 0x000fc60000000000 */
[----:B------:R-:W-:Y:S01]  /*152f0*/  IMAD.HI.U32 R20, R23, R19, RZ ;  /* 0x0000001317147227 */ /* 0x000fe200078e00ff */
[----:B------:R0:W-:Y:S03]  /*15300*/  STL [R1+0x53f4], R4 ;  /* 0x0053f40401007387 */ /* 0x0001e60000100800 */
[C---:B------:R-:W-:Y:S02]  /*15310*/  VIADD R25, R17.reuse, 0x8 ;  /* 0x0000000811197836 */ /* 0x040fe40000000000 */
[----:B------:R-:W-:Y:S02]  /*15320*/  IMAD.MOV R20, RZ, RZ, -R20 ;  /* 0x000000ffff147224 */ /* 0x000fe400078e0a14 */
[C---:B------:R-:W-:Y:S02]  /*15330*/  VIADD R22, R17.reuse, 0x6 ;  /* 0x0000000611167836 */ /* 0x040fe40000000000 */
[----:B0-----:R-:W-:-:S02]  /*15340*/  VIADD R4, R17, 0x4 ;  /* 0x0000000411047836 */ /* 0x001fc40000000000 */
[--C-:B------:R-:W-:Y:S01]  /*15350*/  @!P3 IMAD.IADD R9, R9, 0x1, -R16.reuse ;  /* 0x000000010909b824 */ /* 0x100fe200078e0a10 */
[----:B------:R-:W-:Y:S01]  /*15360*/  ISETP.GE.AND P3, PT, R14, RZ, PT ;  /* 0x000000ff0e00720c */ /* 0x000fe20003f66270 */
[----:B------:R-:W-:Y:S02]  /*15370*/  IMAD.MOV R21, RZ, RZ, -R21 ;  /* 0x000000ffff157224 */ /* 0x000fe400078e0a15 */
[----:B------:R-:W-:Y:S01]  /*15380*/  @!P1 IMAD.IADD R11, R11, 0x1, -R16 ;  /* 0x000000010b0b9824 */ /* 0x000fe200078e0a10 */
[----:B------:R-:W-:Y:S01]  /*15390*/  ISETP.GE.AND P1, PT, R18, RZ, PT ;  /* 0x000000ff1200720c */ /* 0x000fe20003f26270 */
[C---:B------:R-:W-:Y:S02]  /*153a0*/  VIADD R29, R17.reuse, 0xa ;  /* 0x0000000a111d7836 */ /* 0x040fe40000000000 */
[----:B------:R-:W-:Y:S01]  /*153b0*/  VIADD R0, R17, 0x2 ;  /* 0x0000000211007836 */ /* 0x000fe20000000000 */
[----:B------:R-:W-:Y:S01]  /*153c0*/  IABS R18, R25 ;  /* 0x0000001900127213 */ /* 0x000fe20000000000 */
[----:B------:R-:W-:-:S04]  /*153d0*/  IMAD.HI.U32 R24, R23, R13, RZ ;  /* 0x0000000d17187227 */ /* 0x000fc800078e00ff */
[----:B------:R-:W-:Y:S01]  /*153e0*/  IMAD R14, R16, R20, R19 ;  /* 0x00000014100e7224 */ /* 0x000fe200078e0213 */
[----:B------:R-:W-:Y:S01]  /*153f0*/  IABS R19, R22 ;  /* 0x0000001600137213 */ /* 0x000fe20000000000 */
[----:B------:R-:W-:Y:S01]  /*15400*/  @!P0 IMAD.IADD R12, R12, 0x1, -R16 ;  /* 0x000000010c0c8824 */ /* 0x000fe200078e0a10 */
[----:B------:R-:W-:Y:S01]  /*15410*/  IABS R20, R4 ;  /* 0x0000000400147213 */ /* 0x000fe20000000000 */
[----:B------:R-:W-:Y:S01]  /*15420*/  IMAD R15, R16, R21, R15 ;  /* 0x00000015100f7224 */ /* 0x000fe200078e020f */
[----:B------:R-:W-:Y:S01]  /*15430*/  ISETP.GE.AND P0, PT, R17, RZ, PT ;  /* 0x000000ff1100720c */ /* 0x000fe20003f06270 */
[----:B------:R-:W-:Y:S01]  /*15440*/  IMAD.MOV R24, RZ, RZ, -R24 ;  /* 0x000000ffff187224 */ /* 0x000fe200078e0a18 */
[----:B------:R-:W-:Y:S02]  /*15450*/  IABS R17, R29 ;  /* 0x0000001d00117213 */ /* 0x000fe40000000000 */
[----:B------:R-:W-:Y:S01]  /*15460*/  IABS R21, R0 ;  /* 0x0000000000157213 */ /* 0x000fe20000000000 */
[C---:B------:R-:W-:Y:S01]  /*15470*/  IMAD.HI.U32 R26, R23.reuse, R18, RZ ;  /* 0x00000012171a7227 */ /* 0x040fe200078e00ff */
[----:B------:R0:W-:Y:S03]  /*15480*/  STL [R1+0x8], R25 ;  /* 0x0000081901007387 */ /* 0x0001e60000100800 */
[----:B------:R-:W-:-:S04]  /*15490*/  IMAD.HI.U32 R27, R23, R19, RZ ;  /* 0x00000013171b7227 */ /* 0x000fc800078e00ff */
[----:B------:R-:W-:-:S04]  /*154a0*/  IMAD.HI.U32 R28, R23, R20, RZ ;  /* 0x00000014171c7227 */ /* 0x000fc800078e00ff */
[----:B------:R-:W-:Y:S02]  /*154b0*/  IMAD R13, R16, R24, R13 ;  /* 0x00000018100d7224 */ /* 0x000fe400078e020d */
[----:B------:R-:W-:-:S04]  /*154c0*/  IMAD.HI.U32 R24, R23, R17, RZ ;  /* 0x0000001117187227 */ /* 0x000fc800078e00ff */
[----:B0-----:R-:W-:-:S04]  /*154d0*/  IMAD.HI.U32 R25, R23, R21, RZ ;  /* 0x0000001517197227 */ /* 0x001fc800078e00ff */
[----:B------:R-:W-:Y:S02]  /*154e0*/  IMAD.MOV R23, RZ, RZ, -R26 ;  /* 0x000000ffff177224 */ /* 0x000fe400078e0a1a */
[----:B------:R-:W-:Y:S02]  /*154f0*/  IMAD.MOV R26, RZ, RZ, -R27 ;  /* 0x000000ffff1a7224 */ /* 0x000fe400078e0a1b */
[----:B------:R-:W-:Y:S02]  /*15500*/  IMAD.MOV R27, RZ, RZ, -R28 ;  /* 0x000000ffff1b7224 */ /* 0x000fe400078e0a1c */
[----:B------:R-:W2:Y:S01]  /*15510*/  LDL.LU R28, [R1+0x18] ;  /* 0x00001800011c7983 */ /* 0x000ea20000300800 */
[----:B------:R-:W-:Y:S02]  /*15520*/  IMAD.MOV R24, RZ, RZ, -R24 ;  /* 0x000000ffff187224 */ /* 0x000fe400078e0a18 */
[C---:B------:R-:W-:Y:S02]  /*15530*/  IMAD R18, R16.reuse, R23, R18 ;  /* 0x0000001710127224 */ /* 0x040fe400078e0212 */
[----:B------:R-:W-:-:S02]  /*15540*/  IMAD R17, R16, R24, R17 ;  /* 0x0000001810117224 */ /* 0x000fc400078e0211 */
[----:B------:R-:W3:Y:S04]  /*15550*/  LDL.LU R24, [R1+0x20] ;  /* 0x0000200001187983 */ /* 0x000ee80000300800 */
[----:B------:R-:W4:Y:S01]  /*15560*/  LDL.LU R23, [R1+0x28] ;  /* 0x0000280001177983 */ /* 0x000f220000300800 */
[----:B------:R-:W-:Y:S01]  /*15570*/  @!P0 IMAD.MOV R5, RZ, RZ, -R5 ;  /* 0x000000ffff058224 */ /* 0x000fe200078e0a05 */
[C---:B------:R-:W-:Y:S02]  /*15580*/  ISETP.GT.U32.AND P0, PT, R16.reuse, R11, PT ;  /* 0x0000000b1000720c */ /* 0x040fe40003f04070 */
[C---:B------:R-:W-:Y:S01]  /*15590*/  ISETP.GT.U32.AND P6, PT, R16.reuse, R10, PT ;  /* 0x0000000a1000720c */ /* 0x040fe20003fc4070 */
[C---:B------:R-:W-:Y:S02]  /*155a0*/  IMAD R19, R16.reuse, R26, R19 ;  /* 0x0000001a10137224 */ /* 0x040fe400078e0213 */
[----:B------:R-:W-:Y:S01]  /*155b0*/  @!P4 IMAD.MOV R6, RZ, RZ, -R6 ;  /* 0x000000ffff06c224 */ /* 0x000fe200078e0a06 */
[----:B------:R-:W5:Y:S07]  /*155c0*/  LDL.LU R26, [R1+0x2c] ;  /* 0x00002c00011a7983 */ /* 0x000f6e0000300800 */
[--C-:B------:R-:W-:Y:S01]  /*155d0*/  @!P0 IMAD.IADD R11, R11, 0x1, -R16.reuse ;  /* 0x000000010b0b8824 */ /* 0x100fe200078e0a10 */
[----:B------:R-:W-:Y:S01]  /*155e0*/  ISETP.GT.U32.AND P0, PT, R16, R19, PT ;  /* 0x000000131000720c */ /* 0x000fe20003f04070 */
[----:B------:R-:W-:-:S02]  /*155f0*/  @!P6 IMAD.IADD R10, R10, 0x1, -R16 ;  /* 0x000000010a0ae824 */ /* 0x000fc400078e0a10 */
[----:B------:R-:W-:Y:S02]  /*15600*/  @!P5 IMAD.MOV R7, RZ, RZ, -R7 ;  /* 0x000000ffff07d224 */ /* 0x000fe400078e0a07 */
[----:B------:R-:W-:Y:S01]  /*15610*/  @!P2 IMAD.MOV R8, RZ, RZ, -R8 ;  /* 0x000000ffff08a224 */ /* 0x000fe200078e0a08 */
[----:B------:R-:W-:Y:S01]  /*15620*/  STL [R1+0x53f8], R5 ;  /* 0x0053f80501007387 */ /* 0x000fe20000100800 */
[----:B------:R-:W-:Y:S02]  /*15630*/  @!P3 IMAD.MOV R9, RZ, RZ, -R9 ;  /* 0x000000ffff09b224 */ /* 0x000fe400078e0a09 */
[----:B------:R-:W-:Y:S01]  /*15640*/  @!P1 IMAD.MOV R10, RZ, RZ, -R10 ;  /* 0x000000ffff0a9224 */ /* 0x000fe200078e0a0a */
[----:B------:R-:W-:Y:S04]  /*15650*/  STL [R1+0x53fc], R6 ;  /* 0x0053fc0601007387 */ /* 0x000fe80000100800 */
[----:B------:R-:W-:Y:S01]  /*15660*/  STL [R1+0x5400], R7 ;  /* 0x0054000701007387 */ /* 0x000fe20000100800 */
[----:B------:R-:W-:-:S03]  /*15670*/  @!P0 IMAD.IADD R19, R19, 0x1, -R16 ;  /* 0x0000000113138824 */ /* 0x000fc600078e0a10 */
[----:B------:R-:W-:Y:S04]  /*15680*/  STL [R1+0x5404], R8 ;  /* 0x0054040801007387 */ /* 0x000fe80000100800 */
[----:B------:R-:W-:Y:S04]  /*15690*/  STL [R1+0x5408], R9 ;  /* 0x0054080901007387 */ /* 0x000fe80000100800 */
[----:B------:R-:W-:Y:S01]  /*156a0*/  STL [R1+0x540c], R10 ;  /* 0x00540c0a01007387 */ /* 0x000fe20000100800 */
[C---:B------:R-:W-:Y:S02]  /*156b0*/  ISETP.GT.U32.AND P6, PT, R16.reuse, R13, PT ;  /* 0x0000000d1000720c */ /* 0x040fe40003fc4070 */
[----:B------:R-:W-:-:S11]  /*156c0*/  ISETP.GT.U32.AND P3, PT, R16, R17, PT ;  /* 0x000000111000720c */ /* 0x000fd60003f64070 */
[--C-:B------:R-:W-:Y:S01]  /*156d0*/  @!P6 IMAD.IADD R13, R13, 0x1, -R16.reuse ;  /* 0x000000010d0de824 */ /* 0x100fe200078e0a10 */
[----:B------:R-:W-:Y:S01]  /*156e0*/  ISETP.GT.U32.AND P6, PT, R16, R14, PT ;  /* 0x0000000e1000720c */ /* 0x000fe20003fc4070 */
[--C-:B------:R-:W-:Y:S01]  /*156f0*/  @!P3 IMAD.IADD R17, R17, 0x1, -R16.reuse ;  /* 0x000000011111b824 */ /* 0x100fe200078e0a10 */
[----:B------:R-:W-:Y:S02]  /*15700*/  ISETP.GE.AND P3, PT, R3, RZ, PT ;  /* 0x000000ff0300720c */ /* 0x000fe40003f66270 */
[----:B------:R-:W0:Y:S01]  /*15710*/  S2R R3, SR_TID.X ;  /* 0x0000000000037919 */ /* 0x000e220000002100 */
[----:B--2---:R-:W-:Y:S02]  /*15720*/  ISETP.GE.AND P0, PT, R28, RZ, PT ;  /* 0x000000ff1c00720c */ /* 0x004fe40003f06270 */
[----:B------:R-:W2:Y:S06]  /*15730*/  LDL.LU R28, [R1+0x8] ;  /* 0x00000800011c7983 */ /* 0x000eac0000300800 */
[----:B------:R-:W-:Y:S01]  /*15740*/  @!P6 IMAD.IADD R14, R14, 0x1, -R16 ;  /* 0x000000010e0ee824 */ /* 0x000fe200078e0a10 */
[----:B------:R-:W-:-:S02]  /*15750*/  ISETP.GT.U32.AND P6, PT, R16, R15, PT ;  /* 0x0000000f1000720c */ /* 0x000fc40003fc4070 */
[C---:B------:R-:W-:Y:S02]  /*15760*/  ISETP.GT.U32.AND P4, PT, R16.reuse, R12, PT ;  /* 0x0000000c1000720c */ /* 0x040fe40003f84070 */
[C---:B------:R-:W-:Y:S01]  /*15770*/  ISETP.GT.U32.AND P2, PT, R16.reuse, R14, PT ;  /* 0x0000000e1000720c */ /* 0x040fe20003f44070 */
[----:B------:R-:W-:Y:S02]  /*15780*/  IMAD R20, R16, R27, R20 ;  /* 0x0000001b10147224 */ /* 0x000fe400078e0214 */
[----:B------:R-:W-:-:S06]  /*15790*/  IMAD.MOV R25, RZ, RZ, -R25 ;  /* 0x000000ffff197224 */ /* 0x000fcc00078e0a19 */
[--C-:B------:R-:W-:Y:S02]  /*157a0*/  @!P6 IMAD.IADD R15, R15, 0x1, -R16.reuse ;  /* 0x000000010f0fe824 */ /* 0x100fe400078e0a10 */
[----:B------:R-:W-:-:S03]  /*157b0*/  @!P4 IMAD.IADD R12, R12, 0x1, -R16 ;  /* 0x000000010c0cc824 */ /* 0x000fc600078e0a10 */
[C---:B------:R-:W-:Y:S02]  /*157c0*/  ISETP.GT.U32.AND P6, PT, R16.reuse, R15, PT ;  /* 0x0000000f1000720c */ /* 0x040fe40003fc4070 */
[C---:B------:R-:W-:Y:S01]  /*157d0*/  ISETP.GT.U32.AND P4, PT, R16.reuse, R20, PT ;  /* 0x000000141000720c */ /* 0x040fe20003f84070 */
[C---:B------:R-:W-:Y:S01]  /*157e0*/  IMAD R21, R16.reuse, R25, R21 ;  /* 0x0000001910157224 */ /* 0x040fe200078e0215 */
[----:B------:R-:W-:Y:S01]  /*157f0*/  ISETP.GT.U32.AND P1, PT, R16, R18, PT ;  /* 0x000000121000720c */ /* 0x000fe20003f24070 */
[----:B------:R-:W-:-:S03]  /*15800*/  @!P2 IMAD.IADD R14, R14, 0x1, -R16 ;  /* 0x000000010e0ea824 */ /* 0x000fc600078e0a10 */
[C---:B------:R-:W-:Y:S02]  /*15810*/  ISETP.GT.U32.AND P2, PT, R16.reuse, R21, PT ;  /* 0x000000151000720c */ /* 0x040fe40003f44070 */
[----:B------:R-:W-:-:S03]  /*15820*/  ISETP.GT.U32.AND P5, PT, R16, R13, PT ;  /* 0x0000000d1000720c */ /* 0x000fc60003fa4070 */
[--C-:B------:R-:W-:Y:S01]  /*15830*/  @!P6 IMAD.IADD R15, R15, 0x1, -R16.reuse ;  /* 0x000000010f0fe824 */ /* 0x100fe200078e0a10 */
[----:B----4-:R-:W-:Y:S01]  /*15840*/  ISETP.GE.AND P6, PT, R23, RZ, PT ;  /* 0x000000ff1700720c */ /* 0x010fe20003fc6270 */
[--C-:B------:R-:W-:Y:S01]  /*15850*/  @!P4 IMAD.IADD R20, R20, 0x1, -R16.reuse ;  /* 0x000000011414c824 */ /* 0x100fe200078e0a10 */
[----:B0-----:R-:W-:Y:S01]  /*15860*/  SHF.R.S32.HI R23, RZ, 0x2, R3 ;  /* 0x00000002ff177819 */ /* 0x001fe20000011403 */
[----:B------:R-:W-:Y:S01]  /*15870*/  @!P1 IMAD.IADD R18, R18, 0x1, -R16 ;  /* 0x0000000112129824 */ /* 0x000fe200078e0a10 */
[----:B---3--:R-:W-:Y:S01]  /*15880*/  ISETP.GE.AND P1, PT, R24, RZ, PT ;  /* 0x000000ff1800720c */ /* 0x008fe20003f26270 */
[----:B------:R-:W-:Y:S01]  /*15890*/  @!P0 IMAD.MOV R14, RZ, RZ, -R14 ;  /* 0x000000ffff0e8224 */ /* 0x000fe200078e0a0e */
[----:B------:R-:W-:Y:S02]  /*158a0*/  ISETP.GE.AND P4, PT, R2, RZ, PT ;  /* 0x000000ff0200720c */ /* 0x000fe40003f86270 */
[C---:B------:R-:W-:Y:S01]  /*158b0*/  ISETP.GT.U32.AND P0, PT, R16.reuse, R20, PT ;  /* 0x000000141000720c */ /* 0x040fe20003f04070 */
[----:B------:R-:W-:Y:S01]  /*158c0*/  @!P2 IMAD.IADD R21, R21, 0x1, -R16 ;  /* 0x000000011515a824 */ /* 0x000fe200078e0a10 */
[----:B------:R-:W-:Y:S01]  /*158d0*/  SGXT R23, R23, 0x1 ;  /* 0x000000011717781a */ /* 0x000fe20000000200 */
[----:B------:R-:W-:Y:S01]  /*158e0*/  @!P3 IMAD.MOV R12, RZ, RZ, -R12 ;  /* 0x000000ffff0cb224 */ /* 0x000fe200078e0a0c */
[C---:B------:R-:W-:Y:S01]  /*158f0*/  ISETP.GT.U32.AND P2, PT, R16.reuse, R17, PT ;  /* 0x000000111000720c */ /* 0x040fe20003f44070 */
[----:B------:R-:W-:Y:S01]  /*15900*/  IMAD.SHL.U32 R24, R3, 0x20, RZ ;  /* 0x0000002003187824 */ /* 0x000fe200078e00ff */
[----:B------:R-:W-:Y:S01]  /*15910*/  ISETP.GT.U32.AND P3, PT, R16, R18, PT ;  /* 0x000000121000720c */ /* 0x000fe20003f64070 */
[----:B------:R-:W-:Y:S01]  /*15920*/  @!P6 IMAD.MOV R11, RZ, RZ, -R11 ;  /* 0x000000ffff0be224 */ /* 0x000fe200078e0a0b */
[----:B------:R-:W-:Y:S01]  /*15930*/  LOP3.LUT R23, R23, 0x90, RZ, 0xc0, !PT ;  /* 0x0000009017177812 */ /* 0x000fe200078ec0ff */
[----:B------:R-:W-:Y:S01]  /*15940*/  @!P5 IMAD.IADD R13, R13, 0x1, -R16 ;  /* 0x000000010d0dd824 */ /* 0x000fe200078e0a10 */
[----:B------:R-:W-:Y:S01]  /*15950*/  ISETP.GE.AND P6, PT, R29, RZ, PT ;  /* 0x000000ff1d00720c */ /* 0x000fe20003fc6270 */
[----:B------:R-:W3:Y:S01]  /*15960*/  LDL.LU R2, [R1+0x1c] ;  /* 0x00001c0001027983 */ /* 0x000ee20000300800 */
[----:B------:R-:W-:Y:S01]  /*15970*/  LOP3.LUT R23, R23, 0x260, R24, 0xf8, !PT ;  /* 0x0000026017177812 */ /* 0x000fe200078ef818 */
[----:B------:R-:W-:-:S02]  /*15980*/  IMAD.SHL.U32 R24, R3, 0x2, RZ ;  /* 0x0000000203187824 */ /* 0x000fc400078e00ff */
[----:B------:R-:W-:Y:S01]  /*15990*/  @!P1 IMAD.MOV R13, RZ, RZ, -R13 ;  /* 0x000000ffff0d9224 */ /* 0x000fe200078e0a0d */
[----:B------:R-:W-:Y:S01]  /*159a0*/  STL [R1+0x5410], R11 ;  /* 0x0054100b01007387 */ /* 0x000fe20000100800 */
[----:B------:R-:W-:Y:S02]  /*159b0*/  @!P4 IMAD.MOV R15, RZ, RZ, -R15 ;  /* 0x000000ffff0fc224 */ /* 0x000fe400078e0a0f */
[----:B------:R-:W-:Y:S01]  /*159c0*/  @!P0 IMAD.IADD R20, R20, 0x1, -R16 ;  /* 0x0000000114148824 */ /* 0x000fe200078e0a10 */
[----:B------:R-:W-:Y:S01]  /*159d0*/  ISETP.GE.AND P0, PT, R0, RZ, PT ;  /* 0x000000ff0000720c */ /* 0x000fe20003f06270 */
[----:B------:R-:W-:Y:S01]  /*159e0*/  STL [R1+0x5414], R12 ;  /* 0x0054140c01007387 */ /* 0x000fe20000100800 */
[----:B------:R-:W-:Y:S01]  /*159f0*/  LOP3.LUT R0, R23, 0x10, R24, 0x78, !PT ;  /* 0x0000001017007812 */ /* 0x000fe200078e7818 */
[--C-:B------:R-:W-:Y:S01]  /*15a00*/  @!P2 IMAD.IADD R17, R17, 0x1, -R16.reuse ;  /* 0x000000011111a824 */ /* 0x100fe200078e0a10 */
[----:B------:R-:W-:Y:S01]  /*15a10*/  LOP3.LUT R3, R3, 0x1f, RZ, 0xc0, !PT ;  /* 0x0000001f03037812 */ /* 0x000fe200078ec0ff */
[----:B------:R-:W-:Y:S01]  /*15a20*/  STL [R1+0x5418], R13 ;  /* 0x0054180d01007387 */ /* 0x000fe20000100800 */
[----:B------:R-:W-:Y:S01]  /*15a30*/  @!P3 IMAD.IADD R18, R18, 0x1, -R16 ;  /* 0x000000011212b824 */ /* 0x000fe200078e0a10 */
[----:B------:R-:W-:-:S02]  /*15a40*/  ISETP.GE.AND P3, PT, R22, RZ, PT ;  /* 0x000000ff1600720c */ /* 0x000fc40003f66270 */
[----:B------:R-:W-:Y:S01]  /*15a50*/  STL [R1+0x541c], R14 ;  /* 0x00541c0e01007387 */ /* 0x000fe20000100800 */
[----:B------:R-:W-:-:S03]  /*15a60*/  @!P6 IMAD.MOV R17, RZ, RZ, -R17 ;  /* 0x000000ffff11e224 */ /* 0x000fc600078e0a11 */
[----:B------:R-:W-:Y:S04]  /*15a70*/  STL [R1+0x5420], R15 ;  /* 0x0054200f01007387 */ /* 0x000fe80000100800 */
[----:B------:R-:W4:Y:S04]  /*15a80*/  LDL.LU R22, [R1+0x54a8] ;  /* 0x0054a80001167983 */ /* 0x000f280000300800 */
[----:B------:R0:W-:Y:S01]  /*15a90*/  STL [R1+0xec], R0 ;  /* 0x0000ec0001007387 */ /* 0x0001e20000100800 */
[----:B------:R-:W-:-:S03]  /*15aa0*/  ISETP.GT.U32.AND P1, PT, R16, R19, PT ;  /* 0x000000131000720c */ /* 0x000fc60003f24070 */
[----:B------:R-:W-:Y:S01]  /*15ab0*/  STL [R1+0x5424], R17 ;  /* 0x0054241101007387 */ /* 0x000fe20000100800 */
[----:B0-----:R-:W-:Y:S01]  /*15ac0*/  IMAD R0, R3, UR6, RZ ;  /* 0x0000000603007c24 */ /* 0x001fe2000f8e02ff */
[----:B------:R-:W-:-:S04]  /*15ad0*/  ISETP.GT.U32.AND P4, PT, R16, R21, PT ;  /* 0x000000151000720c */ /* 0x000fc80003f84070 */
[----:B------:R0:W-:Y:S04]  /*15ae0*/  STL [R1+0x450], R0 ;  /* 0x0004500001007387 */ /* 0x0001e80000100800 */
[----:B------:R-:W4:Y:S04]  /*15af0*/  LDL.LU R15, [R1+0x3d0] ;  /* 0x0003d000010f7983 */ /* 0x000f280000300800 */
        /* <DEDUP_REMOVED lines=9> */
[----:B------:R-:W4:Y:S01]  /*15b90*/  LDL.LU R5, [R1+0x3c8] ;  /* 0x0003c80001057983 */ /* 0x000f220000300800 */
[----:B-----5:R-:W-:-:S03]  /*15ba0*/  ISETP.GE.AND P5, PT, R26, RZ, PT ;  /* 0x000000ff1a00720c */ /* 0x020fc60003fa6270 */
[----:B------:R-:W5:Y:S01]  /*15bb0*/  LDL.LU R25, [R1+0x3c4] ;  /* 0x0003c40001197983 */ /* 0x000f620000300800 */
[--C-:B------:R-:W-:Y:S01]  /*15bc0*/  @!P1 IMAD.IADD R19, R19, 0x1, -R16.reuse ;  /* 0x0000000113139824 */ /* 0x100fe200078e0a10 */
[----:B------:R-:W-:Y:S01]  /*15bd0*/  ISETP.GE.AND P1, PT, R4, RZ, PT ;  /* 0x000000ff0400720c */ /* 0x000fe20003f26270 */
[----:B------:R-:W-:Y:S01]  /*15be0*/  @!P4 IMAD.IADD R21, R21, 0x1, -R16 ;  /* 0x000000011515c824 */ /* 0x000fe200078e0a10 */
[----:B------:R-:W-:Y:S02]  /*15bf0*/  IADD3 R16, P6, R0, UR8, RZ ;  /* 0x0000000800107c10 */ /* 0x000fe4000ffde0ff */
[----:B--2---:R-:W-:Y:S01]  /*15c00*/  ISETP.GE.AND P2, PT, R28, RZ, PT ;  /* 0x000000ff1c00720c */ /* 0x004fe20003f46270 */
[----:B------:R-:W-:Y:S01]  /*15c10*/  @!P3 IMAD.MOV R19, RZ, RZ, -R19 ;  /* 0x000000ffff13b224 */ /* 0x000fe200078e0a13 */
[----:B------:R-:W2:Y:S07]  /*15c20*/  LDL.LU R28, [R1+0x3c0] ;  /* 0x0003c000011c7983 */ /* 0x000eae0000300800 */
[----:B------:R-:W-:Y:S01]  /*15c30*/  @!P1 IMAD.MOV R20, RZ, RZ, -R20 ;  /* 0x000000ffff149224 */ /* 0x000fe200078e0a14 */
[----:B------:R-:W-:Y:S01]  /*15c40*/  ULDC UR8, c[0x0][0x234] ;  /* 0x00008d0000087ab9 */ /* 0x000fe20000000800 */
[----:B------:R-:W2:Y:S04]  /*15c50*/  LDL.LU R27, [R1+0x40] ;  /* 0x00004000011b7983 */ /* 0x000ea80000300800 */
[----:B------:R-:W2:Y:S04]  /*15c60*/  LDL.LU R26, [R1+0x38] ;  /* 0x00003800011a7983 */ /* 0x000ea80000300800 */
[----:B------:R-:W2:Y:S04]  /*15c70*/  LDL.LU R4, [R1+0x30] ;  /* 0x0000300001047983 */ /* 0x000ea80000300800 */
[----:B0-----:R-:W2:Y:S01]  /*15c80*/  LDL.LU R0, [R1+0x44] ;  /* 0x0000440001007983 */ /* 0x001ea20000300800 */
[----:B------:R-:W-:-:S02]  /*15c90*/  @!P2 IMAD.MOV R18, RZ, RZ, -R18 ;  /* 0x000000ffff12a224 */ /* 0x000fc400078e0a12 */
[----:B------:R-:W-:Y:S01]  /*15ca0*/  @!P0 IMAD.MOV R21, RZ, RZ, -R21 ;  /* 0x000000ffff158224 */ /* 0x000fe200078e0a15 */
[----:B------:R-:W2:Y:S01]  /*15cb0*/  LDL.LU R3, [R1+0x4c] ;  /* 0x00004c0001037983 */ /* 0x000ea20000300800 */
[----:B---3--:R-:W-:Y:S02]  /*15cc0*/  ISETP.NE.AND P4, PT, R2, RZ, PT ;  /* 0x000000ff0200720c */ /* 0x008fe40003f85270 */
[----:B------:R-:W-:Y:S02]  /*15cd0*/  LOP3.LUT R23, RZ, R2, RZ, 0x33, !PT ;  /* 0x00000002ff177212 */ /* 0x000fe400078e33ff */
[----:B------:R-:W3:Y:S04]  /*15ce0*/  LDL.LU R2, [R1+0x2b8] ;  /* 0x0002b80001027983 */ /* 0x000ee80000300800 */
[----:B------:R-:W-:Y:S04]  /*15cf0*/  STL [R1+0x53e4], R16 ;  /* 0x0053e41001007387 */ /* 0x000fe80000100800 */
[----:B------:R-:W-:Y:S04]  /*15d00*/  STL [R1+0x5428], R18 ;  /* 0x0054281201007387 */ /* 0x000fe80000100800 */
[----:B------:R-:W-:Y:S04]  /*15d10*/  STL [R1+0x542c], R19 ;  /* 0x00542c1301007387 */ /* 0x000fe80000100800 */
[----:B------:R-:W-:Y:S01]  /*15d20*/  STL [R1+0x5430], R20 ;  /* 0x0054301401007387 */ /* 0x000fe20000100800 */
[----:B----4-:R-:W-:-:S03]  /*15d30*/  @!P5 IMAD.MOV R22, RZ, RZ, -R22 ;  /* 0x000000ffff16d224 */ /* 0x010fc600078e0a16 */
[----:B------:R-:W-:Y:S04]  /*15d40*/  STL [R1+0x5434], R21 ;  /* 0x0054341501007387 */ /* 0x000fe80000100800 */
[----:B------:R-:W-:Y:S01]  /*15d50*/  STL [R1+0x5438], R22 ;  /* 0x0054381601007387 */ /* 0x000fe20000100800 */
[C---:B------:R-:W-:Y:S02]  /*15d60*/  SEL R15, R23.reuse, R15, !P4 ;  /* 0x0000000f170f7207 */ /* 0x040fe40006000000 */
[----:B------:R-:W-:-:S03]  /*15d70*/  SEL R14, R23, R14, !P4 ;  /* 0x0000000e170e7207 */ /* 0x000fc60006000000 */
[----:B------:R-:W-:Y:S01]  /*15d80*/  STL [R1+0x2c], R15 ;  /* 0x00002c0f01007387 */ /* 0x000fe20000100800 */
        /* <DEDUP_REMOVED lines=16> */
[C---:B------:R-:W-:Y:S02]  /*15e90*/  SEL R5, R23.reuse, R5, !P4 ;  /* 0x0000000517057207 */ /* 0x040fe40006000000 */
[C---:B-----5:R-:W-:Y:S01]  /*15ea0*/  SEL R29, R23.reuse, R25, !P4 ;  /* 0x00000019171d7207 */ /* 0x060fe20006000000 */
[----:B------:R-:W-:Y:S04]  /*15eb0*/  STL [R1+0x4], R6 ;  /* 0x0000040601007387 */ /* 0x000fe80000100800 */
[----:B------:R-:W-:Y:S04]  /*15ec0*/  STL [R1+0x543c], R29 ;  /* 0x00543c1d01007387 */ /* 0x000fe80000100800 */
[----:B------:R-:W-:Y:S01]  /*15ed0*/  STL [R1], R5 ;  /* 0x0000000501007387 */ /* 0x000fe20000100800 */
[----:B--2---:R-:W-:-:S02]  /*15ee0*/  SEL R28, R23, R28, !P4 ;  /* 0x0000001c171c7207 */ /* 0x004fc40006000000 */
[----:B------:R-:W-:-:S03]  /*15ef0*/  SEL R27, R23, R27, !P4 ;  /* 0x0000001b171b7207 */ /* 0x000fc60006000000 */
[----:B------:R-:W-:Y:S01]  /*15f00*/  STL [R1+0x5440], R28 ;  /* 0x0054401c01007387 */ /* 0x000fe20000100800 */
[----:B------:R-:W-:-:S03]  /*15f10*/  SEL R26, R23, R26, !P4 ;  /* 0x0000001a171a7207 */ /* 0x000fc60006000000 */
[----:B------:R-:W-:Y:S01]  /*15f20*/  STL [R1+0x5444], R27 ;  /* 0x0054441b01007387 */ /* 0x000fe20000100800 */
[----:B------:R-:W-:-:S03]  /*15f30*/  SEL R25, R23, R4, !P4 ;  /* 0x0000000417197207 */ /* 0x000fc60006000000 */
[----:B------:R-:W-:Y:S01]  /*15f40*/  STL [R1+0x5448], R26 ;  /* 0x0054481a01007387 */ /* 0x000fe20000100800 */
[----:B------:R-:W-:-:S03]  /*15f50*/  SEL R24, R23, R0, !P4 ;  /* 0x0000000017187207 */ /* 0x000fc60006000000 */
[----:B------:R-:W-:Y:S04]  /*15f60*/  STL [R1+0x544c], R25 ;  /* 0x00544c1901007387 */ /* 0x000fe80000100800 */
[----:B------:R0:W-:Y:S04]  /*15f70*/  STL [R1+0x5450], R24 ;  /* 0x0054501801007387 */ /* 0x0001e80000100800 */
[----:B0-----:R-:W2:Y:S01]  /*15f80*/  LDL.LU R24, [R1+0x54] ;  /* 0x0000540001187983 */ /* 0x001ea20000300800 */
[----:B------:R-:W-:-:S05]  /*15f90*/  SEL R3, R23, R3, !P4 ;  /* 0x0000000317037207 */ /* 0x000fca0006000000 */
[----:B------:R-:W-:Y:S01]  /*15fa0*/  STL [R1+0x30], R3 ;  /* 0x0000300301007387 */ /* 0x000fe20000100800 */
[----:B---3--:R-:W-:-:S03]  /*15fb0*/  SEL R0, R23, R2, !P4 ;  /* 0x0000000217007207 */ /* 0x008fc60006000000 */
[----:B--2---:R0:W-:Y:S04]  /*15fc0*/  STL [R1+0x549c], R24 ;  /* 0x00549c1801007387 */ /* 0x0041e80000100800 */
[----:B------:R-:W-:Y:S04]  /*15fd0*/  STL [R1+0x38], R0 ;  /* 0x0000380001007387 */ /* 0x000fe80000100800 */
[----:B0-----:R-:W2:Y:S04]  /*15fe0*/  LDL.LU R24, [R1+0x2f8] ;  /* 0x0002f80001187983 */ /* 0x001ea80000300800 */
[----:B--2---:R0:W-:Y:S04]  /*15ff0*/  STL [R1+0x54a0], R24 ;  /* 0x0054a01801007387 */ /* 0x0041e80000100800 */
[----:B0-----:R-:W2:Y:S04]  /*16000*/  LDL.LU R24, [R1+0x3b8] ;  /* 0x0003b80001187983 */ /* 0x001ea80000300800 */
[----:B--2---:R0:W-:Y:S04]  /*16010*/  STL [R1+0x54a4], R24 ;  /* 0x0054a41801007387 */ /* 0x0041e80000100800 */
[----:B0-----:R-:W2:Y:S04]  /*16020*/  LDL.LU R24, [R1+0x3bc] ;  /* 0x0003bc0001187983 */ /* 0x001ea80000300800 */
[----:B------:R-:W3:Y:S04]  /*16030*/  LDL.LU R25, [R1+0x5c] ;  /* 0x00005c0001197983 */ /* 0x000ee80000300800 */
[----:B------:R-:W4:Y:S04]  /*16040*/  LDL.LU R26, [R1+0x64] ;  /* 0x00006400011a7983 */ /* 0x000f280000300800 */
[----:B------:R-:W5:Y:S04]  /*16050*/  LDL.LU R27, [R1+0x6c] ;  /* 0x00006c00011b7983 */ /* 0x000f680000300800 */
        /* <DEDUP_REMOVED lines=8> */
[----:B------:R-:W3:Y:S04]  /*160e0*/  LDL.LU R17, [R1+0xf8] ;  /* 0x0000f80001117983 */ /* 0x000ee80000300800 */
        /* <DEDUP_REMOVED lines=14> */
[----:B------:R-:W5:Y:S01]  /*161d0*/  LDL.LU R2, [R1+0x1f4] ;  /* 0x0001f40001027983 */ /* 0x000f620000300800 */
[----:B--2---:R-:W-:-:S05]  /*161e0*/  SEL R24, R23, R24, !P4 ;  /* 0x0000001817187207 */ /* 0x004fca0006000000 */
[----:B------:R0:W-:Y:S04]  /*161f0*/  STL [R1+0x40], R24 ;  /* 0x0000401801007387 */ /* 0x0001e80000100800 */
[----:B0-----:R-:W2:Y:S02]  /*16200*/  LDL.LU R24, [R1+0x54a4] ;  /* 0x0054a40001187983 */ /* 0x001ea40000300800 */
[----:B--2---:R-:W-:-:S05]  /*16210*/  SEL R24, R23, R24, !P4 ;  /* 0x0000001817187207 */ /* 0x004fca0006000000 */
[----:B------:R0:W-:Y:S04]  /*16220*/  STL [R1+0x44], R24 ;  /* 0x0000441801007387 */ /* 0x0001e80000100800 */
[----:B0-----:R-:W2:Y:S02]  /*16230*/  LDL.LU R24, [R1+0x54a0] ;  /* 0x0054a00001187983 */ /* 0x001ea40000300800 */
[----:B--2---:R-:W-:-:S05]  /*16240*/  SEL R24, R23, R24, !P4 ;  /* 0x0000001817187207 */ /* 0x004fca0006000000 */
[----:B------:R0:W-:Y:S04]  /*16250*/  STL [R1+0x4c], R24 ;  /* 0x00004c1801007387 */ /* 0x0001e80000100800 */
[----:B0-----:R-:W2:Y:S01]  /*16260*/  LDL.LU R24, [R1+0x549c] ;  /* 0x00549c0001187983 */ /* 0x001ea20000300800 */
[C---:B---3--:R-:W-:Y:S02]  /*16270*/  SEL R17, R23.reuse, R17, !P4 ;  /* 0x0000001117117207 */ /* 0x048fe40006000000 */
[----:B--2---:R-:W-:-:S05]  /*16280*/  SEL R24, R23, R24, !P4 ;  /* 0x0000001817187207 */ /* 0x004fca0006000000 */
[----:B------:R0:W-:Y:S02]  /*16290*/  STL [R1+0x54], R24 ;  /* 0x0000541801007387 */ /* 0x0001e40000100800 */
[C---:B0-----:R-:W-:Y:S02]  /*162a0*/  SEL R24, R23.reuse, R25, !P4 ;  /* 0x0000001917187207 */ /* 0x041fe40006000000 */
[----:B----4-:R-:W-:-:S03]  /*162b0*/  SEL R25, R23, R26, !P4 ;  /* 0x0000001a17197207 */ /* 0x010fc60006000000 */
[----:B------:R0:W-:Y:S01]  /*162c0*/  STL [R1+0x5c], R24 ;  /* 0x00005c1801007387 */ /* 0x0001e20000100800 */
[----:B-----5:R-:W-:-:S03]  /*162d0*/  SEL R26, R23, R28, !P4 ;  /* 0x0000001c171a7207 */ /* 0x020fc60006000000 */
[----:B------:R1:W-:Y:S01]  /*162e0*/  STL [R1+0x64], R25 ;  /* 0x0000641901007387 */ /* 0x0003e20000100800 */
[C---:B0-----:R-:W-:Y:S02]  /*162f0*/  SEL R24, R23.reuse, R27, !P4 ;  /* 0x0000001b17187207 */ /* 0x041fe40006000000 */
[----:B-1----:R-:W-:-:S03]  /*16300*/  SEL R25, R23, R29, !P4 ;  /* 0x0000001d17197207 */ /* 0x002fc60006000000 */
[----:B------:R0:W-:Y:S04]  /*16310*/  STL [R1+0x6c], R24 ;  /* 0x00006c1801007387 */ /* 0x0001e80000100800 */
[----:B------:R-:W-:Y:S01]  /*16320*/  STL [R1+0x80], R26 ;  /* 0x0000801a01007387 */ /* 0x000fe20000100800 */
[C---:B0-----:R-:W-:Y:S02]  /*16330*/  SEL R24, R23.reuse, R22, !P4 ;  /* 0x0000001617187207 */ /* 0x041fe40006000000 */
[C---:B------:R-:W-:Y:S02]  /*16340*/  SEL R22, R23.reuse, R21, !P4 ;  /* 0x0000001517167207 */ /* 0x040fe40006000000 */
[C---:B------:R-:W-:Y:S01]  /*16350*/  SEL R21, R23.reuse, R20, !P4 ;  /* 0x0000001417157207 */ /* 0x040fe20006000000 */
[----:B------:R-:W-:Y:S01]  /*16360*/  STL [R1+0x84], R25 ;  /* 0x0000841901007387 */ /* 0x000fe20000100800 */
[----:B------:R-:W-:-:S02]  /*16370*/  SEL R20, R23, R19, !P4 ;  /* 0x0000001317147207 */ /* 0x000fc40006000000 */
[C---:B------:R-:W-:Y:S01]  /*16380*/  SEL R19, R23.reuse, R18, !P4 ;  /* 0x0000001217137207 */ /* 0x040fe20006000000 */
[----:B------:R0:W-:Y:S01]  /*16390*/  STL [R1+0xa0], R24 ;  /* 0x0000a01801007387 */ /* 0x0001e20000100800 */
[C---:B------:R-:W-:Y:S02]  /*163a0*/  SEL R18, R23.reuse, R16, !P4 ;  /* 0x0000001017127207 */ /* 0x040fe40006000000 */
[C---:B------:R-:W-:Y:S01]  /*163b0*/  SEL R16, R23.reuse, R15, !P4 ;  /* 0x0000000f17107207 */ /* 0x040fe20006000000 */
        /* <DEDUP_REMOVED lines=25> */
[----:B------:R-:W-:Y:S04]  /*16550*/  STL [R1+0x174], R9 ;  /* 0x0001740901007387 */ /* 0x000fe80000100800 */
[----:B------:R-:W-:Y:S04]  /*16560*/  STL [R1+0x17c], R8 ;  /* 0x00017c0801007387 */ /* 0x000fe80000100800 */
[----:B------:R-:W-:Y:S04]  /*16570*/  STL [R1+0x188], R7 ;  /* 0x0001880701007387 */ /* 0x000fe80000100800 */
[----:B------:R-:W-:Y:S04]  /*16580*/  STL [R1+0x190], R6 ;  /* 0x0001900601007387 */ /* 0x000fe80000100800 */
[----:B------:R-:W-:Y:S04]  /*16590*/  STL [R1+0x19c], R5 ;  /* 0x00019c0501007387 */ /* 0x000fe80000100800 */
[----:B------:R-:W-:Y:S04]  /*165a0*/  STL [R1+0x1e0], R4 ;  /* 0x0001e00401007387 */ /* 0x000fe80000100800 */
[----:B0-----:R-:W2:Y:S01]  /*165b0*/  LDL.LU R24, [R1+0x270] ;  /* 0x0002700001187983 */ /* 0x001ea20000300800 */
[----:B------:R-:W-:-:S02]  /*165c0*/  SEL R3, R23, R3, !P4 ;  /* 0x0000000317037207 */ /* 0x000fc40006000000 */
[----:B------:R-:W-:-:S03]  /*165d0*/  SEL R0, R23, R2, !P4 ;  /* 0x0000000217007207 */ /* 0x000fc60006000000 */
[----:B------:R-:W-:Y:S04]  /*165e0*/  STL [R1+0x1e8], R3 ;  /* 0x0001e80301007387 */ /* 0x000fe80000100800 */
        /* <DEDUP_REMOVED lines=539> */
[C---:B----4-:R-:W-:Y:S02]  /*187a0*/  SEL R26, R23.reuse, R26, !P4 ;  /* 0x0000001a171a7207 */ /* 0x050fe40006000000 */
[C---:B-----5:R-:W-:Y:S02]  /*187b0*/  SEL R27, R23.reuse, R27, !P4 ;  /* 0x0000001b171b7207 */ /* 0x060fe40006000000 */
[----:B------:R-:W-:-:S02]  /*187c0*/  SEL R28, R23, R28, !P4 ;  /* 0x0000001c171c7207 */ /* 0x000fc40006000000 */
[C---:B------:R-:W-:Y:S02]  /*187d0*/  SEL R29, R23.reuse, R29, !P4 ;  /* 0x0000001d171d7207 */ /* 0x040fe40006000000 */
[C---:B------:R-:W-:Y:S02]  /*187e0*/  SEL R22, R23.reuse, R22, !P4 ;  /* 0x0000001617167207 */ /* 0x040fe40006000000 */
[C---:B------:R-:W-:Y:S02]  /*187f0*/  SEL R21, R23.reuse, R21, !P4 ;  /* 0x0000001517157207 */ /* 0x040fe40006000000 */
[C---:B------:R-:W-:Y:S02]  /*18800*/  SEL R20, R23.reuse, R20, !P4 ;  /* 0x0000001417147207 */ /* 0x040fe40006000000 */
[C---:B------:R-:W-:Y:S02]  /*18810*/  SEL R19, R23.reuse, R19, !P4 ;  /* 0x0000001317137207 */ /* 0x040fe40006000000 */
        /* <DEDUP_REMOVED lines=16> */
[----:B--2---:R-:W-:-:S05]  /*18920*/  SEL R24, R23, R24, !P4 ;  /* 0x0000001817187207 */ /* 0x004fca0006000000 */
[----:B------:R0:W-:Y:S04]  /*18930*/  STL [R1+0x1b8], R24 ;  /* 0x0001b81801007387 */ /* 0x0001e80000100800 */
[----:B0-----:R-:W2:Y:S04]  /*18940*/  LDL.LU R24, [R1+0x5450] ;  /* 0x0054500001187983 */ /* 0x001ea80000300800 */
[----:B------:R0:W-:Y:S04]  /*18950*/  STL [R1+0x1b4], R25 ;  /* 0x0001b41901007387 */ /* 0x0001e80000100800 */
[----:B0-----:R-:W3:Y:S04]  /*18960*/  LDL.LU R25, [R1+0x544c] ;  /* 0x00544c0001197983 */ /* 0x001ee80000300800 */
[----:B------:R0:W-:Y:S04]  /*18970*/  STL [R1+0x1b0], R26 ;  /* 0x0001b01a01007387 */ /* 0x0001e80000100800 */
[----:B0-----:R-:W4:Y:S04]  /*18980*/  LDL.LU R26, [R1+0x5448] ;  /* 0x00544800011a7983 */ /* 0x001f280000300800 */
[----:B------:R0:W-:Y:S04]  /*18990*/  STL [R1+0x1ac], R27 ;  /* 0x0001ac1b01007387 */ /* 0x0001e80000100800 */
[----:B0-----:R-:W5:Y:S04]  /*189a0*/  LDL.LU R27, [R1+0x5444] ;  /* 0x00544400011b7983 */ /* 0x001f680000300800 */
        /* <DEDUP_REMOVED lines=43> */
[----:B0-----:R-:W3:Y:S01]  /*18c60*/  LDL.LU R2, [R1+0x53ec] ;  /* 0x0053ec0001027983 */ /* 0x001ee20000300800 */
[----:B------:R-:W-:-:S02]  /*18c70*/  SEL R16, R23, R16, !P4 ;  /* 0x0000001017107207 */ /* 0x000fc40006000000 */
[----:B------:R-:W-:-:S03]  /*18c80*/  SEL R0, R23, R0, !P4 ;  /* 0x0000000017007207 */ /* 0x000fc60006000000 */
[----:B------:R3:W-:Y:S02]  /*18c90*/  STL [R1+0x130], R16 ;  /* 0x0001301001007387 */ /* 0x0007e40000100800 */
[C---:B---3--:R-:W-:Y:S02]  /*18ca0*/  SEL R16, R23.reuse, R2, !P4 ;  /* 0x0000000217107207 */ /* 0x048fe40006000000 */
[----:B------:R-:W3:Y:S04]  /*18cb0*/  LDL.LU R2, [R1+0x450] ;  /* 0x0004500001027983 */ /* 0x000ee80000300800 */
[----:B------:R2:W-:Y:S04]  /*18cc0*/  STL [R1+0x12c], R0 ;  /* 0x00012c0001007387 */ /* 0x0005e80000100800 */
[----:B------:R-:W-:Y:S01]  /*18cd0*/  STL [R1+0x124], R16 ;  /* 0x0001241001007387 */ /* 0x000fe20000100800 */
[----:B--2---:R-:W-:-:S02]  /*18ce0*/  SEL R0, R23, R3, !P4 ;  /* 0x0000000317007207 */ /* 0x004fc40006000000 */
[C---:B-----5:R-:W-:Y:S02]  /*18cf0*/  SEL R3, R23.reuse, R4, !P4 ;  /* 0x0000000417037207 */ /* 0x060fe40006000000 */
[C---:B----4-:R-:W-:Y:S01]  /*18d00*/  SEL R4, R23.reuse, R5, !P4 ;  /* 0x0000000517047207 */ /* 0x050fe20006000000 */
[----:B------:R0:W-:Y:S01]  /*18d10*/  STL [R1+0x11c], R0 ;  /* 0x00011c0001007387 */ /* 0x0001e20000100800 */
[----:B------:R-:W-:-:S03]  /*18d20*/  SEL R5, R23, R7, !P4 ;  /* 0x0000000717057207 */ /* 0x000fc60006000000 */
[----:B------:R1:W-:Y:S01]  /*18d30*/  STL [R1+0x118], R3 ;  /* 0x0001180301007387 */ /* 0x0003e20000100800 */
[----:B0-----:R-:W-:-:S03]  /*18d40*/  SEL R0, R23, R6, !P4 ;  /* 0x0000000617007207 */ /* 0x001fc60006000000 */
[----:B-1----:R-:W2:Y:S04]  /*18d50*/  LDL.LU R3, [R1+0x28] ;  /* 0x0000280001037983 */ /* 0x002ea80000300800 */
[----:B------:R0:W-:Y:S04]  /*18d60*/  STL [R1+0x110], R4 ;  /* 0x0001100401007387 */ /* 0x0001e80000100800 */
[----:B------:R1:W-:Y:S04]  /*18d70*/  STL [R1+0x10c], R0 ;  /* 0x00010c0001007387 */ /* 0x0003e80000100800 */
[----:B0-----:R-:W4:Y:S01]  /*18d80*/  LDL.LU R4, [R1+0x24] ;  /* 0x0000240001047983 */ /* 0x001f220000300800 */
[----:B-1----:R-:W-:-:S03]  /*18d90*/  SEL R0, R23, R8, !P4 ;  /* 0x0000000817007207 */ /* 0x002fc60006000000 */
[----:B------:R-:W-:Y:S04]  /*18da0*/  STL [R1+0x108], R5 ;  /* 0x0001080501007387 */ /* 0x000fe80000100800 */
[----:B------:R0:W-:Y:S02]  /*18db0*/  STL [R1+0x104], R0 ;  /* 0x0001040001007387 */ /* 0x0001e40000100800 */
[C---:B0-----:R-:W-:Y:S02]  /*18dc0*/  SEL R0, R23.reuse, R10, !P4 ;  /* 0x0000000a17007207 */ /* 0x041fe40006000000 */
[----:B------:R-:W5:Y:S01]  /*18dd0*/  LDL.LU R10, [R1+0x2c] ;  /* 0x00002c00010a7983 */ /* 0x000f620000300800 */
[----:B------:R-:W-:-:S05]  /*18de0*/  SEL R5, R23, R9, !P4 ;  /* 0x0000000917057207 */ /* 0x000fca0006000000 */
[----:B------:R0:W-:Y:S04]  /*18df0*/  STL [R1+0xfc], R5 ;  /* 0x0000fc0501007387 */ /* 0x0001e80000100800 */
[----:B0-----:R-:W3:Y:S01]  /*18e00*/  LDL.LU R5, [R1+0x20] ;  /* 0x0000200001057983 */ /* 0x001ee20000300800 */
[----:B------:R-:W-:-:S03]  /*18e10*/  SEL R7, R23, R11, !P4 ;  /* 0x0000000b17077207 */ /* 0x000fc60006000000 */
[----:B------:R0:W-:Y:S01]  /*18e20*/  STL [R1+0xf4], R0 ;  /* 0x0000f40001007387 */ /* 0x0001e20000100800 */
[----:B------:R-:W-:-:S03]  /*18e30*/  SEL R8, R23, R13, !P4 ;  /* 0x0000000d17087207 */ /* 0x000fc60006000000 */
[----:B------:R-:W3:Y:S01]  /*18e40*/  LDL.LU R6, [R1+0x1c] ;  /* 0x00001c0001067983 */ /* 0x000ee20000300800 */
[----:B0-----:R-:W-:-:S03]  /*18e50*/  SEL R0, R23, R12, !P4 ;  /* 0x0000000c17007207 */ /* 0x001fc60006000000 */
[----:B------:R0:W-:Y:S01]  /*18e60*/  STL [R1+0xf0], R7 ;  /* 0x0000f00701007387 */ /* 0x0001e20000100800 */
[----:B------:R-:W-:-:S03]  /*18e70*/  SEL R9, R23, R15, !P4 ;  /* 0x0000000f17097207 */ /* 0x000fc60006000000 */
[----:B0-----:R-:W3:Y:S04]  /*18e80*/  LDL.LU R7, [R1+0x18] ;  /* 0x0000180001077983 */ /* 0x001ee80000300800 */
[----:B------:R0:W-:Y:S04]  /*18e90*/  STL [R1+0xd8], R0 ;  /* 0x0000d80001007387 */ /* 0x0001e80000100800 */
[----:B------:R1:W-:Y:S01]  /*18ea0*/  STL [R1+0xd0], R8 ;  /* 0x0000d00801007387 */ /* 0x0003e20000100800 */
[----:B0-----:R-:W-:-:S03]  /*18eb0*/  SEL R0, R23, R14, !P4 ;  /* 0x0000000e17007207 */ /* 0x001fc60006000000 */
[----:B-1----:R-:W3:Y:S04]  /*18ec0*/  LDL.LU R8, [R1+0x14] ;  /* 0x0000140001087983 */ /* 0x002ee80000300800 */
[----:B------:R0:W-:Y:S04]  /*18ed0*/  STL [R1+0xc8], R0 ;  /* 0x0000c80001007387 */ /* 0x0001e80000100800 */
[----:B------:R1:W-:Y:S04]  /*18ee0*/  STL [R1+0xc4], R9 ;  /* 0x0000c40901007387 */ /* 0x0003e80000100800 */
[----:B------:R-:W3:Y:S01]  /*18ef0*/  LDL.LU R13, [R1+0xc] ;  /* 0x00000c00010d7983 */ /* 0x000ee20000300800 */
[----:B0-----:R-:W-:-:S03]  /*18f00*/  SEL R0, R23, R17, !P4 ;  /* 0x0000001117007207 */ /* 0x001fc60006000000 */
[----:B-1----:R-:W3:Y:S04]  /*18f10*/  LDL.LU R9, [R1+0x8] ;  /* 0x0000080001097983 */ /* 0x002ee80000300800 */
[----:B------:R0:W-:Y:S04]  /*18f20*/  STL [R1+0xc0], R0 ;  /* 0x0000c00001007387 */ /* 0x0001e80000100800 */
[----:B------:R-:W3:Y:S04]  /*18f30*/  LDL.LU R12, [R1+0x4] ;  /* 0x00000400010c7983 */ /* 0x000ee80000300800 */
[----:B------:R-:W3:Y:S01]  /*18f40*/  LDL.LU R11, [R1] ;  /* 0x00000000010b7983 */ /* 0x000ee20000300800 */
[----:B------:R-:W-:-:S02]  /*18f50*/  SEL R14, R23, R19, !P4 ;  /* 0x00000013170e7207 */ /* 0x000fc40006000000 */
[----:B0-----:R-:W-:-:S05]  /*18f60*/  SEL R0, R23, R18, !P4 ;  /* 0x0000001217007207 */ /* 0x001fca0006000000 */
[----:B------:R-:W-:Y:S04]  /*18f70*/  STL [R1+0xb0], R0 ;  /* 0x0000b00001007387 */ /* 0x000fe80000100800 */
[----:B------:R0:W-:Y:S02]  /*18f80*/  STL [R1+0xac], R14 ;  /* 0x0000ac0e01007387 */ /* 0x0001e40000100800 */
[----:B0-----:R-:W-:-:S05]  /*18f90*/  SEL R14, R23, R22, !P4 ;  /* 0x00000016170e7207 */ /* 0x001fca0006000000 */
[----:B------:R0:W-:Y:S04]  /*18fa0*/  STL [R1+0x90], R14 ;  /* 0x0000900e01007387 */ /* 0x0001e80000100800 */
[----:B0-----:R-:W3:Y:S01]  /*18fb0*/  LDL.LU R14, [R1+0x30] ;  /* 0x00003000010e7983 */ /* 0x001ee20000300800 */
[----:B------:R-:W-:Y:S01]  /*18fc0*/  SEL R0, R23, R20, !P4 ;  /* 0x0000001417007207 */ /* 0x000fe20006000000 */
[----:B-----5:R-:W-:Y:S02]  /*18fd0*/  IMAD R15, R10, UR7, RZ ;  /* 0x000000070a0f7c24 */ /* 0x020fe4000f8e02ff */
[----:B--2---:R-:W-:-:S03]  /*18fe0*/  IMAD R10, R3, UR7, RZ ;  /* 0x00000007030a7c24 */ /* 0x004fc6000f8e02ff */
[----:B------:R-:W-:Y:S04]  /*18ff0*/  STL [R1+0x9c], R15 ;  /* 0x00009c0f01007387 */ /* 0x000fe80000100800 */
[----:B------:R-:W2:Y:S04]  /*19000*/  LDL.LU R18, [R1+0x38] ;  /* 0x0000380001127983 */ /* 0x000ea80000300800 */
[----:B------:R-:W5:Y:S04]  /*19010*/  LDL.LU R3, [R1+0x40] ;  /* 0x0000400001037983 */ /* 0x000f680000300800 */
[----:B------:R4:W-:Y:S04]  /*19020*/  STL [R1+0x94], R10 ;  /* 0x0000940a01007387 */ /* 0x0009e80000100800 */
[----:B------:R-:W5:Y:S01]  /*19030*/  LDL.LU R17, [R1+0x44] ;  /* 0x0000440001117983 */ /* 0x000f620000300800 */
[----:B----4-:R-:W-:-:S03]  /*19040*/  IMAD R10, R4, UR7, RZ ;  /* 0x00000007040a7c24 */ /* 0x010fc6000f8e02ff */
[----:B------:R-:W4:Y:S01]  /*19050*/  LDL.LU R4, [R1+0x4c] ;  /* 0x00004c0001047983 */ /* 0x000f220000300800 */
[----:B---3--:R-:W-:-:S03]  /*19060*/  IMAD R15, R5, UR7, RZ ;  /* 0x00000007050f7c24 */ /* 0x008fc6000f8e02ff */
[----:B------:R0:W-:Y:S04]  /*19070*/  STL [R1+0x8c], R10 ;  /* 0x00008c0a01007387 */ /* 0x0001e80000100800 */
[----:B------:R-:W3:Y:S04]  /*19080*/  LDL.LU R5, [R1+0x54] ;  /* 0x0000540001057983 */ /* 0x000ee80000300800 */
[----:B------:R1:W-:Y:S01]  /*19090*/  STL [R1+0x88], R15 ;  /* 0x0000880f01007387 */ /* 0x0003e20000100800 */
[----:B0-----:R-:W-:Y:S02]  /*190a0*/  IMAD R10, R6, UR7, RZ ;  /* 0x00000007060a7c24 */ /* 0x001fe4000f8e02ff */
[----:B------:R-:W-:Y:S01]  /*190b0*/  IMAD R19, R7, UR7, RZ ;  /* 0x0000000707137c24 */ /* 0x000fe2000f8e02ff */
[----:B-1----:R-:W3:Y:S04]  /*190c0*/  LDL.LU R15, [R1+0x5c] ;  /* 0x00005c00010f7983 */ /* 0x002ee80000300800 */
[----:B------:R-:W3:Y:S04]  /*190d0*/  LDL.LU R6, [R1+0x64] ;  /* 0x0000640001067983 */ /* 0x000ee80000300800 */
[----:B------:R0:W-:Y:S01]  /*190e0*/  STL [R1+0x7c], R10 ;  /* 0x00007c0a01007387 */ /* 0x0001e20000100800 */
[----:B------:R-:W-:-:S03]  /*190f0*/  IMAD R20, R8, UR7, RZ ;  /* 0x0000000708147c24 */ /* 0x000fc6000f8e02ff */
[----:B0-----:R-:W3:Y:S04]  /*19100*/  LDL.LU R10, [R1+0x6c] ;  /* 0x00006c00010a7983 */ /* 0x001ee80000300800 */
[----:B------:R-:W3:Y:S04]  /*19110*/  LDL.LU R7, [R1+0x80] ;  /* 0x0000800001077983 */ /* 0x000ee80000300800 */
[----:B------:R0:W-:Y:S04]  /*19120*/  STL [R1+0x78], R19 ;  /* 0x0000781301007387 */ /* 0x0001e80000100800 */
[----:B------:R-:W3:Y:S04]  /*19130*/  LDL.LU R8, [R1+0x84] ;  /* 0x0000840001087983 */ /* 0x000ee80000300800 */
[----:B------:R-:W-:Y:S01]  /*19140*/  STL [R1+0x74], R20 ;  /* 0x0000741401007387 */ /* 0x000fe20000100800 */
[----:B0-----:R-:W-:-:S02]  /*19150*/  IMAD R19, R13, UR7, RZ ;  /* 0x000000070d137c24 */ /* 0x001fc4000f8e02ff */
[----:B------:R-:W-:Y:S02]  /*19160*/  IMAD R13, R9, UR7, RZ ;  /* 0x00000007090d7c24 */ /* 0x000fe4000f8e02ff */
[----:B------:R-:W3:Y:S04]  /*19170*/  LDL.LU R9, [R1+0xa0] ;  /* 0x0000a00001097983 */ /* 0x000ee80000300800 */
[----:B------:R0:W-:Y:S04]  /*19180*/  STL [R1+0x70], R19 ;  /* 0x0000701301007387 */ /* 0x0001e80000100800 */
[----:B------:R1:W-:Y:S01]  /*19190*/  STL [R1+0x68], R13 ;  /* 0x0000680d01007387 */ /* 0x0003e20000100800 */
[----:B0-----:R-:W-:-:S02]  /*191a0*/  IMAD R19, R12, UR7, RZ ;  /* 0x000000070c137c24 */ /* 0x001fc4000f8e02ff */
[----:B------:R-:W-:Y:S02]  /*191b0*/  IMAD R12, R29, UR7, RZ ;  /* 0x000000071d0c7c24 */ /* 0x000fe4000f8e02ff */
[----:B-1----:R-:W-:Y:S01]  /*191c0*/  IMAD R13, R11, UR7, RZ ;  /* 0x000000070b0d7c24 */ /* 0x002fe2000f8e02ff */
[----:B------:R0:W-:Y:S04]  /*191d0*/  STL [R1+0x60], R19 ;  /* 0x0000601301007387 */ /* 0x0001e80000100800 */
[----:B------:R-:W3:Y:S04]  /*191e0*/  LDL.LU R11, [R1+0xa8] ;  /* 0x0000a800010b7983 */ /* 0x000ee80000300800 */
[----:B------:R1:W-:Y:S01]  /*191f0*/  STL [R1+0x58], R13 ;  /* 0x0000580d01007387 */ /* 0x0003e20000100800 */
[----:B0-----:R-:W-:-:S03]  /*19200*/  IMAD R19, R28, UR7, RZ ;  /* 0x000000071c137c24 */ /* 0x001fc6000f8e02ff */
[----:B------:R0:W-:Y:S01]  /*19210*/  STL [R1+0x50], R12 ;  /* 0x0000500c01007387 */ /* 0x0001e20000100800 */
[----:B-1----:R-:W-:-:S03]  /*19220*/  IMAD R13, R27, UR7, RZ ;  /* 0x000000071b0d7c24 */ /* 0x002fc6000f8e02ff */
[----:B0-----:R-:W3:Y:S01]  /*19230*/  LDL.LU R12, [R1+0xb4] ;  /* 0x0000b400010c7983 */ /* 0x001ee20000300800 */
[----:B------:R-:W-:-:S03]  /*19240*/  IMAD R20, R25, UR7, RZ ;  /* 0x0000000719147c24 */ /* 0x000fc6000f8e02ff */
[----:B------:R0:W-:Y:S04]  /*19250*/  STL [R1+0x48], R19 ;  /* 0x0000481301007387 */ /* 0x0001e80000100800 */
[----:B------:R1:W-:Y:S01]  /*19260*/  STL [R1+0x3c], R13 ;  /* 0x00003c0d01007387 */ /* 0x0003e20000100800 */
[----:B0-----:R-:W-:-:S03]  /*19270*/  IMAD R19, R26, UR7, RZ ;  /* 0x000000071a137c24 */ /* 0x001fc6000f8e02ff */
[----:B-1----:R-:W3:Y:S04]  /*19280*/  LDL.LU R13, [R1+0xcc] ;  /* 0x0000cc00010d7983 */ /* 0x002ee80000300800 */
[----:B------:R-:W-:Y:S04]  /*19290*/  STL [R1+0x34], R19 ;  /* 0x0000341301007387 */ /* 0x000fe80000100800 */
[----:B------:R0:W-:Y:S02]  /*192a0*/  STL [R1+0x2c], R20 ;  /* 0x00002c1401007387 */ /* 0x0001e40000100800 */
[----:B0-----:R-:W-:-:S02]  /*192b0*/  IMAD R20, R14, UR7, RZ ;  /* 0x000000070e147c24 */ /* 0x001fc4000f8e02ff */
[----:B------:R-:W3:Y:S01]  /*192c0*/  LDL.LU R14, [R1+0xd4] ;  /* 0x0000d400010e7983 */ /* 0x000ee20000300800 */
[----:B------:R-:W-:-:S05]  /*192d0*/  IMAD R19, R24, UR7, RZ ;  /* 0x0000000718137c24 */ /* 0x000fca000f8e02ff */
[----:B------:R2:W-:Y:S04]  /*192e0*/  STL [R1+0x28], R19 ;  /* 0x0000281301007387 */ /* 0x0005e80000100800 */
[----:B------:R-:W-:Y:S01]  /*192f0*/  STL [R1+0x24], R20 ;  /* 0x0000241401007387 */ /* 0x000fe20000100800 */
[----:B--2---:R-:W-:Y:S02]  /*19300*/  IMAD R19, R18, UR7, RZ ;  /* 0x0000000712137c24 */ /* 0x004fe4000f8e02ff */
[----:B-----5:R-:W-:Y:S02]  /*19310*/  IMAD R18, R3, UR7, RZ ;  /* 0x0000000703127c24 */ /* 0x020fe4000f8e02ff */
[----:B------:R-:W2:Y:S04]  /*19320*/  LDL.LU R3, [R1+0xdc] ;  /* 0x0000dc0001037983 */ /* 0x000ea80000300800 */
[----:B------:R-:W-:Y:S01]  /*19330*/  STL [R1+0x20], R19 ;  /* 0x0000201301007387 */ /* 0x000fe20000100800 */
[----:B------:R-:W-:-:S03]  /*19340*/  IMAD R17, R17, UR7, RZ ;  /* 0x0000000711117c24 */ /* 0x000fc6000f8e02ff */
[----:B------:R4:W-:Y:S02]  /*19350*/  STL [R1+0x1c], R18 ;  /* 0x00001c1201007387 */ /* 0x0009e40000100800 */
[----:B----4-:R-:W-:Y:S02]  /*19360*/  IMAD R18, R4, UR7, RZ ;  /* 0x0000000704127c24 */ /* 0x010fe4000f8e02ff */
[----:B------:R-:W4:Y:S04]  /*19370*/  LDL.LU R4, [R1+0xf8] ;  /* 0x0000f80001047983 */ /* 0x000f280000300800 */
[----:B------:R3:W-:Y:S04]  /*19380*/  STL [R1+0x18], R17 ;  /* 0x0000181101007387 */ /* 0x0007e80000100800 */
[----:B------:R-:W-:Y:S01]  /*19390*/  STL [R1+0x14], R18 ;  /* 0x0000141201007387 */ /* 0x000fe20000100800 */
[----:B---3--:R-:W-:-:S03]  /*193a0*/  IMAD R17, R5, UR7, RZ ;  /* 0x0000000705117c24 */ /* 0x008fc6000f8e02ff */
[----:B------:R-:W3:Y:S01]  /*193b0*/  LDL.LU R5, [R1+0x100] ;  /* 0x0001000001057983 */ /* 0x000ee20000300800 */
[----:B------:R-:W-:-:S03]  /*193c0*/  IMAD R15, R15, UR7, RZ ;  /* 0x000000070f0f7c24 */ /* 0x000fc6000f8e02ff */
[----:B------:R0:W-:Y:S02]  /*193d0*/  STL [R1+0x10], R17 ;  /* 0x0000101101007387 */ /* 0x0001e40000100800 */
[----:B0-----:R-:W-:Y:S02]  /*193e0*/  IMAD R17, R6, UR7, RZ ;  /* 0x0000000706117c24 */ /* 0x001fe4000f8e02ff */
[----:B------:R-:W5:Y:S04]  /*193f0*/  LDL.LU R6, [R1+0x114] ;  /* 0x0001140001067983 */ /* 0x000f680000300800 */
[----:B------:R0:W-:Y:S04]  /*19400*/  STL [R1+0xc], R15 ;  /* 0x00000c0f01007387 */ /* 0x0001e80000100800 */
[----:B------:R-:W-:Y:S01]  /*19410*/  STL [R1+0x8], R17 ;  /* 0x0000081101007387 */ /* 0x000fe20000100800 */
[----:B0-----:R-:W-:-:S02]  /*19420*/  IMAD R15, R10, UR7, RZ ;  /* 0x000000070a0f7c24 */ /* 0x001fc4000f8e02ff */
[----:B------:R-:W-:Y:S02]  /*19430*/  IMAD R10, R7, UR7, RZ ;  /* 0x00000007070a7c24 */ /* 0x000fe4000f8e02ff */
[----:B------:R-:W5:Y:S01]  /*19440*/  LDL.LU R7, [R1+0x120] ;  /* 0x0001200001077983 */ /* 0x000f620000300800 */
[----:B------:R-:W-:-:S03]  /*19450*/  IMAD R29, R8, UR7, RZ ;  /* 0x00000007081d7c24 */ /* 0x000fc6000f8e02ff */
[----:B------:R-:W-:Y:S01]  /*19460*/  STL [R1+0x4], R15 ;  /* 0x0000040f01007387 */ /* 0x000fe20000100800 */
[----:B------:R-:W-:-:S03]  /*19470*/  IMAD R28, R9, UR7, RZ ;  /* 0x00000007091c7c24 */ /* 0x000fc6000f8e02ff */
[----:B------:R0:W-:Y:S04]  /*19480*/  STL [R1], R10 ;  /* 0x0000000a01007387 */ /* 0x0001e80000100800 */
[----:B------:R-:W5:Y:S04]  /*19490*/  LDL.LU R8, [R1+0x128] ;  /* 0x0001280001087983 */ /* 0x000f680000300800 */
[----:B------:R-:W-:Y:S04]  /*194a0*/  STL [R1+0x53a4], R29 ;  /* 0x0053a41d01007387 */ /* 0x000fe80000100800 */
[----:B------:R-:W5:Y:S04]  /*194b0*/  LDL.LU R9, [R1+0x138] ;  /* 0x0001380001097983 */ /* 0x000f680000300800 */
[----:B0-----:R-:W5:Y:S01]  /*194c0*/  LDL.LU R10, [R1+0x140] ;  /* 0x00014000010a7983 */ /* 0x001f620000300800 */
[----:B------:R-:W-:-:S03]  /*194d0*/  IMAD R27, R11, UR7, RZ ;  /* 0x000000070b1b7c24 */ /* 0x000fc6000f8e02ff */
[----:B------:R-:W-:Y:S04]  /*194e0*/  STL [R1+0x53a0], R28 ;  /* 0x0053a01c01007387 */ /* 0x000fe80000100800 */
[----:B------:R-:W5:Y:S04]  /*194f0*/  LDL.LU R11, [R1+0x148] ;  /* 0x00014800010b7983 */ /* 0x000f680000300800 */
[----:B------:R-:W-:Y:S01]  /*19500*/  STL [R1+0x539c], R27 ;  /* 0x00539c1b01007387 */ /* 0x000fe20000100800 */
[----:B------:R-:W-:-:S03]  /*19510*/  IMAD R26, R12, UR7, RZ ;  /* 0x000000070c1a7c24 */ /* 0x000fc6000f8e02ff */
[----:B------:R-:W5:Y:S04]  /*19520*/  LDL.LU R12, [R1+0x174] ;  /* 0x00017400010c7983 */ /* 0x000f680000300800 */
[----:B------:R-:W-:Y:S01]  /*19530*/  STL [R1+0x5398], R26 ;  /* 0x0053981a01007387 */ /* 0x000fe20000100800 */
[----:B------:R-:W-:-:S03]  /*19540*/  IMAD R25, R13, UR7, RZ ;  /* 0x000000070d197c24 */ /* 0x000fc6000f8e02ff */
[----:B------:R-:W5:Y:S04]  /*19550*/  LDL.LU R13, [R1+0x17c] ;  /* 0x00017c00010d7983 */ /* 0x000f680000300800 */
[----:B------:R-:W-:Y:S01]  /*19560*/  STL [R1+0x5394], R25 ;  /* 0x0053941901007387 */ /* 0x000fe20000100800 */
[----:B------:R-:W-:-:S03]  /*19570*/  IMAD R24, R14, UR7, RZ ;  /* 0x000000070e187c24 */ /* 0x000fc6000f8e02ff */
[----:B------:R-:W5:Y:S04]  /*19580*/  LDL.LU R14, [R1+0x188] ;  /* 0x00018800010e7983 */ /* 0x000f680000300800 */
[----:B------:R-:W-:Y:S04]  /*19590*/  STL [R1+0x5390], R24 ;  /* 0x0053901801007387 */ /* 0x000fe80000100800 */
[----:B------:R-:W5:Y:S01]  /*195a0*/  LDL.LU R15, [R1+0x190] ;  /* 0x00019000010f7983 */ /* 0x000f620000300800 */
[----:B------:R-:W-:Y:S01]  /*195b0*/  SEL R16, R23, R21, !P4 ;  /* 0x0000001517107207 */ /* 0x000fe20006000000 */
[----:B--2---:R-:W-:-:S05]  /*195c0*/  IMAD R3, R3, UR7, RZ ;  /* 0x0000000703037c24 */ /* 0x004fca000f8e02ff */
[----:B------:R-:W-:Y:S01]  /*195d0*/  STL [R1+0x538c], R3 ;  /* 0x00538c0301007387 */ /* 0x000fe20000100800 */
[----:B----4-:R-:W-:-:S05]  /*195e0*/  IMAD R4, R4, UR7, RZ ;  /* 0x0000000704047c24 */ /* 0x010fca000f8e02ff */
[----:B------:R-:W-:Y:S04]  /*195f0*/  STL [R1+0x5388], R4 ;  /* 0x0053880401007387 */ /* 0x000fe80000100800 */
[----:B------:R-:W2:Y:S01]  /*19600*/  LDL.LU R17, [R1+0x19c] ;  /* 0x00019c0001117983 */ /* 0x000ea20000300800 */
[----:B---3--:R-:W-:-:S05]  /*19610*/  IMAD R5, R5, UR7, RZ ;  /* 0x0000000705057c24 */ /* 0x008fca000f8e02ff */
[----:B------:R-:W-:Y:S04]  /*19620*/  STL [R1+0x53a8], R5 ;  /* 0x0053a80501007387 */ /* 0x000fe80000100800 */
[----:B------:R-:W3:Y:S01]  /*19630*/  LDL.LU R18, [R1+0x1e0] ;  /* 0x0001e00001127983 */ /* 0x000ee20000300800 */
[----:B-----5:R-:W-:-:S05]  /*19640*/  IMAD R6, R6, UR7, RZ ;  /* 0x0000000706067c24 */ /* 0x020fca000f8e02ff */
[----:B------:R0:W-:Y:S01]  /*19650*/  STL [R1+0x53ac], R6 ;  /* 0x0053ac0601007387 */ /* 0x0001e20000100800 */
[----:B------:R-:W-:-:S05]  /*19660*/  IMAD R7, R7, UR7, RZ ;  /* 0x0000000707077c24 */ /* 0x000fca000f8e02ff */
[----:B------:R-:W-:Y:S04]  /*19670*/  STL [R1+0x53b0], R7 ;  /* 0x0053b00701007387 */ /* 0x000fe80000100800 */
[----:B------:R-:W4:Y:S01]  /*19680*/  LDL.LU R19, [R1+0x1e8] ;  /* 0x0001e80001137983 */ /* 0x000f220000300800 */
[----:B------:R-:W-:Y:S02]  /*19690*/  IMAD R8, R8, UR7, RZ ;  /* 0x0000000708087c24 */ /* 0x000fe4000f8e02ff */
[----:B------:R-:W-:-:S03]  /*196a0*/  IMAD R9, R9, UR7, RZ ;  /* 0x0000000709097c24 */ /* 0x000fc6000f8e02ff */
[----:B------:R-:W-:Y:S01]  /*196b0*/  STL [R1+0x53b4], R8 ;  /* 0x0053b40801007387 */ /* 0x000fe20000100800 */
[----:B------:R-:W-:-:S03]  /*196c0*/  IMAD R10, R10, UR7, RZ ;  /* 0x000000070a0a7c24 */ /* 0x000fc6000f8e02ff */
[----:B------:R-:W-:Y:S04]  /*196d0*/  STL [R1+0x53b8], R9 ;  /* 0x0053b80901007387 */ /* 0x000fe80000100800 */
[----:B------:R-:W-:Y:S04]  /*196e0*/  STL [R1+0x53bc], R10 ;  /* 0x0053bc0a01007387 */ /* 0x000fe80000100800 */
[----:B------:R-:W5:Y:S01]  /*196f0*/  LDL.LU R20, [R1+0x1f4] ;  /* 0x0001f40001147983 */ /* 0x000f620000300800 */
[----:B------:R-:W-:-:S05]  /*19700*/  IMAD R11, R11, UR7, RZ ;  /* 0x000000070b0b7c24 */ /* 0x000fca000f8e02ff */
[----:B------:R-:W-:Y:S04]  /*19710*/  STL [R1+0x53c0], R11 ;  /* 0x0053c00b01007387 */ /* 0x000fe80000100800 */
[----:B------:R-:W5:Y:S04]  /*19720*/  LDL.LU R21, [R1+0x1fc] ;  /* 0x0001fc0001157983 */ /* 0x000f680000300800 */
[----:B------:R-:W5:Y:S01]  /*19730*/  LDL.LU R22, [R1+0x254] ;  /* 0x0002540001167983 */ /* 0x000f620000300800 */
[----:B------:R-:W-:-:S05]  /*19740*/  IMAD R12, R12, UR7, RZ ;  /* 0x000000070c0c7c24 */ /* 0x000fca000f8e02ff */
[----:B------:R-:W-:Y:S01]  /*19750*/  STL [R1+0x53c4], R12 ;  /* 0x0053c40c01007387 */ /* 0x000fe20000100800 */
[----:B------:R-:W-:-:S05]  /*19760*/  IMAD R13, R13, UR7, RZ ;  /* 0x000000070d0d7c24 */ /* 0x000fca000f8e02ff */
[----:B------:R-:W-:Y:S04]  /*19770*/  STL [R1+0x53c8], R13 ;  /* 0x0053c80d01007387 */ /* 0x000fe80000100800 */
[----:B------:R-:W5:Y:S04]  /*19780*/  LDL.LU R23, [R1+0x260] ;  /* 0x0002600001177983 */ /* 0x000f680000300800 */
[----:B0-----:R-:W5:Y:S01]  /*19790*/  LDL.LU R6, [R1+0x270] ;  /* 0x0002700001067983 */ /* 0x001f620000300800 */
[----:B------:R-:W-:-:S05]  /*197a0*/  IMAD R14, R14, UR7, RZ ;  /* 0x000000070e0e7c24 */ /* 0x000fca000f8e02ff */
[----:B------:R0:W-:Y:S04]  /*197b0*/  STL [R1+0x53cc], R14 ;  /* 0x0053cc0e01007387 */ /* 0x0001e80000100800 */
[----:B------:R-:W5:Y:S01]  /*197c0*/  LDL.LU R5, [R1+0x278] ;  /* 0x0002780001057983 */ /* 0x000f620000300800 */
[----:B------:R-:W-:-:S03]  /*197d0*/  IMAD R15, R15, UR7, RZ ;  /* 0x000000070f0f7c24 */ /* 0x000fc6000f8e02ff */
[----:B------:R-:W5:Y:S04]  /*197e0*/  LDL.LU R3, [R1+0x27c] ;  /* 0x00027c0001037983 */ /* 0x000f680000300800 */
[----:B------:R1:W-:Y:S04]  /*197f0*/  STL [R1+0x53d0], R15 ;  /* 0x0053d00f01007387 */ /* 0x0003e80000100800 */
[----:B------:R-:W5:Y:S04]  /*19800*/  LDL.LU R25, [R1+0x274] ;  /* 0x0002740001197983 */ /* 0x000f680000300800 */
[----:B------:R-:W5:Y:S01]  /*19810*/  LDL.LU R27, [R1+0x26c] ;  /* 0x00026c00011b7983 */ /* 0x000f620000300800 */
[----:B--2---:R-:W-:-:S05]  /*19820*/  IMAD R17, R17, UR7, RZ ;  /* 0x0000000711117c24 */ /* 0x004fca000f8e02ff */
[----:B------:R-:W-:Y:S04]  /*19830*/  STL [R1+0x53d4], R17 ;  /* 0x0053d41101007387 */ /* 0x000fe80000100800 */
[----:B------:R-:W2:Y:S04]  /*19840*/  LDL.LU R29, [R1+0x268] ;  /* 0x00026800011d7983 */ /* 0x000ea80000300800 */
[----:B------:R-:W2:Y:S01]  /*19850*/  LDL.LU R28, [R1+0x28c] ;  /* 0x00028c00011c7983 */ /* 0x000ea20000300800 */
[----:B---3--:R-:W-:-:S05]  /*19860*/  IMAD R18, R18, UR7, RZ ;  /* 0x0000000712127c24 */ /* 0x008fca000f8e02ff */
[----:B------:R-:W-:Y:S04]  /*19870*/  STL [R1+0x53d8], R18 ;  /* 0x0053d81201007387 */ /* 0x000fe80000100800 */
[----:B0-----:R-:W3:Y:S04]  /*19880*/  LDL.LU R14, [R1+0x2a0] ;  /* 0x0002a000010e7983 */ /* 0x001ee80000300800 */
[----:B------:R-:W3:Y:S04]  /*19890*/  LDL.LU R13, [R1+0x2b8] ;  /* 0x0002b800010d7983 */ /* 0x000ee80000300800 */
[----:B------:R-:W3:Y:S04]  /*198a0*/  LDL.LU R26, [R1+0x2b4] ;  /* 0x0002b400011a7983 */ /* 0x000ee80000300800 */
[----:B------:R-:W3:Y:S04]  /*198b0*/  LDL.LU R12, [R1+0x2bc] ;  /* 0x0002bc00010c7983 */ /* 0x000ee80000300800 */
[----:B------:R-:W3:Y:S04]  /*198c0*/  LDL.LU R10, [R1+0x2b0] ;  /* 0x0002b000010a7983 */ /* 0x000ee80000300800 */
[----:B------:R-:W3:Y:S01]  /*198d0*/  LDL.LU R24, [R1+0x2f8] ;  /* 0x0002f80001187983 */ /* 0x000ee20000300800 */
[----:B----4-:R-:W-:-:S05]  /*198e0*/  IMAD R19, R19, UR7, RZ ;  /* 0x0000000713137c24 */ /* 0x010fca000f8e02ff */
[----:B------:R-:W-:Y:S04]  /*198f0*/  STL [R1+0x53dc], R19 ;  /* 0x0053dc1301007387 */ /* 0x000fe80000100800 */
[----:B------:R-:W4:Y:S01]  /*19900*/  LDL.LU R4, [R1+0x2f4] ;  /* 0x0002f40001047983 */ /* 0x000f220000300800 */
[----:B-----5:R-:W-:-:S05]  /*19910*/  IMAD R20, R20, UR7, RZ ;  /* 0x0000000714147c24 */ /* 0x020fca000f8e02ff */
[----:B------:R-:W-:Y:S04]  /*19920*/  STL [R1+0x53e0], R20 ;  /* 0x0053e01401007387 */ /* 0x000fe80000100800 */
[----:B------:R-:W5:Y:S04]  /*19930*/  LDL.LU R11, [R1+0x2fc] ;  /* 0x0002fc00010b7983 */ /* 0x000f680000300800 */
[----:B------:R-:W5:Y:S04]  /*19940*/  LDL.LU R9, [R1+0x2f0] ;  /* 0x0002f00001097983 */ /* 0x000f680000300800 */
[----:B------:R-:W5:Y:S04]  /*19950*/  LDL.LU R7, [R1+0x2ec] ;  /* 0x0002ec0001077983 */ /* 0x000f680000300800 */
[----:B------:R-:W5:Y:S01]  /*19960*/  LDL.LU R8, [R1+0x310] ;  /* 0x0003100001087983 */ /* 0x000f620000300800 */
[----:B-1----:R-:W-:-:S03]  /*19970*/  IMAD R15, R6, UR7, RZ ;  /* 0x00000007060f7c24 */ /* 0x002fc6000f8e02ff */
[----:B------:R-:W5:Y:S04]  /*19980*/  LDL.LU R6, [R1+0x330] ;  /* 0x0003300001067983 */ /* 0x000f680000300800 */
[----:B------:R0:W-:Y:S02]  /*19990*/  STL [R1+0x30], R15 ;  /* 0x0000300f01007387 */ /* 0x0001e40000100800 */
[----:B0-----:R-:W-:Y:S02]  /*199a0*/  IMAD R15, R5, UR7, RZ ;  /* 0x00000007050f7c24 */ /* 0x001fe4000f8e02ff */
[----:B------:R-:W5:Y:S01]  /*199b0*/  LDL.LU R5, [R1+0x33c] ;  /* 0x00033c0001057983 */ /* 0x000f620000300800 */
[----:B------:R-:W-:-:S03]  /*199c0*/  IMAD R17, R3, UR7, RZ ;  /* 0x0000000703117c24 */ /* 0x000fc6000f8e02ff */
[----:B------:R0:W-:Y:S04]  /*199d0*/  STL [R1+0x38], R15 ;  /* 0x0000380f01007387 */ /* 0x0001e80000100800 */
[----:B------:R-:W5:Y:S04]  /*199e0*/  LDL.LU R3, [R1+0x338] ;  /* 0x0003380001037983 */ /* 0x000f680000300800 */
[----:B------:R1:W-:Y:S01]  /*199f0*/  STL [R1+0x40], R17 ;  /* 0x0000401101007387 */ /* 0x0003e20000100800 */
[----:B0-----:R-:W-:-:S03]  /*19a00*/  IMAD R15, R25, UR7, RZ ;  /* 0x00000007190f7c24 */ /* 0x001fc6000f8e02ff */
[----:B------:R-:W5:Y:S01]  /*19a10*/  LDL.LU R25, [R1+0x334] ;  /* 0x0003340001197983 */ /* 0x000f620000300800 */
[----:B-1----:R-:W-:-:S03]  /*19a20*/  IMAD R17, R27, UR7, RZ ;  /* 0x000000071b117c24 */ /* 0x002fc6000f8e02ff */
[----:B------:R2:W-:Y:S04]  /*19a30*/  STL [R1+0x44], R15 ;  /* 0x0000440f01007387 */ /* 0x0005e80000100800 */
[----:B------:R-:W5:Y:S04]  /*19a40*/  LDL.LU R27, [R1+0x32c] ;  /* 0x00032c00011b7983 */ /* 0x000f680000300800 */
[----:B------:R0:W-:Y:S01]  /*19a50*/  STL [R1+0x4c], R17 ;  /* 0x00004c1101007387 */ /* 0x0001e20000100800 */
[----:B--2---:R-:W-:-:S03]  /*19a60*/  IMAD R15, R29, UR7, RZ ;  /* 0x000000071d0f7c24 */ /* 0x004fc6000f8e02ff */
[----:B------:R-:W2:Y:S01]  /*19a70*/  LDL.LU R29, [R1+0x360] ;  /* 0x00036000011d7983 */ /* 0x000ea20000300800 */
[----:B0-----:R-:W-:-:S03]  /*19a80*/  IMAD R17, R28, UR7, RZ ;  /* 0x000000071c117c24 */ /* 0x001fc6000f8e02ff */
[----:B------:R3:W-:Y:S04]  /*19a90*/  STL [R1+0x54], R15 ;  /* 0x0000540f01007387 */ /* 0x0007e80000100800 */
[----:B------:R-:W2:Y:S01]  /*19aa0*/  LDL.LU R28, [R1+0x35c] ;  /* 0x00035c00011c7983 */ /* 0x000ea20000300800 */
[----:B---3--:R-:W-:-:S03]  /*19ab0*/  IMAD R15, R14, UR7, RZ ;  /* 0x000000070e0f7c24 */ /* 0x008fc6000f8e02ff */
[----:B------:R-:W-:Y:S01]  /*19ac0*/  STL [R1+0x5c], R17 ;  /* 0x00005c1101007387 */ /* 0x000fe20000100800 */
[----:B------:R-:W-:-:S03]  /*19ad0*/  IMAD R13, R13, UR7, RZ ;  /* 0x000000070d0d7c24 */ /* 0x000fc6000f8e02ff */
[----:B------:R-:W-:Y:S01]  /*19ae0*/  STL [R1+0x64], R15 ;  /* 0x0000640f01007387 */ /* 0x000fe20000100800 */
[----:B------:R-:W-:-:S03]  /*19af0*/  IMAD R14, R26, UR7, RZ ;  /* 0x000000071a0e7c24 */ /* 0x000fc6000f8e02ff */
[----:B------:R-:W3:Y:S04]  /*19b00*/  LDL.LU R26, [R1+0x358] ;  /* 0x00035800011a7983 */ /* 0x000ee80000300800 */
[----:B------:R0:W-:Y:S04]  /*19b10*/  STL [R1+0x6c], R13 ;  /* 0x00006c0d01007387 */ /* 0x0001e80000100800 */
[----:B------:R-:W-:Y:S01]  /*19b20*/  STL [R1+0x80], R14 ;  /* 0x0000800e01007387 */ /* 0x000fe20000100800 */
[----:B0-----:R-:W-:Y:S02]  /*19b30*/  IMAD R13, R12, UR7, RZ ;  /* 0x000000070c0d7c24 */ /* 0x001fe4000f8e02ff */
[----:B------:R-:W-:-:S02]  /*19b40*/  IMAD R12, R10, UR7, RZ ;  /* 0x000000070a0c7c24 */ /* 0x000fc4000f8e02ff */
[----:B------:R-:W-:Y:S01]  /*19b50*/  IMAD R10, R24, UR7, RZ ;  /* 0x00000007180a7c24 */ /* 0x000fe2000f8e02ff */
[----:B------:R-:W-:Y:S04]  /*19b60*/  STL [R1+0x84], R13 ;  /* 0x0000840d01007387 */ /* 0x000fe80000100800 */
[----:B------:R-:W3:Y:S04]  /*19b70*/  LDL.LU R24, [R1+0x354] ;  /* 0x0003540001187983 */ /* 0x000ee80000300800 */
[----:B------:R0:W-:Y:S01]  /*19b80*/  STL [R1+0xa0], R12 ;  /* 0x0000a00c01007387 */ /* 0x0001e20000100800 */
[----:B----4-:R-:W-:-:S03]  /*19b90*/  IMAD R4, R4, UR7, RZ ;  /* 0x0000000704047c24 */ /* 0x010fc6000f8e02ff */
[----:B------:R1:W-:Y:S04]  /*19ba0*/  STL [R1+0xa8], R10 ;  /* 0x0000a80a01007387 */ /* 0x0003e80000100800 */
[----:B0-----:R-:W4:Y:S04]  /*19bb0*/  LDL.LU R12, [R1+0x378] ;  /* 0x00037800010c7983 */ /* 0x001f280000300800 */
[----:B-1----:R-:W4:Y:S04]  /*19bc0*/  LDL.LU R10, [R1+0x37c] ;  /* 0x00037c00010a7983 */ /* 0x002f280000300800 */
[----:B------:R0:W-:Y:S01]  /*19bd0*/  STL [R1+0xb4], R4 ;  /* 0x0000b40401007387 */ /* 0x0001e20000100800 */
[----:B-----5:R-:W-:-:S03]  /*19be0*/  IMAD R14, R11, UR7, RZ ;  /* 0x000000070b0e7c24 */ /* 0x020fc6000f8e02ff */
[----:B0-----:R-:W5:Y:S01]  /*19bf0*/  LDL.LU R4, [R1+0x374] ;  /* 0x0003740001047983 */ /* 0x001f620000300800 */
[----:B------:R-:W-:-:S03]  /*19c00*/  IMAD R13, R9, UR7, RZ ;  /* 0x00000007090d7c24 */ /* 0x000fc6000f8e02ff */
[----:B------:R-:W-:Y:S01]  /*19c10*/  STL [R1+0xcc], R14 ;  /* 0x0000cc0e01007387 */ /* 0x000fe20000100800 */
[----:B------:R-:W-:-:S03]  /*19c20*/  IMAD R11, R7, UR7, RZ ;  /* 0x00000007070b7c24 */ /* 0x000fc6000f8e02ff */
[----:B------:R-:W5:Y:S04]  /*19c30*/  LDL.LU R9, [R1+0x3a4] ;  /* 0x0003a40001097983 */ /* 0x000f680000300800 */
[----:B------:R-:W-:Y:S04]  /*19c40*/  STL [R1+0xd4], R13 ;  /* 0x0000d40d01007387 */ /* 0x000fe80000100800 */
[----:B------:R-:W5:Y:S04]  /*19c50*/  LDL.LU R7, [R1+0x3c8] ;  /* 0x0003c80001077983 */ /* 0x000f680000300800 */
[----:B------:R0:W-:Y:S02]  /*19c60*/  STL [R1+0xdc], R11 ;  /* 0x0000dc0b01007387 */ /* 0x0001e40000100800 */
[----:B0-----:R-:W-:-:S02]  /*19c70*/  IMAD R11, R8, UR7, RZ ;  /* 0x00000007080b7c24 */ /* 0x001fc4000f8e02ff */
[----:B------:R-:W-:Y:S02]  /*19c80*/  IMAD R8, R6, UR7, RZ ;  /* 0x0000000706087c24 */ /* 0x000fe4000f8e02ff */
[----:B------:R-:W5:Y:S04]  /*19c90*/  LDL.LU R6, [R1+0x3d0] ;  /* 0x0003d00001067983 */ /* 0x000f680000300800 */
[----:B------:R0:W-:Y:S04]  /*19ca0*/  STL [R1+0xf8], R11 ;  /* 0x0000f80b01007387 */ /* 0x0001e80000100800 */
[----:B------:R1:W-:Y:S01]  /*19cb0*/  STL [R1+0x100], R8 ;  /* 0x0001000801007387 */ /* 0x0003e20000100800 */
[----:B0-----:R-:W-:-:S03]  /*19cc0*/  IMAD R11, R5, UR7, RZ ;  /* 0x00000007050b7c24 */ /* 0x001fc6000f8e02ff */
[----:B------:R-:W5:Y:S04]  /*19cd0*/  LDL.LU R5, [R1+0x3d4] ;  /* 0x0003d40001057983 */ /* 0x000f680000300800 */
[----:B------:R0:W-:Y:S01]  /*19ce0*/  STL [R1+0x114], R11 ;  /* 0x0001140b01007387 */ /* 0x0001e20000100800 */
[----:B-1----:R-:W-:-:S03]  /*19cf0*/  IMAD R8, R3, UR7, RZ ;  /* 0x0000000703087c24 */ /* 0x002fc6000f8e02ff */
[----:B------:R-:W5:Y:S04]  /*19d00*/  LDL.LU R3, [R1+0x3cc] ;  /* 0x0003cc0001037983 */ /* 0x000f680000300800 */
[----:B------:R1:W-:Y:S01]  /*19d10*/  STL [R1+0x120], R8 ;  /* 0x0001200801007387 */ /* 0x0003e20000100800 */
[----:B0-----:R-:W-:-:S03]  /*19d20*/  IMAD R11, R25, UR7, RZ ;  /* 0x00000007190b7c24 */ /* 0x001fc6000f8e02ff */
[----:B------:R-:W5:Y:S04]  /*19d30*/  LDL.LU R25, [R1+0x3f8] ;  /* 0x0003f80001197983 */ /* 0x000f680000300800 */
[----:B------:R2:W-:Y:S01]  /*19d40*/  STL [R1+0x128], R11 ;  /* 0x0001280b01007387 */ /* 0x0005e20000100800 */
[----:B-1----:R-:W-:-:S03]  /*19d50*/  IMAD R8, R27, UR7, RZ ;  /* 0x000000071b087c24 */ /* 0x002fc6000f8e02ff */
[----:B------:R-:W5:Y:S04]  /*19d60*/  LDL.LU R27, [R1+0x3fc] ;  /* 0x0003fc00011b7983 */ /* 0x000f680000300800 */
[----:B------:R0:W-:Y:S01]  /*19d70*/  STL [R1+0x138], R8 ;  /* 0x0001380801007387 */ /* 0x0001e20000100800 */
[----:B--2---:R-:W-:-:S03]  /*19d80*/  IMAD R11, R29, UR7, RZ ;  /* 0x000000071d0b7c24 */ /* 0x004fc6000f8e02ff */
[----:B------:R-:W2:Y:S04]  /*19d90*/  LDL.LU R29, [R1+0x410] ;  /* 0x00041000011d7983 */ /* 0x000ea80000300800 */
[----:B------:R1:W-:Y:S01]  /*19da0*/  STL [R1+0x140], R11 ;  /* 0x0001400b01007387 */ /* 0x0003e20000100800 */
[----:B0-----:R-:W-:-:S03]  /*19db0*/  IMAD R8, R28, UR7, RZ ;  /* 0x000000071c087c24 */ /* 0x001fc6000f8e02ff */
[----:B------:R-:W2:Y:S04]  /*19dc0*/  LDL.LU R14, [R1+0x414] ;  /* 0x00041400010e7983 */ /* 0x000ea80000300800 */
[----:B------:R-:W2:Y:S04]  /*19dd0*/  LDL.LU R13, [R1+0x40c] ;  /* 0x00040c00010d7983 */ /* 0x000ea80000300800 */
[----:B------:R0:W-:Y:S04]  /*19de0*/  STL [R1+0x148], R8 ;  /* 0x0001480801007387 */ /* 0x0001e80000100800 */
[----:B------:R-:W2:Y:S01]  /*19df0*/  LDL.LU R28, [R1+0x41c] ;  /* 0x00041c00011c7983 */ /* 0x000ea20000300800 */
[----:B---3--:R-:W-:-:S03]  /*19e00*/  IMAD R15, R26, UR7, RZ ;  /* 0x000000071a0f7c24 */ /* 0x008fc6000f8e02ff */
[----:B-1----:R-:W3:Y:S04]  /*19e10*/  LDL.LU R11, [R1+0x43c] ;  /* 0x00043c00010b7983 */ /* 0x002ee80000300800 */
[----:B0-----:R-:W3:Y:S04]  /*19e20*/  LDL.LU R8, [R1+0x438] ;  /* 0x0004380001087983 */ /* 0x001ee80000300800 */
[----:B------:R0:W-:Y:S04]  /*19e30*/  STL [R1+0x174], R15 ;  /* 0x0001740f01007387 */ /* 0x0001e80000100800 */
[----:B------:R-:W3:Y:S01]  /*19e40*/  LDL.LU R26, [R1+0x434] ;  /* 0x00043400011a7983 */ /* 0x000ee20000300800 */
[----:B0-----:R-:W-:-:S03]  /*19e50*/  IMAD R15, R24, UR7, RZ ;  /* 0x00000007180f7c24 */ /* 0x001fc6000f8e02ff */
[----:B------:R-:W3:Y:S04]  /*19e60*/  LDL.LU R24, [R1+0x430] ;  /* 0x0004300001187983 */ /* 0x000ee80000300800 */
[----:B------:R-:W-:Y:S01]  /*19e70*/  STL [R1+0x17c], R15 ;  /* 0x00017c0f01007387 */ /* 0x000fe20000100800 */
[----:B----4-:R-:W-:Y:S02]  /*19e80*/  IMAD R12, R12, UR7, RZ ;  /* 0x000000070c0c7c24 */ /* 0x010fe4000f8e02ff */
[----:B------:R-:W-:-:S03]  /*19e90*/  IMAD R10, R10, UR7, RZ ;  /* 0x000000070a0a7c24 */ /* 0x000fc6000f8e02ff */
[----:B------:R0:W-:Y:S04]  /*19ea0*/  STL [R1+0x188], R12 ;  /* 0x0001880c01007387 */ /* 0x0001e80000100800 */
[----:B0-----:R-:W4:Y:S01]  /*19eb0*/  LDL.LU R12, [R1+0x42c] ;  /* 0x00042c00010c7983 */ /* 0x001f220000300800 */
[----:B-----5:R-:W-:-:S03]  /*19ec0*/  IMAD R4, R4, UR7, RZ ;  /* 0x0000000704047c24 */ /* 0x020fc6000f8e02ff */
[----:B------:R0:W-:Y:S04]  /*19ed0*/  STL [R1+0x190], R10 ;  /* 0x0001900a01007387 */ /* 0x0001e80000100800 */
[----:B0-----:R-:W5:Y:S01]  /*19ee0*/  LDL.LU R10, [R1+0x428] ;  /* 0x00042800010a7983 */ /* 0x001f620000300800 */
[----:B------:R-:W-:-:S03]  /*19ef0*/  IMAD R17, R9, UR7, RZ ;  /* 0x0000000709117c24 */ /* 0x000fc6000f8e02ff */
[----:B------:R0:W-:Y:S01]  /*19f00*/  STL [R1+0x19c], R4 ;  /* 0x00019c0401007387 */ /* 0x0001e20000100800 */
[----:B------:R-:W-:-:S03]  /*19f10*/  IMAD R15, R7, UR7, RZ ;  /* 0x00000007070f7c24 */ /* 0x000fc6000f8e02ff */
[----:B0-----:R-:W5:Y:S04]  /*19f20*/  LDL.LU R4, [R1+0x424] ;  /* 0x0004240001047983 */ /* 0x001f680000300800 */
[----:B------:R-:W5:Y:S04]  /*19f30*/  LDL.LU R9, [R1+0x420] ;  /* 0x0004200001097983 */ /* 0x000f680000300800 */
[----:B------:R-:W-:Y:S04]  /*19f40*/  STL [R1+0x1e0], R17 ;  /* 0x0001e01101007387 */ /* 0x000fe80000100800 */
[----:B------:R-:W5:Y:S04]  /*19f50*/  LDL.LU R7, [R1+0x418] ;  /* 0x0004180001077983 */ /* 0x000f680000300800 */
[----:B------:R0:W-:Y:S02]  /*19f60*/  STL [R1+0x1e8], R15 ;  /* 0x0001e80f01007387 */ /* 0x0001e40000100800 */
[----:B0-----:R-:W-:-:S02]  /*19f70*/  IMAD R15, R6, UR7, RZ ;  /* 0x00000007060f7c24 */ /* 0x001fc4000f8e02ff */
[----:B------:R-:W5:Y:S01]  /*19f80*/  LDL.LU R6, [R1+0x408] ;  /* 0x0004080001067983 */ /* 0x000f620000300800 */
[----:B------:R-:W-:-:S03]  /*19f90*/  IMAD R17, R5, UR7, RZ ;  /* 0x0000000705117c24 */ /* 0x000fc6000f8e02ff */
[----:B------:R0:W-:Y:S04]  /*19fa0*/  STL [R1+0x1f4], R15 ;  /* 0x0001f40f01007387 */ /* 0x0001e80000100800 */
        /* <DEDUP_REMOVED lines=11> */
[----:B--2---:R-:W-:-:S03]  /*1a060*/  IMAD R17, R29, UR7, RZ ;  /* 0x000000071d117c24 */ /* 0x004fc6000f8e02ff */
[----:B------:R-:W2:Y:S01]  /*1a070*/  LDL.LU R29, [R1+0x3ec] ;  /* 0x0003ec00011d7983 */ /* 0x000ea20000300800 */
[----:B0-----:R-:W-:-:S03]  /*1a080*/  IMAD R15, R14, UR7, RZ ;  /* 0x000000070e0f7c24 */ /* 0x001fc6000f8e02ff */
[----:B------:R-:W-:Y:S01]  /*1a090*/  STL [R1+0x26c], R17 ;  /* 0x00026c1101007387 */ /* 0x000fe20000100800 */
[----:B------:R-:W-:-:S03]  /*1a0a0*/  IMAD R13, R13, UR7, RZ ;  /* 0x000000070d0d7c24 */ /* 0x000fc6000f8e02ff */
[----:B------:R-:W-:Y:S01]  /*1a0b0*/  STL [R1+0x270], R15 ;  /* 0x0002700f01007387 */ /* 0x000fe20000100800 */
[----:B------:R-:W-:-:S03]  /*1a0c0*/  IMAD R14, R28, UR7, RZ ;  /* 0x000000071c0e7c24 */ /* 0x000fc6000f8e02ff */
[----:B------:R-:W2:Y:S04]  /*1a0d0*/  LDL.LU R28, [R1+0x3e8] ;  /* 0x0003e800011c7983 */ /* 0x000ea80000300800 */
[----:B------:R3:W-:Y:S04]  /*1a0e0*/  STL [R1+0x274], R13 ;  /* 0x0002740d01007387 */ /* 0x0007e80000100800 */
[----:B------:R-:W-:Y:S01]  /*1a0f0*/  STL [R1+0x278], R14 ;  /* 0x0002780e01007387 */ /* 0x000fe20000100800 */
[----:B---3--:R-:W-:Y:S02]  /*1a100*/  IMAD R13, R11, UR7, RZ ;  /* 0x000000070b0d7c24 */ /* 0x008fe4000f8e02ff */
[----:B------:R-:W-:-:S02]  /*1a110*/  IMAD R11, R8, UR7, RZ ;  /* 0x00000007080b7c24 */ /* 0x000fc4000f8e02ff */
[----:B------:R-:W-:Y:S01]  /*1a120*/  IMAD R8, R26, UR7, RZ ;  /* 0x000000071a087c24 */ /* 0x000fe2000f8e02ff */
[----:B------:R0:W-:Y:S04]  /*1a130*/  STL [R1+0x27c], R13 ;  /* 0x00027c0d01007387 */ /* 0x0001e80000100800 */
[----:B------:R-:W3:Y:S04]  /*1a140*/  LDL.LU R26, [R1+0x3e4] ;  /* 0x0003e400011a7983 */ /* 0x000ee80000300800 */
[----:B------:R1:W-:Y:S01]  /*1a150*/  STL [R1+0x28c], R11 ;  /* 0x00028c0b01007387 */ /* 0x0003e20000100800 */
[----:B0-----:R-:W-:-:S03]  /*1a160*/  IMAD R13, R24, UR7, RZ ;  /* 0x00000007180d7c24 */ /* 0x001fc6000f8e02ff */
[----:B------:R0:W-:Y:S04]  /*1a170*/  STL [R1+0x2a0], R8 ;  /* 0x0002a00801007387 */ /* 0x0001e80000100800 */
[----:B-1----:R-:W3:Y:S04]  /*1a180*/  LDL.LU R11, [R1+0x3e0] ;  /* 0x0003e000010b7983 */ /* 0x002ee80000300800 */
[----:B0-----:R-:W3:Y:S04]  /*1a190*/  LDL.LU R8, [R1+0x3dc] ;  /* 0x0003dc0001087983 */ /* 0x001ee80000300800 */
[----:B------:R5:W-:Y:S04]  /*1a1a0*/  STL [R1+0x2b0], R13 ;  /* 0x0002b00d01007387 */ /* 0x000be80000100800 */
[----:B------:R-:W3:Y:S01]  /*1a1b0*/  LDL.LU R24, [R1+0x3d8] ;  /* 0x0003d80001187983 */ /* 0x000ee20000300800 */
[----:B----4-:R-:W-:-:S05]  /*1a1c0*/  IMAD R14, R12, UR7, RZ ;  /* 0x000000070c0e7c24 */ /* 0x010fca000f8e02ff */
[----:B------:R-:W-:Y:S01]  /*1a1d0*/  STL [R1+0x2b4], R14 ;  /* 0x0002b40e01007387 */ /* 0x000fe20000100800 */
[----:B-----5:R-:W-:-:S03]  /*1a1e0*/  IMAD R13, R10, UR7, RZ ;  /* 0x000000070a0d7c24 */ /* 0x020fc6000f8e02ff */
[----:B------:R-:W4:Y:S04]  /*1a1f0*/  LDL.LU R10, [R1+0x3c4] ;  /* 0x0003c400010a7983 */ /* 0x000f280000300800 */
[----:B------:R-:W-:Y:S01]  /*1a200*/  STL [R1+0x2b8], R13 ;  /* 0x0002b80d01007387 */ /* 0x000fe20000100800 */
[----:B------:R-:W-:-:S03]  /*1a210*/  IMAD R12, R4, UR7, RZ ;  /* 0x00000007040c7c24 */ /* 0x000fc6000f8e02ff */
[----:B------:R-:W5:Y:S04]  /*1a220*/  LDL.LU R4, [R1+0x3c0] ;  /* 0x0003c00001047983 */ /* 0x000f680000300800 */
[----:B------:R0:W-:Y:S02]  /*1a230*/  STL [R1+0x2bc], R12 ;  /* 0x0002bc0c01007387 */ /* 0x0001e40000100800 */
[----:B0-----:R-:W-:Y:S02]  /*1a240*/  IMAD R12, R9, UR7, RZ ;  /* 0x00000007090c7c24 */ /* 0x001fe4000f8e02ff */
[----:B------:R-:W-:Y:S02]  /*1a250*/  IMAD R9, R7, UR7, RZ ;  /* 0x0000000707097c24 */ /* 0x000fe4000f8e02ff */
[----:B------:R-:W5:Y:S04]  /*1a260*/  LDL.LU R7, [R1+0x3bc] ;  /* 0x0003bc0001077983 */ /* 0x000f680000300800 */
[----:B------:R0:W-:Y:S04]  /*1a270*/  STL [R1+0x2ec], R12 ;  /* 0x0002ec0c01007387 */ /* 0x0001e80000100800 */
[----:B------:R1:W-:Y:S01]  /*1a280*/  STL [R1+0x2f0], R9 ;  /* 0x0002f00901007387 */ /* 0x0003e20000100800 */
[----:B0-----:R-:W-:-:S03]  /*1a290*/  IMAD R12, R6, UR7, RZ ;  /* 0x00000007060c7c24 */ /* 0x001fc6000f8e02ff */
[----:B------:R-:W5:Y:S01]  /*1a2a0*/  LDL.LU R6, [R1+0x3b8] ;  /* 0x0003b80001067983 */ /* 0x000f620000300800 */
[----:B-1----:R-:W-:-:S03]  /*1a2b0*/  IMAD R9, R5, UR7, RZ ;  /* 0x0000000705097c24 */ /* 0x002fc6000f8e02ff */
[----:B------:R0:W-:Y:S04]  /*1a2c0*/  STL [R1+0x2f4], R12 ;  /* 0x0002f40c01007387 */ /* 0x0001e80000100800 */
[----:B------:R-:W5:Y:S04]  /*1a2d0*/  LDL.LU R5, [R1+0x3b4] ;  /* 0x0003b40001057983 */ /* 0x000f680000300800 */
[----:B------:R1:W-:Y:S01]  /*1a2e0*/  STL [R1+0x2f8], R9 ;  /* 0x0002f80901007387 */ /* 0x0003e20000100800 */
[----:B0-----:R-:W-:-:S03]  /*1a2f0*/  IMAD R12, R3, UR7, RZ ;  /* 0x00000007030c7c24 */ /* 0x001fc6000f8e02ff */
[----:B------:R-:W5:Y:S04]  /*1a300*/  LDL.LU R3, [R1+0x3b0] ;  /* 0x0003b00001037983 */ /* 0x000f680000300800 */
[----:B------:R0:W-:Y:S01]  /*1a310*/  STL [R1+0x2fc], R12 ;  /* 0x0002fc0c01007387 */ /* 0x0001e20000100800 */
[----:B-1----:R-:W-:-:S03]  /*1a320*/  IMAD R9, R25, UR7, RZ ;  /* 0x0000000719097c24 */ /* 0x002fc6000f8e02ff */
[----:B------:R-:W5:Y:S01]  /*1a330*/  LDL.LU R25, [R1+0x3ac] ;  /* 0x0003ac0001197983 */ /* 0x000f620000300800 */
[----:B0-----:R-:W-:-:S03]  /*1a340*/  IMAD R12, R27, UR7, RZ ;  /* 0x000000071b0c7c24 */ /* 0x001fc6000f8e02ff */
[----:B------:R2:W-:Y:S04]  /*1a350*/  STL [R1+0x310], R9 ;  /* 0x0003100901007387 */ /* 0x0005e80000100800 */
[----:B------:R-:W5:Y:S04]  /*1a360*/  LDL.LU R27, [R1+0x3a8] ;  /* 0x0003a800011b7983 */ /* 0x000f680000300800 */
[----:B------:R0:W-:Y:S04]  /*1a370*/  STL [R1+0x32c], R12 ;  /* 0x00032c0c01007387 */ /* 0x0001e80000100800 */
[----:B------:R-:W5:Y:S04]  /*1a380*/  LDL.LU R14, [R1+0x3a0] ;  /* 0x0003a000010e7983 */ /* 0x000f680000300800 */
[----:B------:R-:W5:Y:S01]  /*1a390*/  LDL.LU R13, [R1+0x39c] ;  /* 0x00039c00010d7983 */ /* 0x000f620000300800 */
[----:B--2---:R-:W-:-:S05]  /*1a3a0*/  IMAD R9, R29, UR7, RZ ;  /* 0x000000071d097c24 */ /* 0x004fca000f8e02ff */
[----:B------:R1:W-:Y:S04]  /*1a3b0*/  STL [R1+0x330], R9 ;  /* 0x0003300901007387 */ /* 0x0003e80000100800 */
[----:B------:R-:W2:Y:S04]  /*1a3c0*/  LDL.LU R29, [R1+0x398] ;  /* 0x00039800011d7983 */ /* 0x000ea80000300800 */
[----:B0-----:R-:W2:Y:S04]  /*1a3d0*/  LDL.LU R12, [R1+0x394] ;  /* 0x00039400010c7983 */ /* 0x001ea80000300800 */
[----:B-1----:R-:W2:Y:S01]  /*1a3e0*/  LDL.LU R9, [R1+0x390] ;  /* 0x0003900001097983 */ /* 0x002ea20000300800 */
[----:B------:R-:W-:-:S05]  /*1a3f0*/  IMAD R15, R28, UR7, RZ ;  /* 0x000000071c0f7c24 */ /* 0x000fca000f8e02ff */
[----:B------:R3:W-:Y:S04]  /*1a400*/  STL [R1+0x334], R15 ;  /* 0x0003340f01007387 */ /* 0x0007e80000100800 */
[----:B------:R-:W2:Y:S01]  /*1a410*/  LDL.LU R28, [R1+0x38c] ;  /* 0x00038c00011c7983 */ /* 0x000ea20000300800 */
[----:B---3--:R-:W-:-:S03]  /*1a420*/  IMAD R15, R26, UR7, RZ ;  /* 0x000000071a0f7c24 */ /* 0x008fc6000f8e02ff */
[----:B------:R-:W3:Y:S04]  /*1a430*/  LDL.LU R26, [R1+0x388] ;  /* 0x00038800011a7983 */ /* 0x000ee80000300800 */
[----:B------:R0:W-:Y:S01]  /*1a440*/  STL [R1+0x338], R15 ;  /* 0x0003380f01007387 */ /* 0x0001e20000100800 */
[----:B------:R-:W-:Y:S02]  /*1a450*/  IMAD R11, R11, UR7, RZ ;  /* 0x000000070b0b7c24 */ /* 0x000fe4000f8e02ff */
[----:B------:R-:W-:-:S03]  /*1a460*/  IMAD R8, R8, UR7, RZ ;  /* 0x0000000708087c24 */ /* 0x000fc6000f8e02ff */
[----:B------:R1:W-:Y:S01]  /*1a470*/  STL [R1+0x33c], R11 ;  /* 0x00033c0b01007387 */ /* 0x0003e20000100800 */
[----:B0-----:R-:W-:-:S03]  /*1a480*/  IMAD R15, R24, UR7, RZ ;  /* 0x00000007180f7c24 */ /* 0x001fc6000f8e02ff */
[----:B-1----:R-:W3:Y:S04]  /*1a490*/  LDL.LU R11, [R1+0x384] ;  /* 0x00038400010b7983 */ /* 0x002ee80000300800 */
[----:B------:R0:W-:Y:S04]  /*1a4a0*/  STL [R1+0x354], R8 ;  /* 0x0003540801007387 */ /* 0x0001e80000100800 */
[----:B0-----:R-:W3:Y:S01]  /*1a4b0*/  LDL.LU R8, [R1+0x380] ;  /* 0x0003800001087983 */ /* 0x001ee20000300800 */
[----:B----4-:R-:W-:-:S03]  /*1a4c0*/  IMAD R17, R10, UR7, RZ ;  /* 0x000000070a117c24 */ /* 0x010fc6000f8e02ff */
[----:B------:R5:W-:Y:S04]  /*1a4d0*/  STL [R1+0x358], R15 ;  /* 0x0003580f01007387 */ /* 0x000be80000100800 */
[----:B------:R-:W4:Y:S04]  /*1a4e0*/  LDL.LU R24, [R1+0x370] ;  /* 0x0003700001187983 */ /* 0x000f280000300800 */
[----:B------:R-:W4:Y:S01]  /*1a4f0*/  LDL.LU R10, [R1+0x36c] ;  /* 0x00036c00010a7983 */ /* 0x000f220000300800 */
[----:B-----5:R-:W-:-:S03]  /*1a500*/  IMAD R15, R4, UR7, RZ ;  /* 0x00000007040f7c24 */ /* 0x020fc6000f8e02ff */
[----:B------:R-:W-:Y:S04]  /*1a510*/  STL [R1+0x35c], R17 ;  /* 0x00035c1101007387 */ /* 0x000fe80000100800 */
[----:B------:R-:W5:Y:S04]  /*1a520*/  LDL.LU R4, [R1+0x368] ;  /* 0x0003680001047983 */ /* 0x000f680000300800 */
[----:B------:R0:W-:Y:S02]  /*1a530*/  STL [R1+0x360], R15 ;  /* 0x0003600f01007387 */ /* 0x0001e40000100800 */
[----:B0-----:R-:W-:-:S02]  /*1a540*/  IMAD R15, R7, UR7, RZ ;  /* 0x00000007070f7c24 */ /* 0x001fc4000f8e02ff */
[----:B------:R-:W5:Y:S04]  /*1a550*/  LDL.LU R7, [R1+0x364] ;  /* 0x0003640001077983 */ /* 0x000f680000300800 */
[----:B------:R0:W-:Y:S01]  /*1a560*/  STL [R1+0x374], R15 ;  /* 0x0003740f01007387 */ /* 0x0001e20000100800 */
[----:B------:R-:W-:-:S03]  /*1a570*/  IMAD R17, R6, UR7, RZ ;  /* 0x0000000706117c24 */ /* 0x000fc6000f8e02ff */
        /* <DEDUP_REMOVED lines=14> */
[----:B------:R-:W-:Y:S01]  /*1a660*/  STL [R1+0x3a8], R17 ;  /* 0x0003a81101007387 */ /* 0x000fe20000100800 */
[----:B------:R-:W-:-:S03]  /*1a670*/  IMAD R13, R13, UR7, RZ ;  /* 0x000000070d0d7c24 */ /* 0x000fc6000f8e02ff */
[----:B------:R-:W-:Y:S01]  /*1a680*/  STL [R1+0x3a0], R15 ;  /* 0x0003a00f01007387 */ /* 0x000fe20000100800 */
[----:B--2---:R-:W-:-:S03]  /*1a690*/  IMAD R14, R29, UR7, RZ ;  /* 0x000000071d0e7c24 */ /* 0x004fc6000f8e02ff */
[----:B------:R-:W2:Y:S04]  /*1a6a0*/  LDL.LU R29, [R1+0x328] ;  /* 0x00032800011d7983 */ /* 0x000ea80000300800 */
[----:B------:R0:W-:Y:S04]  /*1a6b0*/  STL [R1+0x39c], R13 ;  /* 0x00039c0d01007387 */ /* 0x0001e80000100800 */
[----:B------:R-:W-:Y:S01]  /*1a6c0*/  STL [R1+0x398], R14 ;  /* 0x0003980e01007387 */ /* 0x000fe20000100800 */
[----:B0-----:R-:W-:Y:S02]  /*1a6d0*/  IMAD R13, R12, UR7, RZ ;  /* 0x000000070c0d7c24 */ /* 0x001fe4000f8e02ff */
[----:B------:R-:W-:-:S02]  /*1a6e0*/  IMAD R12, R9, UR7, RZ ;  /* 0x00000007090c7c24 */ /* 0x000fc4000f8e02ff */
[----:B------:R-:W-:Y:S01]  /*1a6f0*/  IMAD R9, R28, UR7, RZ ;  /* 0x000000071c097c24 */ /* 0x000fe2000f8e02ff */
[----:B------:R3:W-:Y:S04]  /*1a700*/  STL [R1+0x394], R13 ;  /* 0x0003940d01007387 */ /* 0x0007e80000100800 */
[----:B------:R-:W2:Y:S04]  /*1a710*/  LDL.LU R28, [R1+0x324] ;  /* 0x00032400011c7983 */ /* 0x000ea80000300800 */
[----:B------:R0:W-:Y:S04]  /*1a720*/  STL [R1+0x390], R12 ;  /* 0x0003900c01007387 */ /* 0x0001e80000100800 */
[----:B------:R1:W-:Y:S01]  /*1a730*/  STL [R1+0x38c], R9 ;  /* 0x00038c0901007387 */ /* 0x0003e20000100800 */
[----:B---3--:R-:W-:-:S03]  /*1a740*/  IMAD R13, R26, UR7, RZ ;  /* 0x000000071a0d7c24 */ /* 0x008fc6000f8e02ff */
[----:B0-----:R-:W3:Y:S04]  /*1a750*/  LDL.LU R12, [R1+0x320] ;  /* 0x00032000010c7983 */ /* 0x001ee80000300800 */
[----:B-1----:R-:W3:Y:S04]  /*1a760*/  LDL.LU R9, [R1+0x31c] ;  /* 0x00031c0001097983 */ /* 0x002ee80000300800 */
[----:B------:R0:W-:Y:S04]  /*1a770*/  STL [R1+0x388], R13 ;  /* 0x0003880d01007387 */ /* 0x0001e80000100800 */
[----:B------:R-:W3:Y:S01]  /*1a780*/  LDL.LU R26, [R1+0x318] ;  /* 0x00031800011a7983 */ /* 0x000ee20000300800 */
[----:B------:R-:W-:-:S05]  /*1a790*/  IMAD R14, R11, UR7, RZ ;  /* 0x000000070b0e7c24 */ /* 0x000fca000f8e02ff */
[----:B------:R-:W-:Y:S01]  /*1a7a0*/  STL [R1+0x384], R14 ;  /* 0x0003840e01007387 */ /* 0x000fe20000100800 */
[----:B0-----:R-:W-:-:S03]  /*1a7b0*/  IMAD R13, R8, UR7, RZ ;  /* 0x00000007080d7c24 */ /* 0x001fc6000f8e02ff */
[----:B------:R-:W3:Y:S04]  /*1a7c0*/  LDL.LU R8, [R1+0x314] ;  /* 0x0003140001087983 */ /* 0x000ee80000300800 */
[----:B------:R-:W-:Y:S01]  /*1a7d0*/  STL [R1+0x380], R13 ;  /* 0x0003800d01007387 */ /* 0x000fe20000100800 */
[----:B----4-:R-:W-:-:S03]  /*1a7e0*/  IMAD R11, R24, UR7, RZ ;  /* 0x00000007180b7c24 */ /* 0x010fc6000f8e02ff */
[----:B------:R-:W4:Y:S04]  /*1a7f0*/  LDL.LU R24, [R1+0x30c] ;  /* 0x00030c0001187983 */ /* 0x000f280000300800 */
[----:B------:R0:W-:Y:S02]  /*1a800*/  STL [R1+0x370], R11 ;  /* 0x0003700b01007387 */ /* 0x0001e40000100800 */
[----:B0-----:R-:W-:Y:S02]  /*1a810*/  IMAD R11, R10, UR7, RZ ;  /* 0x000000070a0b7c24 */ /* 0x001fe4000f8e02ff */
[----:B-----5:R-:W-:Y:S02]  /*1a820*/  IMAD R10, R4, UR7, RZ ;  /* 0x00000007040a7c24 */ /* 0x020fe4000f8e02ff */
        /* <DEDUP_REMOVED lines=17> */
[----:B------:R0:W-:Y:S04]  /*1a940*/  STL [R1+0x344], R11 ;  /* 0x0003440b01007387 */ /* 0x0001e80000100800 */
[----:B------:R-:W5:Y:S01]  /*1a950*/  LDL.LU R14, [R1+0x2dc] ;  /* 0x0002dc00010e7983 */ /* 0x000f620000300800 */
[----:B-1----:R-:W-:-:S03]  /*1a960*/  IMAD R10, R27, UR7, RZ ;  /* 0x000000071b0a7c24 */ /* 0x002fc6000f8e02ff */
[----:B------:R-:W5:Y:S04]  /*1a970*/  LDL.LU R13, [R1+0x2d8] ;  /* 0x0002d800010d7983 */ /* 0x000f680000300800 */
[----:B------:R1:W-:Y:S04]  /*1a980*/  STL [R1+0x340], R10 ;  /* 0x0003400a01007387 */ /* 0x0003e80000100800 */
[----:B------:R-:W5:Y:S04]  /*1a990*/  LDL.LU R27, [R1+0x2d4] ;  /* 0x0002d400011b7983 */ /* 0x000f680000300800 */
[----:B0-----:R-:W5:Y:S04]  /*1a9a0*/  LDL.LU R11, [R1+0x2d0] ;  /* 0x0002d000010b7983 */ /* 0x001f680000300800 */
[----:B-1----:R-:W5:Y:S01]  /*1a9b0*/  LDL.LU R10, [R1+0x2cc] ;  /* 0x0002cc00010a7983 */ /* 0x002f620000300800 */
[----:B--2---:R-:W-:-:S05]  /*1a9c0*/  IMAD R15, R29, UR7, RZ ;  /* 0x000000071d0f7c24 */ /* 0x004fca000f8e02ff */
[----:B------:R0:W-:Y:S04]  /*1a9d0*/  STL [R1+0x328], R15 ;  /* 0x0003280f01007387 */ /* 0x0001e80000100800 */
[----:B------:R-:W2:Y:S01]  /*1a9e0*/  LDL.LU R29, [R1+0x2c8] ;  /* 0x0002c800011d7983 */ /* 0x000ea20000300800 */
[----:B0-----:R-:W-:-:S03]  /*1a9f0*/  IMAD R15, R28, UR7, RZ ;  /* 0x000000071c0f7c24 */ /* 0x001fc6000f8e02ff */
[----:B------:R-:W2:Y:S04]  /*1aa00*/  LDL.LU R28, [R1+0x2c4] ;  /* 0x0002c400011c7983 */ /* 0x000ea80000300800 */
[----:B------:R0:W-:Y:S01]  /*1aa10*/  STL [R1+0x324], R15 ;  /* 0x0003240f01007387 */ /* 0x0001e20000100800 */
[----:B---3--:R-:W-:Y:S02]  /*1aa20*/  IMAD R12, R12, UR7, RZ ;  /* 0x000000070c0c7c24 */ /* 0x008fe4000f8e02ff */
[----:B------:R-:W-:-:S03]  /*1aa30*/  IMAD R9, R9, UR7, RZ ;  /* 0x0000000709097c24 */ /* 0x000fc6000f8e02ff */
[----:B------:R1:W-:Y:S01]  /*1aa40*/  STL [R1+0x320], R12 ;  /* 0x0003200c01007387 */ /* 0x0003e20000100800 */
[----:B0-----:R-:W-:-:S03]  /*1aa50*/  IMAD R15, R26, UR7, RZ ;  /* 0x000000071a0f7c24 */ /* 0x001fc6000f8e02ff */
[----:B-1----:R-:W3:Y:S04]  /*1aa60*/  LDL.LU R12, [R1+0x2c0] ;  /* 0x0002c000010c7983 */ /* 0x002ee80000300800 */
[----:B------:R0:W-:Y:S04]  /*1aa70*/  STL [R1+0x31c], R9 ;  /* 0x00031c0901007387 */ /* 0x0001e80000100800 */
[----:B0-----:R-:W3:Y:S04]  /*1aa80*/  LDL.LU R9, [R1+0x2ac] ;  /* 0x0002ac0001097983 */ /* 0x001ee80000300800 */
[----:B------:R4:W-:Y:S04]  /*1aa90*/  STL [R1+0x318], R15 ;  /* 0x0003180f01007387 */ /* 0x0009e80000100800 */
[----:B------:R-:W3:Y:S01]  /*1aaa0*/  LDL.LU R26, [R1+0x2a8] ;  /* 0x0002a800011a7983 */ /* 0x000ee20000300800 */
[----:B------:R-:W-:-:S03]  /*1aab0*/  IMAD R17, R8, UR7, RZ ;  /* 0x0000000708117c24 */ /* 0x000fc6000f8e02ff */
[----:B------:R-:W3:Y:S01]  /*1aac0*/  LDL.LU R8, [R1+0x2a4] ;  /* 0x0002a40001087983 */ /* 0x000ee20000300800 */
[----:B----4-:R-:W-:-:S03]  /*1aad0*/  IMAD R15, R24, UR7, RZ ;  /* 0x00000007180f7c24 */ /* 0x010fc6000f8e02ff */
[----:B------:R-:W-:Y:S04]  /*1aae0*/  STL [R1+0x314], R17 ;  /* 0x0003141101007387 */ /* 0x000fe80000100800 */
[----:B------:R-:W4:Y:S04]  /*1aaf0*/  LDL.LU R24, [R1+0x29c] ;  /* 0x00029c0001187983 */ /* 0x000f280000300800 */
[----:B------:R5:W-:Y:S02]  /*1ab00*/  STL [R1+0x30c], R15 ;  /* 0x00030c0f01007387 */ /* 0x000be40000100800 */
[----:B-----5:R-:W-:-:S02]  /*1ab10*/  IMAD R15, R4, UR7, RZ ;  /* 0x00000007040f7c24 */ /* 0x020fc4000f8e02ff */
        /* <DEDUP_REMOVED lines=20> */
[----:B------:R-:W-:-:S03]  /*1ac60*/  IMAD R14, R27, UR7, RZ ;  /* 0x000000071b0e7c24 */ /* 0x000fc6000f8e02ff */
[----:B------:R-:W5:Y:S04]  /*1ac70*/  LDL.LU R27, [R1+0x264] ;  /* 0x00026400011b7983 */ /* 0x000f680000300800 */
[----:B------:R0:W-:Y:S04]  /*1ac80*/  STL [R1+0x2d8], R13 ;  /* 0x0002d80d01007387 */ /* 0x0001e80000100800 */
[----:B------:R-:W-:Y:S01]  /*1ac90*/  STL [R1+0x2d4], R14 ;  /* 0x0002d40e01007387 */ /* 0x000fe20000100800 */
[----:B0-----:R-:W-:Y:S02]  /*1aca0*/  IMAD R13, R11, UR7, RZ ;  /* 0x000000070b0d7c24 */ /* 0x001fe4000f8e02ff */
[----:B------:R-:W-:-:S03]  /*1acb0*/  IMAD R11, R10, UR7, RZ ;  /* 0x000000070a0b7c24 */ /* 0x000fc6000f8e02ff */
[----:B------:R0:W-:Y:S01]  /*1acc0*/  STL [R1+0x2d0], R13 ;  /* 0x0002d00d01007387 */ /* 0x0001e20000100800 */
[----:B--2---:R-:W-:-:S03]  /*1acd0*/  IMAD R10, R29, UR7, RZ ;  /* 0x000000071d0a7c24 */ /* 0x004fc6000f8e02ff */
[----:B------:R-:W2:Y:S04]  /*1ace0*/  LDL.LU R29, [R1+0x25c] ;  /* 0x00025c00011d7983 */ /* 0x000ea80000300800 */
[----:B------:R1:W-:Y:S04]  /*1acf0*/  STL [R1+0x2cc], R11 ;  /* 0x0002cc0b01007387 */ /* 0x0003e80000100800 */
[----:B------:R1:W-:Y:S01]  /*1ad00*/  STL [R1+0x2c8], R10 ;  /* 0x0002c80a01007387 */ /* 0x0003e20000100800 */
[----:B0-----:R-:W-:-:S03]  /*1ad10*/  IMAD R13, R28, UR7, RZ ;  /* 0x000000071c0d7c24 */ /* 0x001fc6000f8e02ff */
[----:B-1----:R-:W2:Y:S04]  /*1ad20*/  LDL.LU R11, [R1+0x258] ;  /* 0x00025800010b7983 */ /* 0x002ea80000300800 */
[----:B------:R-:W2:Y:S04]  /*1ad30*/  LDL.LU R10, [R1+0x250] ;  /* 0x00025000010a7983 */ /* 0x000ea80000300800 */
[----:B------:R0:W-:Y:S04]  /*1ad40*/  STL [R1+0x2c4], R13 ;  /* 0x0002c40d01007387 */ /* 0x0001e80000100800 */
[----:B------:R-:W2:Y:S01]  /*1ad50*/  LDL.LU R28, [R1+0x24c] ;  /* 0x00024c00011c7983 */ /* 0x000ea20000300800 */
[----:B---3--:R-:W-:-:S05]  /*1ad60*/  IMAD R14, R12, UR7, RZ ;  /* 0x000000070c0e7c24 */ /* 0x008fca000f8e02ff */
[----:B------:R-:W-:Y:S01]  /*1ad70*/  STL [R1+0x2c0], R14 ;  /* 0x0002c00e01007387 */ /* 0x000fe20000100800 */
[----:B0-----:R-:W-:-:S03]  /*1ad80*/  IMAD R13, R9, UR7, RZ ;  /* 0x00000007090d7c24 */ /* 0x001fc6000f8e02ff */
[----:B------:R-:W3:Y:S01]  /*1ad90*/  LDL.LU R9, [R1+0x248] ;  /* 0x0002480001097983 */ /* 0x000ee20000300800 */
[----:B------:R-:W-:-:S03]  /*1ada0*/  IMAD R12, R26, UR7, RZ ;  /* 0x000000071a0c7c24 */ /* 0x000fc6000f8e02ff */
[----:B------:R-:W-:Y:S04]  /*1adb0*/  STL [R1+0x2ac], R13 ;  /* 0x0002ac0d01007387 */ /* 0x000fe80000100800 */
[----:B------:R-:W3:Y:S01]  /*1adc0*/  LDL.LU R26, [R1+0x244] ;  /* 0x00024400011a7983 */ /* 0x000ee20000300800 */
[----:B------:R-:W-:-:S03]  /*1add0*/  IMAD R8, R8, UR7, RZ ;  /* 0x0000000708087c24 */ /* 0x000fc6000f8e02ff */
[----:B------:R4:W-:Y:S02]  /*1ade0*/  STL [R1+0x2a8], R12 ;  /* 0x0002a80c01007387 */ /* 0x0009e40000100800 */
[----:B----4-:R-:W-:Y:S02]  /*1adf0*/  IMAD R12, R24, UR7, RZ ;  /* 0x00000007180c7c24 */ /* 0x010fe4000f8e02ff */
[----:B------:R-:W4:Y:S04]  /*1ae00*/  LDL.LU R24, [R1+0x240] ;  /* 0x0002400001187983 */ /* 0x000f280000300800 */
[----:B------:R5:W-:Y:S04]  /*1ae10*/  STL [R1+0x2a4], R8 ;  /* 0x0002a40801007387 */ /* 0x000be80000100800 */
[----:B------:R-:W-:Y:S01]  /*1ae20*/  STL [R1+0x29c], R12 ;  /* 0x00029c0c01007387 */ /* 0x000fe20000100800 */
[----:B-----5:R-:W-:-:S03]  /*1ae30*/  IMAD R8, R4, UR7, RZ ;  /* 0x0000000704087c24 */ /* 0x020fc6000f8e02ff */
[----:B------:R-:W5:Y:S04]  /*1ae40*/  LDL.LU R4, [R1+0x23c] ;  /* 0x00023c0001047983 */ /* 0x000f680000300800 */
[----:B------:R0:W-:Y:S01]  /*1ae50*/  STL [R1+0x298], R8 ;  /* 0x0002980801007387 */ /* 0x0001e20000100800 */
[----:B------:R-:W-:-:S03]  /*1ae60*/  IMAD R7, R7, UR7, RZ ;  /* 0x0000000707077c24 */ /* 0x000fc6000f8e02ff */
[----:B0-----:R-:W5:Y:S04]  /*1ae70*/  LDL.LU R8, [R1+0x238] ;  /* 0x0002380001087983 */ /* 0x001f680000300800 */
[----:B------:R0:W-:Y:S01]  /*1ae80*/  STL [R1+0x294], R7 ;  /* 0x0002940701007387 */ /* 0x0001e20000100800 */
[----:B------:R-:W-:-:S03]  /*1ae90*/  IMAD R6, R6, UR7, RZ ;  /* 0x0000000706067c24 */ /* 0x000fc6000f8e02ff */
[----:B0-----:R-:W5:Y:S01]  /*1aea0*/  LDL.LU R7, [R1+0x234] ;  /* 0x0002340001077983 */ /* 0x001f620000300800 */
[----:B------:R-:W-:-:S03]  /*1aeb0*/  IMAD R5, R5, UR7, RZ ;  /* 0x0000000705057c24 */ /* 0x000fc6000f8e02ff */
[----:B------:R0:W-:Y:S04]  /*1aec0*/  STL [R1+0x290], R6 ;  /* 0x0002900601007387 */ /* 0x0001e80000100800 */
[----:B0-----:R-:W5:Y:S04]  /*1aed0*/  LDL.LU R6, [R1+0x230] ;  /* 0x0002300001067983 */ /* 0x001f680000300800 */
[----:B------:R0:W-:Y:S04]  /*1aee0*/  STL [R1+0x288], R5 ;  /* 0x0002880501007387 */ /* 0x0001e80000100800 */
[----:B0-----:R-:W5:Y:S01]  /*1aef0*/  LDL.LU R5, [R1+0x22c] ;  /* 0x00022c0001057983 */ /* 0x001f620000300800 */
[----:B------:R-:W-:-:S02]  /*1af00*/  IMAD R12, R3, UR7, RZ ;  /* 0x00000007030c7c24 */ /* 0x000fc4000f8e02ff */
[----:B------:R-:W-:-:S03]  /*1af10*/  IMAD R3, R25, UR7, RZ ;  /* 0x0000000719037c24 */ /* 0x000fc6000f8e02ff */
[----:B------:R-:W-:Y:S04]  /*1af20*/  STL [R1+0x284], R12 ;  /* 0x0002840c01007387 */ /* 0x000fe80000100800 */
[----:B------:R-:W5:Y:S04]  /*1af30*/  LDL.LU R14, [R1+0x228] ;  /* 0x00022800010e7983 */ /* 0x000f680000300800 */
[----:B------:R-:W5:Y:S04]  /*1af40*/  LDL.LU R13, [R1+0x224] ;  /* 0x00022400010d7983 */ /* 0x000f680000300800 */
[----:B------:R0:W-:Y:S04]  /*1af50*/  STL [R1+0x280], R3 ;  /* 0x0002800301007387 */ /* 0x0001e80000100800 */
[----:B0-----:R-:W5:Y:S01]  /*1af60*/  LDL.LU R3, [R1+0x220] ;  /* 0x0002200001037983 */ /* 0x001f620000300800 */
[----:B------:R-:W-:-:S03]  /*1af70*/  IMAD R15, R27, UR7, RZ ;  /* 0x000000071b0f7c24 */ /* 0x000fc6000f8e02ff */
[----:B------:R-:W5:Y:S04]  /*1af80*/  LDL.LU R12, [R1+0x21c] ;  /* 0x00021c00010c7983 */ /* 0x000f680000300800 */
[----:B------:R-:W5:Y:S04]  /*1af90*/  LDL.LU R25, [R1+0x218] ;  /* 0x0002180001197983 */ /* 0x000f680000300800 */
[----:B------:R2:W-:Y:S04]  /*1afa0*/  STL [R1+0x264], R15 ;  /* 0x0002640f01007387 */ /* 0x0005e80000100800 */
[----:B------:R-:W5:Y:S01]  /*1afb0*/  LDL.LU R27, [R1+0x214] ;  /* 0x00021400011b7983 */ /* 0x000f620000300800 */
[----:B--2---:R-:W-:-:S03]  /*1afc0*/  IMAD R15, R29, UR7, RZ ;  /* 0x000000071d0f7c24 */ /* 0x004fc6000f8e02ff */
[----:B------:R-:W2:Y:S04]  /*1afd0*/  LDL.LU R29, [R1+0x210] ;  /* 0x00021000011d7983 */ /* 0x000ea80000300800 */
[----:B------:R0:W-:Y:S01]  /*1afe0*/  STL [R1+0x25c], R15 ;  /* 0x00025c0f01007387 */ /* 0x0001e20000100800 */
[----:B------:R-:W-:Y:S02]  /*1aff0*/  IMAD R11, R11, UR7, RZ ;  /* 0x000000070b0b7c24 */ /* 0x000fe4000f8e02ff */
[----:B------:R-:W-:-:S03]  /*1b000*/  IMAD R10, R10, UR7, RZ ;  /* 0x000000070a0a7c24 */ /* 0x000fc6000f8e02ff */
[----:B------:R1:W-:Y:S01]  /*1b010*/  STL [R1+0x258], R11 ;  /* 0x0002580b01007387 */ /* 0x0003e20000100800 */
[----:B0-----:R-:W-:-:S03]  /*1b020*/  IMAD R15, R28, UR7, RZ ;  /* 0x000000071c0f7c24 */ /* 0x001fc6000f8e02ff */
[----:B-1----:R-:W2:Y:S04]  /*1b030*/  LDL.LU R11, [R1+0x20c] ;  /* 0x00020c00010b7983 */ /* 0x002ea80000300800 */
[----:B------:R0:W-:Y:S04]  /*1b040*/  STL [R1+0x250], R10 ;  /* 0x0002500a01007387 */ /* 0x0001e80000100800 */
[----:B0-----:R-:W2:Y:S04]  /*1b050*/  LDL.LU R10, [R1+0x208] ;  /* 0x00020800010a7983 */ /* 0x001ea80000300800 */
[----:B------:R0:W-:Y:S04]  /*1b060*/  STL [R1+0x24c], R15 ;  /* 0x00024c0f01007387 */ /* 0x0001e80000100800 */
[----:B------:R-:W2:Y:S01]  /*1b070*/  LDL.LU R28, [R1+0x204] ;  /* 0x00020400011c7983 */ /* 0x000ea20000300800 */
[----:B---3--:R-:W-:-:S03]  /*1b080*/  IMAD R17, R9, UR7, RZ ;  /* 0x0000000709117c24 */ /* 0x008fc6000f8e02ff */
[----:B------:R-:W3:Y:S04]  /*1b090*/  LDL.LU R9, [R1+0x200] ;  /* 0x0002000001097983 */ /* 0x000ee80000300800 */
[----:B------:R-:W-:Y:S01]  /*1b0a0*/  STL [R1+0x248], R17 ;  /* 0x0002481101007387 */ /* 0x000fe20000100800 */
[----:B0-----:R-:W-:-:S03]  /*1b0b0*/  IMAD R15, R26, UR7, RZ ;  /* 0x000000071a0f7c24 */ /* 0x001fc6000f8e02ff */
[----:B------:R-:W3:Y:S04]  /*1b0c0*/  LDL.LU R26, [R1+0x1f8] ;  /* 0x0001f800011a7983 */ /* 0x000ee80000300800 */
[----:B------:R4:W-:Y:S02]  /*1b0d0*/  STL [R1+0x244], R15 ;  /* 0x0002440f01007387 */ /* 0x0009e40000100800 */
[----:B----4-:R-:W-:Y:S02]  /*1b0e0*/  IMAD R15, R24, UR7, RZ ;  /* 0x00000007180f7c24 */ /* 0x010fe4000f8e02ff */
[----:B------:R-:W4:Y:S04]  /*1b0f0*/  LDL.LU R24, [R1+0x1f0] ;  /* 0x0001f00001187983 */ /* 0x000f280000300800 */
[----:B------:R0:W-:Y:S01]  /*1b100*/  STL [R1+0x240], R15 ;  /* 0x0002400f01007387 */ /* 0x0001e20000100800 */
[----:B-----5:R-:W-:-:S03]  /*1b110*/  IMAD R17, R4, UR7, RZ ;  /* 0x0000000704117c24 */ /* 0x020fc6000f8e02ff */
        /* <DEDUP_REMOVED lines=13> */
[----:B------:R-:W-:Y:S01]  /*1b1f0*/  STL [R1+0x22c], R17 ;  /* 0x00022c1101007387 */ /* 0x000fe20000100800 */
[----:B0-----:R-:W-:Y:S02]  /*1b200*/  IMAD R15, R14, UR7, RZ ;  /* 0x000000070e0f7c24 */ /* 0x001fe4000f8e02ff */
[----:B------:R-:W-:-:S03]  /*1b210*/  IMAD R14, R13, UR7, RZ ;  /* 0x000000070d0e7c24 */ /* 0x000fc6000f8e02ff */
[----:B------:R-:W-:Y:S01]  /*1b220*/  STL [R1+0x228], R15 ;  /* 0x0002280f01007387 */ /* 0x000fe20000100800 */
[----:B------:R-:W-:-:S03]  /*1b230*/  IMAD R13, R3, UR7, RZ ;  /* 0x00000007030d7c24 */ /* 0x000fc6000f8e02ff */
[----:B------:R-:W5:Y:S04]  /*1b240*/  LDL.LU R3, [R1+0x1d0] ;  /* 0x0001d00001037983 */ /* 0x000f680000300800 */
[----:B------:R0:W-:Y:S04]  /*1b250*/  STL [R1+0x224], R14 ;  /* 0x0002240e01007387 */ /* 0x0001e80000100800 */
[----:B------:R1:W-:Y:S01]  /*1b260*/  STL [R1+0x220], R13 ;  /* 0x0002200d01007387 */ /* 0x0003e20000100800 */
[----:B0-----:R-:W-:Y:S02]  /*1b270*/  IMAD R14, R12, UR7, RZ ;  /* 0x000000070c0e7c24 */ /* 0x001fe4000f8e02ff */
[----:B-1----:R-:W-:-:S03]  /*1b280*/  IMAD R13, R25, UR7, RZ ;  /* 0x00000007190d7c24 */ /* 0x002fc6000f8e02ff */
[----:B------:R-:W-:Y:S01]  /*1b290*/  STL [R1+0x21c], R14 ;  /* 0x00021c0e01007387 */ /* 0x000fe20000100800 */
[----:B------:R-:W-:-:S03]  /*1b2a0*/  IMAD R12, R27, UR7, RZ ;  /* 0x000000071b0c7c24 */ /* 0x000fc6000f8e02ff */
[----:B------:R-:W5:Y:S04]  /*1b2b0*/  LDL.LU R25, [R1+0x1cc] ;  /* 0x0001cc0001197983 */ /* 0x000f680000300800 */
[----:B------:R-:W-:Y:S04]  /*1b2c0*/  STL [R1+0x218], R13 ;  /* 0x0002180d01007387 */ /* 0x000fe80000100800 */
[----:B------:R0:W-:Y:S04]  /*1b2d0*/  STL [R1+0x214], R12 ;  /* 0x0002140c01007387 */ /* 0x0001e80000100800 */
[----:B0-----:R-:W5:Y:S04]  /*1b2e0*/  LDL.LU R12, [R1+0x1c8] ;  /* 0x0001c800010c7983 */ /* 0x001f680000300800 */
[----:B------:R-:W5:Y:S01]  /*1b2f0*/  LDL.LU R27, [R1+0x1c4] ;  /* 0x0001c400011b7983 */ /* 0x000f620000300800 */
[----:B--2---:R-:W-:-:S05]  /*1b300*/  IMAD R13, R29, UR7, RZ ;  /* 0x000000071d0d7c24 */ /* 0x004fca000f8e02ff */
[----:B------:R0:W-:Y:S04]  /*1b310*/  STL [R1+0x210], R13 ;  /* 0x0002100d01007387 */ /* 0x0001e80000100800 */
[----:B------:R-:W2:Y:S01]  /*1b320*/  LDL.LU R29, [R1+0x1c0] ;  /* 0x0001c000011d7983 */ /* 0x000ea20000300800 */
[----:B------:R-:W-:-:S05]  /*1b330*/  IMAD R11, R11, UR7, RZ ;  /* 0x000000070b0b7c24 */ /* 0x000fca000f8e02ff */
[----:B------:R1:W-:Y:S01]  /*1b340*/  STL [R1+0x20c], R11 ;  /* 0x00020c0b01007387 */ /* 0x0003e20000100800 */
[----:B0-----:R-:W-:-:S03]  /*1b350*/  IMAD R13, R10, UR7, RZ ;  /* 0x000000070a0d7c24 */ /* 0x001fc6000f8e02ff */
[----:B-1----:R-:W2:Y:S04]  /*1b360*/  LDL.LU R11, [R1+0x1bc] ;  /* 0x0001bc00010b7983 */ /* 0x002ea80000300800 */
[----:B------:R-:W-:Y:S01]  /*1b370*/  STL [R1+0x208], R13 ;  /* 0x0002080d01007387 */ /* 0x000fe20000100800 */
[----:B------:R-:W-:-:S03]  /*1b380*/  IMAD R10, R28, UR7, RZ ;  /* 0x000000071c0a7c24 */ /* 0x000fc6000f8e02ff */
[----:B------:R-:W2:Y:S04]  /*1b390*/  LDL.LU R28, [R1+0x1b8] ;  /* 0x0001b800011c7983 */ /* 0x000ea80000300800 */
[----:B------:R3:W-:Y:S02]  /*1b3a0*/  STL [R1+0x204], R10 ;  /* 0x0002040a01007387 */ /* 0x0007e40000100800 */
[----:B---3--:R-:W-:Y:S02]  /*1b3b0*/  IMAD R10, R9, UR7, RZ ;  /* 0x00000007090a7c24 */ /* 0x008fe4000f8e02ff */
[----:B------:R-:W-:Y:S02]  /*1b3c0*/  IMAD R9, R26, UR7, RZ ;  /* 0x000000071a097c24 */ /* 0x000fe4000f8e02ff */
[----:B------:R-:W3:Y:S04]  /*1b3d0*/  LDL.LU R26, [R1+0x1b4] ;  /* 0x0001b400011a7983 */ /* 0x000ee80000300800 */
[----:B------:R4:W-:Y:S04]  /*1b3e0*/  STL [R1+0x200], R10 ;  /* 0x0002000a01007387 */ /* 0x0009e80000100800 */
[----:B------:R5:W-:Y:S01]  /*1b3f0*/  STL [R1+0x1f8], R9 ;  /* 0x0001f80901007387 */ /* 0x000be20000100800 */
[----:B----4-:R-:W-:-:S03]  /*1b400*/  IMAD R10, R24, UR7, RZ ;  /* 0x00000007180a7c24 */ /* 0x010fc6000f8e02ff */
[----:B------:R-:W4:Y:S04]  /*1b410*/  LDL.LU R24, [R1+0x1b0] ;  /* 0x0001b00001187983 */ /* 0x000f280000300800 */
[----:B------:R0:W-:Y:S01]  /*1b420*/  STL [R1+0x1f0], R10 ;  /* 0x0001f00a01007387 */ /* 0x0001e20000100800 */
[----:B-----5:R-:W-:-:S03]  /*1b430*/  IMAD R9, R4, UR7, RZ ;  /* 0x0000000704097c24 */ /* 0x020fc6000f8e02ff */
[----:B------:R-:W5:Y:S04]  /*1b440*/  LDL.LU R4, [R1+0x1ac] ;  /* 0x0001ac0001047983 */ /* 0x000f680000300800 */
[----:B------:R1:W-:Y:S04]  /*1b450*/  STL [R1+0x1ec], R9 ;  /* 0x0001ec0901007387 */ /* 0x0003e80000100800 */
[----:B0-----:R-:W5:Y:S01]  /*1b460*/  LDL.LU R10, [R1+0x1a8] ;  /* 0x0001a800010a7983 */ /* 0x001f620000300800 */
[----:B------:R-:W-:-:S05]  /*1b470*/  IMAD R8, R8, UR7, RZ ;  /* 0x0000000708087c24 */ /* 0x000fca000f8e02ff */
[----:B------:R0:W-:Y:S04]  /*1b480*/  STL [R1+0x1e4], R8 ;  /* 0x0001e40801007387 */ /* 0x0001e80000100800 */
[----:B-1----:R-:W5:Y:S01]  /*1b490*/  LDL.LU R9, [R1+0x1a4] ;  /* 0x0001a40001097983 */ /* 0x002f620000300800 */
[----:B------:R-:W-:-:S05]  /*1b4a0*/  IMAD R7, R7, UR7, RZ ;  /* 0x0000000707077c24 */ /* 0x000fca000f8e02ff */
[----:B------:R1:W-:Y:S04]  /*1b4b0*/  STL [R1+0x1dc], R7 ;  /* 0x0001dc0701007387 */ /* 0x0003e80000100800 */
[----:B0-----:R-:W5:Y:S01]  /*1b4c0*/  LDL.LU R8, [R1+0x1a0] ;  /* 0x0001a00001087983 */ /* 0x001f620000300800 */
[----:B------:R-:W-:-:S05]  /*1b4d0*/  IMAD R6, R6, UR7, RZ ;  /* 0x0000000706067c24 */ /* 0x000fca000f8e02ff */
[----:B------:R0:W-:Y:S04]  /*1b4e0*/  STL [R1+0x1d8], R6 ;  /* 0x0001d80601007387 */ /* 0x0001e80000100800 */
[----:B------:R-:W5:Y:S04]  /*1b4f0*/  LDL.LU R14, [R1+0x198] ;  /* 0x00019800010e7983 */ /* 0x000f680000300800 */
[----:B------:R-:W5:Y:S01]  /*1b500*/  LDL.LU R13, [R1+0x194] ;  /* 0x00019400010d7983 */ /* 0x000f620000300800 */
[----:B------:R-:W-:-:S05]  /*1b510*/  IMAD R5, R5, UR7, RZ ;  /* 0x0000000705057c24 */ /* 0x000fca000f8e02ff */
[----:B------:R0:W-:Y:S04]  /*1b520*/  STL [R1+0x1d4], R5 ;  /* 0x0001d40501007387 */ /* 0x0001e80000100800 */
[----:B-1----:R-:W5:Y:S04]  /*1b530*/  LDL.LU R7, [R1+0x18c] ;  /* 0x00018c0001077983 */ /* 0x002f680000300800 */
[----:B0-----:R-:W5:Y:S04]  /*1b540*/  LDL.LU R6, [R1+0x184] ;  /* 0x0001840001067983 */ /* 0x001f680000300800 */
[----:B------:R-:W5:Y:S01]  /*1b550*/  LDL.LU R5, [R1+0x180] ;  /* 0x0001800001057983 */ /* 0x000f620000300800 */
[----:B------:R-:W-:-:S05]  /*1b560*/  IMAD R3, R3, UR7, RZ ;  /* 0x0000000703037c24 */ /* 0x000fca000f8e02ff */
[----:B------:R0:W-:Y:S04]  /*1b570*/  STL [R1+0x1d0], R3 ;  /* 0x0001d00301007387 */ /* 0x0001e80000100800 */
[----:B0-----:R-:W5:Y:S01]  /*1b580*/  LDL.LU R3, [R1+0x178] ;  /* 0x0001780001037983 */ /* 0x001f620000300800 */
[----:B------:R-:W-:-:S03]  /*1b590*/  IMAD R15, R25, UR7, RZ ;  /* 0x00000007190f7c24 */ /* 0x000fc6000f8e02ff */
[----:B------:R-:W5:Y:S04]  /*1b5a0*/  LDL.LU R25, [R1+0x170] ;  /* 0x0001700001197983 */ /* 0x000f680000300800 */
[----:B------:R-:W-:Y:S01]  /*1b5b0*/  STL [R1+0x1cc], R15 ;  /* 0x0001cc0f01007387 */ /* 0x000fe20000100800 */
[----:B------:R-:W-:Y:S02]  /*1b5c0*/  IMAD R12, R12, UR7, RZ ;  /* 0x000000070c0c7c24 */ /* 0x000fe4000f8e02ff */
[----:B------:R-:W-:-:S03]  /*1b5d0*/  IMAD R17, R27, UR7, RZ ;  /* 0x000000071b117c24 */ /* 0x000fc6000f8e02ff */
[----:B------:R0:W-:Y:S04]  /*1b5e0*/  STL [R1+0x1c8], R12 ;  /* 0x0001c80c01007387 */ /* 0x0001e80000100800 */
[----:B0-----:R-:W5:Y:S04]  /*1b5f0*/  LDL.LU R12, [R1+0x16c] ;  /* 0x00016c00010c7983 */ /* 0x001f680000300800 */
[----:B------:R0:W-:Y:S04]  /*1b600*/  STL [R1+0x1c4], R17 ;  /* 0x0001c41101007387 */ /* 0x0001e80000100800 */
[----:B------:R-:W5:Y:S01]  /*1b610*/  LDL.LU R27, [R1+0x168] ;  /* 0x00016800011b7983 */ /* 0x000f620000300800 */
[----:B--2---:R-:W-:-:S05]  /*1b620*/  IMAD R15, R29, UR7, RZ ;  /* 0x000000071d0f7c24 */ /* 0x004fca000f8e02ff */
[----:B------:R1:W-:Y:S04]  /*1b630*/  STL [R1+0x1c0], R15 ;  /* 0x0001c00f01007387 */ /* 0x0003e80000100800 */
[----:B------:R-:W2:Y:S01]  /*1b640*/  LDL.LU R29, [R1+0x164] ;  /* 0x00016400011d7983 */ /* 0x000ea20000300800 */
[----:B0-----:R-:W-:-:S03]  /*1b650*/  IMAD R17, R11, UR7, RZ ;  /* 0x000000070b117c24 */ /* 0x001fc6000f8e02ff */
[----:B------:R-:W2:Y:S04]  /*1b660*/  LDL.LU R11, [R1+0x160] ;  /* 0x00016000010b7983 */ /* 0x000ea80000300800 */
[----:B------:R-:W-:Y:S01]  /*1b670*/  STL [R1+0x1bc], R17 ;  /* 0x0001bc1101007387 */ /* 0x000fe20000100800 */
[----:B-1----:R-:W-:-:S03]  /*1b680*/  IMAD R15, R28, UR7, RZ ;  /* 0x000000071c0f7c24 */ /* 0x002fc6000f8e02ff */
[----:B------:R-:W2:Y:S04]  /*1b690*/  LDL.LU R28, [R1+0x15c] ;  /* 0x00015c00011c7983 */ /* 0x000ea80000300800 */
[----:B------:R3:W-:Y:S02]  /*1b6a0*/  STL [R1+0x1b8], R15 ;  /* 0x0001b80f01007387 */ /* 0x0007e40000100800 */
[----:B---3--:R-:W-:Y:S02]  /*1b6b0*/  IMAD R15, R26, UR7, RZ ;  /* 0x000000071a0f7c24 */ /* 0x008fe4000f8e02ff */
[----:B------:R-:W3:Y:S04]  /*1b6c0*/  LDL.LU R26, [R1+0x158] ;  /* 0x00015800011a7983 */ /* 0x000ee80000300800 */
[----:B------:R5:W-:Y:S01]  /*1b6d0*/  STL [R1+0x1b4], R15 ;  /* 0x0001b40f01007387 */ /* 0x000be20000100800 */
[----:B----4-:R-:W-:-:S03]  /*1b6e0*/  IMAD R17, R24, UR7, RZ ;  /* 0x0000000718117c24 */ /* 0x010fc6000f8e02ff */
        /* <DEDUP_REMOVED lines=13> */
[----:B------:R-:W-:Y:S01]  /*1b7c0*/  STL [R1+0x1a0], R17 ;  /* 0x0001a01101007387 */ /* 0x000fe20000100800 */
[----:B-1----:R-:W-:Y:S02]  /*1b7d0*/  IMAD R15, R14, UR7, RZ ;  /* 0x000000070e0f7c24 */ /* 0x002fe4000f8e02ff */
[----:B------:R-:W-:-:S03]  /*1b7e0*/  IMAD R14, R13, UR7, RZ ;  /* 0x000000070d0e7c24 */ /* 0x000fc6000f8e02ff */
[----:B------:R-:W-:Y:S01]  /*1b7f0*/  STL [R1+0x198], R15 ;  /* 0x0001980f01007387 */ /* 0x000fe20000100800 */
[----:B------:R-:W-:-:S03]  /*1b800*/  IMAD R13, R7, UR7, RZ ;  /* 0x00000007070d7c24 */ /* 0x000fc6000f8e02ff */
[----:B------:R-:W5:Y:S01]  /*1b810*/  LDL.LU R7, [R1+0x134] ;  /* 0x0001340001077983 */ /* 0x000f620000300800 */
[----:B------:R-:W-:-:S03]  /*1b820*/  IMAD R6, R6, UR7, RZ ;  /* 0x0000000706067c24 */ /* 0x000fc6000f8e02ff */
[----:B------:R-:W-:Y:S04]  /*1b830*/  STL [R1+0x194], R14 ;  /* 0x0001940e01007387 */ /* 0x000fe80000100800 */
[----:B------:R-:W-:Y:S04]  /*1b840*/  STL [R1+0x18c], R13 ;  /* 0x00018c0d01007387 */ /* 0x000fe80000100800 */
[----:B------:R0:W-:Y:S04]  /*1b850*/  STL [R1+0x184], R6 ;  /* 0x0001840601007387 */ /* 0x0001e80000100800 */
[----:B0-----:R-:W5:Y:S01]  /*1b860*/  LDL.LU R6, [R1+0x130] ;  /* 0x0001300001067983 */ /* 0x001f620000300800 */
[----:B------:R-:W-:-:S05]  /*1b870*/  IMAD R5, R5, UR7, RZ ;  /* 0x0000000705057c24 */ /* 0x000fca000f8e02ff */
[----:B------:R0:W-:Y:S01]  /*1b880*/  STL [R1+0x180], R5 ;  /* 0x0001800501007387 */ /* 0x0001e20000100800 */
[----:B------:R-:W-:-:S05]  /*1b890*/  IMAD R3, R3, UR7, RZ ;  /* 0x0000000703037c24 */ /* 0x000fca000f8e02ff */
[----:B------:R1:W-:Y:S04]  /*1b8a0*/  STL [R1+0x178], R3 ;  /* 0x0001780301007387 */ /* 0x0003e80000100800 */
[----:B0-----:R-:W5:Y:S01]  /*1b8b0*/  LDL.LU R5, [R1+0x12c] ;  /* 0x00012c0001057983 */ /* 0x001f620000300800 */
[----:B------:R-:W-:-:S03]  /*1b8c0*/  IMAD R13, R25, UR7, RZ ;  /* 0x00000007190d7c24 */ /* 0x000fc6000f8e02ff */
[----:B-1----:R-:W5:Y:S04]  /*1b8d0*/  LDL.LU R3, [R1+0x124] ;  /* 0x0001240001037983 */ /* 0x002f680000300800 */
[----:B------:R0:W-:Y:S04]  /*1b8e0*/  STL [R1+0x170], R13 ;  /* 0x0001700d01007387 */ /* 0x0001e80000100800 */
[----:B------:R-:W5:Y:S01]  /*1b8f0*/  LDL.LU R25, [R1+0x11c] ;  /* 0x00011c0001197983 */ /* 0x000f620000300800 */
[----:B------:R-:W-:-:S05]  /*1b900*/  IMAD R14, R12, UR7, RZ ;  /* 0x000000070c0e7c24 */ /* 0x000fca000f8e02ff */
[----:B------:R-:W-:Y:S01]  /*1b910*/  STL [R1+0x16c], R14 ;  /* 0x00016c0e01007387 */ /* 0x000fe20000100800 */
[----:B0-----:R-:W-:-:S03]  /*1b920*/  IMAD R13, R27, UR7, RZ ;  /* 0x000000071b0d7c24 */ /* 0x001fc6000f8e02ff */
[----:B------:R-:W5:Y:S04]  /*1b930*/  LDL.LU R27, [R1+0x118] ;  /* 0x00011800011b7983 */ /* 0x000f680000300800 */
[----:B------:R-:W-:Y:S01]  /*1b940*/  STL [R1+0x168], R13 ;  /* 0x0001680d01007387 */ /* 0x000fe20000100800 */
[----:B--2---:R-:W-:-:S03]  /*1b950*/  IMAD R12, R29, UR7, RZ ;  /* 0x000000071d0c7c24 */ /* 0x004fc6000f8e02ff */
[----:B------:R-:W2:Y:S04]  /*1b960*/  LDL.LU R29, [R1+0x110] ;  /* 0x00011000011d7983 */ /* 0x000ea80000300800 */
[----:B------:R0:W-:Y:S01]  /*1b970*/  STL [R1+0x164], R12 ;  /* 0x0001640c01007387 */ /* 0x0001e20000100800 */
[----:B------:R-:W-:Y:S02]  /*1b980*/  IMAD R11, R11, UR7, RZ ;  /* 0x000000070b0b7c24 */ /* 0x000fe4000f8e02ff */
[----:B0-----:R-:W-:Y:S02]  /*1b990*/  IMAD R12, R28, UR7, RZ ;  /* 0x000000071c0c7c24 */ /* 0x001fe4000f8e02ff */
[----:B------:R-:W2:Y:S04]  /*1b9a0*/  LDL.LU R28, [R1+0x10c] ;  /* 0x00010c00011c7983 */ /* 0x000ea80000300800 */
[----:B------:R3:W-:Y:S04]  /*1b9b0*/  STL [R1+0x160], R11 ;  /* 0x0001600b01007387 */ /* 0x0007e80000100800 */
[----:B------:R4:W-:Y:S01]  /*1b9c0*/  STL [R1+0x15c], R12 ;  /* 0x00015c0c01007387 */ /* 0x0009e20000100800 */
[----:B---3--:R-:W-:-:S03]  /*1b9d0*/  IMAD R11, R26, UR7, RZ ;  /* 0x000000071a0b7c24 */ /* 0x008fc6000f8e02ff */
[----:B------:R-:W3:Y:S04]  /*1b9e0*/  LDL.LU R26, [R1+0x108] ;  /* 0x00010800011a7983 */ /* 0x000ee80000300800 */
[----:B------:R5:W-:Y:S01]  /*1b9f0*/  STL [R1+0x158], R11 ;  /* 0x0001580b01007387 */ /* 0x000be20000100800 */
[----:B----4-:R-:W-:-:S03]  /*1ba00*/  IMAD R12, R24, UR7, RZ ;  /* 0x00000007180c7c24 */ /* 0x010fc6000f8e02ff */
[----:B------:R-:W4:Y:S04]  /*1ba10*/  LDL.LU R24, [R1+0x104] ;  /* 0x0001040001187983 */ /* 0x000f280000300800 */
[----:B------:R0:W-:Y:S01]  /*1ba20*/  STL [R1+0x154], R12 ;  /* 0x0001540c01007387 */ /* 0x0001e20000100800 */
[----:B-----5:R-:W-:-:S03]  /*1ba30*/  IMAD R11, R4, UR7, RZ ;  /* 0x00000007040b7c24 */ /* 0x020fc6000f8e02ff */
[----:B------:R-:W5:Y:S01]  /*1ba40*/  LDL.LU R4, [R1+0xfc] ;  /* 0x0000fc0001047983 */ /* 0x000f620000300800 */
[----:B------:R-:W-:-:S03]  /*1ba50*/  IMAD R10, R10, UR7, RZ ;  /* 0x000000070a0a7c24 */ /* 0x000fc6000f8e02ff */
[----:B------:R1:W-:Y:S04]  /*1ba60*/  STL [R1+0x150], R11 ;  /* 0x0001500b01007387 */ /* 0x0003e80000100800 */
[----:B------:R-:W5:Y:S04]  /*1ba70*/  LDL.LU R14, [R1+0xf4] ;  /* 0x0000f400010e7983 */ /* 0x000f680000300800 */
[----:B------:R1:W-:Y:S01]  /*1ba80*/  STL [R1+0x14c], R10 ;  /* 0x00014c0a01007387 */ /* 0x0003e20000100800 */
[----:B------:R-:W-:-:S03]  /*1ba90*/  IMAD R9, R9, UR7, RZ ;  /* 0x0000000709097c24 */ /* 0x000fc6000f8e02ff */
[----:B------:R-:W5:Y:S04]  /*1baa0*/  LDL.LU R13, [R1+0xf0] ;  /* 0x0000f000010d7983 */ /* 0x000f680000300800 */
[----:B------:R1:W-:Y:S04]  /*1bab0*/  STL [R1+0x144], R9 ;  /* 0x0001440901007387 */ /* 0x0003e80000100800 */
[----:B0-----:R-:W5:Y:S04]  /*1bac0*/  LDL.LU R12, [R1+0xd8] ;  /* 0x0000d800010c7983 */ /* 0x001f680000300800 */
[----:B-1----:R-:W5:Y:S01]  /*1bad0*/  LDL.LU R11, [R1+0xd0] ;  /* 0x0000d000010b7983 */ /* 0x002f620000300800 */
[----:B------:R-:W-:-:S05]  /*1bae0*/  IMAD R8, R8, UR7, RZ ;  /* 0x0000000708087c24 */ /* 0x000fca000f8e02ff */
[----:B------:R0:W-:Y:S04]  /*1baf0*/  STL [R1+0x13c], R8 ;  /* 0x00013c0801007387 */ /* 0x0001e80000100800 */
[----:B------:R-:W5:Y:S04]  /*1bb00*/  LDL.LU R10, [R1+0xc8] ;  /* 0x0000c800010a7983 */ /* 0x000f680000300800 */
[----:B------:R-:W5:Y:S04]  /*1bb10*/  LDL.LU R9, [R1+0xc4] ;  /* 0x0000c40001097983 */ /* 0x000f680000300800 */
[----:B0-----:R-:W5:Y:S01]  /*1bb20*/  LDL.LU R8, [R1+0xc0] ;  /* 0x0000c00001087983 */ /* 0x001f620000300800 */
[----:B------:R-:W-:-:S05]  /*1bb30*/  IMAD R7, R7, UR7, RZ ;  /* 0x0000000707077c24 */ /* 0x000fca000f8e02ff */
[----:B------:R0:W-:Y:S04]  /*1bb40*/  STL [R1+0x134], R7 ;  /* 0x0001340701007387 */ /* 0x0001e80000100800 */
[----:B0-----:R-:W5:Y:S01]  /*1bb50*/  LDL.LU R7, [R1+0xb0] ;  /* 0x0000b00001077983 */ /* 0x001f620000300800 */
[----:B------:R-:W-:-:S03]  /*1bb60*/  IMAD R15, R6, UR7, RZ ;  /* 0x00000007060f7c24 */ /* 0x000fc6000f8e02ff */
[----:B------:R-:W5:Y:S04]  /*1bb70*/  LDL.LU R6, [R1+0xac] ;  /* 0x0000ac0001067983 */ /* 0x000f680000300800 */
[----:B------:R-:W-:Y:S01]  /*1bb80*/  STL [R1+0x130], R15 ;  /* 0x0001300f01007387 */ /* 0x000fe20000100800 */
[----:B------:R-:W-:-:S05]  /*1bb90*/  IMAD R5, R5, UR7, RZ ;  /* 0x0000000705057c24 */ /* 0x000fca000f8e02ff */
[----:B------:R0:W-:Y:S04]  /*1bba0*/  STL [R1+0x12c], R5 ;  /* 0x00012c0501007387 */ /* 0x0001e80000100800 */
[----:B0-----:R-:W5:Y:S01]  /*1bbb0*/  LDL.LU R5, [R1+0x44c] ;  /* 0x00044c0001057983 */ /* 0x001f620000300800 */
[----:B------:R-:W-:Y:S02]  /*1bbc0*/  IMAD R3, R3, UR7, RZ ;  /* 0x0000000703037c24 */ /* 0x000fe4000f8e02ff */
[----:B------:R-:W-:-:S03]  /*1bbd0*/  IMAD R15, R25, UR7, RZ ;  /* 0x00000007190f7c24 */ /* 0x000fc6000f8e02ff */
[----:B------:R0:W-:Y:S04]  /*1bbe0*/  STL [R1+0x124], R3 ;  /* 0x0001240301007387 */ /* 0x0001e80000100800 */
[----:B0-----:R-:W5:Y:S04]  /*1bbf0*/  LDL.LU R3, [R1+0x448] ;  /* 0x0004480001037983 */ /* 0x001f680000300800 */
[----:B------:R2:W-:Y:S04]  /*1bc00*/  STL [R1+0x11c], R15 ;  /* 0x00011c0f01007387 */ /* 0x0005e80000100800 */
[----:B------:R-:W5:Y:S01]  /*1bc10*/  LDL.LU R25, [R1+0x444] ;  /* 0x0004440001197983 */ /* 0x000f620000300800 */
[----:B------:R-:W-:-:S03]  /*1bc20*/  IMAD R17, R27, UR7, RZ ;  /* 0x000000071b117c24 */ /* 0x000fc6000f8e02ff */
[----:B------:R-:W5:Y:S04]  /*1bc30*/  LDL.LU R27, [R1+0x90] ;  /* 0x00009000011b7983 */ /* 0x000f680000300800 */
[----:B------:R-:W-:Y:S01]  /*1bc40*/  STL [R1+0x118], R17 ;  /* 0x0001181101007387 */ /* 0x000fe20000100800 */
[----:B--2---:R-:W-:-:S03]  /*1bc50*/  IMAD R15, R29, UR7, RZ ;  /* 0x000000071d0f7c24 */ /* 0x004fc6000f8e02ff */
[----:B------:R-:W2:Y:S04]  /*1bc60*/  LDL.LU R29, [R1+0x9c] ;  /* 0x00009c00011d7983 */ /* 0x000ea80000300800 */
[----:B------:R0:W-:Y:S02]  /*1bc70*/  STL [R1+0x110], R15 ;  /* 0x0001100f01007387 */ /* 0x0001e40000100800 */
[----:B0-----:R-:W-:Y:S02]  /*1bc80*/  IMAD R15, R28, UR7, RZ ;  /* 0x000000071c0f7c24 */ /* 0x001fe4000f8e02ff */
[----:B------:R-:W2:Y:S04]  /*1bc90*/  LDL.LU R28, [R1+0x94] ;  /* 0x00009400011c7983 */ /* 0x000ea80000300800 */
        /* <DEDUP_REMOVED lines=8> */
[----:B------:R-:W5:Y:S04]  /*1bd20*/  LDL.LU R4, [R1+0x7c] ;  /* 0x00007c0001047983 */ /* 0x000f680000300800 */
[----:B------:R1:W-:Y:S04]  /*1bd30*/  STL [R1+0xfc], R17 ;  /* 0x0000fc1101007387 */ /* 0x0003e80000100800 */
[----:B------:R-:W5:Y:S01]  /*1bd40*/  LDL.LU R19, [R1+0x78] ;  /* 0x0000780001137983 */ /* 0x000f620000300800 */
[----:B0-----:R-:W-:-:S05]  /*1bd50*/  IMAD R15, R14, UR7, RZ ;  /* 0x000000070e0f7c24 */ /* 0x001fca000f8e02ff */
[----:B------:R0:W-:Y:S01]  /*1bd60*/  STL [R1+0xf4], R15 ;  /* 0x0000f40f01007387 */ /* 0x0001e20000100800 */
[----:B------:R-:W-:-:S03]  /*1bd70*/  IMAD R14, R13, UR7, RZ ;  /* 0x000000070d0e7c24 */ /* 0x000fc6000f8e02ff */
[----:B------:R-:W5:Y:S01]  /*1bd80*/  LDL.LU R18, [R1+0x74] ;  /* 0x0000740001127983 */ /* 0x000f620000300800 */
[----:B------:R-:W-:-:S03]  /*1bd90*/  IMAD R13, R12, UR7, RZ ;  /* 0x000000070c0d7c24 */ /* 0x000fc6000f8e02ff */
[----:B------:R-:W-:Y:S01]  /*1bda0*/  STL [R1+0xf0], R14 ;  /* 0x0000f00e01007387 */ /* 0x000fe20000100800 */
[----:B------:R-:W-:-:S03]  /*1bdb0*/  IMAD R12, R11, UR7, RZ ;  /* 0x000000070b0c7c24 */ /* 0x000fc6000f8e02ff */
[----:B------:R-:W-:Y:S04]  /*1bdc0*/  STL [R1+0xd8], R13 ;  /* 0x0000d80d01007387 */ /* 0x000fe80000100800 */
[----:B-1----:R-:W5:Y:S01]  /*1bdd0*/  LDL.LU R17, [R1+0x70] ;  /* 0x0000700001117983 */ /* 0x002f620000300800 */
[----:B------:R-:W-:-:S03]  /*1bde0*/  IMAD R11, R10, UR7, RZ ;  /* 0x000000070a0b7c24 */ /* 0x000fc6000f8e02ff */
[----:B------:R-:W-:Y:S01]  /*1bdf0*/  STL [R1+0xd0], R12 ;  /* 0x0000d00c01007387 */ /* 0x000fe20000100800 */
[----:B------:R-:W-:-:S03]  /*1be00*/  IMAD R10, R9, UR7, RZ ;  /* 0x00000007090a7c24 */ /* 0x000fc6000f8e02ff */
[----:B------:R-:W-:Y:S01]  /*1be10*/  STL [R1+0xc8], R11 ;  /* 0x0000c80b01007387 */ /* 0x000fe20000100800 */
[----:B------:R-:W-:-:S03]  /*1be20*/  IMAD R9, R8, UR7, RZ ;  /* 0x0000000708097c24 */ /* 0x000fc6000f8e02ff */
[----:B------:R-:W-:Y:S04]  /*1be30*/  STL [R1+0xc4], R10 ;  /* 0x0000c40a01007387 */ /* 0x000fe80000100800 */
[----:B0-----:R-:W5:Y:S04]  /*1be40*/  LDL.LU R15, [R1+0x68] ;  /* 0x00006800010f7983 */ /* 0x001f680000300800 */
[----:B------:R-:W-:Y:S01]  /*1be50*/  STL [R1+0xc0], R9 ;  /* 0x0000c00901007387 */ /* 0x000fe20000100800 */
[----:B------:R-:W-:-:S05]  /*1be60*/  IMAD R8, R7, UR7, RZ ;  /* 0x0000000707087c24 */ /* 0x000fca000f8e02ff */
[----:B------:R-:W-:Y:S01]  /*1be70*/  STL [R1+0xb0], R8 ;  /* 0x0000b00801007387 */ /* 0x000fe20000100800 */
[----:B------:R-:W-:Y:S02]  /*1be80*/  IMAD R7, R6, UR7, RZ ;  /* 0x0000000706077c24 */ /* 0x000fe4000f8e02ff */
[----:B------:R-:W-:Y:S02]  /*1be90*/  IMAD R6, R0, UR7, RZ ;  /* 0x0000000700067c24 */ /* 0x000fe4000f8e02ff */
[----:B------:R-:W5:Y:S04]  /*1bea0*/  LDL.LU R0, [R1+0x53e8] ;  /* 0x0053e80001007983 */ /* 0x000f680000300800 */
[----:B------:R0:W-:Y:S02]  /*1beb0*/  STL [R1+0xac], R7 ;  /* 0x0000ac0701007387 */ /* 0x0001e40000100800 */
[----:B0-----:R-:W-:-:S02]  /*1bec0*/  IMAD R7, R16, UR7, RZ ;  /* 0x0000000710077c24 */ /* 0x001fc4000f8e02ff */
[----:B------:R-:W2:Y:S04]  /*1bed0*/  LDL.LU R16, [R1+0x53e4] ;  /* 0x0053e40001107983 */ /* 0x000ea80000300800 */
[----:B------:R0:W-:Y:S04]  /*1bee0*/  STL [R1+0xa4], R6 ;  /* 0x0000a40601007387 */ /* 0x0001e80000100800 */
[----:B------:R-:W5:Y:S01]  /*1bef0*/  LDL.LU R14, [R1+0x60] ;  /* 0x00006000010e7983 */ /* 0x000f620000300800 */
[----:B0-----:R-:W-:-:S03]  /*1bf00*/  IMAD R6, R5, UR8, RZ ;  /* 0x0000000805067c24 */ /* 0x001fc6000f8e02ff */
[----:B------:R-:W-:Y:S04]  /*1bf10*/  STL [R1+0x98], R7 ;  /* 0x0000980701007387 */ /* 0x000fe80000100800 */
[----:B------:R-:W-:Y:S04]  /*1bf20*/  STL [R1+0x3b0], R6 ;  /* 0x0003b00601007387 */ /* 0x000fe80000100800 */
[----:B------:R-:W5:Y:S01]  /*1bf30*/  LDL.LU R13, [R1+0x58] ;  /* 0x00005800010d7983 */ /* 0x000f620000300800 */
[----:B------:R-:W-:Y:S02]  /*1bf40*/  IMAD R5, R3, UR8, RZ ;  /* 0x0000000803057c24 */ /* 0x000fe4000f8e02ff */
[----:B------:R-:W-:-:S03]  /*1bf50*/  IMAD R3, R25, UR8, RZ ;  /* 0x0000000819037c24 */ /* 0x000fc6000f8e02ff */
[----:B------:R-:W-:Y:S04]  /*1bf60*/  STL [R1+0x3b4], R5 ;  /* 0x0003b40501007387 */ /* 0x000fe80000100800 */
[----:B------:R0:W-:Y:S04]  /*1bf70*/  STL [R1+0x3b8], R3 ;  /* 0x0003b80301007387 */ /* 0x0001e80000100800 */
[----:B------:R-:W5:Y:S01]  /*1bf80*/  LDL.LU R12, [R1+0x50] ;  /* 0x00005000010c7983 */ /* 0x000f620000300800 */
[----:B0-----:R-:W-:-:S05]  /*1bf90*/  IMAD R3, R27, UR7, RZ ;  /* 0x000000071b037c24 */ /* 0x001fca000f8e02ff */
[----:B------:R0:W-:Y:S01]  /*1bfa0*/  STL [R1+0x90], R3 ;  /* 0x0000900301007387 */ /* 0x0001e20000100800 */
[----:B------:R-:W-:Y:S02]  /*1bfb0*/  LEA.HI.X.SX32 R2, R2, UR9, 0x1, P6 ;  /* 0x0000000902027c11 */ /* 0x000fe4000b0f0eff */
[-C--:B--2---:R-:W-:Y:S02]  /*1bfc0*/  IADD3 R5, P3, R29, R16.reuse, RZ ;  /* 0x000000101d057210 */ /* 0x084fe40007f7e0ff */
[----:B0-----:R-:W-:-:S03]  /*1bfd0*/  IADD3 R3, P2, R28, R16, RZ ;  /* 0x000000101c037210 */ /* 0x001fc60007f5e0ff */
[----:B------:R3:W-:Y:S04]  /*1bfe0*/  STL [R1+0x3098], R5 ;  /* 0x0030980501007387 */ /* 0x0007e80000100800 */
[----:B------:R-:W2:Y:S04]  /*1bff0*/  LDL.LU R11, [R1+0x48] ;  /* 0x00004800010b7983 */ /* 0x000ea80000300800 */
[----:B------:R4:W-:Y:S01]  /*1c000*/  STL [R1+0x309c], R3 ;  /* 0x00309c0301007387 */ /* 0x0009e20000100800 */
[----:B---3--:R-:W-:-:S03]  /*1c010*/  IADD3 R5, P1, R26, R16, RZ ;  /* 0x000000101a057210 */ /* 0x008fc60007f3e0ff */
[----:B------:R-:W3:Y:S04]  /*1c020*/  LDL.LU R10, [R1+0x3c] ;  /* 0x00003c00010a7983 */ /* 0x000ee80000300800 */
[----:B------:R5:W-:Y:S01]  /*1c030*/  STL [R1+0x30a0], R5 ;  /* 0x0030a00501007387 */ /* 0x000be20000100800 */
[----:B----4-:R-:W-:-:S03]  /*1c040*/  IADD3 R3, P0, R24, R16, RZ ;  /* 0x0000001018037210 */ /* 0x010fc60007f1e0ff */
[----:B------:R-:W4:Y:S04]  /*1c050*/  LDL.LU R9, [R1+0x34] ;  /* 0x0000340001097983 */ /* 0x000f280000300800 */
[----:B------:R0:W-:Y:S01]  /*1c060*/  STL [R1+0x30a4], R3 ;  /* 0x0030a40301007387 */ /* 0x0001e20000100800 */
[----:B-----5:R-:W-:-:S03]  /*1c070*/  IADD3 R5, P4, R4, R16, RZ ;  /* 0x0000001004057210 */ /* 0x020fc60007f9e0ff */
[----:B------:R-:W5:Y:S04]  /*1c080*/  LDL.LU R8, [R1+0x2c] ;  /* 0x00002c0001087983 */ /* 0x000f680000300800 */
[----:B------:R1:W-:Y:S01]  /*1c090*/  STL [R1+0x30a8], R5 ;  /* 0x0030a80501007387 */ /* 0x0003e20000100800 */
[----:B0-----:R-:W-:-:S03]  /*1c0a0*/  IADD3 R3, P6, R19, R16, RZ ;  /* 0x0000001013037210 */ /* 0x001fc60007fde0ff */
[----:B------:R-:W5:Y:S04]  /*1c0b0*/  LDL.LU R7, [R1+0x28] ;  /* 0x0000280001077983 */ /* 0x000f680000300800 */
[----:B------:R0:W-:Y:S01]  /*1c0c0*/  STL [R1+0x30ac], R3 ;  /* 0x0030ac0301007387 */ /* 0x0001e20000100800 */
[----:B-1----:R-:W-:-:S03]  /*1c0d0*/  IADD3 R5, P5, R18, R16, RZ ;  /* 0x0000001012057210 */ /* 0x002fc60007fbe0ff */
[----:B------:R-:W5:Y:S04]  /*1c0e0*/  LDL.LU R6, [R1+0x24] ;  /* 0x0000240001067983 */ /* 0x000f680000300800 */
[----:B------:R1:W-:Y:S01]  /*1c0f0*/  STL [R1+0x30b0], R5 ;  /* 0x0030b00501007387 */ /* 0x0003e20000100800 */
[----:B0-----:R-:W-:-:S03]  /*1c100*/  LEA.HI.X.SX32 R3, R29, R2, 0x1, P3 ;  /* 0x000000021d037211 */ /* 0x001fc600018f0eff */
[----:B-1----:R-:W5:Y:S01]  /*1c110*/  LDL.LU R5, [R1+0x20] ;  /* 0x0000200001057983 */ /* 0x002f620000300800 */
[----:B------:R-:W-:-:S03]  /*1c120*/  IADD3 R20, P3, R17, R16, RZ ;  /* 0x0000001011147210 */ /* 0x000fc60007f7e0ff */
[----:B------:R0:W-:Y:S04]  /*1c130*/  STL [R1+0x3090], R3 ;  /* 0x0030900301007387 */ /* 0x0001e80000100800 */
[----:B------:R-:W5:Y:S04]  /*1c140*/  LDL.LU R29, [R1+0x1c] ;  /* 0x00001c00011d7983 */ /* 0x000f680000300800 */
[----:B------:R1:W-:Y:S01]  /*1c150*/  STL [R1+0x3094], R20 ;  /* 0x0030941401007387 */ /* 0x0003e20000100800 */
[----:B0-----:R-:W-:-:S03]  /*1c160*/  LEA.HI.X.SX32 R3, R28, R2, 0x1, P2 ;  /* 0x000000021c037211 */ /* 0x001fc600010f0eff */
[----:B------:R-:W5:Y:S04]  /*1c170*/  LDL.LU R28, [R1+0x18] ;  /* 0x00001800011c7983 */ /* 0x000f680000300800 */
[----:B------:R0:W-:Y:S01]  /*1c180*/  STL [R1+0x3088], R3 ;  /* 0x0030880301007387 */ /* 0x0001e20000100800 */
[----:B-1----:R-:W-:-:S03]  /*1c190*/  IADD3 R20, P2, R15, R16, RZ ;  /* 0x000000100f147210 */ /* 0x002fc60007f5e0ff */
        /* <DEDUP_REMOVED lines=12> */
[----:B0-----:R-:W5:Y:S04]  /*1c260*/  LDL.LU R3, [R1+0x4] ;  /* 0x0000040001037983 */ /* 0x001f680000300800 */
[----:B------:R0:W-:Y:S02]  /*1c270*/  STL [R1+0x307c], R20 ;  /* 0x00307c1401007387 */ /* 0x0001e40000100800 */
[-C--:B0-----:R-:W-:Y:S02]  /*1c280*/  LEA.HI.X.SX32 R20, R4, R2.reuse, 0x1, P4 ;  /* 0x0000000204147211 */ /* 0x081fe400020f0eff */
[----:B------:R-:W5:Y:S01]  /*1c290*/  LDL.LU R4, [R1] ;  /* 0x0000000001047983 */ /* 0x000f620000300800 */
[----:B------:R-:W-:-:S03]  /*1c2a0*/  LEA.HI.X.SX32 R19, R19, R2, 0x1, P6 ;  /* 0x0000000213137211 */ /* 0x000fc600030f0eff */
[----:B------:R0:W-:Y:S02]  /*1c2b0*/  STL [R1+0x3070], R20 ;  /* 0x0030701401007387 */ /* 0x0001e40000100800 */
[----:B0-----:R-:W-:-:S05]  /*1c2c0*/  IADD3 R20, P4, R12, R16, RZ ;  /* 0x000000100c147210 */ /* 0x001fca0007f9e0ff */
[----:B------:R0:W-:Y:S01]  /*1c2d0*/  STL [R1+0x3074], R20 ;  /* 0x0030741401007387 */ /* 0x0001e20000100800 */
[----:B------:R-:W-:-:S03]  /*1c2e0*/  LEA.HI.X.SX32 R18, R18, R2, 0x1, P5 ;  /* 0x0000000212127211 */ /* 0x000fc600028f0eff */
[----:B0-----:R-:W5:Y:S04]  /*1c2f0*/  LDL.LU R20, [R1+0x53e0] ;  /* 0x0053e00001147983 */ /* 0x001f680000300800 */
[----:B------:R2:W-:Y:S01]  /*1c300*/  STL [R1+0x3068], R19 ;  /* 0x0030681301007387 */ /* 0x0005e20000100800 */
[-C--:B------:R-:W-:Y:S02]  /*1c310*/  LEA.HI.X.SX32 R17, R17, R2.reuse, 0x1, P3 ;  /* 0x0000000211117211 */ /* 0x080fe400018f0eff */
[-C--:B------:R-:W-:Y:S02]  /*1c320*/  LEA.HI.X.SX32 R15, R15, R2.reuse, 0x1, P2 ;  /* 0x000000020f0f7211 */ /* 0x080fe400010f0eff */
[-C--:B------:R-:W-:Y:S02]  /*1c330*/  LEA.HI.X.SX32 R14, R14, R2.reuse, 0x1, P1 ;  /* 0x000000020e0e7211 */ /* 0x080fe400008f0eff */
[----:B------:R-:W-:-:S02]  /*1c340*/  LEA.HI.X.SX32 R13, R13, R2, 0x1, P0 ;  /* 0x000000020d0d7211 */ /* 0x000fc400000f0eff */
[----:B------:R-:W-:Y:S02]  /*1c350*/  LEA.HI.X.SX32 R12, R12, R2, 0x1, P4 ;  /* 0x000000020c0c7211 */ /* 0x000fe400020f0eff */
[----:B--2---:R-:W-:-:S05]  /*1c360*/  IADD3 R19, P6, R11, R16, RZ ;  /* 0x000000100b137210 */ /* 0x004fca0007fde0ff */
[----:B------:R0:W-:Y:S04]  /*1c370*/  STL [R1+0x306c], R19 ;  /* 0x00306c1301007387 */ /* 0x0001e80000100800 */
[----:B0-----:R-:W2:Y:S04]  /*1c380*/  LDL.LU R19, [R1+0x53dc] ;  /* 0x0053dc0001137983 */ /* 0x001ea80000300800 */
[----:B------:R3:W-:Y:S02]  /*1c390*/  STL [R1+0x3060], R18 ;  /* 0x0030601201007387 */ /* 0x0007e40000100800 */
[----:B---3--:R-:W-:-:S05]  /*1c3a0*/  IADD3 R18, P5, R10, R16, RZ ;  /* 0x000000100a127210 */ /* 0x008fca0007fbe0ff */
[----:B------:R0:W-:Y:S04]  /*1c3b0*/  STL [R1+0x3064], R18 ;  /* 0x0030641201007387 */ /* 0x0001e80000100800 */
[----:B0-----:R-:W3:Y:S04]  /*1c3c0*/  LDL.LU R18, [R1+0x53d8] ;  /* 0x0053d80001127983 */ /* 0x001ee80000300800 */
[----:B------:R4:W-:Y:S02]  /*1c3d0*/  STL [R1+0x3058], R17 ;  /* 0x0030581101007387 */ /* 0x0009e40000100800 */
[----:B----4-:R-:W-:-:S05]  /*1c3e0*/  IADD3 R17, P3, R9, R16, RZ ;  /* 0x0000001009117210 */ /* 0x010fca0007f7e0ff */
[----:B------:R0:W-:Y:S04]  /*1c3f0*/  STL [R1+0x305c], R17 ;  /* 0x00305c1101007387 */ /* 0x0001e80000100800 */
[----:B0-----:R-:W4:Y:S04]  /*1c400*/  LDL.LU R17, [R1+0x53d4] ;  /* 0x0053d40001117983 */ /* 0x001f280000300800 */
[----:B------:R5:W-:Y:S02]  /*1c410*/  STL [R1+0x3050], R15 ;  /* 0x0030500f01007387 */ /* 0x000be40000100800 */
[----:B-----5:R-:W-:-:S05]  /*1c420*/  IADD3 R15, P2, R8, R16, RZ ;  /* 0x00000010080f7210 */ /* 0x020fca0007f5e0ff */
[----:B------:R0:W-:Y:S04]  /*1c430*/  STL [R1+0x3054], R15 ;  /* 0x0030540f01007387 */ /* 0x0001e80000100800 */
[----:B0-----:R-:W5:Y:S04]  /*1c440*/  LDL.LU R15, [R1+0x53d0] ;  /* 0x0053d000010f7983 */ /* 0x001f680000300800 */
[----:B------:R0:W-:Y:S02]  /*1c450*/  STL [R1+0x3048], R14 ;  /* 0x0030480e01007387 */ /* 0x0001e40000100800 */
[----:B0-----:R-:W-:-:S05]  /*1c460*/  IADD3 R14, P1, R7, R16, RZ ;  /* 0x00000010070e7210 */ /* 0x001fca0007f3e0ff */
[----:B------:R0:W-:Y:S04]  /*1c470*/  STL [R1+0x304c], R14 ;  /* 0x00304c0e01007387 */ /* 0x0001e80000100800 */
[----:B0-----:R-:W2:Y:S04]  /*1c480*/  LDL.LU R14, [R1+0x53cc] ;  /* 0x0053cc00010e7983 */ /* 0x001ea80000300800 */
[----:B------:R0:W-:Y:S02]  /*1c490*/  STL [R1+0x3040], R13 ;  /* 0x0030400d01007387 */ /* 0x0001e40000100800 */
[----:B0-----:R-:W-:-:S05]  /*1c4a0*/  IADD3 R13, P0, R6, R16, RZ ;  /* 0x00000010060d7210 */ /* 0x001fca0007f1e0ff */
[----:B------:R0:W-:Y:S01]  /*1c4b0*/  STL [R1+0x3044], R13 ;  /* 0x0030440d01007387 */ /* 0x0001e20000100800 */
[----:B------:R-:W-:-:S03]  /*1c4c0*/  LEA.HI.X.SX32 R11, R11, R2, 0x1, P6 ;  /* 0x000000020b0b7211 */ /* 0x000fc600030f0eff */
[----:B0-----:R-:W3:Y:S04]  /*1c4d0*/  LDL.LU R13, [R1+0x53c8] ;  /* 0x0053c800010d7983 */ /* 0x001ee80000300800 */
[----:B------:R0:W-:Y:S02]  /*1c4e0*/  STL [R1+0x3038], R12 ;  /* 0x0030380c01007387 */ /* 0x0001e40000100800 */
[----:B0-----:R-:W-:-:S05]  /*1c4f0*/  IADD3 R12, P4, R5, R16, RZ ;  /* 0x00000010050c7210 */ /* 0x001fca0007f9e0ff */
[----:B------:R0:W-:Y:S01]  /*1c500*/  STL [R1+0x303c], R12 ;  /* 0x00303c0c01007387 */ /* 0x0001e20000100800 */
[----:B------:R-:W-:-:S03]  /*1c510*/  LEA.HI.X.SX32 R10, R10, R2, 0x1, P5 ;  /* 0x000000020a0a7211 */ /* 0x000fc600028f0eff */
[----:B0-----:R-:W4:Y:S04]  /*1c520*/  LDL.LU R12, [R1+0x53c4] ;  /* 0x0053c400010c7983 */ /* 0x001f280000300800 */
[----:B------:R0:W-:Y:S02]  /*1c530*/  STL [R1+0x3030], R11 ;  /* 0x0030300b01007387 */ /* 0x0001e40000100800 */
[----:B0-----:R-:W-:-:S05]  /*1c540*/  IADD3 R11, P6, R29, R16, RZ ;  /* 0x000000101d0b7210 */ /* 0x001fca0007fde0ff */
[----:B------:R0:W-:Y:S01]  /*1c550*/  STL [R1+0x3034], R11 ;  /* 0x0030340b01007387 */ /* 0x0001e20000100800 */
[----:B------:R-:W-:-:S03]  /*1c560*/  LEA.HI.X.SX32 R9, R9, R2, 0x1, P3 ;  /* 0x0000000209097211 */ /* 0x000fc600018f0eff */
[----:B0-----:R-:W5:Y:S04]  /*1c570*/  LDL.LU R11, [R1+0x53c0] ;  /* 0x0053c000010b7983 */ /* 0x001f680000300800 */
[----:B------:R0:W-:Y:S02]  /*1c580*/  STL [R1+0x3028], R10 ;  /* 0x0030280a01007387 */ /* 0x0001e40000100800 */
[----:B0-----:R-:W-:-:S05]  /*1c590*/  IADD3 R10, P5, R28, R16, RZ ;  /* 0x000000101c0a7210 */ /* 0x001fca0007fbe0ff */
[----:B------:R0:W-:Y:S01]  /*1c5a0*/  STL [R1+0x302c], R10 ;  /* 0x00302c0a01007387 */ /* 0x0001e20000100800 */
[----:B------:R-:W-:-:S03]  /*1c5b0*/  LEA.HI.X.SX32 R8, R8, R2, 0x1, P2 ;  /* 0x0000000208087211 */ /* 0x000fc600010f0eff */
        /* <DEDUP_REMOVED lines=23> */
[----:B------:R0:W-:Y:S04]  /*1c730*/  STL [R1+0x3004], R5 ;  /* 0x0030040501007387 */ /* 0x0001e80000100800 */
[----:B0-----:R-:W3:Y:S04]  /*1c740*/  LDL.LU R5, [R1+0x53a8] ;  /* 0x0053a80001057983 */ /* 0x001ee80000300800 */
[----:B------:R0:W-:Y:S02]  /*1c750*/  STL [R1+0x2ff8], R29 ;  /* 0x002ff81d01007387 */ /* 0x0001e40000100800 */
[----:B0-----:R-:W-:-:S05]  /*1c760*/  IADD3 R29, P6, R4, R16, RZ ;  /* 0x00000010041d7210 */ /* 0x001fca0007fde0ff */
[----:B------:R0:W-:Y:S04]  /*1c770*/  STL [R1+0x2ffc], R29 ;  /* 0x002ffc1d01007387 */ /* 0x0001e80000100800 */
[----:B0-----:R-:W4:Y:S01]  /*1c780*/  LDL.LU R29, [R1+0x53a4] ;  /* 0x0053a400011d7983 */ /* 0x001f220000300800 */
[----:B------:R-:W-:-:S05]  /*1c790*/  LEA.HI.X.SX32 R28, R28, R2, 0x1, P5 ;  /* 0x000000021c1c7211 */ /* 0x000fca00028f0eff */
[----:B------:R4:W-:Y:S02]  /*1c7a0*/  STL [R1+0x2ff0], R28 ;  /* 0x002ff01c01007387 */ /* 0x0009e40000100800 */
[----:B----4-:R-:W-:-:S05]  /*1c7b0*/  IADD3 R28, P5, R29, R16, RZ ;  /* 0x000000101d1c7210 */ /* 0x010fca0007fbe0ff */
        /* <DEDUP_REMOVED lines=33> */
[----:B------:R4:W-:Y:S01]  /*1c9d0*/  STL [R1+0x2fb8], R29 ;  /* 0x002fb81d01007387 */ /* 0x0009e20000100800 */
[----:B------:R-:W-:Y:S02]  /*1c9e0*/  IMAD R21, R21, UR7, RZ ;  /* 0x0000000715157c24 */ /* 0x000fe4000f8e02ff */
[----:B------:R-:W-:Y:S02]  /*1c9f0*/  IMAD R22, R22, UR7, RZ ;  /* 0x0000000716167c24 */ /* 0x000fe4000f8e02ff */
[----:B------:R-:W-:Y:S01]  /*1ca00*/  IMAD R23, R23, UR7, RZ ;  /* 0x0000000717177c24 */ /* 0x000fe2000f8e02ff */
[----:B------:R-:W-:Y:S01]  /*1ca10*/  ULDC UR7, c[0x0][0x238] ;  /* 0x00008e0000077ab9 */ /* 0x000fe20000000800 */
[----:B----4-:R-:W-:-:S05]  /*1ca20*/  IADD3 R29, P5, R4, R16, RZ ;  /* 0x00000010041d7210 */ /* 0x010fca0007fbe0ff */
[----:B------:R0:W-:Y:S02]  /*1ca30*/  STL [R1+0x2fbc], R29 ;  /* 0x002fbc1d01007387 */ /* 0x0001e40000100800 */
[----:B0-----:R-:W-:Y:S02]  /*1ca40*/  LEA.HI.X.SX32 R29, R28, R2, 0x1, P3 ;  /* 0x000000021c1d7211 */ /* 0x001fe400018f0eff */
[----:B---3--:R-:W-:-:S03]  /*1ca50*/  IADD3 R28, P3, R5, R16, RZ ;  /* 0x00000010051c7210 */ /* 0x008fc60007f7e0ff */
[----:B------:R0:W-:Y:S04]  /*1ca60*/  STL [R1+0x2fb0], R29 ;  /* 0x002fb01d01007387 */ /* 0x0001e80000100800 */
[----:B------:R1:W-:Y:S01]  /*1ca70*/  STL [R1+0x2fb4], R28 ;  /* 0x002fb41c01007387 */ /* 0x0003e20000100800 */
[----:B0-----:R-:W-:Y:S02]  /*1ca80*/  LEA.HI.X.SX32 R29, R27, R2, 0x1, P2 ;  /* 0x000000021b1d7211 */ /* 0x001fe400010f0eff */
[----:B--2---:R-:W-:Y:S02]  /*1ca90*/  IADD3 R27, P2, R6, R16, RZ ;  /* 0x00000010061b7210 */ /* 0x004fe40007f5e0ff */
[----:B-1----:R-:W-:Y:S01]  /*1caa0*/  LEA.HI.X.SX32 R28, R26, R2, 0x1, P1 ;  /* 0x000000021a1c7211 */ /* 0x002fe200008f0eff */
[----:B------:R-:W-:Y:S01]  /*1cab0*/  STL [R1+0x2fa8], R29 ;  /* 0x002fa81d01007387 */ /* 0x000fe20000100800 */
[----:B-----5:R-:W-:-:S03]  /*1cac0*/  IADD3 R26, P1, R7, R16, RZ ;  /* 0x00000010071a7210 */ /* 0x020fc60007f3e0ff */
[----:B------:R0:W-:Y:S04]  /*1cad0*/  STL [R1+0x2fac], R27 ;  /* 0x002fac1b01007387 */ /* 0x0001e80000100800 */
[----:B------:R-:W-:Y:S01]  /*1cae0*/  STL [R1+0x2fa0], R28 ;  /* 0x002fa01c01007387 */ /* 0x000fe20000100800 */
[----:B0-----:R-:W-:Y:S02]  /*1caf0*/  LEA.HI.X.SX32 R27, R25, R2, 0x1, P0 ;  /* 0x00000002191b7211 */ /* 0x001fe400000f0eff */
[----:B------:R-:W-:Y:S01]  /*1cb00*/  IADD3 R25, P0, R8, R16, RZ ;  /* 0x0000001008197210 */ /* 0x000fe20007f1e0ff */
[----:B------:R0:W-:Y:S04]  /*1cb10*/  STL [R1+0x2fa4], R26 ;  /* 0x002fa41a01007387 */ /* 0x0001e80000100800 */
[----:B------:R-:W-:Y:S04]  /*1cb20*/  STL [R1+0x2f98], R27 ;  /* 0x002f981b01007387 */ /* 0x000fe80000100800 */
[----:B------:R1:W-:Y:S01]  /*1cb30*/  STL [R1+0x2f9c], R25 ;  /* 0x002f9c1901007387 */ /* 0x0003e20000100800 */
[----:B0-----:R-:W-:-:S02]  /*1cb40*/  LEA.HI.X.SX32 R26, R24, R2, 0x1, P4 ;  /* 0x00000002181a7211 */ /* 0x001fc400020f0eff */
[----:B------:R-:W-:-:S03]  /*1cb50*/  IADD3 R24, P4, R9, R16, RZ ;  /* 0x0000001009187210 */ /* 0x000fc60007f9e0ff */
[----:B------:R-:W-:Y:S01]  /*1cb60*/  STL [R1+0x2f90], R26 ;  /* 0x002f901a01007387 */ /* 0x000fe20000100800 */
[----:B-1----:R-:W-:Y:S02]  /*1cb70*/  LEA.HI.X.SX32 R25, R3, R2, 0x1, P6 ;  /* 0x0000000203197211 */ /* 0x002fe400030f0eff */
[----:B------:R-:W-:Y:S01]  /*1cb80*/  IADD3 R3, P6, R10, R16, RZ ;  /* 0x000000100a037210 */ /* 0x000fe20007fde0ff */
[----:B------:R0:W-:Y:S04]  /*1cb90*/  STL [R1+0x2f94], R24 ;  /* 0x002f941801007387 */ /* 0x0001e80000100800 */
[----:B------:R-:W-:Y:S04]  /*1cba0*/  STL [R1+0x2f88], R25 ;  /* 0x002f881901007387 */ /* 0x000fe80000100800 */
[----:B------:R1:W-:Y:S01]  /*1cbb0*/  STL [R1+0x2f8c], R3 ;  /* 0x002f8c0301007387 */ /* 0x0003e20000100800 */
[----:B0-----:R-:W-:-:S02]  /*1cbc0*/  LEA.HI.X.SX32 R24, R4, R2, 0x1, P5 ;  /* 0x0000000204187211 */ /* 0x001fc400028f0eff */
[----:B------:R-:W-:-:S03]  /*1cbd0*/  IADD3 R4, P5, R11, R16, RZ ;  /* 0x000000100b047210 */ /* 0x000fc60007fbe0ff */
[----:B------:R-:W-:Y:S01]  /*1cbe0*/  STL [R1+0x2f80], R24 ;  /* 0x002f801801007387 */ /* 0x000fe20000100800 */
[----:B-1----:R-:W-:-:S03]  /*1cbf0*/  LEA.HI.X.SX32 R3, R5, R2, 0x1, P3 ;  /* 0x0000000205037211 */ /* 0x002fc600018f0eff */
[----:B------:R0:W-:Y:S01]  /*1cc00*/  STL [R1+0x2f84], R4 ;  /* 0x002f840401007387 */ /* 0x0001e20000100800 */
[----:B------:R-:W-:-:S03]  /*1cc10*/  IADD3 R5, P3, R12, R16, RZ ;  /* 0x000000100c057210 */ /* 0x000fc60007f7e0ff */
[----:B------:R1:W-:Y:S01]  /*1cc20*/  STL [R1+0x2f78], R3 ;  /* 0x002f780301007387 */ /* 0x0003e20000100800 */
[----:B0-----:R-:W-:-:S03]  /*1cc30*/  LEA.HI.X.SX32 R4, R6, R2, 0x1, P2 ;  /* 0x0000000206047211 */ /* 0x001fc600010f0eff */
[----:B------:R0:W-:Y:S01]  /*1cc40*/  STL [R1+0x2f7c], R5 ;  /* 0x002f7c0501007387 */ /* 0x0001e20000100800 */
[----:B-1----:R-:W-:-:S03]  /*1cc50*/  IADD3 R3, P2, R13, R16, RZ ;  /* 0x000000100d037210 */ /* 0x002fc60007f5e0ff */
[----:B------:R1:W-:Y:S01]  /*1cc60*/  STL [R1+0x2f70], R4 ;  /* 0x002f700401007387 */ /* 0x0003e20000100800 */
[----:B0-----:R-:W-:-:S03]  /*1cc70*/  LEA.HI.X.SX32 R5, R7, R2, 0x1, P1 ;  /* 0x0000000207057211 */ /* 0x001fc600008f0eff */
[----:B------:R0:W-:Y:S01]  /*1cc80*/  STL [R1+0x2f74], R3 ;  /* 0x002f740301007387 */ /* 0x0001e20000100800 */
[----:B-1----:R-:W-:-:S03]  /*1cc90*/  IADD3 R4, P1, R14, R16, RZ ;  /* 0x000000100e047210 */ /* 0x002fc60007f3e0ff */
[----:B------:R-:W-:Y:S01]  /*1cca0*/  STL [R1+0x2f68], R5 ;  /* 0x002f680501007387 */ /* 0x000fe20000100800 */
[----:B0-----:R-:W-:-:S03]  /*1ccb0*/  LEA.HI.X.SX32 R3, R8, R2, 0x1, P0 ;  /* 0x0000000208037211 */ /* 0x001fc600000f0eff */
[----:B------:R-:W2:Y:S04]  /*1ccc0*/  LDL.LU R8, [R1+0x38] ;  /* 0x0000380001087983 */ /* 0x000ea80000300800 */
[----:B------:R-:W-:Y:S04]  /*1ccd0*/  STL [R1+0x2f6c], R4 ;  /* 0x002f6c0401007387 */ /* 0x000fe80000100800 */
[----:B------:R-:W3:Y:S04]  /*1cce0*/  LDL.LU R7, [R1+0x40] ;  /* 0x0000400001077983 */ /* 0x000ee80000300800 */
[----:B------:R0:W-:Y:S02]  /*1ccf0*/  STL [R1+0x2f60], R3 ;  /* 0x002f600301007387 */ /* 0x0001e40000100800 */
[----:B0-----:R-:W-:-:S02]  /*1cd00*/  LEA.HI.X.SX32 R3, R9, R2, 0x1, P4 ;  /* 0x0000000209037211 */ /* 0x001fc400020f0eff */
[----:B------:R-:W4:Y:S01]  /*1cd10*/  LDL.LU R9, [R1+0x30] ;  /* 0x0000300001097983 */ /* 0x000f220000300800 */
[----:B------:R-:W-:-:S05]  /*1cd20*/  IADD3 R4, P0, R15, R16, RZ ;  /* 0x000000100f047210 */ /* 0x000fca0007f1e0ff */
[----:B------:R0:W-:Y:S04]  /*1cd30*/  STL [R1+0x2f64], R4 ;  /* 0x002f640401007387 */ /* 0x0001e80000100800 */
[----:B------:R-:W5:Y:S04]  /*1cd40*/  LDL.LU R6, [R1+0x44] ;  /* 0x0000440001067983 */ /* 0x000f680000300800 */
[----:B------:R1:W-:Y:S01]  /*1cd50*/  STL [R1+0x2f58], R3 ;  /* 0x002f580301007387 */ /* 0x0003e20000100800 */
[----:B0-----:R-:W-:-:S03]  /*1cd60*/  IADD3 R4, P4, R17, R16, RZ ;  /* 0x0000001011047210 */ /* 0x001fc60007f9e0ff */
[----:B------:R-:W5:Y:S01]  /*1cd70*/  LDL.LU R5, [R1+0x4c] ;  /* 0x00004c0001057983 */ /* 0x000f620000300800 */
[----:B-1----:R-:W-:-:S03]  /*1cd80*/  LEA.HI.X.SX32 R3, R10, R2, 0x1, P6 ;  /* 0x000000020a037211 */ /* 0x002fc600030f0eff */
[----:B------:R0:W-:Y:S01]  /*1cd90*/  STL [R1+0x2f5c], R4 ;  /* 0x002f5c0401007387 */ /* 0x0001e20000100800 */
[----:B------:R-:W-:-:S03]  /*1cda0*/  IADD3 R10, P6, R18, R16, RZ ;  /* 0x00000010120a7210 */ /* 0x000fc60007fde0ff */
[----:B------:R1:W-:Y:S04]  /*1cdb0*/  STL [R1+0x2f50], R3 ;  /* 0x002f500301007387 */ /* 0x0003e80000100800 */
[----:B0-----:R-:W5:Y:S01]  /*1cdc0*/  LDL.LU R4, [R1+0x54] ;  /* 0x0000540001047983 */ /* 0x001f620000300800 */
[----:B-1----:R-:W-:-:S03]  /*1cdd0*/  LEA.HI.X.SX32 R3, R11, R2, 0x1, P5 ;  /* 0x000000020b037211 */ /* 0x002fc600028f0eff */
[----:B------:R0:W-:Y:S01]  /*1cde0*/  STL [R1+0x2f54], R10 ;  /* 0x002f540a01007387 */ /* 0x0001e20000100800 */
[----:B------:R-:W-:-:S03]  /*1cdf0*/  IADD3 R11, P5, R19, R16, RZ ;  /* 0x00000010130b7210 */ /* 0x000fc60007fbe0ff */
[----:B------:R1:W-:Y:S01]  /*1ce00*/  STL [R1+0x2f48], R3 ;  /* 0x002f480301007387 */ /* 0x0003e20000100800 */
[----:B0-----:R-:W-:-:S03]  /*1ce10*/  LEA.HI.X.SX32 R10, R12, R2, 0x1, P3 ;  /* 0x000000020c0a7211 */ /* 0x001fc600018f0eff */
[----:B-1----:R-:W5:Y:S04]  /*1ce20*/  LDL.LU R3, [R1+0x5c] ;  /* 0x00005c0001037983 */ /* 0x002f680000300800 */
[----:B------:R0:W-:Y:S04]  /*1ce30*/  STL [R1+0x2f4c], R11 ;  /* 0x002f4c0b01007387 */ /* 0x0001e80000100800 */
[----:B------:R1:W-:Y:S04]  /*1ce40*/  STL [R1+0x2f40], R10 ;  /* 0x002f400a01007387 */ /* 0x0003e80000100800 */
[----:B------:R-:W5:Y:S01]  /*1ce50*/  LDL.LU R24, [R1+0x64] ;  /* 0x0000640001187983 */ /* 0x000f620000300800 */
[----:B0-----:R-:W-:-:S02]  /*1ce60*/  IADD3 R11, P3, R20, R16, RZ ;  /* 0x00000010140b7210 */ /* 0x001fc40007f7e0ff */
[----:B-1----:R-:W-:-:S03]  /*1ce70*/  LEA.HI.X.SX32 R10, R13, R2, 0x1, P2 ;  /* 0x000000020d0a7211 */ /* 0x002fc600010f0eff */
[----:B------:R0:W-:Y:S04]  /*1ce80*/  STL [R1+0x2f44], R11 ;  /* 0x002f440b01007387 */ /* 0x0001e80000100800 */
[----:B------:R1:W-:Y:S04]  /*1ce90*/  STL [R1+0x2f38], R10 ;  /* 0x002f380a01007387 */ /* 0x0003e80000100800 */
[----:B------:R-:W5:Y:S01]  /*1cea0*/  LDL.LU R25, [R1+0x6c] ;  /* 0x00006c0001197983 */ /* 0x000f620000300800 */
[----:B0-----:R-:W-:Y:S02]  /*1ceb0*/  IADD3 R11, P2, R21, R16, RZ ;  /* 0x00000010150b7210 */ /* 0x001fe40007f5e0ff */
        /* <DEDUP_REMOVED lines=11> */
[----:B------:R-:W-:Y:S04]  /*1cf70*/  STL [R1+0x2f2c], R11 ;  /* 0x002f2c0b01007387 */ /* 0x000fe80000100800 */
[----:B------:R0:W-:Y:S04]  /*1cf80*/  STL [R1+0x2f20], R10 ;  /* 0x002f200a01007387 */ /* 0x0001e80000100800 */
[----:B------:R-:W5:Y:S01]  /*1cf90*/  LDL.LU R12, [R1+0xa0] ;  /* 0x0000a000010c7983 */ /* 0x000f620000300800 */
[----:B0-----:R-:W-:Y:S02]  /*1cfa0*/  LEA.HI.X.SX32 R10, R18, R2, 0x1, P6 ;  /* 0x00000002120a7211 */ /* 0x001fe400030f0eff */
[----:B----4-:R-:W-:-:S05]  /*1cfb0*/  IADD3 R11, P4, R9, R16, RZ ;  /* 0x00000010090b7210 */ /* 0x010fca0007f9e0ff */
[----:B------:R2:W-:Y:S04]  /*1cfc0*/  STL [R1+0x2f24], R11 ;  /* 0x002f240b01007387 */ /* 0x0005e80000100800 */
[----:B------:R0:W-:Y:S04]  /*1cfd0*/  STL [R1+0x2f18], R10 ;  /* 0x002f180a01007387 */ /* 0x0001e80000100800 */
[----:B------:R-:W4:Y:S01]  /*1cfe0*/  LDL.LU R27, [R1+0xa8] ;  /* 0x0000a800011b7983 */ /* 0x000f220000300800 */
[----:B--2---:R-:W-:Y:S02]  /*1cff0*/  IADD3 R11, P6, R8, R16, RZ ;  /* 0x00000010080b7210 */ /* 0x004fe40007fde0ff */
[----:B0-----:R-:W-:-:S03]  /*1d000*/  LEA.HI.X.SX32 R10, R19, R2, 0x1, P5 ;  /* 0x00000002130a7211 */ /* 0x001fc600028f0eff */
[----:B------:R3:W-:Y:S04]  /*1d010*/  STL [R1+0x2f1c], R11 ;  /* 0x002f1c0b01007387 */ /* 0x0007e80000100800 */
[----:B------:R0:W-:Y:S04]  /*1d020*/  STL [R1+0x2f10], R10 ;  /* 0x002f100a01007387 */ /* 0x0001e80000100800 */
[----:B------:R-:W2:Y:S01]  /*1d030*/  LDL.LU R28, [R1+0xb4] ;  /* 0x0000b400011c7983 */ /* 0x000ea20000300800 */
[----:B---3--:R-:W-:Y:S02]  /*1d040*/  IADD3 R11, P5, R7, R16, RZ ;  /* 0x00000010070b7210 */ /* 0x008fe40007fbe0ff */
[----:B0-----:R-:W-:-:S03]  /*1d050*/  LEA.HI.X.SX32 R10, R20, R2, 0x1, P3 ;  /* 0x00000002140a7211 */ /* 0x001fc600018f0eff */
[----:B------:R0:W-:Y:S01]  /*1d060*/  STL [R1+0x2f14], R11 ;  /* 0x002f140b01007387 */ /* 0x0001e20000100800 */
[----:B-----5:R-:W-:-:S03]  /*1d070*/  IADD3 R14, P3, R6, R16, RZ ;  /* 0x00000010060e7210 */ /* 0x020fc60007f7e0ff */
[----:B------:R1:W-:Y:S04]  /*1d080*/  STL [R1+0x2f08], R10 ;  /* 0x002f080a01007387 */ /* 0x0003e80000100800 */
[----:B0-----:R-:W3:Y:S01]  /*1d090*/  LDL.LU R11, [R1+0xcc] ;  /* 0x0000cc00010b7983 */ /* 0x001ee20000300800 */
[----:B-1----:R-:W-:-:S03]  /*1d0a0*/  LEA.HI.X.SX32 R10, R21, R2, 0x1, P2 ;  /* 0x00000002150a7211 */ /* 0x002fc600010f0eff */
[----:B------:R0:W-:Y:S04]  /*1d0b0*/  STL [R1+0x2f0c], R14 ;  /* 0x002f0c0e01007387 */ /* 0x0001e80000100800 */
[----:B------:R1:W-:Y:S04]  /*1d0c0*/  STL [R1+0x2f00], R10 ;  /* 0x002f000a01007387 */ /* 0x0003e80000100800 */
[----:B------:R-:W5:Y:S01]  /*1d0d0*/  LDL.LU R29, [R1+0xd4] ;  /* 0x0000d400011d7983 */ /* 0x000f620000300800 */
[----:B0-----:R-:W-:Y:S02]  /*1d0e0*/  IADD3 R14, P2, R5, R16, RZ ;  /* 0x00000010050e7210 */ /* 0x001fe40007f5e0ff */
[----:B-1----:R-:W-:-:S03]  /*1d0f0*/  LEA.HI.X.SX32 R10, R22, R2, 0x1, P1 ;  /* 0x00000002160a7211 */ /* 0x002fc600008f0eff */
[----:B------:R0:W-:Y:S01]  /*1d100*/  STL [R1+0x2f04], R14 ;  /* 0x002f040e01007387 */ /* 0x0001e20000100800 */
[----:B------:R-:W-:-:S03]  /*1d110*/  IADD3 R15, P1, R4, R16, RZ ;  /* 0x00000010040f7210 */ /* 0x000fc60007f3e0ff */
[----:B------:R1:W-:Y:S01]  /*1d120*/  STL [R1+0x2ef8], R10 ;  /* 0x002ef80a01007387 */ /* 0x0003e20000100800 */
[----:B0-----:R-:W-:-:S03]  /*1d130*/  LEA.HI.X.SX32 R14, R23, R2, 0x1, P0 ;  /* 0x00000002170e7211 */ /* 0x001fc600000f0eff */
[----:B-1----:R-:W5:Y:S04]  /*1d140*/  LDL.LU R10, [R1+0xdc] ;  /* 0x0000dc00010a7983 */ /* 0x002f680000300800 */
[----:B------:R0:W-:Y:S04]  /*1d150*/  STL [R1+0x2efc], R15 ;  /* 0x002efc0f01007387 */ /* 0x0001e80000100800 */
[----:B------:R1:W-:Y:S01]  /*1d160*/  STL [R1+0x28d4], R14 ;  /* 0x0028d40e01007387 */ /* 0x0003e20000100800 */
[----:B0-----:R-:W-:Y:S02]  /*1d170*/  IADD3 R15, P0, R3, R16, RZ ;  /* 0x00000010030f7210 */ /* 0x001fe40007f1e0ff */
[----:B-1----:R-:W-:-:S02]  /*1d180*/  LEA.HI.X.SX32 R14, R9, R2, 0x1, P4 ;  /* 0x00000002090e7211 */ /* 0x002fc400020f0eff */
[----:B------:R-:W5:Y:S04]  /*1d190*/  LDL.LU R9, [R1+0xf8] ;  /* 0x0000f80001097983 */ /* 0x000f680000300800 */
        /* <DEDUP_REMOVED lines=25> */
[----:B------:R-:W-:Y:S04]  /*1d330*/  STL [R1+0x291c], R15 ;  /* 0x00291c0f01007387 */ /* 0x000fe80000100800 */
[----:B------:R0:W-:Y:S02]  /*1d340*/  STL [R1+0x28ec], R14 ;  /* 0x0028ec0e01007387 */ /* 0x0001e40000100800 */
[----:B0-----:R-:W-:-:S02]  /*1d350*/  LEA.HI.X.SX32 R14, R3, R2, 0x1, P0 ;  /* 0x00000002030e7211 */ /* 0x001fc400000f0eff */
[----:B------:R-:W5:Y:S01]  /*1d360*/  LDL.LU R3, [R1+0x140] ;  /* 0x0001400001037983 */ /* 0x000f620000300800 */
[----:B----4-:R-:W-:-:S05]  /*1d370*/  IADD3 R15, P1, R27, R16, RZ ;  /* 0x000000101b0f7210 */ /* 0x010fca0007f3e0ff */
[----:B------:R2:W-:Y:S04]  /*1d380*/  STL [R1+0x2924], R15 ;  /* 0x0029240f01007387 */ /* 0x0005e80000100800 */
[----:B------:R0:W-:Y:S01]  /*1d390*/  STL [R1+0x28f0], R14 ;  /* 0x0028f00e01007387 */ /* 0x0001e20000100800 */
[----:B--2---:R-:W-:Y:S02]  /*1d3a0*/  IADD3 R15, P0, R28, R16, RZ ;  /* 0x000000101c0f7210 */ /* 0x004fe40007f1e0ff */
[----:B0-----:R-:W-:Y:S02]  /*1d3b0*/  LEA.HI.X.SX32 R14, R24, R2, 0x1, P4 ;  /* 0x00000002180e7211 */ /* 0x001fe400020f0eff */
[----:B------:R-:W2:Y:S04]  /*1d3c0*/  LDL.LU R24, [R1+0x148] ;  /* 0x0001480001187983 */ /* 0x000ea80000300800 */
[----:B------:R3:W-:Y:S04]  /*1d3d0*/  STL [R1+0x292c], R15 ;  /* 0x00292c0f01007387 */ /* 0x0007e80000100800 */
[----:B------:R0:W-:Y:S01]  /*1d3e0*/  STL [R1+0x28f8], R14 ;  /* 0x0028f80e01007387 */ /* 0x0001e20000100800 */
[----:B---3--:R-:W-:-:S02]  /*1d3f0*/  IADD3 R15, P4, R11, R16, RZ ;  /* 0x000000100b0f7210 */ /* 0x008fc40007f9e0ff */
[----:B0-----:R-:W-:Y:S02]  /*1d400*/  LEA.HI.X.SX32 R14, R25, R2, 0x1, P6 ;  /* 0x00000002190e7211 */ /* 0x001fe400030f0eff */
[----:B------:R-:W3:Y:S04]  /*1d410*/  LDL.LU R25, [R1+0x174] ;  /* 0x0001740001197983 */ /* 0x000ee80000300800 */
[----:B------:R5:W-:Y:S04]  /*1d420*/  STL [R1+0x2934], R15 ;  /* 0x0029340f01007387 */ /* 0x000be80000100800 */
[----:B------:R0:W-:Y:S01]  /*1d430*/  STL [R1+0x2900], R14 ;  /* 0x0029000e01007387 */ /* 0x0001e20000100800 */
[----:B-----5:R-:W-:-:S02]  /*1d440*/  IADD3 R15, P6, R29, R16, RZ ;  /* 0x000000101d0f7210 */ /* 0x020fc40007fde0ff */
[----:B0-----:R-:W-:Y:S02]  /*1d450*/  LEA.HI.X.SX32 R14, R13, R2, 0x1, P5 ;  /* 0x000000020d0e7211 */ /* 0x001fe400028f0eff */
[----:B------:R-:W4:Y:S04]  /*1d460*/  LDL.LU R13, [R1+0x17c] ;  /* 0x00017c00010d7983 */ /* 0x000f280000300800 */
[----:B------:R0:W-:Y:S04]  /*1d470*/  STL [R1+0x293c], R15 ;  /* 0x00293c0f01007387 */ /* 0x0001e80000100800 */
[----:B------:R1:W-:Y:S01]  /*1d480*/  STL [R1+0x2908], R14 ;  /* 0x0029080e01007387 */ /* 0x0003e20000100800 */
[----:B0-----:R-:W-:-:S02]  /*1d490*/  IADD3 R15, P5, R10, R16, RZ ;  /* 0x000000100a0f7210 */ /* 0x001fc40007fbe0ff */
[----:B-1----:R-:W-:Y:S02]  /*1d4a0*/  LEA.HI.X.SX32 R14, R26, R2, 0x1, P3 ;  /* 0x000000021a0e7211 */ /* 0x002fe400018f0eff */
[----:B------:R-:W5:Y:S04]  /*1d4b0*/  LDL.LU R26, [R1+0x188] ;  /* 0x00018800011a7983 */ /* 0x000f680000300800 */
        /* <DEDUP_REMOVED lines=33> */
[-C--:B-1----:R-:W-:Y:S02]  /*1d6d0*/  LEA.HI.X.SX32 R14, R9, R2.reuse, 0x1, P3 ;  /* 0x00000002090e7211 */ /* 0x082fe400018f0eff */
[----:B------:R-:W5:Y:S04]  /*1d6e0*/  LDL.LU R9, [R1+0x254] ;  /* 0x0002540001097983 */ /* 0x000f680000300800 */
[----:B------:R-:W-:Y:S04]  /*1d6f0*/  STL [R1+0x297c], R15 ;  /* 0x00297c0f01007387 */ /* 0x000fe80000100800 */
[----:B------:R0:W-:Y:S02]  /*1d700*/  STL [R1+0x2948], R14 ;  /* 0x0029480e01007387 */ /* 0x0001e40000100800 */
[----:B0-----:R-:W-:-:S02]  /*1d710*/  LEA.HI.X.SX32 R14, R8, R2, 0x1, P2 ;  /* 0x00000002080e7211 */ /* 0x001fc400010f0eff */
[----:B------:R-:W5:Y:S01]  /*1d720*/  LDL.LU R8, [R1+0x260] ;  /* 0x0002600001087983 */ /* 0x000f620000300800 */
[----:B--2---:R-:W-:-:S05]  /*1d730*/  IADD3 R15, P3, R24, R16, RZ ;  /* 0x00000010180f7210 */ /* 0x004fca0007f7e0ff */
[----:B------:R-:W-:Y:S04]  /*1d740*/  STL [R1+0x2984], R15 ;  /* 0x0029840f01007387 */ /* 0x000fe80000100800 */
[----:B------:R0:W-:Y:S02]  /*1d750*/  STL [R1+0x2950], R14 ;  /* 0x0029500e01007387 */ /* 0x0001e40000100800 */
[----:B0-----:R-:W-:Y:S02]  /*1d760*/  LEA.HI.X.SX32 R14, R7, R2, 0x1, P1 ;  /* 0x00000002070e7211 */ /* 0x001fe400008f0eff */
[-C--:B---3--:R-:W-:Y:S01]  /*1d770*/  IADD3 R15, P2, R25, R16.reuse, RZ ;  /* 0x00000010190f7210 */ /* 0x088fe20007f5e0ff */
[----:B------:R-:W2:Y:S04]  /*1d780*/  LDL.LU R7, [R1+0x268] ;  /* 0x0002680001077983 */ /* 0x000ea80000300800 */
[----:B------:R4:W-:Y:S04]  /*1d790*/  STL [R1+0x298c], R15 ;  /* 0x00298c0f01007387 */ /* 0x0009e80000100800 */
[----:B------:R0:W-:Y:S01]  /*1d7a0*/  STL [R1+0x2958], R14 ;  /* 0x0029580e01007387 */ /* 0x0001e20000100800 */
[----:B----4-:R-:W-:-:S02]  /*1d7b0*/  IADD3 R15, P1, R13, R16, RZ ;  /* 0x000000100d0f7210 */ /* 0x010fc40007f3e0ff */
        /* <DEDUP_REMOVED lines=55> */
[----:B------:R-:W2:Y:S01]  /*1db30*/  LDL.LU R11, [R1+0x2ec] ;  /* 0x0002ec00010b7983 */ /* 0x000ea20000300800 */
[----:B---3--:R-:W-:-:S05]  /*1db40*/  IADD3 R15, P5, R6, R16, RZ ;  /* 0x00000010060f7210 */ /* 0x008fca0007fbe0ff */
[----:B------:R-:W-:Y:S04]  /*1db50*/  STL [R1+0x29ec], R15 ;  /* 0x0029ec0f01007387 */ /* 0x000fe80000100800 */
[----:B------:R0:W-:Y:S02]  /*1db60*/  STL [R1+0x29b8], R14 ;  /* 0x0029b80e01007387 */ /* 0x0001e40000100800 */
[----:B0-----:R-:W-:Y:S02]  /*1db70*/  LEA.HI.X.SX32 R14, R29, R2, 0x1, P2 ;  /* 0x000000021d0e7211 */ /* 0x001fe400010f0eff */
[-C--:B----4-:R-:W-:Y:S01]  /*1db80*/  IADD3 R15, P3, R5, R16.reuse, RZ ;  /* 0x00000010050f7210 */ /* 0x090fe20007f7e0ff */
        /* <DEDUP_REMOVED lines=59> */
[----:B------:R-:W3:Y:S01]  /*1df40*/  LDL.LU R26, [R1+0x35c] ;  /* 0x00035c00011a7983 */ /* 0x000ee20000300800 */
[----:B----4-:R-:W-:-:S05]  /*1df50*/  IADD3 R15, P6, R10, R16, RZ ;  /* 0x000000100a0f7210 */ /* 0x010fca0007fde0ff */
[----:B------:R-:W-:Y:S04]  /*1df60*/  STL [R1+0x2a54], R15 ;  /* 0x002a540f01007387 */ /* 0x000fe80000100800 */
[----:B------:R0:W-:Y:S02]  /*1df70*/  STL [R1+0x2a20], R14 ;  /* 0x002a200e01007387 */ /* 0x0001e40000100800 */
[----:B0-----:R-:W-:Y:S02]  /*1df80*/  LEA.HI.X.SX32 R14, R12, R2, 0x1, P3 ;  /* 0x000000020c0e7211 */ /* 0x001fe400018f0eff */
[-C--:B-----5:R-:W-:Y:S01]  /*1df90*/  IADD3 R15, P5, R9, R16.reuse, RZ ;  /* 0x00000010090f7210 */ /* 0x0a0fe20007fbe0ff */
        /* <DEDUP_REMOVED lines=59> */
[----:B------:R-:W4:Y:S01]  /*1e350*/  LDL.LU R3, [R1+0x38c] ;  /* 0x00038c0001037983 */ /* 0x000f220000300800 */
[----:B-----5:R-:W-:-:S05]  /*1e360*/  IADD3 R15, P4, R27, R16, RZ ;  /* 0x000000101b0f7210 */ /* 0x020fca0007f9e0ff */
[----:B------:R-:W-:Y:S04]  /*1e370*/  STL [R1+0x2abc], R15 ;  /* 0x002abc0f01007387 */ /* 0x000fe80000100800 */
[----:B------:R0:W-:Y:S02]  /*1e380*/  STL [R1+0x2a88], R14 ;  /* 0x002a880e01007387 */ /* 0x0001e40000100800 */
[----:B0-----:R-:W-:Y:S02]  /*1e390*/  LEA.HI.X.SX32 R14, R24, R2, 0x1, P5 ;  /* 0x00000002180e7211 */ /* 0x001fe400028f0eff */
[-C--:B------:R-:W-:Y:S01]  /*1e3a0*/  IADD3 R15, P6, R28, R16.reuse, RZ ;  /* 0x000000101c0f7210 */ /* 0x080fe20007fde0ff */
        /* <DEDUP_REMOVED lines=59> */
[----:B------:R-:W5:Y:S01]  /*1e760*/  LDL.LU R7, [R1+0x328] ;  /* 0x0003280001077983 */ /* 0x000f620000300800 */
[----:B------:R-:W-:-:S05]  /*1e770*/  IADD3 R15, P0, R25, R16, RZ ;  /* 0x00000010190f7210 */ /* 0x000fca0007f1e0ff */
        /* <DEDUP_REMOVED lines=279> */
[-C--:B------:R-:W-:Y:S02]  /*1f8f0*/  LEA.HI.X.SX32 R13, R13, R2.reuse, 0x1, P5 ;  /* 0x000000020d0d7211 */ /* 0x080fe400028f0eff */
[----:B------:R-:W-:Y:S02]  /*1f900*/  LEA.HI.X.SX32 R12, R12, R2, 0x1, P2 ;  /* 0x000000020c0c7211 */ /* 0x000fe400010f0eff */
[----:B--2---:R-:W-:-:S05]  /*1f910*/  IADD3 R15, P0, R28, R16, RZ ;  /* 0x000000101c0f7210 */ /* 0x004fca0007f1e0ff */
[----:B------:R-:W-:Y:S04]  /*1f920*/  STL [R1+0x2ce4], R15 ;  /* 0x002ce40f01007387 */ /* 0x000fe80000100800 */
[----:B------:R0:W-:Y:S02]  /*1f930*/  STL [R1+0x2cb0], R14 ;  /* 0x002cb00e01007387 */ /* 0x0001e40000100800 */
[----:B0-----:R-:W-:Y:S02]  /*1f940*/  LEA.HI.X.SX32 R14, R25, R2, 0x1, P6 ;  /* 0x00000002190e7211 */ /* 0x001fe400030f0eff */
[----:B------:R-:W2:Y:S01]  /*1f950*/  LDL.LU R25, [R1+0x1ec] ;  /* 0x0001ec0001197983 */ /* 0x000ea20000300800 */
[----:B---3--:R-:W-:-:S05]  /*1f960*/  IADD3 R15, P4, R11, R16, RZ ;  /* 0x000000100b0f7210 */ /* 0x008fca0007f9e0ff */
[----:B------:R-:W-:Y:S04]  /*1f970*/  STL [R1+0x2cec], R15 ;  /* 0x002cec0f01007387 */ /* 0x000fe80000100800 */
[----:B------:R0:W-:Y:S04]  /*1f980*/  STL [R1+0x2cb8], R14 ;  /* 0x002cb80e01007387 */ /* 0x0001e80000100800 */
[----:B0-----:R-:W3:Y:S01]  /*1f990*/  LDL.LU R14, [R1+0x1e4] ;  /* 0x0001e400010e7983 */ /* 0x001ee20000300800 */
[----:B----4-:R-:W-:-:S05]  /*1f9a0*/  IADD3 R15, P6, R29, R16, RZ ;  /* 0x000000101d0f7210 */ /* 0x010fca0007fde0ff */
[----:B------:R-:W-:Y:S04]  /*1f9b0*/  STL [R1+0x2cf4], R15 ;  /* 0x002cf40f01007387 */ /* 0x000fe80000100800 */
[----:B------:R0:W-:Y:S02]  /*1f9c0*/  STL [R1+0x2cc0], R13 ;  /* 0x002cc00d01007387 */ /* 0x0001e40000100800 */
[----:B0-----:R-:W-:Y:S02]  /*1f9d0*/  LEA.HI.X.SX32 R13, R26, R2, 0x1, P3 ;  /* 0x000000021a0d7211 */ /* 0x001fe400018f0eff */
[----:B------:R-:W4:Y:S01]  /*1f9e0*/  LDL.LU R26, [R1+0x1dc] ;  /* 0x0001dc00011a7983 */ /* 0x000f220000300800 */
[----:B-----5:R-:W-:-:S05]  /*1f9f0*/  IADD3 R15, P5, R10, R16, RZ ;  /* 0x000000100a0f7210 */ /* 0x020fca0007fbe0ff */
[----:B------:R-:W-:Y:S04]  /*1fa00*/  STL [R1+0x2cfc], R15 ;  /* 0x002cfc0f01007387 */ /* 0x000fe80000100800 */
[----:B------:R0:W-:Y:S04]  /*1fa10*/  STL [R1+0x2cc8], R13 ;  /* 0x002cc80d01007387 */ /* 0x0001e80000100800 */
[----:B0-----:R-:W5:Y:S01]  /*1fa20*/  LDL.LU R13, [R1+0x1d8] ;  /* 0x0001d800010d7983 */ /* 0x001f620000300800 */
[----:B------:R-:W-:-:S05]  /*1fa30*/  IADD3 R15, P3, R9, R16, RZ ;  /* 0x00000010090f7210 */ /* 0x000fca0007f7e0ff */
[----:B------:R-:W-:Y:S04]  /*1fa40*/  STL [R1+0x2d04], R15 ;  /* 0x002d040f01007387 */ /* 0x000fe80000100800 */
[----:B------:R0:W-:Y:S02]  /*1fa50*/  STL [R1+0x2cd0], R12 ;  /* 0x002cd00c01007387 */ /* 0x0001e40000100800 */
[----:B0-----:R-:W-:Y:S02]  /*1fa60*/  LEA.HI.X.SX32 R12, R27, R2, 0x1, P1 ;  /* 0x000000021b0c7211 */ /* 0x001fe400008f0eff */
[----:B------:R-:W5:Y:S01]  /*1fa70*/  LDL.LU R27, [R1+0x1d4] ;  /* 0x0001d400011b7983 */ /* 0x000f620000300800 */
[----:B------:R-:W-:-:S05]  /*1fa80*/  IADD3 R15, P2, R8, R16, RZ ;  /* 0x00000010080f7210 */ /* 0x000fca0007f5e0ff */
[----:B------:R-:W-:Y:S04]  /*1fa90*/  STL [R1+0x2d0c], R15 ;  /* 0x002d0c0f01007387 */ /* 0x000fe80000100800 */
[----:B------:R0:W-:Y:S01]  /*1faa0*/  STL [R1+0x2cd8], R12 ;  /* 0x002cd80c01007387 */ /* 0x0001e20000100800 */
[-C--:B------:R-:W-:Y:S02]  /*1fab0*/  LEA.HI.X.SX32 R11, R11, R2.reuse, 0x1, P4 ;  /* 0x000000020b0b7211 */ /* 0x080fe400020f0eff */
[----:B0-----:R-:W-:Y:S02]  /*1fac0*/  LEA.HI.X.SX32 R12, R28, R2, 0x1, P0 ;  /* 0x000000021c0c7211 */ /* 0x001fe400000f0eff */
[----:B------:R-:W5:Y:S01]  /*1fad0*/  LDL.LU R28, [R1+0x1d0] ;  /* 0x0001d000011c7983 */ /* 0x000f620000300800 */
[----:B------:R-:W-:-:S05]  /*1fae0*/  IADD3 R15, P1, R7, R16, RZ ;  /* 0x00000010070f7210 */ /* 0x000fca0007f3e0ff */
[----:B------:R-:W-:Y:S04]  /*1faf0*/  STL [R1+0x2d14], R15 ;  /* 0x002d140f01007387 */ /* 0x000fe80000100800 */
[----:B------:R0:W-:Y:S04]  /*1fb00*/  STL [R1+0x2ce0], R12 ;  /* 0x002ce00c01007387 */ /* 0x0001e80000100800 */
[----:B0-----:R-:W5:Y:S01]  /*1fb10*/  LDL.LU R12, [R1+0x1cc] ;  /* 0x0001cc00010c7983 */ /* 0x001f620000300800 */
        /* <DEDUP_REMOVED lines=8> */
[----:B------:R0:W-:Y:S01]  /*1fba0*/  STL [R1+0x2cf0], R11 ;  /* 0x002cf00b01007387 */ /* 0x0001e20000100800 */
[----:B------:R-:W-:-:S03]  /*1fbb0*/  LEA.HI.X.SX32 R9, R9, R2, 0x1, P3 ;  /* 0x0000000209097211 */ /* 0x000fc600018f0eff */
[----:B0-----:R-:W5:Y:S01]  /*1fbc0*/  LDL.LU R11, [R1+0x1c4] ;  /* 0x0001c400010b7983 */ /* 0x001f620000300800 */
[----:B------:R-:W-:-:S05]  /*1fbd0*/  IADD3 R15, P6, R4, R16, RZ ;  /* 0x00000010040f7210 */ /* 0x000fca0007fde0ff */
[----:B------:R-:W-:Y:S04]  /*1fbe0*/  STL [R1+0x2d2c], R15 ;  /* 0x002d2c0f01007387 */ /* 0x000fe80000100800 */
[----:B------:R0:W-:Y:S01]  /*1fbf0*/  STL [R1+0x2cf8], R10 ;  /* 0x002cf80a01007387 */ /* 0x0001e20000100800 */
[----:B------:R-:W-:-:S03]  /*1fc00*/  LEA.HI.X.SX32 R8, R8, R2, 0x1, P2 ;  /* 0x0000000208087211 */ /* 0x000fc600010f0eff */
[----:B0-----:R-:W5:Y:S01]  /*1fc10*/  LDL.LU R10, [R1+0x1c0] ;  /* 0x0001c000010a7983 */ /* 0x001f620000300800 */
[----:B------:R-:W-:-:S05]  /*1fc20*/  IADD3 R15, P5, R3, R16, RZ ;  /* 0x00000010030f7210 */ /* 0x000fca0007fbe0ff */
[----:B------:R-:W-:Y:S04]  /*1fc30*/  STL [R1+0x2d34], R15 ;  /* 0x002d340f01007387 */ /* 0x000fe80000100800 */
[----:B------:R0:W-:Y:S04]  /*1fc40*/  STL [R1+0x2d00], R9 ;  /* 0x002d000901007387 */ /* 0x0001e80000100800 */
[----:B0-----:R-:W5:Y:S01]  /*1fc50*/  LDL.LU R9, [R1+0x1bc] ;  /* 0x0001bc0001097983 */ /* 0x001f620000300800 */
[----:B------:R-:W-:-:S05]  /*1fc60*/  IADD3 R15, P3, R24, R16, RZ ;  /* 0x00000010180f7210 */ /* 0x000fca0007f7e0ff */
[----:B------:R-:W-:Y:S04]  /*1fc70*/  STL [R1+0x2d3c], R15 ;  /* 0x002d3c0f01007387 */ /* 0x000fe80000100800 */
[----:B------:R0:W-:Y:S04]  /*1fc80*/  STL [R1+0x2d08], R8 ;  /* 0x002d080801007387 */ /* 0x0001e80000100800 */
[----:B0-----:R-:W5:Y:S01]  /*1fc90*/  LDL.LU R8, [R1+0x1b8] ;  /* 0x0001b80001087983 */ /* 0x001f620000300800 */
[-C--:B------:R-:W-:Y:S02]  /*1fca0*/  LEA.HI.X.SX32 R7, R7, R2.reuse, 0x1, P1 ;  /* 0x0000000207077211 */ /* 0x080fe400008f0eff */
[----:B------:R-:W-:-:S02]  /*1fcb0*/  LEA.HI.X.SX32 R6, R6, R2, 0x1, P0 ;  /* 0x0000000206067211 */ /* 0x000fc400000f0eff */
[-C--:B------:R-:W-:Y:S02]  /*1fcc0*/  LEA.HI.X.SX32 R5, R5, R2.reuse, 0x1, P4 ;  /* 0x0000000205057211 */ /* 0x080fe400020f0eff */
[-C--:B------:R-:W-:Y:S02]  /*1fcd0*/  LEA.HI.X.SX32 R17, R4, R2.reuse, 0x1, P6 ;  /* 0x0000000204117211 */ /* 0x080fe400030f0eff */
[----:B------:R-:W-:Y:S02]  /*1fce0*/  LEA.HI.X.SX32 R3, R3, R2, 0x1, P5 ;  /* 0x0000000203037211 */ /* 0x000fe400028f0eff */
[----:B--2---:R-:W-:-:S05]  /*1fcf0*/  IADD3 R15, P2, R25, R16, RZ ;  /* 0x00000010190f7210 */ /* 0x004fca0007f5e0ff */
[----:B------:R-:W-:Y:S04]  /*1fd00*/  STL [R1+0x2d44], R15 ;  /* 0x002d440f01007387 */ /* 0x000fe80000100800 */
[----:B------:R0:W-:Y:S04]  /*1fd10*/  STL [R1+0x2d10], R7 ;  /* 0x002d100701007387 */ /* 0x0001e80000100800 */
[----:B0-----:R-:W2:Y:S01]  /*1fd20*/  LDL.LU R7, [R1+0x1b4] ;  /* 0x0001b40001077983 */ /* 0x001ea20000300800 */
[----:B---3--:R-:W-:-:S05]  /*1fd30*/  IADD3 R15, P1, R14, R16, RZ ;  /* 0x000000100e0f7210 */ /* 0x008fca0007f3e0ff */
[----:B------:R-:W-:Y:S04]  /*1fd40*/  STL [R1+0x2d4c], R15 ;  /* 0x002d4c0f01007387 */ /* 0x000fe80000100800 */
[----:B------:R0:W-:Y:S04]  /*1fd50*/  STL [R1+0x2d18], R6 ;  /* 0x002d180601007387 */ /* 0x0001e80000100800 */
[----:B0-----:R-:W3:Y:S01]  /*1fd60*/  LDL.LU R6, [R1+0x1b0] ;  /* 0x0001b00001067983 */ /* 0x001ee20000300800 */
[----:B----4-:R-:W-:-:S05]  /*1fd70*/  IADD3 R15, P0, R26, R16, RZ ;  /* 0x000000101a0f7210 */ /* 0x010fca0007f1e0ff */
[----:B------:R-:W-:Y:S04]  /*1fd80*/  STL [R1+0x2d54], R15 ;  /* 0x002d540f01007387 */ /* 0x000fe80000100800 */
[----:B------:R0:W-:Y:S04]  /*1fd90*/  STL [R1+0x2d20], R5 ;  /* 0x002d200501007387 */ /* 0x0001e80000100800 */
[----:B0-----:R-:W4:Y:S01]  /*1fda0*/  LDL.LU R5, [R1+0x1ac] ;  /* 0x0001ac0001057983 */ /* 0x001f220000300800 */
[----:B-----5:R-:W-:-:S05]  /*1fdb0*/  IADD3 R15, P4, R13, R16, RZ ;  /* 0x000000100d0f7210 */ /* 0x020fca0007f9e0ff */
[----:B------:R0:W-:Y:S04]  /*1fdc0*/  STL [R1+0x2d5c], R15 ;  /* 0x002d5c0f01007387 */ /* 0x0001e80000100800 */
[----:B------:R-:W5:Y:S04]  /*1fdd0*/  LDL.LU R4, [R1+0x1a8] ;  /* 0x0001a80001047983 */ /* 0x000f680000300800 */
[----:B------:R1:W-:Y:S01]  /*1fde0*/  STL [R1+0x2d28], R17 ;  /* 0x002d281101007387 */ /* 0x0003e20000100800 */
[----:B0-----:R-:W-:Y:S02]  /*1fdf0*/  IADD3 R15, P6, R27, R16, RZ ;  /* 0x000000101b0f7210 */ /* 0x001fe40007fde0ff */
[----:B-1----:R-:W-:-:S03]  /*1fe00*/  LEA.HI.X.SX32 R17, R24, R2, 0x1, P3 ;  /* 0x0000000218117211 */ /* 0x002fc600018f0eff */
[----:B------:R-:W-:Y:S04]  /*1fe10*/  STL [R1+0x2d64], R15 ;  /* 0x002d640f01007387 */ /* 0x000fe80000100800 */
[----:B------:R0:W-:Y:S04]  /*1fe20*/  STL [R1+0x2d30], R3 ;  /* 0x002d300301007387 */ /* 0x0001e80000100800 */
[----:B0-----:R-:W5:Y:S01]  /*1fe30*/  LDL.LU R3, [R1+0x1a4] ;  /* 0x0001a40001037983 */ /* 0x001f620000300800 */
[----:B------:R-:W-:-:S05]  /*1fe40*/  IADD3 R15, P5, R28, R16, RZ ;  /* 0x000000101c0f7210 */ /* 0x000fca0007fbe0ff */
[----:B------:R-:W-:Y:S04]  /*1fe50*/  STL [R1+0x2d6c], R15 ;  /* 0x002d6c0f01007387 */ /* 0x000fe80000100800 */
[----:B------:R0:W-:Y:S04]  /*1fe60*/  STL [R1+0x2d38], R17 ;  /* 0x002d381101007387 */ /* 0x0001e80000100800 */
[----:B------:R-:W5:Y:S01]  /*1fe70*/  LDL.LU R24, [R1+0x1a0] ;  /* 0x0001a00001187983 */ /* 0x000f620000300800 */
[----:B0-----:R-:W-:Y:S02]  /*1fe80*/  LEA.HI.X.SX32 R17, R25, R2, 0x1, P2 ;  /* 0x0000000219117211 */ /* 0x001fe400010f0eff */
[----:B------:R-:W-:-:S05]  /*1fe90*/  IADD3 R15, P3, R12, R16, RZ ;  /* 0x000000100c0f7210 */ /* 0x000fca0007f7e0ff */
[----:B------:R-:W-:Y:S04]  /*1fea0*/  STL [R1+0x2d74], R15 ;  /* 0x002d740f01007387 */ /* 0x000fe80000100800 */
[----:B------:R0:W-:Y:S04]  /*1feb0*/  STL [R1+0x2d40], R17 ;  /* 0x002d401101007387 */ /* 0x0001e80000100800 */
[----:B------:R-:W5:Y:S01]  /*1fec0*/  LDL.LU R25, [R1+0x198] ;  /* 0x0001980001197983 */ /* 0x000f620000300800 */
[----:B0-----:R-:W-:Y:S02]  /*1fed0*/  LEA.HI.X.SX32 R17, R14, R2, 0x1, P1 ;  /* 0x000000020e117211 */ /* 0x001fe400008f0eff */
[----:B------:R-:W-:-:S05]  /*1fee0*/  IADD3 R15, P2, R29, R16, RZ ;  /* 0x000000101d0f7210 */ /* 0x000fca0007f5e0ff */
[----:B------:R0:W-:Y:S01]  /*1fef0*/  STL [R1+0x2d7c], R15 ;  /* 0x002d7c0f01007387 */ /* 0x0001e20000100800 */
[----:B------:R-:W-:-:S03]  /*1ff00*/  LEA.HI.X.SX32 R14, R26, R2, 0x1, P0 ;  /* 0x000000021a0e7211 */ /* 0x000fc600000f0eff */
[----:B------:R-:W-:Y:S01]  /*1ff10*/  STL [R1+0x2d48], R17 ;  /* 0x002d481101007387 */ /* 0x000fe20000100800 */
[----:B------:R-:W-:-:S03]  /*1ff20*/  LEA.HI.X.SX32 R13, R13, R2, 0x1, P4 ;  /* 0x000000020d0d7211 */ /* 0x000fc600020f0eff */
[----:B------:R-:W5:Y:S01]  /*1ff30*/  LDL.LU R26, [R1+0x194] ;  /* 0x00019400011a7983 */ /* 0x000f620000300800 */
[----:B0-----:R-:W-:-:S05]  /*1ff40*/  IADD3 R15, P1, R11, R16, RZ ;  /* 0x000000100b0f7210 */ /* 0x001fca0007f3e0ff */
[----:B------:R-:W-:Y:S04]  /*1ff50*/  STL [R1+0x2d84], R15 ;  /* 0x002d840f01007387 */ /* 0x000fe80000100800 */
[----:B------:R0:W-:Y:S04]  /*1ff60*/  STL [R1+0x2d50], R14 ;  /* 0x002d500e01007387 */ /* 0x0001e80000100800 */
[----:B0-----:R-:W5:Y:S01]  /*1ff70*/  LDL.LU R14, [R1+0x18c] ;  /* 0x00018c00010e7983 */ /* 0x001f620000300800 */
        /* <DEDUP_REMOVED lines=9> */
[-C--:B-1----:R-:W-:Y:S02]  /*20010*/  LEA.HI.X.SX32 R13, R28, R2.reuse, 0x1, P5 ;  /* 0x000000021c0d7211 */ /* 0x082fe400028f0eff */
[----:B------:R-:W5:Y:S04]  /*20020*/  LDL.LU R28, [R1+0x180] ;  /* 0x00018000011c7983 */ /* 0x000f680000300800 */
[----:B------:R-:W-:Y:S04]  /*20030*/  STL [R1+0x2d9c], R15 ;  /* 0x002d9c0f01007387 */ /* 0x000fe80000100800 */
[----:B------:R0:W-:Y:S04]  /*20040*/  STL [R1+0x2d68], R13 ;  /* 0x002d680d01007387 */ /* 0x0001e80000100800 */
[----:B0-----:R-:W5:Y:S01]  /*20050*/  LDL.LU R13, [R1+0x178] ;  /* 0x00017800010d7983 */ /* 0x001f620000300800 */
[----:B------:R-:W-:-:S02]  /*20060*/  LEA.HI.X.SX32 R12, R12, R2, 0x1, P3 ;  /* 0x000000020c0c7211 */ /* 0x000fc400018f0eff */
[----:B------:R-:W-:Y:S02]  /*20070*/  LEA.HI.X.SX32 R10, R10, R2, 0x1, P0 ;  /* 0x000000020a0a7211 */ /* 0x000fe400000f0eff */
[----:B--2---:R-:W-:-:S05]  /*20080*/  IADD3 R15, P5, R7, R16, RZ ;  /* 0x00000010070f7210 */ /* 0x004fca0007fbe0ff */
[----:B------:R0:W-:Y:S04]  /*20090*/  STL [R1+0x2da4], R15 ;  /* 0x002da40f01007387 */ /* 0x0001e80000100800 */
[----:B------:R-:W-:Y:S01]  /*200a0*/  STL [R1+0x2d70], R12 ;  /* 0x002d700c01007387 */ /* 0x000fe20000100800 */
[----:B0-----:R-:W-:Y:S02]  /*200b0*/  LEA.HI.X.SX32 R15, R29, R2, 0x1, P2 ;  /* 0x000000021d0f7211 */ /* 0x001fe400010f0eff */
[----:B---3--:R-:W-:-:S05]  /*200c0*/  IADD3 R17, P3, R6, R16, RZ ;  /* 0x0000001006117210 */ /* 0x008fca0007f7e0ff */
[----:B------:R-:W-:Y:S04]  /*200d0*/  STL [R1+0x2dac], R17 ;  /* 0x002dac1101007387 */ /* 0x000fe80000100800 */
[----:B------:R-:W2:Y:S04]  /*200e0*/  LDL.LU R29, [R1+0x170] ;  /* 0x00017000011d7983 */ /* 0x000ea80000300800 */
[----:B------:R0:W-:Y:S02]  /*200f0*/  STL [R1+0x2d78], R15 ;  /* 0x002d780f01007387 */ /* 0x0001e40000100800 */
[----:B0-----:R-:W-:-:S02]  /*20100*/  LEA.HI.X.SX32 R15, R11, R2, 0x1, P1 ;  /* 0x000000020b0f7211 */ /* 0x001fc400008f0eff */
[----:B----4-:R-:W-:-:S05]  /*20110*/  IADD3 R12, P2, R5, R16, RZ ;  /* 0x00000010050c7210 */ /* 0x010fca0007f5e0ff */
[----:B------:R0:W-:Y:S01]  /*20120*/  STL [R1+0x2db4], R12 ;  /* 0x002db40c01007387 */ /* 0x0001e20000100800 */
[----:B-----5:R-:W-:-:S03]  /*20130*/  IADD3 R11, P1, R4, R16, RZ ;  /* 0x00000010040b7210 */ /* 0x020fc60007f3e0ff */
[----:B0-----:R-:W3:Y:S04]  /*20140*/  LDL.LU R12, [R1+0x16c] ;  /* 0x00016c00010c7983 */ /* 0x001ee80000300800 */
[----:B------:R0:W-:Y:S04]  /*20150*/  STL [R1+0x2d80], R15 ;  /* 0x002d800f01007387 */ /* 0x0001e80000100800 */
[----:B------:R1:W-:Y:S01]  /*20160*/  STL [R1+0x2dbc], R11 ;  /* 0x002dbc0b01007387 */ /* 0x0003e20000100800 */
[----:B0-----:R-:W-:-:S03]  /*20170*/  LEA.HI.X.SX32 R15, R9, R2, 0x1, P4 ;  /* 0x00000002090f7211 */ /* 0x001fc600020f0eff */
[----:B-1----:R-:W4:Y:S04]  /*20180*/  LDL.LU R11, [R1+0x168] ;  /* 0x00016800010b7983 */ /* 0x002f280000300800 */
[----:B------:R0:W-:Y:S01]  /*20190*/  STL [R1+0x2d88], R10 ;  /* 0x002d880a01007387 */ /* 0x0001e20000100800 */
[----:B------:R-:W-:-:S03]  /*201a0*/  IADD3 R17, P0, R3, R16, RZ ;  /* 0x0000001003117210 */ /* 0x000fc60007f1e0ff */
[----:B0-----:R-:W5:Y:S04]  /*201b0*/  LDL.LU R10, [R1+0x164] ;  /* 0x00016400010a7983 */ /* 0x001f680000300800 */
[----:B------:R-:W-:Y:S04]  /*201c0*/  STL [R1+0x2dc4], R17 ;  /* 0x002dc41101007387 */ /* 0x000fe80000100800 */
[----:B------:R0:W-:Y:S01]  /*201d0*/  STL [R1+0x2d90], R15 ;  /* 0x002d900f01007387 */ /* 0x0001e20000100800 */
[----:B------:R-:W-:Y:S02]  /*201e0*/  IADD3 R9, P4, R24, R16, RZ ;  /* 0x0000001018097210 */ /* 0x000fe40007f9e0ff */
[----:B0-----:R-:W-:-:S03]  /*201f0*/  LEA.HI.X.SX32 R15, R8, R2, 0x1, P6 ;  /* 0x00000002080f7211 */ /* 0x001fc600030f0eff */
[----:B------:R0:W-:Y:S01]  /*20200*/  STL [R1+0x2dcc], R9 ;  /* 0x002dcc0901007387 */ /* 0x0001e20000100800 */
[----:B------:R-:W-:-:S03]  /*20210*/  LEA.HI.X.SX32 R7, R7, R2, 0x1, P5 ;  /* 0x0000000207077211 */ /* 0x000fc600028f0eff */
[----:B0-----:R-:W5:Y:S01]  /*20220*/  LDL.LU R9, [R1+0x160] ;  /* 0x0001600001097983 */ /* 0x001f620000300800 */
[----:B------:R-:W-:-:S03]  /*20230*/  IADD3 R8, P6, R25, R16, RZ ;  /* 0x0000001019087210 */ /* 0x000fc60007fde0ff */
[----:B------:R-:W-:Y:S04]  /*20240*/  STL [R1+0x2d98], R15 ;  /* 0x002d980f01007387 */ /* 0x000fe80000100800 */
[----:B------:R0:W-:Y:S01]  /*20250*/  STL [R1+0x2dd4], R8 ;  /* 0x002dd40801007387 */ /* 0x0001e20000100800 */
[----:B------:R-:W-:-:S03]  /*20260*/  LEA.HI.X.SX32 R6, R6, R2, 0x1, P3 ;  /* 0x0000000206067211 */ /* 0x000fc600018f0eff */
[----:B0-----:R-:W5:Y:S04]  /*20270*/  LDL.LU R8, [R1+0x15c] ;  /* 0x00015c0001087983 */ /* 0x001f680000300800 */
[----:B------:R0:W-:Y:S01]  /*20280*/  STL [R1+0x2da0], R7 ;  /* 0x002da00701007387 */ /* 0x0001e20000100800 */
[----:B------:R-:W-:-:S03]  /*20290*/  IADD3 R15, P5, R26, R16, RZ ;  /* 0x000000101a0f7210 */ /* 0x000fc60007fbe0ff */
[----:B0-----:R-:W5:Y:S01]  /*202a0*/  LDL.LU R7, [R1+0x158] ;  /* 0x0001580001077983 */ /* 0x001f620000300800 */
[----:B------:R-:W-:-:S03]  /*202b0*/  LEA.HI.X.SX32 R5, R5, R2, 0x1, P2 ;  /* 0x0000000205057211 */ /* 0x000fc600010f0eff */
[----:B------:R-:W-:Y:S04]  /*202c0*/  STL [R1+0x2ddc], R15 ;  /* 0x002ddc0f01007387 */ /* 0x000fe80000100800 */
[----:B------:R0:W-:Y:S04]  /*202d0*/  STL [R1+0x2da8], R6 ;  /* 0x002da80601007387 */ /* 0x0001e80000100800 */
[----:B0-----:R-:W5:Y:S01]  /*202e0*/  LDL.LU R6, [R1+0x154] ;  /* 0x0001540001067983 */ /* 0x001f620000300800 */
[----:B------:R-:W-:-:S05]  /*202f0*/  IADD3 R15, P3, R14, R16, RZ ;  /* 0x000000100e0f7210 */ /* 0x000fca0007f7e0ff */
[----:B------:R0:W-:Y:S04]  /*20300*/  STL [R1+0x2de4], R15 ;  /* 0x002de40f01007387 */ /* 0x0001e80000100800 */
[----:B------:R1:W-:Y:S01]  /*20310*/  STL [R1+0x2db0], R5 ;  /* 0x002db00501007387 */ /* 0x0003e20000100800 */
[----:B0-----:R-:W-:-:S03]  /*20320*/  LEA.HI.X.SX32 R15, R4, R2, 0x1, P1 ;  /* 0x00000002040f7211 */ /* 0x001fc600008f0eff */
[----:B-1----:R-:W5:Y:S01]  /*20330*/  LDL.LU R5, [R1+0x150] ;  /* 0x0001500001057983 */ /* 0x002f620000300800 */
[----:B------:R-:W-:-:S05]  /*20340*/  IADD3 R17, P2, R27, R16, RZ ;  /* 0x000000101b117210 */ /* 0x000fca0007f5e0ff */
[----:B------:R0:W-:Y:S04]  /*20350*/  STL [R1+0x2dec], R17 ;  /* 0x002dec1101007387 */ /* 0x0001e80000100800 */
[----:B------:R-:W5:Y:S04]  /*20360*/  LDL.LU R4, [R1+0x14c] ;  /* 0x00014c0001047983 */ /* 0x000f680000300800 */
[----:B------:R1:W-:Y:S01]  /*20370*/  STL [R1+0x2db8], R15 ;  /* 0x002db80f01007387 */ /* 0x0003e20000100800 */
[----:B0-----:R-:W-:Y:S02]  /*20380*/  IADD3 R17, P1, R28, R16, RZ ;  /* 0x000000101c117210 */ /* 0x001fe40007f3e0ff */
[----:B-1----:R-:W-:-:S03]  /*20390*/  LEA.HI.X.SX32 R15, R3, R2, 0x1, P0 ;  /* 0x00000002030f7211 */ /* 0x002fc600000f0eff */
[----:B------:R0:W-:Y:S04]  /*203a0*/  STL [R1+0x2df4], R17 ;  /* 0x002df41101007387 */ /* 0x0001e80000100800 */
[----:B------:R-:W5:Y:S04]  /*203b0*/  LDL.LU R3, [R1+0x144] ;  /* 0x0001440001037983 */ /* 0x000f680000300800 */
[----:B------:R1:W-:Y:S01]  /*203c0*/  STL [R1+0x2dc0], R15 ;  /* 0x002dc00f01007387 */ /* 0x0003e20000100800 */
[----:B0-----:R-:W-:Y:S02]  /*203d0*/  IADD3 R17, P0, R13, R16, RZ ;  /* 0x000000100d117210 */ /* 0x001fe40007f1e0ff */
[----:B-1----:R-:W-:-:S03]  /*203e0*/  LEA.HI.X.SX32 R15, R24, R2, 0x1, P4 ;  /* 0x00000002180f7211 */ /* 0x002fc600020f0eff */
[----:B------:R-:W-:Y:S04]  /*203f0*/  STL [R1+0x2dfc], R17 ;  /* 0x002dfc1101007387 */ /* 0x000fe80000100800 */
[----:B------:R-:W5:Y:S04]  /*20400*/  LDL.LU R24, [R1+0x13c] ;  /* 0x00013c0001187983 */ /* 0x000f680000300800 */
[----:B------:R0:W-:Y:S02]  /*20410*/  STL [R1+0x2dc8], R15 ;  /* 0x002dc80f01007387 */ /* 0x0001e40000100800 */
[----:B0-----:R-:W-:-:S02]  /*20420*/  LEA.HI.X.SX32 R15, R25, R2, 0x1, P6 ;  /* 0x00000002190f7211 */ /* 0x001fc400030f0eff */
[----:B------:R-:W5:Y:S01]  /*20430*/  LDL.LU R25, [R1+0x134] ;  /* 0x0001340001197983 */ /* 0x000f620000300800 */
[----:B------:R-:W-:Y:S02]  /*20440*/  LEA.HI.X.SX32 R14, R14, R2, 0x1, P3 ;  /* 0x000000020e0e7211 */ /* 0x000fe400018f0eff */
[----:B--2---:R-:W-:-:S05]  /*20450*/  IADD3 R17, P4, R29, R16, RZ ;  /* 0x000000101d117210 */ /* 0x004fca0007f9e0ff */
[----:B------:R0:W-:Y:S04]  /*20460*/  STL [R1+0x2e04], R17 ;  /* 0x002e041101007387 */ /* 0x0001e80000100800 */
[----:B------:R4:W-:Y:S01]  /*20470*/  STL [R1+0x2dd0], R15 ;  /* 0x002dd00f01007387 */ /* 0x0009e20000100800 */
[----:B0-----:R-:W-:Y:S02]  /*20480*/  LEA.HI.X.SX32 R17, R26, R2, 0x1, P5 ;  /* 0x000000021a117211 */ /* 0x001fe400028f0eff */
[----:B---3--:R-:W-:-:S05]  /*20490*/  IADD3 R18, P6, R12, R16, RZ ;  /* 0x000000100c127210 */ /* 0x008fca0007fde0ff */
[----:B------:R0:W-:Y:S04]  /*204a0*/  STL [R1+0x2e0c], R18 ;  /* 0x002e0c1201007387 */ /* 0x0001e80000100800 */
[----:B------:R-:W2:Y:S04]  /*204b0*/  LDL.LU R26, [R1+0x130] ;  /* 0x00013000011a7983 */ /* 0x000ea80000300800 */
[----:B------:R-:W-:Y:S01]  /*204c0*/  STL [R1+0x2dd8], R17 ;  /* 0x002dd81101007387 */ /* 0x000fe20000100800 */
[----:B----4-:R-:W-:-:S05]  /*204d0*/  IADD3 R15, P5, R11, R16, RZ ;  /* 0x000000100b0f7210 */ /* 0x010fca0007fbe0ff */
[----:B------:R5:W-:Y:S04]  /*204e0*/  STL [R1+0x2e14], R15 ;  /* 0x002e140f01007387 */ /* 0x000be80000100800 */
[----:B0-----:R-:W3:Y:S04]  /*204f0*/  LDL.LU R18, [R1+0x12c] ;  /* 0x00012c0001127983 */ /* 0x001ee80000300800 */
[----:B------:R0:W-:Y:S01]  /*20500*/  STL [R1+0x2de0], R14 ;  /* 0x002de00e01007387 */ /* 0x0001e20000100800 */
[----:B-----5:R-:W-:-:S05]  /*20510*/  IADD3 R15, P3, R10, R16, RZ ;  /* 0x000000100a0f7210 */ /* 0x020fca0007f7e0ff */
[----:B------:R1:W-:Y:S01]  /*20520*/  STL [R1+0x2e1c], R15 ;  /* 0x002e1c0f01007387 */ /* 0x0003e20000100800 */
[----:B0-----:R-:W-:-:S03]  /*20530*/  LEA.HI.X.SX32 R14, R27, R2, 0x1, P2 ;  /* 0x000000021b0e7211 */ /* 0x001fc600010f0eff */
[----:B------:R-:W4:Y:S04]  /*20540*/  LDL.LU R27, [R1+0x124] ;  /* 0x00012400011b7983 */ /* 0x000f280000300800 */
[----:B------:R0:W-:Y:S01]  /*20550*/  STL [R1+0x2de8], R14 ;  /* 0x002de80e01007387 */ /* 0x0001e20000100800 */
[----:B-1----:R-:W-:Y:S02]  /*20560*/  LEA.HI.X.SX32 R15, R28, R2, 0x1, P1 ;  /* 0x000000021c0f7211 */ /* 0x002fe400008f0eff */
[----:B------:R-:W-:-:S05]  /*20570*/  IADD3 R17, P2, R9, R16, RZ ;  /* 0x0000001009117210 */ /* 0x000fca0007f5e0ff */
[----:B------:R-:W-:Y:S04]  /*20580*/  STL [R1+0x2e24], R17 ;  /* 0x002e241101007387 */ /* 0x000fe80000100800 */
[----:B------:R-:W5:Y:S04]  /*20590*/  LDL.LU R28, [R1+0x11c] ;  /* 0x00011c00011c7983 */ /* 0x000f680000300800 */
[----:B------:R1:W-:Y:S01]  /*205a0*/  STL [R1+0x2df0], R15 ;  /* 0x002df00f01007387 */ /* 0x0003e20000100800 */
[----:B0-----:R-:W-:Y:S02]  /*205b0*/  IADD3 R14, P1, R8, R16, RZ ;  /* 0x00000010080e7210 */ /* 0x001fe40007f3e0ff */
[----:B-1----:R-:W-:-:S03]  /*205c0*/  LEA.HI.X.SX32 R15, R13, R2, 0x1, P0 ;  /* 0x000000020d0f7211 */ /* 0x002fc600000f0eff */
[----:B------:R0:W-:Y:S01]  /*205d0*/  STL [R1+0x2e2c], R14 ;  /* 0x002e2c0e01007387 */ /* 0x0001e20000100800 */
[----:B------:R-:W-:-:S03]  /*205e0*/  LEA.HI.X.SX32 R13, R29, R2, 0x1, P4 ;  /* 0x000000021d0d7211 */ /* 0x000fc600020f0eff */
[----:B------:R-:W-:Y:S04]  /*205f0*/  STL [R1+0x2df8], R15 ;  /* 0x002df80f01007387 */ /* 0x000fe80000100800 */
[----:B------:R-:W5:Y:S01]  /*20600*/  LDL.LU R29, [R1+0x118] ;  /* 0x00011800011d7983 */ /* 0x000f620000300800 */
[----:B0-----:R-:W-:Y:S02]  /*20610*/  IADD3 R14, P0, R7, R16, RZ ;  /* 0x00000010070e7210 */ /* 0x001fe40007f1e0ff */
[----:B------:R-:W-:-:S03]  /*20620*/  LEA.HI.X.SX32 R12, R12, R2, 0x1, P6 ;  /* 0x000000020c0c7211 */ /* 0x000fc600030f0eff */
[----:B------:R0:W-:Y:S04]  /*20630*/  STL [R1+0x2e34], R14 ;  /* 0x002e340e01007387 */ /* 0x0001e80000100800 */
[----:B------:R-:W-:Y:S01]  /*20640*/  STL [R1+0x2e00], R13 ;  /* 0x002e000d01007387 */ /* 0x000fe20000100800 */
[----:B0-----:R-:W-:-:S05]  /*20650*/  IADD3 R14, P4, R6, R16, RZ ;  /* 0x00000010060e7210 */ /* 0x001fca0007f9e0ff */
[----:B------:R-:W-:Y:S04]  /*20660*/  STL [R1+0x2e3c], R14 ;  /* 0x002e3c0e01007387 */ /* 0x000fe80000100800 */
[----:B------:R-:W5:Y:S04]  /*20670*/  LDL.LU R17, [R1+0x110] ;  /* 0x0001100001117983 */ /* 0x000f680000300800 */
[----:B------:R0:W-:Y:S01]  /*20680*/  STL [R1+0x2e08], R12 ;  /* 0x002e080c01007387 */ /* 0x0001e20000100800 */
[-C--:B------:R-:W-:Y:S02]  /*20690*/  LEA.HI.X.SX32 R10, R10, R2.reuse, 0x1, P3 ;  /* 0x000000020a0a7211 */ /* 0x080fe400018f0eff */
[----:B0-----:R-:W-:-:S02]  /*206a0*/  LEA.HI.X.SX32 R12, R11, R2, 0x1, P5 ;  /* 0x000000020b0c7211 */ /* 0x001fc400028f0eff */
[----:B------:R-:W-:-:S05]  /*206b0*/  IADD3 R13, P6, R5, R16, RZ ;  /* 0x00000010050d7210 */ /* 0x000fca0007fde0ff */
[----:B------:R-:W-:Y:S04]  /*206c0*/  STL [R1+0x2e44], R13 ;  /* 0x002e440d01007387 */ /* 0x000fe80000100800 */
[----:B------:R-:W-:Y:S04]  /*206d0*/  STL [R1+0x2e10], R12 ;  /* 0x002e100c01007387 */ /* 0x000fe80000100800 */
[----:B------:R-:W5:Y:S01]  /*206e0*/  LDL.LU R15, [R1+0x90] ;  /* 0x00009000010f7983 */ /* 0x000f620000300800 */
[----:B------:R-:W-:-:S05]  /*206f0*/  IADD3 R11, P5, R4, R16, RZ ;  /* 0x00000010040b7210 */ /* 0x000fca0007fbe0ff */
[----:B------:R-:W-:Y:S04]  /*20700*/  STL [R1+0x2e4c], R11 ;  /* 0x002e4c0b01007387 */ /* 0x000fe80000100800 */
[----:B------:R0:W-:Y:S01]  /*20710*/  STL [R1+0x2e18], R10 ;  /* 0x002e180a01007387 */ /* 0x0001e20000100800 */
[-C--:B------:R-:W-:Y:S02]  /*20720*/  LEA.HI.X.SX32 R8, R8, R2.reuse, 0x1, P1 ;  /* 0x0000000208087211 */ /* 0x080fe400008f0eff */
[----:B0-----:R-:W-:Y:S02]  /*20730*/  LEA.HI.X.SX32 R10, R9, R2, 0x1, P2 ;  /* 0x00000002090a7211 */ /* 0x001fe400010f0eff */
[----:B------:R-:W-:-:S05]  /*20740*/  IADD3 R11, P3, R3, R16, RZ ;  /* 0x00000010030b7210 */ /* 0x000fca0007f7e0ff */
[----:B------:R-:W-:Y:S04]  /*20750*/  STL [R1+0x2e54], R11 ;  /* 0x002e540b01007387 */ /* 0x000fe80000100800 */
[----:B------:R-:W5:Y:S04]  /*20760*/  LDL.LU R14, [R1+0x10c] ;  /* 0x00010c00010e7983 */ /* 0x000f680000300800 */
[----:B------:R-:W-:Y:S01]  /*20770*/  STL [R1+0x2e20], R10 ;  /* 0x002e200a01007387 */ /* 0x000fe20000100800 */
[----:B------:R-:W-:-:S05]  /*20780*/  IADD3 R9, P2, R24, R16, RZ ;  /* 0x0000001018097210 */ /* 0x000fca0007f5e0ff */
[----:B------:R0:W-:Y:S04]  /*20790*/  STL [R1+0x2e5c], R9 ;  /* 0x002e5c0901007387 */ /* 0x0001e80000100800 */
[----:B------:R-:W5:Y:S04]  /*207a0*/  LDL.LU R13, [R1+0x108] ;  /* 0x00010800010d7983 */ /* 0x000f680000300800 */
[----:B------:R1:W-:Y:S01]  /*207b0*/  STL [R1+0x2e28], R8 ;  /* 0x002e280801007387 */ /* 0x0003e20000100800 */
[----:B0-----:R-:W-:-:S05]  /*207c0*/  IADD3 R9, P1, R25, R16, RZ ;  /* 0x0000001019097210 */ /* 0x001fca0007f3e0ff */
[----:B------:R-:W-:Y:S01]  /*207d0*/  STL [R1+0x2e64], R9 ;  /* 0x002e640901007387 */ /* 0x000fe20000100800 */
[----:B-1----:R-:W-:-:S03]  /*207e0*/  LEA.HI.X.SX32 R8, R7, R2, 0x1, P0 ;  /* 0x0000000207087211 */ /* 0x002fc600000f0eff */
[----:B------:R-:W5:Y:S04]  /*207f0*/  LDL.LU R12, [R1+0x104] ;  /* 0x00010400010c7983 */ /* 0x000f680000300800 */
[----:B------:R0:W-:Y:S04]  /*20800*/  STL [R1+0x2e30], R8 ;  /* 0x002e300801007387 */ /* 0x0001e80000100800 */
[----:B------:R-:W5:Y:S01]  /*20810*/  LDL.LU R11, [R1+0xfc] ;  /* 0x0000fc00010b7983 */ /* 0x000f620000300800 */
[-C--:B0-----:R-:W-:Y:S02]  /*20820*/  LEA.HI.X.SX32 R8, R6, R2.reuse, 0x1, P4 ;  /* 0x0000000206087211 */ /* 0x081fe400020f0eff */
[----:B------:R-:W-:-:S02]  /*20830*/  LEA.HI.X.SX32 R6, R5, R2, 0x1, P6 ;  /* 0x0000000205067211 */ /* 0x000fc400030f0eff */
[-C--:B------:R-:W-:Y:S02]  /*20840*/  LEA.HI.X.SX32 R4, R4, R2.reuse, 0x1, P5 ;  /* 0x0000000204047211 */ /* 0x080fe400028f0eff */
[----:B------:R-:W-:Y:S02]  /*20850*/  LEA.HI.X.SX32 R20, R25, R2, 0x1, P1 ;  /* 0x0000000219147211 */ /* 0x000fe400008f0eff */
[----:B--2---:R-:W-:-:S05]  /*20860*/  IADD3 R7, P0, R26, R16, RZ ;  /* 0x000000101a077210 */ /* 0x004fca0007f1e0ff */
[----:B------:R3:W-:Y:S04]  /*20870*/  STL [R1+0x2e6c], R7 ;  /* 0x002e6c0701007387 */ /* 0x0007e80000100800 */
[----:B------:R0:W-:Y:S01]  /*20880*/  STL [R1+0x2e38], R8 ;  /* 0x002e380801007387 */ /* 0x0001e20000100800 */
[----:B---3--:R-:W-:-:S05]  /*20890*/  IADD3 R7, P4, R18, R16, RZ ;  /* 0x0000001012077210 */ /* 0x008fca0007f9e0ff */
[----:B------:R-:W-:Y:S04]  /*208a0*/  STL [R1+0x2e74], R7 ;  /* 0x002e740701007387 */ /* 0x000fe80000100800 */
[----:B------:R-:W2:Y:S01]  /*208b0*/  LDL.LU R10, [R1+0xf4] ;  /* 0x0000f400010a7983 */ /* 0x000ea20000300800 */
[----:B----4-:R-:W-:-:S03]  /*208c0*/  IADD3 R5, P6, R27, R16, RZ ;  /* 0x000000101b057210 */ /* 0x010fc60007fde0ff */
[----:B------:R-:W-:Y:S04]  /*208d0*/  STL [R1+0x2e40], R6 ;  /* 0x002e400601007387 */ /* 0x000fe80000100800 */
[----:B------:R-:W-:Y:S04]  /*208e0*/  STL [R1+0x2e7c], R5 ;  /* 0x002e7c0501007387 */ /* 0x000fe80000100800 */
[----:B------:R-:W3:Y:S04]  /*208f0*/  LDL.LU R9, [R1+0xf0] ;  /* 0x0000f00001097983 */ /* 0x000ee80000300800 */
[----:B------:R1:W-:Y:S04]  /*20900*/  STL [R1+0x2e48], R4 ;  /* 0x002e480401007387 */ /* 0x0003e80000100800 */
[----:B0-----:R-:W4:Y:S01]  /*20910*/  LDL.LU R8, [R1+0xd8] ;  /* 0x0000d80001087983 */ /* 0x001f220000300800 */
[----:B-1----:R-:W-:-:S02]  /*20920*/  LEA.HI.X.SX32 R4, R3, R2, 0x1, P3 ;  /* 0x0000000203047211 */ /* 0x002fc400018f0eff */
[----:B-----5:R-:W-:-:S05]  /*20930*/  IADD3 R5, P5, R28, R16, RZ ;  /* 0x000000101c057210 */ /* 0x020fca0007fbe0ff */
[----:B------:R-:W-:Y:S04]  /*20940*/  STL [R1+0x2e84], R5 ;  /* 0x002e840501007387 */ /* 0x000fe80000100800 */
[----:B------:R-:W5:Y:S04]  /*20950*/  LDL.LU R7, [R1+0xd0] ;  /* 0x0000d00001077983 */ /* 0x000f680000300800 */
[----:B------:R0:W-:Y:S04]  /*20960*/  STL [R1+0x2e50], R4 ;  /* 0x002e500401007387 */ /* 0x0001e80000100800 */
[----:B------:R-:W5:Y:S01]  /*20970*/  LDL.LU R6, [R1+0xc8] ;  /* 0x0000c80001067983 */ /* 0x000f620000300800 */
[----:B------:R-:W-:-:S02]  /*20980*/  IADD3 R3, P3, R29, R16, RZ ;  /* 0x000000101d037210 */ /* 0x000fc40007f7e0ff */
[----:B0-----:R-:W-:-:S03]  /*20990*/  LEA.HI.X.SX32 R4, R24, R2, 0x1, P2 ;  /* 0x0000000218047211 */ /* 0x001fc600010f0eff */
[----:B------:R-:W-:Y:S04]  /*209a0*/  STL [R1+0x2e8c], R3 ;  /* 0x002e8c0301007387 */ /* 0x000fe80000100800 */
[----:B------:R-:W5:Y:S04]  /*209b0*/  LDL.LU R5, [R1+0xc4] ;  /* 0x0000c40001057983 */ /* 0x000f680000300800 */
[----:B------:R0:W-:Y:S01]  /*209c0*/  STL [R1+0x2e58], R4 ;  /* 0x002e580401007387 */ /* 0x0001e20000100800 */
[----:B------:R-:W-:-:S03]  /*209d0*/  LEA.HI.X.SX32 R18, R18, R2, 0x1, P4 ;  /* 0x0000000212127211 */ /* 0x000fc600020f0eff */
[----:B0-----:R-:W5:Y:S01]  /*209e0*/  LDL.LU R4, [R1+0xc0] ;  /* 0x0000c00001047983 */ /* 0x001f620000300800 */
[----:B------:R-:W-:-:S05]  /*209f0*/  IADD3 R3, P2, R17, R16, RZ ;  /* 0x0000001011037210 */ /* 0x000fca0007f5e0ff */
[----:B------:R0:W-:Y:S04]  /*20a00*/  STL [R1+0x2ef4], R3 ;  /* 0x002ef40301007387 */ /* 0x0001e80000100800 */
[----:B0-----:R-:W5:Y:S04]  /*20a10*/  LDL.LU R3, [R1+0xb0] ;  /* 0x0000b00001037983 */ /* 0x001f680000300800 */
[----:B------:R0:W-:Y:S04]  /*20a20*/  STL [R1+0x2e60], R20 ;  /* 0x002e601401007387 */ /* 0x0001e80000100800 */
[----:B------:R-:W5:Y:S01]  /*20a30*/  LDL.LU R24, [R1+0xac] ;  /* 0x0000ac0001187983 */ /* 0x000f620000300800 */
[----:B------:R-:W-:-:S02]  /*20a40*/  IADD3 R19, P1, R15, R16, RZ ;  /* 0x000000100f137210 */ /* 0x000fc40007f3e0ff */
[----:B0-----:R-:W-:-:S03]  /*20a50*/  LEA.HI.X.SX32 R20, R26, R2, 0x1, P0 ;  /* 0x000000021a147211 */ /* 0x001fc600000f0eff */
[----:B------:R0:W-:Y:S04]  /*20a60*/  STL [R1+0x2e94], R19 ;  /* 0x002e941301007387 */ /* 0x0001e80000100800 */
[----:B------:R-:W5:Y:S04]  /*20a70*/  LDL.LU R25, [R1+0xa4] ;  /* 0x0000a40001197983 */ /* 0x000f680000300800 */
[----:B------:R-:W-:Y:S04]  /*20a80*/  STL [R1+0x2e68], R20 ;  /* 0x002e681401007387 */ /* 0x000fe80000100800 */
[----:B------:R-:W5:Y:S01]  /*20a90*/  LDL.LU R26, [R1+0x98] ;  /* 0x00009800011a7983 */ /* 0x000f620000300800 */
[----:B0-----:R-:W-:-:S05]  /*20aa0*/  IADD3 R19, P0, R14, R16, RZ ;  /* 0x000000100e137210 */ /* 0x001fca0007f1e0ff */
[----:B------:R0:W-:Y:S04]  /*20ab0*/  STL [R1+0x2e9c], R19 ;  /* 0x002e9c1301007387 */ /* 0x0001e80000100800 */
[----:B------:R1:W-:Y:S01]  /*20ac0*/  STL [R1+0x2e70], R18 ;  /* 0x002e701201007387 */ /* 0x0003e20000100800 */
[----:B0-----:R-:W-:Y:S02]  /*20ad0*/  LEA.HI.X.SX32 R19, R27, R2, 0x1, P6 ;  /* 0x000000021b137211 */ /* 0x001fe400030f0eff */
[----:B------:R-:W-:-:S05]  /*20ae0*/  IADD3 R20, P4, R13, R16, RZ ;  /* 0x000000100d147210 */ /* 0x000fca0007f9e0ff */
[----:B------:R0:W-:Y:S04]  /*20af0*/  STL [R1+0x2ea4], R20 ;  /* 0x002ea41401007387 */ /* 0x0001e80000100800 */
[----:B------:R0:W-:Y:S01]  /*20b00*/  STL [R1+0x2e78], R19 ;  /* 0x002e781301007387 */ /* 0x0001e20000100800 */
[----:B-1----:R-:W-:Y:S02]  /*20b10*/  IADD3 R18, P6, R12, R16, RZ ;  /* 0x000000100c127210 */ /* 0x002fe40007fde0ff */
[----:B0-----:R-:W-:-:S03]  /*20b20*/  LEA.HI.X.SX32 R20, R28, R2, 0x1, P5 ;  /* 0x000000021c147211 */ /* 0x001fc600028f0eff */
[----:B------:R0:W-:Y:S01]  /*20b30*/  STL [R1+0x2eac], R18 ;  /* 0x002eac1201007387 */ /* 0x0001e20000100800 */
[----:B------:R-:W-:-:S03]  /*20b40*/  IADD3 R19, P5, R11, R16, RZ ;  /* 0x000000100b137210 */ /* 0x000fc60007fbe0ff */
[----:B------:R-:W-:Y:S04]  /*20b50*/  STL [R1+0x2e80], R20 ;  /* 0x002e801401007387 */ /* 0x000fe80000100800 */
[----:B------:R-:W5:Y:S01]  /*20b60*/  LDL.LU R27, [R1+0x3b0] ;  /* 0x0003b000011b7983 */ /* 0x000f620000300800 */
[----:B0-----:R-:W-:-:S03]  /*20b70*/  LEA.HI.X.SX32 R18, R29, R2, 0x1, P3 ;  /* 0x000000021d127211 */ /* 0x001fc600018f0eff */
[----:B------:R-:W-:Y:S04]  /*20b80*/  STL [R1+0x2eb4], R19 ;  /* 0x002eb41301007387 */ /* 0x000fe80000100800 */
[----:B------:R-:W5:Y:S04]  /*20b90*/  LDL.LU R28, [R1+0x3b4] ;  /* 0x0003b400011c7983 */ /* 0x000f680000300800 */
[----:B------:R2:W-:Y:S04]  /*20ba0*/  STL [R1+0x2e88], R18 ;  /* 0x002e881201007387 */ /* 0x0005e80000100800 */
[----:B------:R-:W5:Y:S01]  /*20bb0*/  LDL.LU R29, [R1+0x3b8] ;  /* 0x0003b800011d7983 */ /* 0x000f620000300800 */
[----:B------:R-:W-:-:S02]  /*20bc0*/  LEA.HI.X.SX32 R17, R17, R2, 0x1, P2 ;  /* 0x0000000211117211 */ /* 0x000fc400010f0eff */
[----:B------:R-:W-:Y:S01]  /*20bd0*/  LEA.HI.X.SX32 R13, R13, R2, 0x1, P4 ;  /* 0x000000020d0d7211 */ /* 0x000fe200020f0eff */
[----:B------:R-:W-:Y:S01]  /*20be0*/  IMAD R0, R0, UR8, RZ ;  /* 0x0000000800007c24 */ /* 0x000fe2000f8e02ff */
[----:B--2---:R-:W-:-:S05]  /*20bf0*/  IADD3 R18, P3, R10, R16, RZ ;  /* 0x000000100a127210 */ /* 0x004fca0007f7e0ff */
[----:B------:R0:W-:Y:S04]  /*20c00*/  STL [R1+0x2ebc], R18 ;  /* 0x002ebc1201007387 */ /* 0x0001e80000100800 */
[----:B------:R4:W-:Y:S01]  /*20c10*/  STL [R1+0x2ef0], R17 ;  /* 0x002ef01101007387 */ /* 0x0009e20000100800 */
[----:B0-----:R-:W-:Y:S02]  /*20c20*/  LEA.HI.X.SX32 R18, R15, R2, 0x1, P1 ;  /* 0x000000020f127211 */ /* 0x001fe400008f0eff */
[----:B---3--:R-:W-:Y:S02]  /*20c30*/  IADD3 R19, P2, R9, R16, RZ ;  /* 0x0000001009137210 */ /* 0x008fe40007f5e0ff */
[----:B------:R-:W-:Y:S02]  /*20c40*/  LEA.HI.X.SX32 R15, R14, R2, 0x1, P0 ;  /* 0x000000020e0f7211 */ /* 0x000fe400000f0eff */
[-C--:B----4-:R-:W-:Y:S01]  /*20c50*/  IADD3 R17, P1, R8, R16.reuse, RZ ;  /* 0x0000001008117210 */ /* 0x090fe20007f3e0ff */
[----:B------:R-:W-:Y:S04]  /*20c60*/  STL [R1+0x2ec4], R19 ;  /* 0x002ec41301007387 */ /* 0x000fe80000100800 */
[----:B------:R-:W-:Y:S04]  /*20c70*/  STL [R1+0x2e90], R18 ;  /* 0x002e901201007387 */ /* 0x000fe80000100800 */
[----:B------:R-:W-:Y:S04]  /*20c80*/  STL [R1+0x2ecc], R17 ;  /* 0x002ecc1101007387 */ /* 0x000fe80000100800 */
[----:B------:R0:W-:Y:S01]  /*20c90*/  STL [R1+0x2e98], R15 ;  /* 0x002e980f01007387 */ /* 0x0001e20000100800 */
[----:B-----5:R-:W-:-:S05]  /*20ca0*/  IADD3 R14, P0, R7, R16, RZ ;  /* 0x00000010070e7210 */ /* 0x020fca0007f1e0ff */
[----:B------:R1:W-:Y:S01]  /*20cb0*/  STL [R1+0x2ed4], R14 ;  /* 0x002ed40e01007387 */ /* 0x0003e20000100800 */
[----:B0-----:R-:W-:-:S03]  /*20cc0*/  IADD3 R15, P4, R6, R16, RZ ;  /* 0x00000010060f7210 */ /* 0x001fc60007f9e0ff */
[----:B------:R0:W-:Y:S01]  /*20cd0*/  STL [R1+0x2ea0], R13 ;  /* 0x002ea00d01007387 */ /* 0x0001e20000100800 */
[-C--:B------:R-:W-:Y:S02]  /*20ce0*/  LEA.HI.X.SX32 R10, R10, R2.reuse, 0x1, P3 ;  /* 0x000000020a0a7211 */ /* 0x080fe400018f0eff */
[-C--:B-1----:R-:W-:Y:S02]  /*20cf0*/  LEA.HI.X.SX32 R14, R12, R2.reuse, 0x1, P6 ;  /* 0x000000020c0e7211 */ /* 0x082fe400030f0eff */
[----:B------:R-:W-:Y:S01]  /*20d00*/  LEA.HI.X.SX32 R12, R11, R2, 0x1, P5 ;  /* 0x000000020b0c7211 */ /* 0x000fe200028f0eff */
[----:B------:R-:W-:Y:S01]  /*20d10*/  STL [R1+0x2ed8], R15 ;  /* 0x002ed80f01007387 */ /* 0x000fe20000100800 */
[----:B0-----:R-:W-:-:S03]  /*20d20*/  IADD3 R13, P6, R5, R16, RZ ;  /* 0x00000010050d7210 */ /* 0x001fc60007fde0ff */
[----:B------:R-:W-:Y:S04]  /*20d30*/  STL [R1+0x2ea8], R14 ;  /* 0x002ea80e01007387 */ /* 0x000fe80000100800 */
[----:B------:R-:W-:Y:S04]  /*20d40*/  STL [R1+0x2edc], R13 ;  /* 0x002edc0d01007387 */ /* 0x000fe80000100800 */
[----:B------:R-:W-:Y:S01]  /*20d50*/  STL [R1+0x2eb0], R12 ;  /* 0x002eb00c01007387 */ /* 0x000fe20000100800 */
[----:B------:R-:W-:-:S05]  /*20d60*/  IADD3 R11, P5, R4, R16, RZ ;  /* 0x00000010040b7210 */ /* 0x000fca0007fbe0ff */
[----:B------:R0:W-:Y:S04]  /*20d70*/  STL [R1+0x2ee0], R11 ;  /* 0x002ee00b01007387 */ /* 0x0001e80000100800 */
[----:B------:R1:W-:Y:S01]  /*20d80*/  STL [R1+0x2eb8], R10 ;  /* 0x002eb80a01007387 */ /* 0x0003e20000100800 */
[-C--:B------:R-:W-:Y:S02]  /*20d90*/  LEA.HI.X.SX32 R7, R7, R2.reuse, 0x1, P0 ;  /* 0x0000000207077211 */ /* 0x080fe400000f0eff */
[-C--:B0-----:R-:W-:Y:S02]  /*20da0*/  LEA.HI.X.SX32 R11, R9, R2.reuse, 0x1, P2 ;  /* 0x00000002090b7211 */ /* 0x081fe400010f0eff */
[----:B------:R-:W-:Y:S02]  /*20db0*/  LEA.HI.X.SX32 R9, R8, R2, 0x1, P1 ;  /* 0x0000000208097211 */ /* 0x000fe400008f0eff */
[----:B------:R-:W-:-:S05]  /*20dc0*/  IADD3 R12, P3, R3, R16, RZ ;  /* 0x00000010030c7210 */ /* 0x000fca0007f7e0ff */
[----:B------:R-:W-:Y:S01]  /*20dd0*/  STL [R1+0x2ee4], R12 ;  /* 0x002ee40c01007387 */ /* 0x000fe20000100800 */
[----:B-1----:R-:W-:-:S03]  /*20de0*/  IADD3 R10, P2, R24, R16, RZ ;  /* 0x00000010180a7210 */ /* 0x002fc60007f5e0ff */
[----:B------:R-:W-:Y:S04]  /*20df0*/  STL [R1+0x2ec0], R11 ;  /* 0x002ec00b01007387 */ /* 0x000fe80000100800 */
[----:B------:R-:W-:Y:S04]  /*20e00*/  STL [R1+0x2ee8], R10 ;  /* 0x002ee80a01007387 */ /* 0x000fe80000100800 */
[----:B------:R0:W-:Y:S01]  /*20e10*/  STL [R1+0x2ec8], R9 ;  /* 0x002ec80901007387 */ /* 0x0001e20000100800 */
[----:B------:R-:W-:-:S05]  /*20e20*/  IADD3 R8, P1, R25, R16, RZ ;  /* 0x0000001019087210 */ /* 0x000fca0007f3e0ff */
[----:B------:R1:W-:Y:S01]  /*20e30*/  STL [R1+0x2eec], R8 ;  /* 0x002eec0801007387 */ /* 0x0003e20000100800 */
[----:B0-----:R-:W-:-:S03]  /*20e40*/  IADD3 R9, P0, R26, R16, RZ ;  /* 0x000000101a097210 */ /* 0x001fc60007f1e0ff */
[----:B------:R0:W-:Y:S01]  /*20e50*/  STL [R1+0x2ed0], R7 ;  /* 0x002ed00701007387 */ /* 0x0001e20000100800 */
[-C--:B-1----:R-:W-:Y:S02]  /*20e60*/  LEA.HI.X.SX32 R8, R6, R2.reuse, 0x1, P4 ;  /* 0x0000000206087211 */ /* 0x082fe400020f0eff */
[-C--:B------:R-:W-:Y:S02]  /*20e70*/  LEA.HI.X.SX32 R6, R4, R2.reuse, 0x1, P5 ;  /* 0x0000000204067211 */ /* 0x080fe400028f0eff */
[-C--:B0-----:R-:W-:Y:S01]  /*20e80*/  LEA.HI.X.SX32 R7, R5, R2.reuse, 0x1, P6 ;  /* 0x0000000205077211 */ /* 0x081fe200030f0eff */
[----:B------:R-:W-:Y:S01]  /*20e90*/  STL [R1+0x28d0], R9 ;  /* 0x0028d00901007387 */ /* 0x000fe20000100800 */
[-C--:B------:R-:W-:Y:S02]  /*20ea0*/  LEA.HI.X.SX32 R5, R3, R2.reuse, 0x1, P3 ;  /* 0x0000000203057211 */ /* 0x080fe400018f0eff */
[-C--:B------:R-:W-:Y:S01]  /*20eb0*/  LEA.HI.X.SX32 R4, R24, R2.reuse, 0x1, P2 ;  /* 0x0000000218047211 */ /* 0x080fe200010f0eff */
[----:B------:R-:W-:Y:S01]  /*20ec0*/  STL [R1+0x28b8], R8 ;  /* 0x0028b80801007387 */ /* 0x000fe20000100800 */
[----:B------:R-:W-:-:S02]  /*20ed0*/  LEA.HI.X.SX32 R3, R25, R2, 0x1, P1 ;  /* 0x0000000219037211 */ /* 0x000fc400008f0eff */
[----:B------:R-:W-:Y:S01]  /*20ee0*/  LEA.HI.X.SX32 R2, R26, R2, 0x1, P0 ;  /* 0x000000021a027211 */ /* 0x000fe200000f0eff */
[----:B------:R-:W-:Y:S04]  /*20ef0*/  STL [R1+0x28bc], R7 ;  /* 0x0028bc0701007387 */ /* 0x000fe80000100800 */
[----:B------:R0:W-:Y:S04]  /*20f00*/  STL [R1+0x28c0], R6 ;  /* 0x0028c00601007387 */ /* 0x0001e80000100800 */
[----:B------:R-:W-:Y:S04]  /*20f10*/  STL [R1+0x28c4], R5 ;  /* 0x0028c40501007387 */ /* 0x000fe80000100800 */
[----:B------:R-:W-:Y:S01]  /*20f20*/  STL [R1+0x28c8], R4 ;  /* 0x0028c80401007387 */ /* 0x000fe20000100800 */
[----:B0-----:R-:W-:-:S03]  /*20f30*/  IADD3 R6, P3, R0, UR10, RZ ;  /* 0x0000000a00067c10 */ /* 0x001fc6000ff7e0ff */
[----:B------:R-:W-:Y:S04]  /*20f40*/  STL [R1+0x28cc], R3 ;  /* 0x0028cc0301007387 */ /* 0x000fe80000100800 */
[----:B------:R0:W-:Y:S02]  /*20f50*/  STL [R1+0x24d4], R2 ;  /* 0x0024d40201007387 */ /* 0x0001e40000100800 */
[----:B0-----:R-:W-:Y:S02]  /*20f60*/  LEA.HI.X.SX32 R2, R0, UR11, 0x1, P3 ;  /* 0x0000000b00027c11 */ /* 0x001fe400098f0eff */
[----:B------:R-:W-:-:S04]  /*20f70*/  IADD3 R9, P0, R27, UR10, RZ ;  /* 0x0000000a1b097c10 */ /* 0x000fc8000ff1e0ff */
[----:B------:R-:W-:Y:S02]  /*20f80*/  LEA.HI.X.SX32 R5, R27, UR11, 0x1, P0 ;  /* 0x0000000b1b057c11 */ /* 0x000fe400080f0eff */
[C---:B------:R-:W-:Y:S01]  /*20f90*/  IADD3 R8, P1, R28.reuse, UR10, RZ ;  /* 0x0000000a1c087c10 */ /* 0x040fe2000ff3e0ff */
[----:B------:R-:W-:Y:S03]  /*20fa0*/  STL [R1+0x23bc], R9 ;  /* 0x0023bc0901007387 */ /* 0x000fe60000100800 */
[----:B------:R-:W-:Y:S02]  /*20fb0*/  LEA.HI.X.SX32 R4, R28, UR11, 0x1, P1 ;  /* 0x0000000b1c047c11 */ /* 0x000fe400088f0eff */
[C---:B------:R-:W-:Y:S01]  /*20fc0*/  IADD3 R7, P2, R29.reuse, UR10, RZ ;  /* 0x0000000a1d077c10 */ /* 0x040fe2000ff5e0ff */
[----:B------:R-:W-:Y:S03]  /*20fd0*/  STL [R1+0x23c4], R8 ;  /* 0x0023c40801007387 */ /* 0x000fe60000100800 */
[----:B------:R-:W-:Y:S01]  /*20fe0*/  LEA.HI.X.SX32 R3, R29, UR11, 0x1, P2 ;  /* 0x0000000b1d037c11 */ /* 0x000fe200090f0eff */
[----:B------:R-:W-:Y:S04]  /*20ff0*/  STL [R1+0x23cc], R7 ;  /* 0x0023cc0701007387 */ /* 0x000fe80000100800 */
[----:B------:R-:W-:Y:S04]  /*21000*/  STL [R1+0x23d4], R6 ;  /* 0x0023d40601007387 */ /* 0x000fe80000100800 */
[----:B------:R-:W2:Y:S04]  /*21010*/  LDL.LU R0, [R1+0x5384] ;  /* 0x0053840001007983 */ /* 0x000ea80000300800 */
[----:B------:R-:W-:Y:S04]  /*21020*/  STL [R1+0x23b8], R5 ;  /* 0x0023b80501007387 */ /* 0x000fe80000100800 */
[----:B------:R-:W-:Y:S04]  /*21030*/  STL [R1+0x23c0], R4 ;  /* 0x0023c00401007387 */ /* 0x000fe80000100800 */
[----:B------:R-:W-:Y:S04]  /*21040*/  STL [R1+0x23c8], R3 ;  /* 0x0023c80301007387 */ /* 0x000fe80000100800 */
[----:B------:R-:W-:Y:S04]  /*21050*/  STL [R1+0x23d0], R2 ;  /* 0x0023d00201007387 */ /* 0x000fe80000100800 */
[----:B------:R-:W-:Y:S04]  /*21060*/  STL [R1+0x2430], RZ ;  /* 0x002430ff01007387 */ /* 0x000fe80000100800 */
        /* <DEDUP_REMOVED lines=2047> */
[----:B------:R-:W-:Y:S01]  /*29060*/  STL [R1+0x1dc], RZ ;  /* 0x0001dcff01007387 */ /* 0x000fe20000100800 */
[----:B------:R-:W-:-:S02]  /*29070*/  UIMAD UR56, UR7, 0x1f, URZ ;  /* 0x0000001f073878a4 */ /* 0x000fc4000f8e023f */
[----:B------:R-:W-:Y:S02]  /*29080*/  UIMAD UR58, UR7, 0x1e, URZ ;  /* 0x0000001e073a78a4 */ /* 0x000fe4000f8e023f */
[----:B------:R-:W-:Y:S02]  /*29090*/  UIMAD UR60, UR7, 0x1d, URZ ;  /* 0x0000001d073c78a4 */ /* 0x000fe4000f8e023f */
[----:B------:R-:W-:Y:S02]  /*290a0*/  UIMAD UR38, UR7, 0x1c, URZ ;  /* 0x0000001c072678a4 */ /* 0x000fe4000f8e023f */
[----:B------:R-:W-:Y:S02]  /*290b0*/  UIMAD UR37, UR7, 0x1b, URZ ;  /* 0x0000001b072578a4 */ /* 0x000fe4000f8e023f */
[----:B------:R-:W-:Y:S02]  /*290c0*/  UIMAD UR36, UR7, 0x1a, URZ ;  /* 0x0000001a072478a4 */ /* 0x000fe4000f8e023f */
        /* <DEDUP_REMOVED lines=9> */
[----:B------:R-:W-:Y:S02]  /*29160*/  USHF.L.U32 UR26, UR7, 0x4, URZ ;  /* 0x00000004071a7899 */ /* 0x000fe4000800063f */
[----:B------:R-:W-:Y:S02]  /*29170*/  UIMAD UR25, UR7, 0xf, URZ ;  /* 0x0000000f071978a4 */ /* 0x000fe4000f8e023f */
[----:B------:R-:W-:Y:S02]  /*29180*/  UIMAD UR24, UR7, 0xe, URZ ;  /* 0x0000000e071878a4 */ /* 0x000fe4000f8e023f */
[----:B------:R-:W-:-:S02]  /*29190*/  UIMAD UR21, UR7, 0xd, URZ ;  /* 0x0000000d071578a4 */ /* 0x000fc4000f8e023f */
[----:B------:R-:W-:Y:S02]  /*291a0*/  ULEA UR5, UR5, UR4, 0x3 ;  /* 0x0000000405057291 */ /* 0x000fe4000f8e183f */
[----:B------:R-:W-:Y:S02]  /*291b0*/  USHF.L.U32 UR6, UR6, 0x5, URZ ;  /* 0x0000000506067899 */ /* 0x000fe4000800063f */
[----:B------:R-:W-:Y:S02]  /*291c0*/  UIMAD UR20, UR7, 0xc, URZ ;  /* 0x0000000c071478a4 */ /* 0x000fe4000f8e023f */
[----:B------:R-:W-:Y:S02]  /*291d0*/  UIMAD UR19, UR7, 0xb, URZ ;  /* 0x0000000b071378a4 */ /* 0x000fe4000f8e023f */
[----:B------:R-:W-:Y:S02]  /*291e0*/  UIMAD UR18, UR7, 0xa, URZ ;  /* 0x0000000a071278a4 */ /* 0x000fe4000f8e023f */
[----:B------:R-:W-:-:S02]  /*291f0*/  UIMAD UR17, UR7, 0x9, URZ ;  /* 0x00000009071178a4 */ /* 0x000fc4000f8e023f */
[----:B------:R-:W-:Y:S02]  /*29200*/  USHF.L.U32 UR16, UR7, 0x3, URZ ;  /* 0x0000000307107899 */ /* 0x000fe4000800063f */
[----:B------:R-:W-:Y:S02]  /*29210*/  UIMAD UR15, UR7, 0x7, URZ ;  /* 0x00000007070f78a4 */ /* 0x000fe4000f8e023f */
[----:B------:R-:W-:Y:S02]  /*29220*/  UIMAD UR14, UR7, 0x6, URZ ;  /* 0x00000006070e78a4 */ /* 0x000fe4000f8e023f */
[----:B------:R-:W-:Y:S02]  /*29230*/  UIMAD UR13, UR7, 0x5, URZ ;  /* 0x00000005070d78a4 */ /* 0x000fe4000f8e023f */
[----:B------:R-:W-:Y:S02]  /*29240*/  USHF.L.U32 UR12, UR7, 0x2, URZ ;  /* 0x00000002070c7899 */ /* 0x000fe4000800063f */
[----:B------:R-:W-:-:S02]  /*29250*/  UIMAD UR11, UR7, 0x3, URZ ;  /* 0x00000003070b78a4 */ /* 0x000fc4000f8e023f */
[----:B------:R-:W-:Y:S02]  /*29260*/  USHF.L.U32 UR10, UR7, 0x1, URZ ;  /* 0x00000001070a7899 */ /* 0x000fe4000800063f */
[----:B------:R-:W-:Y:S02]  /*29270*/  USHF.R.S32.HI UR9, URZ, 0x1f, UR7 ;  /* 0x0000001f3f097899 */ /* 0x000fe40008011407 */
[----:B------:R-:W-:Y:S02]  /*29280*/  USHF.L.U32 UR8, UR7, 0x5, URZ ;  /* 0x0000000507087899 */ /* 0x000fe4000800063f */
[----:B------:R-:W-:Y:S02]  /*29290*/  USHF.R.S32.HI UR57, URZ, 0x1f, UR56 ;  /* 0x0000001f3f397899 */ /* 0x000fe40008011438 */
[----:B------:R-:W-:Y:S02]  /*292a0*/  USHF.R.S32.HI UR59, URZ, 0x1f, UR58 ;  /* 0x0000001f3f3b7899 */ /* 0x000fe4000801143a */
[----:B------:R-:W-:-:S02]  /*292b0*/  USHF.R.S32.HI UR61, URZ, 0x1f, UR60 ;  /* 0x0000001f3f3d7899 */ /* 0x000fc4000801143c */
[----:B------:R-:W-:Y:S02]  /*292c0*/  USHF.R.S32.HI UR39, URZ, 0x1f, UR38 ;  /* 0x0000001f3f277899 */ /* 0x000fe40008011426 */
[----:B------:R-:W-:Y:S02]  /*292d0*/  USHF.R.S32.HI UR40, URZ, 0x1f, UR37 ;  /* 0x0000001f3f287899 */ /* 0x000fe40008011425 */
[----:B------:R-:W-:Y:S02]  /*292e0*/  USHF.R.S32.HI UR41, URZ, 0x1f, UR36 ;  /* 0x0000001f3f297899 */ /* 0x000fe40008011424 */
        /* <DEDUP_REMOVED lines=12> */
[----:B------:R-:W-:Y:S01]  /*293b0*/  USHF.R.S32.HI UR54, URZ, 0x1f, UR21 ;  /* 0x0000001f3f367899 */ /* 0x000fe20008011415 */
[----:B------:R-:W-:Y:S01]  /*293c0*/  IADD3 R11, P0, R9, UR56, RZ ;  /* 0x00000038090b7c10 */ /* 0x000fe2000ff1e0ff */
[----:B------:R-:W-:Y:S01]  /*293d0*/  USHF.R.S32.HI UR55, URZ, 0x1f, UR20 ;  /* 0x0000001f3f377899 */ /* 0x000fe20008011414 */
[----:B------:R-:W-:Y:S02]  /*293e0*/  IADD3 R12, P1, R8, UR56, RZ ;  /* 0x00000038080c7c10 */ /* 0x000fe4000ff3e0ff */
[----:B------:R-:W-:Y:S01]  /*293f0*/  IADD3 R10, P2, R7, UR56, RZ ;  /* 0x00000038070a7c10 */ /* 0x000fe2000ff5e0ff */
[----:B------:R0:W-:Y:S04]  /*29400*/  STL [R1+0x24dc], R11 ;  /* 0x0024dc0b01007387 */ /* 0x0001e80000100800 */
[----:B------:R1:W-:Y:S04]  /*29410*/  STL [R1+0x24e4], R12 ;  /* 0x0024e40c01007387 */ /* 0x0003e80000100800 */
[----:B------:R3:W-:Y:S01]  /*29420*/  STL [R1+0x24ec], R10 ;  /* 0x0024ec0a01007387 */ /* 0x0007e20000100800 */
[----:B0-----:R-:W-:Y:S01]  /*29430*/  IADD3 R11, P3, R6, UR56, RZ ;  /* 0x00000038060b7c10 */ /* 0x001fe2000ff7e0ff */
[----:B------:R-:W-:Y:S01]  /*29440*/  USHF.R.S32.HI UR56, URZ, 0x1f, UR19 ;  /* 0x0000001f3f387899 */ /* 0x000fe20008011413 */
[----:B-1----:R-:W-:-:S03]  /*29450*/  IADD3.X R12, R4, UR57, RZ, P1, !PT ;  /* 0x00000039040c7c10 */ /* 0x002fc60008ffe4ff */
[----:B------:R0:W-:Y:S01]  /*29460*/  STL [R1+0x24f4], R11 ;  /* 0x0024f40b01007387 */ /* 0x0001e20000100800 */
[----:B---3--:R-:W-:-:S05]  /*29470*/  IADD3.X R10, R5, UR57, RZ, P0, !PT ;  /* 0x00000039050a7c10 */ /* 0x008fca00087fe4ff */
[----:B------:R1:W-:Y:S01]  /*29480*/  STL [R1+0x24d8], R10 ;  /* 0x0024d80a01007387 */ /* 0x0003e20000100800 */
[----:B0-----:R-:W-:-:S03]  /*29490*/  IADD3.X R11, R3, UR57, RZ, P2, !PT ;  /* 0x00000039030b7c10 */ /* 0x001fc600097fe4ff */
[----:B------:R0:W-:Y:S04]  /*294a0*/  STL [R1+0x24e0], R12 ;  /* 0x0024e00c01007387 */ /* 0x0001e80000100800 */
[----:B------:R3:W-:Y:S01]  /*294b0*/  STL [R1+0x24e8], R11 ;  /* 0x0024e80b01007387 */ /* 0x0007e20000100800 */
[----:B-1----:R-:W-:Y:S01]  /*294c0*/  IADD3.X R10, R2, UR57, RZ, P3, !PT ;  /* 0x00000039020a7c10 */ /* 0x002fe20009ffe4ff */
[----:B------:R-:W-:Y:S01]  /*294d0*/  USHF.R.S32.HI UR57, URZ, 0x1f, UR18 ;  /* 0x0000001f3f397899 */ /* 0x000fe20008011412 */
[----:B0-----:R-:W-:-:S03]  /*294e0*/  IADD3 R12, P1, R8, UR58, RZ ;  /* 0x0000003a080c7c10 */ /* 0x001fc6000ff3e0ff */
[----:B------:R0:W-:Y:S01]  /*294f0*/  STL [R1+0x24f0], R10 ;  /* 0x0024f00a01007387 */ /* 0x0001e20000100800 */
[----:B---3--:R-:W-:-:S05]  /*29500*/  IADD3 R11, P0, R9, UR58, RZ ;  /* 0x0000003a090b7c10 */ /* 0x008fca000ff1e0ff */
[----:B------:R1:W-:Y:S01]  /*29510*/  STL [R1+0x24fc], R11 ;  /* 0x0024fc0b01007387 */ /* 0x0003e20000100800 */
[----:B0-----:R-:W-:-:S03]  /*29520*/  IADD3 R10, P2, R7, UR58, RZ ;  /* 0x0000003a070a7c10 */ /* 0x001fc6000ff5e0ff */
[----:B------:R0:W-:Y:S04]  /*29530*/  STL [R1+0x2504], R12 ;  /* 0x0025040c01007387 */ /* 0x0001e80000100800 */
[----:B------:R3:W-:Y:S01]  /*29540*/  STL [R1+0x250c], R10 ;  /* 0x00250c0a01007387 */ /* 0x0007e20000100800 */
[----:B-1----:R-:W-:Y:S01]  /*29550*/  IADD3 R11, P3, R6, UR58, RZ ;  /* 0x0000003a060b7c10 */ /* 0x002fe2000ff7e0ff */
[----:B------:R-:W-:Y:S01]  /*29560*/  USHF.R.S32.HI UR58, URZ, 0x1f, UR17 ;  /* 0x0000001f3f3a7899 */ /* 0x000fe20008011411 */
[----:B0-----:R-:W-:-:S03]  /*29570*/  IADD3.X R12, R4, UR59, RZ, P1, !PT ;  /* 0x0000003b040c7c10 */ /* 0x001fc60008ffe4ff */
[----:B------:R0:W-:Y:S01]  /*29580*/  STL [R1+0x2514], R11 ;  /* 0x0025140b01007387 */ /* 0x0001e20000100800 */
[----:B---3--:R-:W-:-:S05]  /*29590*/  IADD3.X R10, R5, UR59, RZ, P0, !PT ;  /* 0x0000003b050a7c10 */ /* 0x008fca00087fe4ff */
[----:B------:R1:W-:Y:S01]  /*295a0*/  STL [R1+0x24f8], R10 ;  /* 0x0024f80a01007387 */ /* 0x0003e20000100800 */
[----:B0-----:R-:W-:-:S03]  /*295b0*/  IADD3.X R11, R3, UR59, RZ, P2, !PT ;  /* 0x0000003b030b7c10 */ /* 0x001fc600097fe4ff */
[----:B------:R0:W-:Y:S04]  /*295c0*/  STL [R1+0x2500], R12 ;  /* 0x0025000c01007387 */ /* 0x0001e80000100800 */
[----:B------:R-:W3:Y:S01]  /*295d0*/  LDL.LU R29, [R1+0x21d8] ;  /* 0x0021d800011d7983 */ /* 0x000ee20000300800 */
[----:B-1----:R-:W-:-:S03]  /*295e0*/  IADD3.X R10, R2, UR59, RZ, P3, !PT ;  /* 0x0000003b020a7c10 */ /* 0x002fc60009ffe4ff */
[----:B------:R1:W-:Y:S04]  /*295f0*/  STL [R1+0x2508], R11 ;  /* 0x0025080b01007387 */ /* 0x0003e80000100800 */
[----:B------:R4:W-:Y:S01]  /*29600*/  STL [R1+0x2510], R10 ;  /* 0x0025100a01007387 */ /* 0x0009e20000100800 */
[----:B0-----:R-:W-:Y:S02]  /*29610*/  IADD3 R12, P1, R8, UR60, RZ ;  /* 0x0000003c080c7c10 */ /* 0x001fe4000ff3e0ff */
[----:B-1----:R-:W-:Y:S02]  /*29620*/  IADD3 R11, P2, R7, UR60, RZ ;  /* 0x0000003c070b7c10 */ /* 0x002fe4000ff5e0ff */
[----:B----4-:R-:W-:-:S05]  /*29630*/  IADD3 R10, P0, R9, UR60, RZ ;  /* 0x0000003c090a7c10 */ /* 0x010fca000ff1e0ff */
[----:B------:R0:W-:Y:S04]  /*29640*/  STL [R1+0x251c], R10 ;  /* 0x00251c0a01007387 */ /* 0x0001e80000100800 */
[----:B------:R1:W-:Y:S01]  /*29650*/  STL [R1+0x2524], R12 ;  /* 0x0025240c01007387 */ /* 0x0003e20000100800 */
[----:B0-----:R-:W-:-:S03]  /*29660*/  IADD3 R10, P3, R6, UR60, RZ ;  /* 0x0000003c060a7c10 */ /* 0x001fc6000ff7e0ff */
[----:B------:R0:W-:Y:S01]  /*29670*/  STL [R1+0x252c], R11 ;  /* 0x00252c0b01007387 */ /* 0x0001e20000100800 */
[----:B-1----:R-:W-:-:S03]  /*29680*/  IADD3.X R12, R4, UR61, RZ, P1, !PT ;  /* 0x0000003d040c7c10 */ /* 0x002fc60008ffe4ff */
[----:B------:R1:W-:Y:S01]  /*29690*/  STL [R1+0x2534], R10 ;  /* 0x0025340a01007387 */ /* 0x0003e20000100800 */
[----:B0-----:R-:W-:Y:S02]  /*296a0*/  IADD3.X R11, R5, UR61, RZ, P0, !PT ;  /* 0x0000003d050b7c10 */ /* 0x001fe400087fe4ff */
[----:B-1----:R-:W-:-:S03]  /*296b0*/  IADD3.X R10, R3, UR61, RZ, P2, !PT ;  /* 0x0000003d030a7c10 */ /* 0x002fc600097fe4ff */
[----:B------:R0:W-:Y:S04]  /*296c0*/  STL [R1+0x2518], R11 ;  /* 0x0025180b01007387 */ /* 0x0001e80000100800 */
[----:B------:R1:W-:Y:S04]  /*296d0*/  STL [R1+0x2520], R12 ;  /* 0x0025200c01007387 */ /* 0x0003e80000100800 */
[----:B------:R4:W-:Y:S01]  /*296e0*/  STL [R1+0x2528], R10 ;  /* 0x0025280a01007387 */ /* 0x0009e20000100800 */
[----:B0-----:R-:W-:Y:S02]  /*296f0*/  IADD3.X R11, R2, UR61, RZ, P3, !PT ;  /* 0x0000003d020b7c10 */ /* 0x001fe40009ffe4ff */
[----:B-1----:R-:W-:-:S03]  /*29700*/  IADD3 R12, P1, R8, UR38, RZ ;  /* 0x00000026080c7c10 */ /* 0x002fc6000ff3e0ff */
[----:B------:R0:W-:Y:S01]  /*29710*/  STL [R1+0x2530], R11 ;  /* 0x0025300b01007387 */ /* 0x0001e20000100800 */
[----:B----4-:R-:W-:-:S05]  /*29720*/  IADD3 R10, P0, R9, UR38, RZ ;  /* 0x00000026090a7c10 */ /* 0x010fca000ff1e0ff */
[----:B------:R1:W-:Y:S01]  /*29730*/  STL [R1+0x253c], R10 ;  /* 0x00253c0a01007387 */ /* 0x0003e20000100800 */
[----:B0-----:R-:W-:-:S03]  /*29740*/  IADD3 R11, P2, R7, UR38, RZ ;  /* 0x00000026070b7c10 */ /* 0x001fc6000ff5e0ff */
[----:B------:R0:W-:Y:S01]  /*29750*/  STL [R1+0x2544], R12 ;  /* 0x0025440c01007387 */ /* 0x0001e20000100800 */
[----:B-1----:R-:W-:-:S03]  /*29760*/  IADD3 R10, P3, R6, UR38, RZ ;  /* 0x00000026060a7c10 */ /* 0x002fc6000ff7e0ff */
[----:B------:R1:W-:Y:S01]  /*29770*/  STL [R1+0x254c], R11 ;  /* 0x00254c0b01007387 */ /* 0x0003e20000100800 */
[----:B0-----:R-:W-:-:S03]  /*29780*/  IADD3.X R12, R4, UR39, RZ, P1, !PT ;  /* 0x00000027040c7c10 */ /* 0x001fc60008ffe4ff */
[----:B------:R0:W-:Y:S01]  /*29790*/  STL [R1+0x2554], R10 ;  /* 0x0025540a01007387 */ /* 0x0001e20000100800 */
[----:B-1----:R-:W-:Y:S02]  /*297a0*/  IADD3.X R11, R5, UR39, RZ, P0, !PT ;  /* 0x00000027050b7c10 */ /* 0x002fe400087fe4ff */
[----:B0-----:R-:W-:-:S03]  /*297b0*/  IADD3.X R10, R3, UR39, RZ, P2, !PT ;  /* 0x00000027030a7c10 */ /* 0x001fc600097fe4ff */
        /* <DEDUP_REMOVED lines=18> */
[----:B------:R-:W-:Y:S01]  /*298e0*/  STL [R1+0x2568], R10 ;  /* 0x0025680a01007387 */ /* 0x000fe20000100800 */
[----:B0-----:R-:W-:-:S05]  /*298f0*/  IADD3.X R11, R2, UR40, RZ, P3, !PT ;  /* 0x00000028020b7c10 */ /* 0x001fca0009ffe4ff */
[----:B------:R0:W-:Y:S01]  /*29900*/  STL [R1+0x2570], R11 ;  /* 0x0025700b01007387 */ /* 0x0001e20000100800 */
[----:B-1----:R-:W-:Y:S02]  /*29910*/  IADD3 R12, P1, R8, UR36, RZ ;  /* 0x00000024080c7c10 */ /* 0x002fe4000ff3e0ff */
[----:B0-----:R-:W-:Y:S02]  /*29920*/  IADD3 R11, P0, R9, UR36, RZ ;  /* 0x00000024090b7c10 */ /* 0x001fe4000ff1e0ff */
[----:B---3--:R-:W-:-:S05]  /*29930*/  SHF.R.S32.HI R10, RZ, 0x5, R29 ;  /* 0x00000005ff0a7819 */ /* 0x008fca000001141d */
[----:B------:R0:W-:Y:S04]  /*29940*/  STL [R1+0x33d8], R10 ;  /* 0x0033d80a01007387 */ /* 0x0001e80000100800 */
[----:B------:R1:W-:Y:S01]  /*29950*/  STL [R1+0x257c], R11 ;  /* 0x00257c0b01007387 */ /* 0x0003e20000100800 */
[----:B0-----:R-:W-:-:S03]  /*29960*/  IADD3 R10, P2, R7, UR36, RZ ;  /* 0x00000024070a7c10 */ /* 0x001fc6000ff5e0ff */
[----:B------:R0:W-:Y:S01]  /*29970*/  STL [R1+0x2584], R12 ;  /* 0x0025840c01007387 */ /* 0x0001e20000100800 */
[----:B-1----:R-:W-:-:S03]  /*29980*/  IADD3 R11, P3, R6, UR36, RZ ;  /* 0x00000024060b7c10 */ /* 0x002fc6000ff7e0ff */
[----:B------:R1:W-:Y:S04]  /*29990*/  STL [R1+0x258c], R10 ;  /* 0x00258c0a01007387 */ /* 0x0003e80000100800 */
[----:B------:R3:W-:Y:S01]  /*299a0*/  STL [R1+0x2594], R11 ;  /* 0x0025940b01007387 */ /* 0x0007e20000100800 */
[----:B0-----:R-:W-:Y:S02]  /*299b0*/  IADD3.X R12, R4, UR41, RZ, P1, !PT ;  /* 0x00000029040c7c10 */ /* 0x001fe40008ffe4ff */
[----:B-1----:R-:W-:Y:S02]  /*299c0*/  IADD3.X R10, R5, UR41, RZ, P0, !PT ;  /* 0x00000029050a7c10 */ /* 0x002fe400087fe4ff */
[----:B---3--:R-:W-:-:S03]  /*299d0*/  IADD3.X R11, R3, UR41, RZ, P2, !PT ;  /* 0x00000029030b7c10 */ /* 0x008fc600097fe4ff */
[----:B------:R0:W-:Y:S04]  /*299e0*/  STL [R1+0x2578], R10 ;  /* 0x0025780a01007387 */ /* 0x0001e80000100800 */
[----:B------:R2:W-:Y:S01]  /*299f0*/  STL [R1+0x2580], R12 ;  /* 0x0025800c01007387 */ /* 0x0005e20000100800 */
[----:B0-----:R-:W-:-:S03]  /*29a00*/  IADD3.X R10, R2, UR41, RZ, P3, !PT ;  /* 0x00000029020a7c10 */ /* 0x001fc60009ffe4ff */
[----:B------:R0:W-:Y:S01]  /*29a10*/  STL [R1+0x2588], R11 ;  /* 0x0025880b01007387 */ /* 0x0001e20000100800 */
[----:B--2---:R-:W-:-:S03]  /*29a20*/  LOP3.LUT R12, R0, 0x20, RZ, 0x3c, !PT ;  /* 0x00000020000c7812 */ /* 0x004fc600078e3cff */
[----:B------:R1:W-:Y:S01]  /*29a30*/  STL [R1+0x2590], R10 ;  /* 0x0025900a01007387 */ /* 0x0003e20000100800 */
[----:B------:R-:W-:Y:S02]  /*29a40*/  IADD3 R12, P2, R9, UR35, RZ ;  /* 0x00000023090c7c10 */ /* 0x000fe4000ff5e0ff */
[----:B0-----:R-:W-:Y:S02]  /*29a50*/  LOP3.LUT R11, R0, 0x40, RZ, 0x3c, !PT ;  /* 0x00000040000b7812 */ /* 0x001fe400078e3cff */
[----:B------:R-:W-:Y:S02]  /*29a60*/  IADD3 R11, P1, R8, UR35, RZ ;  /* 0x00000023080b7c10 */ /* 0x000fe4000ff3e0ff */
[----:B-1----:R-:W-:Y:S02]  /*29a70*/  LOP3.LUT R10, R0, 0x60, RZ, 0x3c, !PT ;  /* 0x00000060000a7812 */ /* 0x002fe400078e3cff */
[----:B------:R-:W-:Y:S01]  /*29a80*/  IADD3 R10, P0, R7, UR35, RZ ;  /* 0x00000023070a7c10 */ /* 0x000fe2000ff1e0ff */
[----:B------:R0:W-:Y:S04]  /*29a90*/  STL [R1+0x259c], R12 ;  /* 0x00259c0c01007387 */ /* 0x0001e80000100800 */
[----:B------:R1:W-:Y:S04]  /*29aa0*/  STL [R1+0x25a4], R11 ;  /* 0x0025a40b01007387 */ /* 0x0003e80000100800 */
[----:B------:R2:W-:Y:S01]  /*29ab0*/  STL [R1+0x25ac], R10 ;  /* 0x0025ac0a01007387 */ /* 0x0005e20000100800 */
[----:B0-----:R-:W-:-:S02]  /*29ac0*/  IADD3 R12, P4, R6, UR35, RZ ;  /* 0x00000023060c7c10 */ /* 0x001fc4000ff9e0ff */
[----:B-1----:R-:W-:-:S03]  /*29ad0*/  IADD3 R11, P6, R9, UR34, RZ ;  /* 0x00000022090b7c10 */ /* 0x002fc6000ffde0ff */
[----:B------:R0:W-:Y:S01]  /*29ae0*/  STL [R1+0x25b4], R12 ;  /* 0x0025b40c01007387 */ /* 0x0001e20000100800 */
[----:B--2---:R-:W-:-:S03]  /*29af0*/  IADD3 R10, P5, R8, UR34, RZ ;  /* 0x00000022080a7c10 */ /* 0x004fc6000ffbe0ff */
[----:B------:R1:W-:Y:S04]  /*29b00*/  STL [R1+0x25bc], R11 ;  /* 0x0025bc0b01007387 */ /* 0x0003e80000100800 */
[----:B------:R2:W-:Y:S01]  /*29b10*/  STL [R1+0x25c4], R10 ;  /* 0x0025c40a01007387 */ /* 0x0005e20000100800 */
[----:B0-----:R-:W-:Y:S02]  /*29b20*/  IADD3 R12, P3, R7, UR34, RZ ;  /* 0x00000022070c7c10 */ /* 0x001fe4000ff7e0ff */
[----:B-1----:R-:W-:-:S03]  /*29b30*/  IADD3.X R11, R5, UR42, RZ, P2, !PT ;  /* 0x0000002a050b7c10 */ /* 0x002fc600097fe4ff */
[----:B------:R0:W-:Y:S01]  /*29b40*/  STL [R1+0x25cc], R12 ;  /* 0x0025cc0c01007387 */ /* 0x0001e20000100800 */
[----:B--2---:R-:W-:-:S03]  /*29b50*/  IADD3 R10, P2, R6, UR34, RZ ;  /* 0x00000022060a7c10 */ /* 0x004fc6000ff5e0ff */
[----:B------:R1:W-:Y:S04]  /*29b60*/  STL [R1+0x2598], R11 ;  /* 0x0025980b01007387 */ /* 0x0003e80000100800 */
[----:B------:R2:W-:Y:S01]  /*29b70*/  STL [R1+0x25d4], R10 ;  /* 0x0025d40a01007387 */ /* 0x0005e20000100800 */
[----:B0-----:R-:W-:Y:S02]  /*29b80*/  IADD3.X R12, R4, UR42, RZ, P1, !PT ;  /* 0x0000002a040c7c10 */ /* 0x001fe40008ffe4ff */
[----:B-1----:R-:W-:-:S03]  /*29b90*/  IADD3 R11, P1, R9, UR33, RZ ;  /* 0x00000021090b7c10 */ /* 0x002fc6000ff3e0ff */
[----:B------:R0:W-:Y:S01]  /*29ba0*/  STL [R1+0x25a0], R12 ;  /* 0x0025a00c01007387 */ /* 0x0001e20000100800 */
[----:B--2---:R-:W-:-:S03]  /*29bb0*/  IADD3.X R10, R3, UR42, RZ, P0, !PT ;  /* 0x0000002a030a7c10 */ /* 0x004fc600087fe4ff */
        /* <DEDUP_REMOVED lines=252> */
[----:B------:R1:W-:Y:S01]  /*2ab80*/  STL [R1+0x27d4], R11 ;  /* 0x0027d40b01007387 */ /* 0x0003e20000100800 */
[----:B------:R-:W-:-:S03]  /*2ab90*/  USHF.R.S32.HI UR59, URZ, 0x1f, UR16 ;  /* 0x0000001f3f3b7899 */ /* 0x000fc60008011410 */
        /* <DEDUP_REMOVED lines=17> */
[----:B------:R1:W-:Y:S01]  /*2acb0*/  STL [R1+0x27c0], R11 ;  /* 0x0027c00b01007387 */ /* 0x0003e20000100800 */
[----:B------:R-:W-:-:S03]  /*2acc0*/  USHF.R.S32.HI UR60, URZ, 0x1f, UR15 ;  /* 0x0000001f3f3c7899 */ /* 0x000fc6000801140f */
        /* <DEDUP_REMOVED lines=16> */
[----:B--2---:R-:W-:Y:S01]  /*2add0*/  IADD3.X R10, R3, UR60, RZ, P6, !PT ;  /* 0x0000003c030a7c10 */ /* 0x004fe2000b7fe4ff */
[----:B------:R-:W-:Y:S02]  /*2ade0*/  USHF.R.S32.HI UR61, URZ, 0x1f, UR14 ;  /* 0x0000001f3f3d7899 */ /* 0x000fe4000801140e */
        /* <DEDUP_REMOVED lines=60> */
[----:B-1----:R-:W-:Y:S01]  /*2b1b0*/  IADD3 R11, P6, R6, UR10, RZ ;  /* 0x0000000a060b7c10 */ /* 0x002fe2000ffde0ff */
[----:B------:R-:W-:Y:S01]  /*2b1c0*/  USHF.R.S32.HI UR40, URZ, 0x1f, UR10 ;  /* 0x0000001f3f287899 */ /* 0x000fe2000801140a */
[----:B--2---:R-:W-:Y:S02]  /*2b1d0*/  IADD3.X R10, R4, UR37, RZ, P5, !PT ;  /* 0x00000025040a7c10 */ /* 0x004fe4000affe4ff */
[----:B------:R-:W-:Y:S01]  /*2b1e0*/  IADD3 R9, P5, R9, UR7, RZ ;  /* 0x0000000709097c10 */ /* 0x000fe2000ffbe0ff */
[----:B------:R-:W-:Y:S04]  /*2b1f0*/  STL [R1+0x2858], R12 ;  /* 0x0028580c01007387 */ /* 0x000fe80000100800 */
[----:B------:R0:W-:Y:S04]  /*2b200*/  STL [R1+0x2894], R11 ;  /* 0x0028940b01007387 */ /* 0x0001e80000100800 */
[----:B------:R1:W-:Y:S04]  /*2b210*/  STL [R1+0x2860], R10 ;  /* 0x0028600a01007387 */ /* 0x0003e80000100800 */
[----:B------:R2:W-:Y:S01]  /*2b220*/  STL [R1+0x289c], R9 ;  /* 0x00289c0901007387 */ /* 0x0005e20000100800 */
[----:B0-----:R-:W-:-:S02]  /*2b230*/  IADD3.X R11, R3, UR37, RZ, P3, !PT ;  /* 0x00000025030b7c10 */ /* 0x001fc40009ffe4ff */
[----:B-1----:R-:W-:-:S03]  /*2b240*/  IADD3 R10, P3, R8, UR7, RZ ;  /* 0x00000007080a7c10 */ /* 0x002fc6000ff7e0ff */
[----:B------:R-:W-:Y:S01]  /*2b250*/  STL [R1+0x2868], R11 ;  /* 0x0028680b01007387 */ /* 0x000fe20000100800 */
[----:B--2---:R-:W-:Y:S02]  /*2b260*/  IADD3.X R9, R2, UR37, RZ, P2, !PT ;  /* 0x0000002502097c10 */ /* 0x004fe400097fe4ff */
[----:B------:R-:W-:Y:S02]  /*2b270*/  IADD3 R8, P2, R7, UR7, RZ ;  /* 0x0000000707087c10 */ /* 0x000fe4000ff5e0ff */
[----:B------:R-:W-:Y:S01]  /*2b280*/  IADD3.X R7, R5, UR40, RZ, P1, !PT ;  /* 0x0000002805077c10 */ /* 0x000fe20008ffe4ff */
[----:B------:R-:W-:Y:S01]  /*2b290*/  STL [R1+0x28a4], R10 ;  /* 0x0028a40a01007387 */ /* 0x000fe20000100800 */
[----:B------:R-:W-:-:S03]  /*2b2a0*/  IADD3 R6, P1, R6, UR7, RZ ;  /* 0x0000000706067c10 */ /* 0x000fc6000ff3e0ff */
[----:B------:R-:W-:Y:S04]  /*2b2b0*/  STL [R1+0x2870], R9 ;  /* 0x0028700901007387 */ /* 0x000fe80000100800 */
[----:B------:R0:W-:Y:S01]  /*2b2c0*/  STL [R1+0x28ac], R8 ;  /* 0x0028ac0801007387 */ /* 0x0001e20000100800 */
[----:B------:R-:W-:-:S03]  /*2b2d0*/  IADD3.X R5, R5, UR9, RZ, P5, !PT ;  /* 0x0000000905057c10 */ /* 0x000fc6000affe4ff */
[----:B------:R1:W-:Y:S04]  /*2b2e0*/  STL [R1+0x2878], R7 ;  /* 0x0028780701007387 */ /* 0x0003e80000100800 */
[----:B------:R2:W-:Y:S01]  /*2b2f0*/  STL [R1+0x28b4], R6 ;  /* 0x0028b40601007387 */ /* 0x0005e20000100800 */
[----:B0-----:R-:W-:Y:S02]  /*2b300*/  IADD3.X R8, R4, UR40, RZ, P0, !PT ;  /* 0x0000002804087c10 */ /* 0x001fe400087fe4ff */
[----:B-1----:R-:W-:-:S03]  /*2b310*/  IADD3.X R7, R3, UR40, RZ, P4, !PT ;  /* 0x0000002803077c10 */ /* 0x002fc6000a7fe4ff */
[----:B------:R0:W-:Y:S01]  /*2b320*/  STL [R1+0x2880], R8 ;  /* 0x0028800801007387 */ /* 0x0001e20000100800 */
[----:B------:R-:W-:Y:S02]  /*2b330*/  IADD3.X R4, R4, UR9, RZ, P3, !PT ;  /* 0x0000000904047c10 */ /* 0x000fe40009ffe4ff */
[C---:B--2---:R-:W-:Y:S01]  /*2b340*/  IADD3.X R6, R2.reuse, UR40, RZ, P6, !PT ;  /* 0x0000002802067c10 */ /* 0x044fe2000b7fe4ff */
[----:B------:R0:W-:Y:S01]  /*2b350*/  STL [R1+0x2888], R7 ;  /* 0x0028880701007387 */ /* 0x0001e20000100800 */
[----:B------:R-:W-:Y:S02]  /*2b360*/  IADD3.X R2, R2, UR9, RZ, P1, !PT ;  /* 0x0000000902027c10 */ /* 0x000fe40008ffe4ff */
[----:B------:R-:W-:Y:S01]  /*2b370*/  IADD3.X R3, R3, UR9, RZ, P2, !PT ;  /* 0x0000000903037c10 */ /* 0x000fe200097fe4ff */
[----:B------:R0:W-:Y:S04]  /*2b380*/  STL [R1+0x2890], R6 ;  /* 0x0028900601007387 */ /* 0x0001e80000100800 */
[----:B------:R0:W-:Y:S04]  /*2b390*/  STL [R1+0x2898], R5 ;  /* 0x0028980501007387 */ /* 0x0001e80000100800 */
[----:B------:R0:W-:Y:S04]  /*2b3a0*/  STL [R1+0x28a0], R4 ;  /* 0x0028a00401007387 */ /* 0x0001e80000100800 */
[----:B------:R0:W-:Y:S04]  /*2b3b0*/  STL [R1+0x28b0], R2 ;  /* 0x0028b00201007387 */ /* 0x0001e80000100800 */
[----:B------:R0:W-:Y:S01]  /*2b3c0*/  STL [R1+0x28a8], R3 ;  /* 0x0028a80301007387 */ /* 0x0001e20000100800 */
[----:B------:R-:W-:-:S02]  /*2b3d0*/  USHF.R.S32.HI UR36, URZ, 0x1f, UR8 ;  /* 0x0000001f3f247899 */ /* 0x000fc40008011408 */
[----:B------:R-:W-:-:S12]  /*2b3e0*/  USHF.R.S32.HI UR41, URZ, 0x1f, UR6 ;  /* 0x0000001f3f297899 */ /* 0x000fd80008011406 */
.L_x_1:
[----:B01----:R-:W2:Y:S01]  /*2b3f0*/  LDL R5, [R1+0x23d0] ;  /* 0x0023d00001057983 */ /* 0x003ea20000100800 */
[----:B------:R-:W0:Y:S03]  /*2b400*/  LDC R2, c[0x0][0x230] ;  /* 0x00008c00ff027b82 */ /* 0x000e260000000800 */
[----:B--2---:R1:W-:Y:S04]  /*2b410*/  STL [R1+0x9a64], R5 ;  /* 0x009a640501007387 */ /* 0x0043e80000100800 */
[----:B------:R-:W2:Y:S04]  /*2b420*/  LDL R4, [R1+0x23d4] ;  /* 0x0023d40001047983 */ /* 0x000ea80000100800 */
[----:B-1----:R-:W0:Y:S04]  /*2b430*/  LDL R5, [R1+0x2430] ;  /* 0x0024300001057983 */ /* 0x002e280000100800 */
[----:B------:R-:W-:Y:S04]  /*2b440*/  STL [R1+0x992c], R29 ;  /* 0x00992c1d01007387 */ /* 0x000fe80000100800 */
        /* <DEDUP_REMOVED lines=77> */
[----:B------:R1:W-:Y:S04]  /*2b920*/  STL [R1+0x9a60], R28 ;  /* 0x009a601c01007387 */ /* 0x0003e80000100800 */
        /* <DEDUP_REMOVED lines=23> */
[----:B-----5:R-:W-:Y:S04]  /*2baa0*/  STL [R1+0x94a8], R0 ;  /* 0x0094a80001007387 */ /* 0x020fe80000100800 */
        /* <DEDUP_REMOVED lines=110> */
[----:B------:R-:W-:Y:S01]  /*2c190*/  STL [R1+0x9820], R0 ;  /* 0x0098200001007387 */ /* 0x000fe20000100800 */
[----:B0-----:R-:W-:-:S03]  /*2c1a0*/  IMAD R2, R5, -0x20, R2 ;  /* 0xffffffe005027824 */ /* 0x001fc600078e0202 */
[----:B------:R-:W-:Y:S04]  /*2c1b0*/  STL [R1+0x9828], R0 ;  /* 0x0098280001007387 */ /* 0x000fe80000100800 */
[----:B------:R-:W-:Y:S04]  /*2c1c0*/  STL [R1+0x9830], R0 ;  /* 0x0098300001007387 */ /* 0x000fe80000100800 */
[----:B------:R-:W-:Y:S04]  /*2c1d0*/  STL [R1+0x9838], R0 ;  /* 0x0098380001007387 */ /* 0x000fe80000100800 */
[----:B------:R-:W-:Y:S04]  /*2c1e0*/  STL [R1+0x9840], R0 ;  /* 0x0098400001007387 */ /* 0x000fe80000100800 */
[----:B------:R-:W2:Y:S01]  /*2c1f0*/  LDL.LU R5, [R1+0x9a64] ;  /* 0x009a640001057983 */ /* 0x000ea20000300800 */
[----:B------:R-:W-:-:S02]  /*2c200*/  ISETP.GT.AND P0, PT, R2, RZ, PT ;  /* 0x000000ff0200720c */ /* 0x000fc40003f04270 */
[----:B-1----:R-:W-:-:S11]  /*2c210*/  PRMT R28, RZ, 0x7610, R28 ;  /* 0x00007610ff1c7816 */ /* 0x002fd6000000001c */
[----:B--2---:R-:W2:Y:S04]  /*2c220*/  @P0 LDG.E.U8 R28, desc[UR22][R4.64] ;  /* 0x00000016041c0981 */ /* 0x004ea8000c1e1100 */
[----:B--2---:R0:W-:Y:S04]  /*2c230*/  STL [R1+0x1b0], R28 ;  /* 0x0001b01c01007387 */ /* 0x0041e80000100800 */
[----:B0-----:R-:W2:Y:S04]  /*2c240*/  LDL.LU R28, [R1+0x9a60] ;  /* 0x009a6000011c7983 */ /* 0x001ea80000300800 */
[----:B------:R-:W3:Y:S04]  /*2c250*/  LDL R4, [R1+0x23c8] ;  /* 0x0023c80001047983 */ /* 0x000ee80000100800 */
[----:B------:R-:W3:Y:S01]  /*2c260*/  LDL R5, [R1+0x23cc] ;  /* 0x0023cc0001057983 */ /* 0x000ee20000100800 */
[----:B------:R-:W-:-:S02]  /*2c270*/  PRMT R29, RZ, 0x7610, R29 ;  /* 0x00007610ff1d7816 */ /* 0x000fc4000000001d */
[----:B---3--:R-:W-:-:S04]  /*2c280*/  @P0 LOP3.LUT R5, R5, R4, RZ, 0x3c, !PT ;  /* 0x0000000405050212 */ /* 0x008fc800078e3cff */
[----:B------:R-:W-:-:S04]  /*2c290*/  @P0 LOP3.LUT R4, R5, R4, RZ, 0x3c, !PT ;  /* 0x0000000405040212 */ /* 0x000fc800078e3cff */
[----:B------:R-:W-:-:S05]  /*2c2a0*/  @P0 LOP3.LUT R5, R5, R4, RZ, 0x3c, !PT ;  /* 0x0000000405050212 */ /* 0x000fca00078e3cff */
[----:B------:R-:W3:Y:S04]  /*2c2b0*/  @P0 LDG.E.U8 R29, desc[UR22][R4.64] ;  /* 0x00000016041d0981 */ /* 0x000ee8000c1e1100 */
[----:B---3--:R0:W-:Y:S04]  /*2c2c0*/  STL [R1+0x1ac], R29 ;  /* 0x0001ac1d01007387 */ /* 0x0081e80000100800 */
[----:B0-----:R-:W3:Y:S04]  /*2c2d0*/  LDL.LU R29, [R1+0x9a5c] ;  /* 0x009a5c00011d7983 */ /* 0x001ee80000300800 */
[----:B------:R-:W4:Y:S04]  /*2c2e0*/  LDL R4, [R1+0x23c0] ;  /* 0x0023c00001047983 */ /* 0x000f280000100800 */
[----:B------:R-:W4:Y:S01]  /*2c2f0*/  LDL R5, [R1+0x23c4] ;  /* 0x0023c40001057983 */ /* 0x000f220000100800 */
[----:B--2---:R-:W-:-:S02]  /*2c300*/  PRMT R28, RZ, 0x7610, R28 ;  /* 0x00007610ff1c7816 */ /* 0x004fc4000000001c */
[----:B----4-:R-:W-:-:S04]  /*2c310*/  @P0 LOP3.LUT R5, R5, R4, RZ, 0x3c, !PT ;  /* 0x0000000405050212 */ /* 0x010fc800078e3cff */
[----:B------:R-:W-:-:S04]  /*2c320*/  @P0 LOP3.LUT R4, R5, R4, RZ, 0x3c, !PT ;  /* 0x0000000405040212 */ /* 0x000fc800078e3cff */
[----:B------:R-:W-:-:S05]  /*2c330*/  @P0 LOP3.LUT R5, R5, R4, RZ, 0x3c, !PT ;  /* 0x0000000405050212 */ /* 0x000fca00078e3cff */
[----:B------:R-:W2:Y:S04]  /*2c340*/  @P0 LDG.E.U8 R28, desc[UR22][R4.64] ;  /* 0x00000016041c0981 */ /* 0x000ea8000c1e1100 */
[----:B--2---:R0:W-:Y:S04]  /*2c350*/  STL [R1+0x1a8], R28 ;  /* 0x0001a81c01007387 */ /* 0x0041e80000100800 */
[----:B0-----:R-:W2:Y:S04]  /*2c360*/  LDL.LU R28, [R1+0x9a58] ;  /* 0x009a5800011c7983 */ /* 0x001ea80000300800 */
[----:B------:R-:W4:Y:S04]  /*2c370*/  LDL R4, [R1+0x23b8] ;  /* 0x0023b80001047983 */ /* 0x000f280000100800 */
[----:B------:R-:W4:Y:S01]  /*2c380*/  LDL R5, [R1+0x23bc] ;  /* 0x0023bc0001057983 */ /* 0x000f220000100800 */
[----:B---3--:R-:W-:-:S02]  /*2c390*/  PRMT R29, RZ, 0x7610, R29 ;  /* 0x00007610ff1d7816 */ /* 0x008fc4000000001d */
[----:B----4-:R-:W-:-:S04]  /*2c3a0*/  @P0 LOP3.LUT R5, R5, R4, RZ, 0x3c, !PT ;  /* 0x0000000405050212 */ /* 0x010fc800078e3cff */
[----:B------:R-:W-:-:S04]  /*2c3b0*/  @P0 LOP3.LUT R4, R5, R4, RZ, 0x3c, !PT ;  /* 0x0000000405040212 */ /* 0x000fc800078e3cff */
[----:B------:R-:W-:-:S05]  /*2c3c0*/  @P0 LOP3.LUT R5, R5, R4, RZ, 0x3c, !PT ;  /* 0x0000000405050212 */ /* 0x000fca00078e3cff */
[----:B------:R-:W3:Y:S01]  /*2c3d0*/  @P0 LDG.E.U8 R29, desc[UR22][R4.64] ;  /* 0x00000016041d0981 */ /* 0x000ee2000c1e1100 */
[----:B------:R-:W-:-:S03]  /*2c3e0*/  ISETP.GT.AND P1, PT, R2, 0x1, PT ;  /* 0x000000010200780c */ /* 0x000fc60003f24270 */
        /* <DEDUP_REMOVED lines=697> */
[----:B------:R-:W-:-:S02]  /*2ef80*/  PRMT R27, RZ, 0x7610, R27 ;  /* 0x00007610ff1b7816 */ /* 0x000fc4000000001b */
[----:B----4-:R-:W-:-:S04]  /*2ef90*/  @P1 LOP3.LUT R5, R5, R4, RZ, 0x3c, !PT ;  /* 0x0000000405051212 */ /* 0x010fc800078e3cff */
[----:B------:R-:W-:-:S04]  /*2efa0*/  @P1 LOP3.LUT R4, R5, R4, RZ, 0x3c, !PT ;  /* 0x0000000405041212 */ /* 0x000fc800078e3cff */
[----:B------:R-:W-:-:S05]  /*2efb0*/  @P1 LOP3.LUT R5, R5, R4, RZ, 0x3c, !PT ;  /* 0x0000000405051212 */ /* 0x000fca00078e3cff */
[----:B------:R-:W4:Y:S01]  /*2efc0*/  @P1 LDG.E.U8 R27, desc[UR22][R4.64] ;  /* 0x00000016041b1981 */ /* 0x000f22000c1e1100 */
[----:B------:R-:W-:-:S03]  /*2efd0*/  ISETP.GT.AND P0, PT, R2, 0x14, PT ;  /* 0x000000140200780c */ /* 0x000fc60003f04270 */
[----:B----4-:R0:W-:Y:S04]  /*2efe0*/  STL [R1+0x5c], R27 ;  /* 0x00005c1b01007387 */ /* 0x0101e80000100800 */
[----:B0-----:R-:W4:Y:S04]  /*2eff0*/  LDL.LU R27, [R1+0x9924] ;  /* 0x00992400011b7983 */ /* 0x001f280000300800 */
        /* <DEDUP_REMOVED lines=9> */
[----:B------:R-:W2:Y:S04]  /*2f090*/  LDL R4, [R1+0x2648] ;  /* 0x0026480001047983 */ /* 0x000ea80000100800 */
[----:B------:R-:W2:Y:S01]  /*2f0a0*/  LDL R5, [R1+0x264c] ;  /* 0x00264c0001057983 */ /* 0x000ea20000100800 */
[----:B------:R-:W-:-:S02]  /*2f0b0*/  PRMT R25, RZ, 0x7610, R25 ;  /* 0x00007610ff197816 */ /* 0x000fc40000000019 */
[----:B--2---:R-:W-:-:S04]  /*2f0c0*/  @P0 LOP3.LUT R5, R5, R4, RZ, 0x3c, !PT ;  /* 0x0000000405050212 */ /* 0x004fc800078e3cff */
        /* <DEDUP_REMOVED lines=11> */
[----:B------:R-:W4:Y:S04]  /*2f180*/  @P0 LDG.E.U8 R24, desc[UR22][R4.64] ;  /* 0x0000001604180981 */ /* 0x000f28000c1e1100 */
        /* <DEDUP_REMOVED lines=8> */
[----:B------:R-:W3:Y:S01]  /*2f210*/  @P0 LDG.E.U8 R23, desc[UR22][R4.64] ;  /* 0x0000001604170981 */ /* 0x000ee2000c1e1100 */
[----:B------:R-:W-:-:S03]  /*2f220*/  ISETP.GT.AND P1, PT, R2, 0x15, PT ;  /* 0x000000150200780c */ /* 0x000fc60003f24270 */
        /* <DEDUP_REMOVED lines=35> */
[----:B------:R-:W2:Y:S01]  /*2f460*/  @P1 LDG.E.U8 R19, desc[UR22][R4.64] ;  /* 0x0000001604131981 */ /* 0x000ea2000c1e1100 */
[----:B------:R-:W-:-:S03]  /*2f470*/  ISETP.GT.AND P2, PT, R2, 0x18, PT ;  /* 0x000000180200780c */ /* 0x000fc60003f44270 */
        /* <DEDUP_REMOVED lines=110> */
[----:B------:R0:W2:Y:S04]  /*2fb60*/  @P2 LDG.E.U8 R0, desc[UR22][R4.64] ;  /* 0x0000001604002981 */ /* 0x0000a8000c1e1100 */
[----:B------:R-:W0:Y:S04]  /*2fb70*/  LDL R4, [R1+0x2580] ;  /* 0x0025800001047983 */ /* 0x000e280000100800 */
[----:B------:R-:W0:Y:S01]  /*2fb80*/  LDL R5, [R1+0x2584] ;  /* 0x0025840001057983 */ /* 0x000e220000100800 */
[----:B------:R-:W-:Y:S02]  /*2fb90*/  PRMT R7, RZ, 0x7610, R7 ;  /* 0x00007610ff077816 */ /* 0x000fe40000000007 */
[----:B0-----:R-:W-:-:S04]  /*2fba0*/  @P2 LOP3.LUT R5, R5, R4, RZ, 0x3c, !PT ;  /* 0x0000000405052212 */ /* 0x001fc800078e3cff */
[----:B------:R-:W-:-:S04]  /*2fbb0*/  @P2 LOP3.LUT R4, R5, R4, RZ, 0x3c, !PT ;  /* 0x0000000405042212 */ /* 0x000fc800078e3cff */
[----:B------:R-:W-:-:S05]  /*2fbc0*/  @P2 LOP3.LUT R5, R5, R4, RZ, 0x3c, !PT ;  /* 0x0000000405052212 */ /* 0x000fca00078e3cff */
[----:B------:R-:W4:Y:S04]  /*2fbd0*/  @P2 LDG.E.U8 R7, desc[UR22][R4.64] ;  /* 0x0000001604072981 */ /* 0x000f28000c1e1100 */
[----:B--2---:R0:W-:Y:S04]  /*2fbe0*/  STL [R1+0xc], R0 ;  /* 0x00000c0001007387 */ /* 0x0041e80000100800 */
[----:B0-----:R-:W2:Y:S04]  /*2fbf0*/  LDL R0, [R1+0x256c] ;  /* 0x00256c0001007983 */ /* 0x001ea80000100800 */
        /* <DEDUP_REMOVED lines=19> */
[----:B--2---:R0:W-:Y:S04]  /*2fd30*/  STL [R1], R3 ;  /* 0x0000000301007387 */ /* 0x0041e80000100800 */
[----:B0-----:R-:W2:Y:S04]  /*2fd40*/  LDL.LU R3, [R1+0x98cc] ;  /* 0x0098cc0001037983 */ /* 0x001ea80000300800 */
[----:B------:R-:W4:Y:S04]  /*2fd50*/  LDL R4, [R1+0x2570] ;  /* 0x0025700001047983 */ /* 0x000f280000100800 */
[----:B------:R-:W4:Y:S01]  /*2fd60*/  LDL R5, [R1+0x2574] ;  /* 0x0025740001057983 */ /* 0x000f220000100800 */
[----:B------:R-:W-:-:S02]  /*2fd70*/  PRMT R29, RZ, 0x7610, R29 ;  /* 0x00007610ff1d7816 */ /* 0x000fc4000000001d */
[----:B----4-:R-:W-:-:S04]  /*2fd80*/  @P1 LOP3.LUT R5, R5, R4, RZ, 0x3c, !PT ;  /* 0x0000000405051212 */ /* 0x010fc800078e3cff */
[----:B------:R-:W-:-:S04]  /*2fd90*/  @P1 LOP3.LUT R4, R5, R4, RZ, 0x3c, !PT ;  /* 0x0000000405041212 */ /* 0x000fc800078e3cff */
[----:B------:R-:W-:-:S05]  /*2fda0*/  @P1 LOP3.LUT R5, R5, R4, RZ, 0x3c, !PT ;  /* 0x0000000405051212 */ /* 0x000fca00078e3cff */
[----:B------:R0:W4:Y:S04]  /*2fdb0*/  @P1 LDG.E.U8 R29, desc[UR22][R4.64] ;  /* 0x00000016041d1981 */ /* 0x000128000c1e1100 */
[----:B------:R-:W3:Y:S01]  /*2fdc0*/  LDL R5, [R1+0x2568] ;  /* 0x0025680001057983 */ /* 0x000ee20000100800 */
[----:B------:R-:W-:Y:S01]  /*2fdd0*/  PRMT R28, RZ, 0x7610, R28 ;  /* 0x00007610ff1c7816 */ /* 0x000fe2000000001c */
[----:B0-----:R-:W-:Y:S02]  /*2fde0*/  @P1 IMAD.MOV.U32 R4, RZ, RZ, R0 ;  /* 0x000000ffff041224 */ /* 0x001fe400078e0000 */
[----:B----4-:R0:W-:Y:S01]  /*2fdf0*/  STL [R1+0x9894], R29 ;  /* 0x0098941d01007387 */ /* 0x0101e20000100800 */
[----:B------:R-:W-:-:S03]  /*2fe00*/  PRMT R27, RZ, 0x7610, R27 ;  /* 0x00007610ff1b7816 */ /* 0x000fc6000000001b */
[----:B------:R-:W4:Y:S04]  /*2fe10*/  LDL R0, [R1+0x2554] ;  /* 0x0025540001007983 */ /* 0x000f280000100800 */
[----:B---3--:R-:W3:Y:S04]  /*2fe20*/  @P1 LDG.E.U8 R28, desc[UR22][R4.64] ;  /* 0x00000016041c1981 */ /* 0x008ee8000c1e1100 */
[----:B0-----:R-:W2:Y:S04]  /*2fe30*/  LDL R29, [R1+0x25fc] ;  /* 0x0025fc00011d7983 */ /* 0x001ea80000100800 */
[----:B------:R-:W4:Y:S04]  /*2fe40*/  LDL R4, [R1+0x2560] ;  /* 0x0025600001047983 */ /* 0x000f280000100800 */
[----:B------:R-:W4:Y:S04]  /*2fe50*/  LDL R5, [R1+0x2564] ;  /* 0x0025640001057983 */ /* 0x000f280000100800 */
[----:B---3--:R0:W-:Y:S04]  /*2fe60*/  STL [R1+0x9898], R28 ;  /* 0x0098981c01007387 */ /* 0x0081e80000100800 */
[----:B0-----:R-:W3:Y:S01]  /*2fe70*/  LDL R28, [R1+0x255c] ;  /* 0x00255c00011c7983 */ /* 0x001ee20000100800 */
[----:B----4-:R-:W-:-:S04]  /*2fe80*/  @P1 LOP3.LUT R5, R5, R4, RZ, 0x3c, !PT ;  /* 0x0000000405051212 */ /* 0x010fc800078e3cff */
[----:B------:R-:W-:-:S04]  /*2fe90*/  @P1 LOP3.LUT R4, R5, R4, RZ, 0x3c, !PT ;  /* 0x0000000405041212 */ /* 0x000fc800078e3cff */
[----:B------:R-:W-:-:S05]  /*2fea0*/  @P1 LOP3.LUT R5, R5, R4, RZ, 0x3c, !PT ;  /* 0x0000000405051212 */ /* 0x000fca00078e3cff */
[----:B------:R3:W4:Y:S04]  /*2feb0*/  @P1 LDG.E.U8 R27, desc[UR22][R4.64] ;  /* 0x00000016041b1981 */ /* 0x000728000c1e1100 */
[----:B------:R-:W2:Y:S01]  /*2fec0*/  LDL R5, [R1+0x2558] ;  /* 0x0025580001057983 */ /* 0x000ea20000100800 */
[----:B------:R-:W-:Y:S01]  /*2fed0*/  PRMT R26, RZ, 0x7610, R26 ;  /* 0x00007610ff1a7816 */ /* 0x000fe2000000001a */
[----:B---3--:R-:W-:Y:S02]  /*2fee0*/  @P1 IMAD.MOV.U32 R4, RZ, RZ, R28 ;  /* 0x000000ffff041224 */ /* 0x008fe400078e001c */
[----:B----4-:R0:W-:Y:S01]  /*2fef0*/  STL [R1+0x989c], R27 ;  /* 0x00989c1b01007387 */ /* 0x0101e20000100800 */
[----:B------:R-:W-:Y:S02]  /*2ff00*/  PRMT R25, RZ, 0x7610, R25 ;  /* 0x00007610ff197816 */ /* 0x000fe40000000019 */
[----:B------:R-:W-:Y:S01]  /*2ff10*/  ISETP.GT.AND P2, PT, R2, 0x1c, PT ;  /* 0x0000001c0200780c */ /* 0x000fe20003f44270 */
[----:B------:R-:W3:Y:S04]  /*2ff20*/  LDL R28, [R1+0x254c] ;  /* 0x00254c00011c7983 */ /* 0x000ee80000100800 */
[----:B--2---:R1:W2:Y:S04]  /*2ff30*/  @P1 LDG.E.U8 R26, desc[UR22][R4.64] ;  /* 0x00000016041a1981 */ /* 0x0042a8000c1e1100 */
[----:B0-----:R-:W4:Y:S04]  /*2ff40*/  LDL R27, [R1+0x2550] ;  /* 0x00255000011b7983 */ /* 0x001f280000100800 */
[----:B------:R-:W3:Y:S01]  /*2ff50*/  LDL R5, [R1+0x25f8] ;  /* 0x0025f80001057983 */ /* 0x000ee20000100800 */
[----:B-1----:R-:W-:Y:S01]  /*2ff60*/  @P0 IMAD.MOV.U32 R4, RZ, RZ, R29 ;  /* 0x000000ffff040224 */ /* 0x002fe200078e001d */
[----:B------:R-:W-:-:S04]  /*2ff70*/  PRMT R24, RZ, 0x7610, R24 ;  /* 0x00007610ff187816 */ /* 0x000fc80000000018 */
[----:B---3--:R0:W3:Y:S04]  /*2ff80*/  @P0 LDG.E.U8 R25, desc[UR22][R4.64] ;  /* 0x0000001604190981 */ /* 0x0080e8000c1e1100 */
[----:B--2---:R1:W-:Y:S04]  /*2ff90*/  STL [R1+0x98a0], R26 ;  /* 0x0098a01a01007387 */ /* 0x0043e80000100800 */
[----:B------:R-:W2:Y:S01]  /*2ffa0*/  LDL R29, [R1+0x2544] ;  /* 0x00254400011d7983 */ /* 0x000ea20000100800 */
[----:B0-----:R-:W-:Y:S02]  /*2ffb0*/  @P2 IMAD.MOV.U32 R4, RZ, RZ, R0 ;  /* 0x000000ffff042224 */ /* 0x001fe400078e0000 */
[----:B----4-:R-:W-:-:S05]  /*2ffc0*/  @P2 IMAD.MOV.U32 R5, RZ, RZ, R27 ;  /* 0x000000ffff052224 */ /* 0x010fca00078e001b */
[----:B------:R0:W4:Y:S04]  /*2ffd0*/  @P2 LDG.E.U8 R24, desc[UR22][R4.64] ;  /* 0x0000001604182981 */ /* 0x000128000c1e1100 */
[----:B---3--:R3:W-:Y:S04]  /*2ffe0*/  STL [R1+0x9864], R25 ;  /* 0x0098641901007387 */ /* 0x0087e80000100800 */
[----:B------:R-:W2:Y:S01]  /*2fff0*/  LDL R5, [R1+0x2548] ;  /* 0x0025480001057983 */ /* 0x000ea20000100800 */
[----:B------:R-:W-:Y:S01]  /*30000*/  PRMT R23, RZ, 0x7610, R23 ;  /* 0x00007610ff177816 */ /* 0x000fe20000000017 */
[----:B0-----:R-:W-:-:S02]  /*30010*/  @P2 IMAD.MOV.U32 R4, RZ, RZ, R28 ;  /* 0x000000ffff042224 */ /* 0x001fc400078e001c */
[----:B------:R-:W2:Y:S04]  /*30020*/  LDL R27, [R1+0x2538] ;  /* 0x00253800011b7983 */ /* 0x000ea80000100800 */
[----:B-1----:R-:W2:Y:S04]  /*30030*/  LDL R26, [R1+0x253c] ;  /* 0x00253c00011a7983 */ /* 0x002ea80000100800 */
[----:B---3--:R-:W3:Y:S04]  /*30040*/  LDL R25, [R1+0x25f0] ;  /* 0x0025f00001197983 */ /* 0x008ee80000100800 */
[----:B------:R-:W3:Y:S04]  /*30050*/  LDL R0, [R1+0x25f4] ;  /* 0x0025f40001007983 */ /* 0x000ee80000100800 */
[----:B----4-:R0:W-:Y:S01]  /*30060*/  STL [R1+0x98a4], R24 ;  /* 0x0098a41801007387 */ /* 0x0101e20000100800 */
[----:B------:R-:W-:-:S02]  /*30070*/  ISETP.GT.AND P0, PT, R2, 0x17, PT ;  /* 0x000000170200780c */ /* 0x000fc40003f04270 */
[----:B------:R-:W-:Y:S01]  /*30080*/  PRMT R22, RZ, 0x7610, R22 ;  /* 0x00007610ff167816 */ /* 0x000fe20000000016 */
[----:B------:R-:W4:Y:S01]  /*30090*/  LDL R28, [R1+0x2530] ;  /* 0x00253000011c7983 */ /* 0x000f220000100800 */
[----:B------:R-:W-:Y:S02]  /*300a0*/  PRMT R21, RZ, 0x7610, R21 ;  /* 0x00007610ff157816 */ /* 0x000fe40000000015 */
[----:B------:R-:W-:Y:S01]  /*300b0*/  PRMT R20, RZ, 0x7610, R20 ;  /* 0x00007610ff147816 */ /* 0x000fe20000000014 */
[----:B0-----:R-:W4:Y:S04]  /*300c0*/  LDL R24, [R1+0x2534] ;  /* 0x0025340001187983 */ /* 0x001f280000100800 */
[----:B--2---:R0:W2:Y:S04]  /*300d0*/  @P2 LDG.E.U8 R23, desc[UR22][R4.64] ;  /* 0x0000001604172981 */ /* 0x0040a8000c1e1100 */
[----:B------:R-:W3:Y:S01]  /*300e0*/  LDL R5, [R1+0x2540] ;  /* 0x0025400001057983 */ /* 0x000ee20000100800 */
[----:B0-----:R-:W-:-:S05]  /*300f0*/  @P2 IMAD.MOV.U32 R4, RZ, RZ, R29 ;  /* 0x000000ffff042224 */ /* 0x001fca00078e001d */
[----:B---3--:R0:W3:Y:S02]  /*30100*/  @P2 LDG.E.U8 R22, desc[UR22][R4.64] ;  /* 0x0000001604162981 */ /* 0x0080e4000c1e1100 */
[----:B0-----:R-:W-:Y:S02]  /*30110*/  @P2 IMAD.MOV.U32 R4, RZ, RZ, R26 ;  /* 0x000000ffff042224 */ /* 0x001fe400078e001a */
[----:B------:R-:W-:-:S05]  /*30120*/  @P2 IMAD.MOV.U32 R5, RZ, RZ, R27 ;  /* 0x000000ffff052224 */ /* 0x000fca00078e001b */
[----:B------:R0:W3:Y:S02]  /*30130*/  @P2 LDG.E.U8 R21, desc[UR22][R4.64] ;  /* 0x0000001604152981 */ /* 0x0000e4000c1e1100 */
[----:B0-----:R-:W-:Y:S02]  /*30140*/  @P0 IMAD.MOV.U32 R4, RZ, RZ, R0 ;  /* 0x000000ffff040224 */ /* 0x001fe400078e0000 */
[----:B------:R-:W-:-:S05]  /*30150*/  @P0 IMAD.MOV.U32 R5, RZ, RZ, R25 ;  /* 0x000000ffff050224 */ /* 0x000fca00078e0019 */
[----:B------:R4:W3:Y:S01]  /*30160*/  @P0 LDG.E.U8 R20, desc[UR22][R4.64] ;  /* 0x0000001604140981 */ /* 0x0008e2000c1e1100 */
[----:B------:R-:W-:-:S03]  /*30170*/  ISETP.GT.AND P1, PT, R2, 0x1d, PT ;  /* 0x0000001d0200780c */ /* 0x000fc60003f24270 */
[----:B--2---:R0:W-:Y:S10]  /*30180*/  STL [R1+0x98a8], R23 ;  /* 0x0098a81701007387 */ /* 0x0041f40000100800 */
[----:B----4-:R-:W-:Y:S01]  /*30190*/  @P1 IMAD.MOV.U32 R4, RZ, RZ, R24 ;  /* 0x000000ffff041224 */ /* 0x010fe200078e0018 */
[----:B------:R-:W-:Y:S01]  /*301a0*/  PRMT R19, RZ, 0x7610, R19 ;  /* 0x00007610ff137816 */ /* 0x000fe20000000013 */
[----:B------:R-:W-:-:S05]  /*301b0*/  @P1 IMAD.MOV.U32 R5, RZ, RZ, R28 ;  /* 0x000000ffff051224 */ /* 0x000fca00078e001c */
[----:B------:R-:W2:Y:S04]  /*301c0*/  @P1 LDG.E.U8 R19, desc[UR22][R4.64] ;  /* 0x0000001604131981 */ /* 0x000ea8000c1e1100 */
[----:B---3--:R1:W-:Y:S04]  /*301d0*/  STL [R1+0x98ac], R22 ;  /* 0x0098ac1601007387 */ /* 0x0083e80000100800 */
[----:B------:R-:W3:Y:S04]  /*301e0*/  LDL R27, [R1+0x2528] ;  /* 0x00252800011b7983 */ /* 0x000ee80000100800 */
[----:B------:R-:W4:Y:S04]  /*301f0*/  LDL R26, [R1+0x252c] ;  /* 0x00252c00011a7983 */ /* 0x000f280000100800 */
[----:B------:R1:W-:Y:S04]  /*30200*/  STL [R1+0x98b0], R21 ;  /* 0x0098b01501007387 */ /* 0x0003e80000100800 */
[----:B------:R-:W4:Y:S04]  /*30210*/  LDL R25, [R1+0x2520] ;  /* 0x0025200001197983 */ /* 0x000f280000100800 */
[----:B------:R-:W4:Y:S04]  /*30220*/  LDL R0, [R1+0x2524] ;  /* 0x0025240001007983 */ /* 0x000f280000100800 */
[----:B------:R2:W-:Y:S04]  /*30230*/  STL [R1+0x9844], R20 ;  /* 0x0098441401007387 */ /* 0x0005e80000100800 */
[----:B------:R-:W4:Y:S04]  /*30240*/  LDL R24, [R1+0x2518] ;  /* 0x0025180001187983 */ /* 0x000f280000100800 */
[----:B0-----:R-:W4:Y:S04]  /*30250*/  LDL R23, [R1+0x251c] ;  /* 0x00251c0001177983 */ /* 0x001f280000100800 */
[----:B-1----:R-:W4:Y:S04]  /*30260*/  LDL R22, [R1+0x25e8] ;  /* 0x0025e80001167983 */ /* 0x002f280000100800 */
[----:B------:R-:W4:Y:S01]  /*30270*/  LDL R21, [R1+0x25ec] ;  /* 0x0025ec0001157983 */ /* 0x000f220000100800 */
[----:B------:R-:W-:-:S02]  /*30280*/  PRMT R18, RZ, 0x7610, R18 ;  /* 0x00007610ff127816 */ /* 0x000fc40000000012 */
[----:B------:R-:W-:Y:S02]  /*30290*/  PRMT R17, RZ, 0x7610, R17 ;  /* 0x00007610ff117816 */ /* 0x000fe40000000011 */
[----:B------:R-:W-:Y:S02]  /*302a0*/  PRMT R16, RZ, 0x7610, R16 ;  /* 0x00007610ff107816 */ /* 0x000fe40000000010 */
[----:B------:R-:W-:Y:S01]  /*302b0*/  PRMT R15, RZ, 0x7610, R15 ;  /* 0x00007610ff0f7816 */ /* 0x000fe2000000000f */
[----:B--2---:R0:W-:Y:S04]  /*302c0*/  STL [R1+0x98b4], R19 ;  /* 0x0098b41301007387 */ /* 0x0041e80000100800 */
[----:B------:R-:W2:Y:S04]  /*302d0*/  LDL R20, [R1+0x2510] ;  /* 0x0025100001147983 */ /* 0x000ea80000100800 */
[----:B0-----:R-:W2:Y:S01]  /*302e0*/  LDL R19, [R1+0x2514] ;  /* 0x0025140001137983 */ /* 0x001ea20000100800 */
[----:B---3--:R-:W-:-:S02]  /*302f0*/  @P1 IMAD.MOV.U32 R5, RZ, RZ, R27 ;  /* 0x000000ffff051224 */ /* 0x008fc400078e001b */
[----:B----4-:R-:W-:-:S05]  /*30300*/  @P1 IMAD.MOV.U32 R4, RZ, RZ, R26 ;  /* 0x000000ffff041224 */ /* 0x010fca00078e001a */
[----:B------:R0:W3:Y:S02]  /*30310*/  @P1 LDG.E.U8 R18, desc[UR22][R4.64] ;  /* 0x0000001604121981 */ /* 0x0000e4000c1e1100 */
[----:B0-----:R-:W-:Y:S02]  /*30320*/  @P1 IMAD.MOV.U32 R5, RZ, RZ, R25 ;  /* 0x000000ffff051224 */ /* 0x001fe400078e0019 */
[----:B------:R-:W-:-:S05]  /*30330*/  @P1 IMAD.MOV.U32 R4, RZ, RZ, R0 ;  /* 0x000000ffff041224 */ /* 0x000fca00078e0000 */
[----:B------:R0:W4:Y:S02]  /*30340*/  @P1 LDG.E.U8 R17, desc[UR22][R4.64] ;  /* 0x0000001604111981 */ /* 0x000124000c1e1100 */
[----:B0-----:R-:W-:Y:S02]  /*30350*/  @P1 IMAD.MOV.U32 R5, RZ, RZ, R24 ;  /* 0x000000ffff051224 */ /* 0x001fe400078e0018 */
[----:B------:R-:W-:-:S05]  /*30360*/  @P1 IMAD.MOV.U32 R4, RZ, RZ, R23 ;  /* 0x000000ffff041224 */ /* 0x000fca00078e0017 */
[----:B------:R0:W4:Y:S02]  /*30370*/  @P1 LDG.E.U8 R16, desc[UR22][R4.64] ;  /* 0x0000001604101981 */ /* 0x000124000c1e1100 */
[----:B0-----:R-:W-:Y:S02]  /*30380*/  @P0 IMAD.MOV.U32 R4, RZ, RZ, R21 ;  /* 0x000000ffff040224 */ /* 0x001fe400078e0015 */
[----:B------:R-:W-:-:S05]  /*30390*/  @P0 IMAD.MOV.U32 R5, RZ, RZ, R22 ;  /* 0x000000ffff050224 */ /* 0x000fca00078e0016 */
[----:B------:R2:W4:Y:S01]  /*303a0*/  @P0 LDG.E.U8 R15, desc[UR22][R4.64] ;  /* 0x00000016040f0981 */ /* 0x000522000c1e1100 */
[----:B------:R-:W-:Y:S02]  /*303b0*/  ISETP.GT.AND P2, PT, R2, 0x1e, PT ;  /* 0x0000001e0200780c */ /* 0x000fe40003f44270 */
[----:B------:R-:W-:-:S11]  /*303c0*/  PRMT R14, RZ, 0x7610, R14 ;  /* 0x00007610ff0e7816 */ /* 0x000fd6000000000e */
[----:B--2---:R-:W-:Y:S02]  /*303d0*/  @P2 IMAD.MOV.U32 R4, RZ, RZ, R19 ;  /* 0x000000ffff042224 */ /* 0x004fe400078e0013 */
[----:B------:R-:W-:-:S05]  /*303e0*/  @P2 IMAD.MOV.U32 R5, RZ, RZ, R20 ;  /* 0x000000ffff052224 */ /* 0x000fca00078e0014 */
[----:B------:R-:W2:Y:S04]  /*303f0*/  @P2 LDG.E.U8 R14, desc[UR22][R4.64] ;  /* 0x00000016040e2981 */ /* 0x000ea8000c1e1100 */
[----:B---3--:R0:W-:Y:S04]  /*30400*/  STL [R1+0x98b8], R18 ;  /* 0x0098b81201007387 */ /* 0x0081e80000100800 */
[----:B------:R-:W3:Y:S04]  /*30410*/  LDL R0, [R1+0x250c] ;  /* 0x00250c0001007983 */ /* 0x000ee80000100800 */
[----:B0-----:R-:W3:Y:S04]  /*30420*/  LDL R18, [R1+0x2508] ;  /* 0x0025080001127983 */ /* 0x001ee80000100800 */
[----:B----4-:R0:W-:Y:S04]  /*30430*/  STL [R1+0x98bc], R17 ;  /* 0x0098bc1101007387 */ /* 0x0101e80000100800 */
[----:B------:R1:W-:Y:S04]  /*30440*/  STL [R1+0x98c0], R16 ;  /* 0x0098c01001007387 */ /* 0x0003e80000100800 */
[----:B0-----:R-:W4:Y:S04]  /*30450*/  LDL R17, [R1+0x2500] ;  /* 0x0025000001117983 */ /* 0x001f280000100800 */
[----:B-1----:R-:W4:Y:S04]  /*30460*/  LDL R16, [R1+0x2504] ;  /* 0x0025040001107983 */ /* 0x002f280000100800 */
[----:B------:R0:W-:Y:S04]  /*30470*/  STL [R1+0x9848], R15 ;  /* 0x0098480f01007387 */ /* 0x0001e80000100800 */
[----:B------:R-:W4:Y:S04]  /*30480*/  LDL R21, [R1+0x24f8] ;  /* 0x0024f80001157983 */ /* 0x000f280000100800 */
[----:B0-----:R-:W4:Y:S01]  /*30490*/  LDL R15, [R1+0x24fc] ;  /* 0x0024fc00010f7983 */ /* 0x001f220000100800 */
[----:B------:R-:W-:-:S02]  /*304a0*/  PRMT R13, RZ, 0x7610, R13 ;  /* 0x00007610ff0d7816 */ /* 0x000fc4000000000d */
[----:B------:R-:W-:Y:S02]  /*304b0*/  PRMT R12, RZ, 0x7610, R12 ;  /* 0x00007610ff0c7816 */ /* 0x000fe4000000000c */
[----:B------:R-:W-:Y:S01]  /*304c0*/  PRMT R11, RZ, 0x7610, R11 ;  /* 0x00007610ff0b7816 */ /* 0x000fe2000000000b */
[----:B--2---:R0:W-:Y:S04]  /*304d0*/  STL [R1+0x9868], R14 ;  /* 0x0098680e01007387 */ /* 0x0041e80000100800 */
[----:B------:R-:W2:Y:S01]  /*304e0*/  LDL R20, [R1+0x25e0] ;  /* 0x0025e00001147983 */ /* 0x000ea20000100800 */
[----:B---3--:R-:W-:-:S03]  /*304f0*/  @P2 IMAD.MOV.U32 R4, RZ, RZ, R0 ;  /* 0x000000ffff042224 */ /* 0x008fc600078e0000 */
[----:B------:R-:W3:Y:S01]  /*30500*/  LDL R0, [R1+0x25e4] ;  /* 0x0025e40001007983 */ /* 0x000ee20000100800 */
[----:B------:R-:W-:-:S05]  /*30510*/  @P2 IMAD.MOV.U32 R5, RZ, RZ, R18 ;  /* 0x000000ffff052224 */ /* 0x000fca00078e0012 */
[----:B------:R4:W2:Y:S02]  /*30520*/  @P2 LDG.E.U8 R13, desc[UR22][R4.64] ;  /* 0x00000016040d2981 */ /* 0x0008a4000c1e1100 */
[----:B----4-:R-:W-:Y:S02]  /*30530*/  @P2 IMAD.MOV.U32 R5, RZ, RZ, R17 ;  /* 0x000000ffff052224 */ /* 0x010fe400078e0011 */
[----:B------:R-:W-:-:S05]  /*30540*/  @P2 IMAD.MOV.U32 R4, RZ, RZ, R16 ;  /* 0x000000ffff042224 */ /* 0x000fca00078e0010 */
[----:B------:R1:W4:Y:S02]  /*30550*/  @P2 LDG.E.U8 R12, desc[UR22][R4.64] ;  /* 0x00000016040c2981 */ /* 0x000324000c1e1100 */
[----:B-1----:R-:W-:Y:S02]  /*30560*/  @P2 IMAD.MOV.U32 R5, RZ, RZ, R21 ;  /* 0x000000ffff052224 */ /* 0x002fe400078e0015 */
[----:B------:R-:W-:-:S05]  /*30570*/  @P2 IMAD.MOV.U32 R4, RZ, RZ, R15 ;  /* 0x000000ffff042224 */ /* 0x000fca00078e000f */
[----:B------:R3:W4:Y:S04]  /*30580*/  @P2 LDG.E.U8 R11, desc[UR22][R4.64] ;  /* 0x00000016040b2981 */ /* 0x000728000c1e1100 */
[----:B--2---:R1:W-:Y:S04]  /*30590*/  STL [R1+0x986c], R13 ;  /* 0x00986c0d01007387 */ /* 0x0043e80000100800 */
[----:B------:R-:W2:Y:S04]  /*305a0*/  LDL R19, [R1+0x25d8] ;  /* 0x0025d80001137983 */ /* 0x000ea80000100800 */
[----:B------:R-:W2:Y:S04]  /*305b0*/  LDL R18, [R1+0x25dc] ;  /* 0x0025dc0001127983 */ /* 0x000ea80000100800 */
[----:B------:R-:W2:Y:S04]  /*305c0*/  LDL R17, [R1+0x24f0] ;  /* 0x0024f00001117983 */ /* 0x000ea80000100800 */
[----:B------:R-:W2:Y:S01]  /*305d0*/  LDL R16, [R1+0x24f4] ;  /* 0x0024f40001107983 */ /* 0x000ea20000100800 */
[----:B---3--:R-:W-:-:S03]  /*305e0*/  @P0 IMAD.MOV.U32 R4, RZ, RZ, R0 ;  /* 0x000000ffff040224 */ /* 0x008fc600078e0000 */
[----:B----4-:R3:W-:Y:S04]  /*305f0*/  STL [R1+0x9870], R12 ;  /* 0x0098700c01007387 */ /* 0x0107e80000100800 */
[----:B------:R-:W4:Y:S04]  /*30600*/  LDL R15, [R1+0x24e8] ;  /* 0x0024e800010f7983 */ /* 0x000f280000100800 */
[----:B0-----:R-:W4:Y:S04]  /*30610*/  LDL R14, [R1+0x24ec] ;  /* 0x0024ec00010e7983 */ /* 0x001f280000100800 */
[----:B-1----:R-:W4:Y:S04]  /*30620*/  LDL R13, [R1+0x24e0] ;  /* 0x0024e000010d7983 */ /* 0x002f280000100800 */
[----:B---3--:R-:W3:Y:S04]  /*30630*/  LDL R12, [R1+0x24e4] ;  /* 0x0024e400010c7983 */ /* 0x008ee80000100800 */
[----:B------:R0:W-:Y:S04]  /*30640*/  STL [R1+0x9874], R11 ;  /* 0x0098740b01007387 */ /* 0x0001e80000100800 */
[----:B------:R-:W3:Y:S04]  /*30650*/  LDL R0, [R1+0x24dc] ;  /* 0x0024dc0001007983 */ /* 0x000ee80000100800 */
[----:B0-----:R-:W3:Y:S01]  /*30660*/  LDL R11, [R1+0x24d8] ;  /* 0x0024d800010b7983 */ /* 0x001ee20000100800 */
[----:B------:R-:W-:Y:S01]  /*30670*/  ISETP.GT.AND P1, PT, R2, 0x1f, PT ;  /* 0x0000001f0200780c */ /* 0x000fe20003f24270 */
[----:B------:R-:W-:Y:S01]  /*30680*/  @P0 IMAD.MOV.U32 R5, RZ, RZ, R20 ;  /* 0x000000ffff050224 */ /* 0x000fe200078e0014 */
[----:B------:R-:W-:-:S02]  /*30690*/  PRMT R10, RZ, 0x7610, R10 ;  /* 0x00007610ff0a7816 */ /* 0x000fc4000000000a */
[----:B------:R-:W-:-:S04]  /*306a0*/  PRMT R9, RZ, 0x7610, R9 ;  /* 0x00007610ff097816 */ /* 0x000fc80000000009 */
[----:B------:R2:W3:Y:S01]  /*306b0*/  @P0 LDG.E.U8 R10, desc[UR22][R4.64] ;  /* 0x00000016040a0981 */ /* 0x0004e2000c1e1100 */
[----:B------:R-:W-:Y:S02]  /*306c0*/  PRMT R8, RZ, 0x7610, R8 ;  /* 0x00007610ff087816 */ /* 0x000fe40000000008 */
[----:B------:R-:W-:Y:S02]  /*306d0*/  PRMT R7, RZ, 0x7610, R7 ;  /* 0x00007610ff077816 */ /* 0x000fe40000000007 */
[----:B------:R-:W-:Y:S02]  /*306e0*/  PRMT R6, RZ, 0x7610, R6 ;  /* 0x00007610ff067816 */ /* 0x000fe40000000006 */
[----:B------:R-:W-:Y:S01]  /*306f0*/  PRMT R3, RZ, 0x7610, R3 ;  /* 0x00007610ff037816 */ /* 0x000fe20000000003 */
[----:B--2---:R-:W-:Y:S02]  /*30700*/  @P0 IMAD.MOV.U32 R5, RZ, RZ, R19 ;  /* 0x000000ffff050224 */ /* 0x004fe400078e0013 */
[----:B------:R-:W-:-:S05]  /*30710*/  @P0 IMAD.MOV.U32 R4, RZ, RZ, R18 ;  /* 0x000000ffff040224 */ /* 0x000fca00078e0012 */
[----:B------:R0:W2:Y:S02]  /*30720*/  @P0 LDG.E.U8 R9, desc[UR22][R4.64] ;  /* 0x0000001604090981 */ /* 0x0000a4000c1e1100 */
[----:B0-----:R-:W-:Y:S02]  /*30730*/  @P1 IMAD.MOV.U32 R4, RZ, RZ, R16 ;  /* 0x000000ffff041224 */ /* 0x001fe400078e0010 */
[----:B------:R-:W-:-:S05]  /*30740*/  @P1 IMAD.MOV.U32 R5, RZ, RZ, R17 ;  /* 0x000000ffff051224 */ /* 0x000fca00078e0011 */
[----:B------:R4:W2:Y:S02]  /*30750*/  @P1 LDG.E.U8 R8, desc[UR22][R4.64] ;  /* 0x0000001604081981 */ /* 0x0008a4000c1e1100 */
[----:B----4-:R-:W-:Y:S02]  /*30760*/  @P1 IMAD.MOV.U32 R5, RZ, RZ, R15 ;  /* 0x000000ffff051224 */ /* 0x010fe400078e000f */
[----:B------:R-:W-:-:S05]  /*30770*/  @P1 IMAD.MOV.U32 R4, RZ, RZ, R14 ;  /* 0x000000ffff041224 */ /* 0x000fca00078e000e */
[----:B------:R3:W4:Y:S02]  /*30780*/  @P1 LDG.E.U8 R7, desc[UR22][R4.64] ;  /* 0x0000001604071981 */ /* 0x000724000c1e1100 */
[----:B---3--:R-:W-:Y:S02]  /*30790*/  @P1 IMAD.MOV.U32 R4, RZ, RZ, R12 ;  /* 0x000000ffff041224 */ /* 0x008fe400078e000c */
[----:B------:R-:W-:-:S05]  /*307a0*/  @P1 IMAD.MOV.U32 R5, RZ, RZ, R13 ;  /* 0x000000ffff051224 */ /* 0x000fca00078e000d */
[----:B------:R0:W3:Y:S02]  /*307b0*/  @P1 LDG.E.U8 R6, desc[UR22][R4.64] ;  /* 0x0000001604061981 */ /* 0x0000e4000c1e1100 */
[----:B0-----:R-:W-:Y:S02]  /*307c0*/  @P1 IMAD.MOV.U32 R4, RZ, RZ, R0 ;  /* 0x000000ffff041224 */ /* 0x001fe400078e0000 */
[----:B------:R-:W-:-:S05]  /*307d0*/  @P1 IMAD.MOV.U32 R5, RZ, RZ, R11 ;  /* 0x000000ffff051224 */ /* 0x000fca00078e000b */
[----:B------:R-:W3:Y:S04]  /*307e0*/  @P1 LDG.E.U8 R3, desc[UR22][R4.64] ;  /* 0x0000001604031981 */ /* 0x000ee8000c1e1100 */
[----:B------:R-:W-:Y:S01]  /*307f0*/  STL [R1+0x984c], R10 ;  /* 0x00984c0a01007387 */ /* 0x000fe20000100800 */
[----:B------:R-:W0:Y:S02]  /*30800*/  S2R R25, SR_TID.X ;  /* 0x0000000000197919 */ /* 0x000e240000002100 */
[----:B0-----:R-:W-:Y:S01]  /*30810*/  LOP3.LUT R0, R25, 0x3f, RZ, 0xc0, !PT ;  /* 0x0000003f19007812 */ /* 0x001fe200078ec0ff */
[----:B--2---:R-:W-:Y:S04]  /*30820*/  STL [R1+0x9850], R9 ;  /* 0x0098500901007387 */ /* 0x004fe80000100800 */
[----:B------:R-:W-:Y:S04]  /*30830*/  STL [R1+0x9854], R8 ;  /* 0x0098540801007387 */ /* 0x000fe80000100800 */
[----:B----4-:R-:W-:Y:S04]  /*30840*/  STL [R1+0x9858], R7 ;  /* 0x0098580701007387 */ /* 0x010fe80000100800 */
[----:B---3--:R-:W-:Y:S04]  /*30850*/  STL [R1+0x985c], R6 ;  /* 0x00985c0601007387 */ /* 0x008fe80000100800 */
[----:B------:R-:W2:Y:S04]  /*30860*/  LDL.LU R26, [R1+0x1b0] ;  /* 0x0001b000011a7983 */ /* 0x000ea80000300800 */
[----:B------:R-:W3:Y:S04]  /*30870*/  LDL.LU R11, [R1+0x130] ;  /* 0x00013000010b7983 */ /* 0x000ee80000300800 */
[----:B------:R-:W4:Y:S04]  /*30880*/  LDL.LU R27, [R1+0x12c] ;  /* 0x00012c00011b7983 */ /* 0x000f280000300800 */
[----:B------:R-:W4:Y:S04]  /*30890*/  LDL.LU R28, [R1+0x128] ;  /* 0x00012800011c7983 */ /* 0x000f280000300800 */
[----:B------:R-:W4:Y:S04]  /*308a0*/  LDL.LU R29, [R1+0x124] ;  /* 0x00012400011d7983 */ /* 0x000f280000300800 */
[----:B------:R0:W-:Y:S01]  /*308b0*/  STL [R1+0x9860], R3 ;  /* 0x0098600301007387 */ /* 0x0001e20000100800 */
[----:B------:R-:W1:Y:S01]  /*308c0*/  S2R R24, SR_TID.X ;  /* 0x0000000000187919 */ /* 0x000e620000002100 */
[----:B------:R-:W-:Y:S06]  /*308d0*/  BAR.SYNC.DEFER_BLOCKING 0x0 ;  /* 0x0000000000007b1d */ /* 0x000fec0000010000 */
[----:B0-----:R-:W3:Y:S04]  /*308e0*/  LDL.LU R3, [R1+0x1a4] ;  /* 0x0001a40001037983 */ /* 0x001ee80000300800 */
        /* <DEDUP_REMOVED lines=114> */
[----:B0-----:R-:W4:Y:S04]  /*31010*/  LDL.LU R4, [R1+0x1a8] ;  /* 0x0001a80001047983 */ /* 0x001f280000300800 */
[----:B------:R-:W-:Y:S04]  /*31020*/  STL [R1+0x94ac], R5 ;  /* 0x0094ac0501007387 */ /* 0x000fe80000100800 */
[----:B------:R0:W-:Y:S04]  /*31030*/  STL [R1+0x98c4], R25 ;  /* 0x0098c41901007387 */ /* 0x0001e80000100800 */
[----:B0-----:R-:W3:Y:S01]  /*31040*/  LDL.LU R25, [R1+0x1ac] ;  /* 0x0001ac0001197983 */ /* 0x001ee20000300800 */
[----:B-1----:R-:W-:-:S03]  /*31050*/  LOP3.LUT R6, R24, 0x1f, RZ, 0xc0, !PT ;  /* 0x0000001f18067812 */ /* 0x002fc600078ec0ff */
[----:B------:R-:W-:Y:S01]  /*31060*/  STL [R1+0x983c], R5 ;  /* 0x00983c0501007387 */ /* 0x000fe20000100800 */
[----:B------:R-:W-:-:S03]  /*31070*/  ISETP.GE.AND P0, PT, R6, R2, PT ;  /* 0x000000020600720c */ /* 0x000fc60003f06270 */
[----:B------:R-:W-:Y:S04]  /*31080*/  STL [R1+0x987c], R5 ;  /* 0x00987c0501007387 */ /* 0x000fe80000100800 */
        /* <DEDUP_REMOVED lines=14> */
[----:B--2---:R0:W-:Y:S04]  /*31170*/  STS.U8 [R0+UR4], R26 ;  /* 0x0000001a00007988 */ /* 0x0041e80008000004 */
[----:B------:R-:W2:Y:S04]  /*31180*/  LDL.LU R21, [R1+0x118] ;  /* 0x0001180001157983 */ /* 0x000ea80000300800 */
[----:B------:R-:W2:Y:S04]  /*31190*/  LDL.LU R22, [R1+0x114] ;  /* 0x0001140001167983 */ /* 0x000ea80000300800 */
[----:B------:R-:W2:Y:S04]  /*311a0*/  LDL.LU R23, [R1+0x88] ;  /* 0x0000880001177983 */ /* 0x000ea80000300800 */
[----:B------:R-:W2:Y:S04]  /*311b0*/  LDL.LU R24, [R1+0x84] ;  /* 0x0000840001187983 */ /* 0x000ea80000300800 */
[----:B0-----:R-:W2:Y:S04]  /*311c0*/  LDL.LU R26, [R1+0x80] ;  /* 0x00008000011a7983 */ /* 0x001ea80000300800 */
[----:B---3--:R-:W-:Y:S04]  /*311d0*/  STS.U8 [R0+UR4+0x40], R25 ;  /* 0x0000401900007988 */ /* 0x008fe80008000004 */
[----:B----4-:R-:W-:Y:S04]  /*311e0*/  STS.U8 [R0+UR4+0x80], R4 ;  /* 0x0000800400007988 */ /* 0x010fe80008000004 */
[----:B------:R-:W-:Y:S04]  /*311f0*/  STS.U8 [R0+UR4+0xc0], R3 ;  /* 0x0000c00300007988 */ /* 0x000fe80008000004 */
[----:B------:R-:W-:Y:S04]  /*31200*/  STS.U8 [R0+UR4+0x840], R11 ;  /* 0x0008400b00007988 */ /* 0x000fe80008000004 */
[----:B------:R0:W-:Y:S04]  /*31210*/  STS.U8 [R0+UR4+0x800], R27 ;  /* 0x0008001b00007988 */ /* 0x0001e80008000004 */
[----:B------:R1:W-:Y:S04]  /*31220*/  STS.U8 [R0+UR4+0x8c0], R28 ;  /* 0x0008c01c00007988 */ /* 0x0003e80008000004 */
[----:B------:R3:W-:Y:S04]  /*31230*/  STS.U8 [R0+UR4+0x880], R29 ;  /* 0x0008801d00007988 */ /* 0x0007e80008000004 */
[----:B0-----:R-:W4:Y:S04]  /*31240*/  LDL.LU R27, [R1+0x7c] ;  /* 0x00007c00011b7983 */ /* 0x001f280000300800 */
[----:B-1----:R-:W4:Y:S04]  /*31250*/  LDL.LU R28, [R1+0x24] ;  /* 0x00002400011c7983 */ /* 0x002f280000300800 */
[----:B---3--:R-:W3:Y:S01]  /*31260*/  LDL.LU R29, [R1+0x20] ;  /* 0x00002000011d7983 */ /* 0x008ee20000300800 */
[----:B------:R-:W0:Y:S03]  /*31270*/  S2R R11, SR_TID.X ;  /* 0x00000000000b7919 */ /* 0x000e260000002100 */
[----:B------:R-:W-:Y:S04]  /*31280*/  STS.U8 [R0+UR4+0x1000], R6 ;  /* 0x0010000600007988 */ /* 0x000fe80008000004 */
[----:B------:R-:W-:Y:S04]  /*31290*/  STS.U8 [R0+UR4+0x1040], R7 ;  /* 0x0010400700007988 */ /* 0x000fe80008000004 */
[----:B------:R-:W-:Y:S04]  /*312a0*/  STS.U8 [R0+UR4+0x1080], R8 ;  /* 0x0010800800007988 */ /* 0x000fe80008000004 */
[----:B------:R-:W-:Y:S04]  /*312b0*/  STS.U8 [R0+UR4+0x10c0], R9 ;  /* 0x0010c00900007988 */ /* 0x000fe80008000004 */
[----:B------:R-:W-:Y:S04]  /*312c0*/  STS.U8 [R0+UR4+0x1840], R10 ;  /* 0x0018400a00007988 */ /* 0x000fe80008000004 */
[----:B------:R-:W-:Y:S01]  /*312d0*/  STS.U8 [R0+UR4+0x1800], R12 ;  /* 0x0018000c00007988 */ /* 0x000fe20008000004 */
[----:B0-----:R-:W-:-:S03]  /*312e0*/  LOP3.LUT R11, R11, 0x3f, RZ, 0xc0, !PT ;  /* 0x0000003f0b0b7812 */ /* 0x001fc600078ec0ff */
[----:B------:R-:W-:Y:S01]  /*312f0*/  STS.U8 [R0+UR4+0x18c0], R13 ;  /* 0x0018c00d00007988 */ /* 0x000fe20008000004 */
[----:B------:R-:W-:-:S03]  /*31300*/  LOP3.LUT R25, R11, 0x8, RZ, 0x3c, !PT ;  /* 0x000000080b197812 */ /* 0x000fc600078e3cff */
[----:B------:R-:W-:Y:S04]  /*31310*/  STS.U8 [R0+UR4+0x1880], R14 ;  /* 0x0018800e00007988 */ /* 0x000fe80008000004 */
[----:B------:R0:W-:Y:S04]  /*31320*/  STL [R1+0x98c8], R0 ;  /* 0x0098c80001007387 */ /* 0x0001e80000100800 */
[----:B------:R-:W-:Y:S04]  /*31330*/  STS.U8 [R25+UR4+0x100], R15 ;  /* 0x0001000f19007988 */ /* 0x000fe80008000004 */
[----:B------:R1:W-:Y:S04]  /*31340*/  STS.U8 [R25+UR4+0x140], R16 ;  /* 0x0001401019007988 */ /* 0x0003e80008000004 */
[----:B0-----:R-:W3:Y:S04]  /*31350*/  LDL.LU R0, [R1+0x1c] ;  /* 0x00001c0001007983 */ /* 0x001ee80000300800 */
[----:B------:R0:W-:Y:S04]  /*31360*/  STS.U8 [R25+UR4+0x180], R17 ;  /* 0x0001801119007988 */ /* 0x0001e80008000004 */
[----:B-1----:R-:W3:Y:S04]  /*31370*/  LDL.LU R16, [R1+0x18] ;  /* 0x0000180001107983 */ /* 0x002ee80000300800 */
[----:B------:R-:W-:Y:S04]  /*31380*/  STS.U8 [R25+UR4+0x1c0], R18 ;  /* 0x0001c01219007988 */ /* 0x000fe80008000004 */
[----:B0-----:R-:W3:Y:S04]  /*31390*/  LDL.LU R17, [R1+0x190] ;  /* 0x0001900001117983 */ /* 0x001ee80000300800 */
[----:B------:R-:W3:Y:S04]  /*313a0*/  LDL.LU R12, [R1+0x18c] ;  /* 0x00018c00010c7983 */ /* 0x000ee80000300800 */
[----:B------:R-:W-:Y:S04]  /*313b0*/  STS.U8 [R25+UR4+0x940], R19 ;  /* 0x0009401319007988 */ /* 0x000fe80008000004 */
[----:B------:R-:W3:Y:S04]  /*313c0*/  LDL.LU R13, [R1+0x188] ;  /* 0x00018800010d7983 */ /* 0x000ee80000300800 */
[----:B------:R0:W-:Y:S04]  /*313d0*/  STS.U8 [R25+UR4+0x900], R20 ;  /* 0x0009001419007988 */ /* 0x0001e80008000004 */
[----:B------:R-:W3:Y:S04]  /*313e0*/  LDL.LU R14, [R1+0x184] ;  /* 0x00018400010e7983 */ /* 0x000ee80000300800 */
[----:B--2---:R1:W-:Y:S04]  /*313f0*/  STS.U8 [R25+UR4+0x9c0], R21 ;  /* 0x0009c01519007988 */ /* 0x0043e80008000004 */
[----:B0-----:R-:W2:Y:S04]  /*31400*/  LDL.LU R20, [R1+0x110] ;  /* 0x0001100001147983 */ /* 0x001ea80000300800 */
[----:B------:R-:W2:Y:S04]  /*31410*/  LDL.LU R18, [R1+0x10c] ;  /* 0x00010c0001127983 */ /* 0x000ea80000300800 */
[----:B------:R-:W2:Y:S04]  /*31420*/  LDL.LU R19, [R1+0x108] ;  /* 0x0001080001137983 */ /* 0x000ea80000300800 */
[----:B------:R0:W-:Y:S04]  /*31430*/  STS.U8 [R25+UR4+0x980], R22 ;  /* 0x0009801619007988 */ /* 0x0001e80008000004 */
[----:B-1----:R-:W2:Y:S04]  /*31440*/  LDL.LU R21, [R1+0x104] ;  /* 0x0001040001157983 */ /* 0x002ea80000300800 */
[----:B------:R1:W-:Y:S04]  /*31450*/  STS.U8 [R25+UR4+0x1100], R23 ;  /* 0x0011001719007988 */ /* 0x0003e80008000004 */
[----:B0-----:R-:W2:Y:S04]  /*31460*/  LDL.LU R22, [R1+0x78] ;  /* 0x0000780001167983 */ /* 0x001ea80000300800 */
[----:B------:R0:W-:Y:S04]  /*31470*/  STS.U8 [R25+UR4+0x1140], R24 ;  /* 0x0011401819007988 */ /* 0x0001e80008000004 */
[----:B-1----:R-:W2:Y:S04]  /*31480*/  LDL.LU R23, [R1+0x74] ;  /* 0x0000740001177983 */ /* 0x002ea80000300800 */
[----:B------:R1:W-:Y:S04]  /*31490*/  STS.U8 [R25+UR4+0x1180], R26 ;  /* 0x0011801a19007988 */ /* 0x0003e80008000004 */
[----:B0-----:R-:W2:Y:S04]  /*314a0*/  LDL.LU R24, [R1+0x70] ;  /* 0x0000700001187983 */ /* 0x001ea80000300800 */
[----:B-1----:R-:W2:Y:S04]  /*314b0*/  LDL.LU R26, [R1+0x6c] ;  /* 0x00006c00011a7983 */ /* 0x002ea80000300800 */
[----:B----4-:R0:W-:Y:S04]  /*314c0*/  STS.U8 [R25+UR4+0x11c0], R27 ;  /* 0x0011c01b19007988 */ /* 0x0101e80008000004 */
[----:B------:R1:W-:Y:S04]  /*314d0*/  STS.U8 [R25+UR4+0x1940], R28 ;  /* 0x0019401c19007988 */ /* 0x0003e80008000004 */
[----:B---3--:R3:W-:Y:S04]  /*314e0*/  STS.U8 [R25+UR4+0x1900], R29 ;  /* 0x0019001d19007988 */ /* 0x0087e80008000004 */
[----:B0-----:R-:W4:Y:S04]  /*314f0*/  LDL.LU R27, [R1+0x10] ;  /* 0x00001000011b7983 */ /* 0x001f280000300800 */
[----:B-1----:R-:W4:Y:S04]  /*31500*/  LDL.LU R28, [R1+0xc] ;  /* 0x00000c00011c7983 */ /* 0x002f280000300800 */
[----:B---3--:R-:W3:Y:S01]  /*31510*/  LDL.LU R29, [R1+0x8] ;  /* 0x00000800011d7983 */ /* 0x008ee20000300800 */
[----:B------:R-:W0:Y:S03]  /*31520*/  S2R R15, SR_TID.X ;  /* 0x00000000000f7919 */ /* 0x000e260000002100 */
[----:B------:R-:W3:Y:S04]  /*31530*/  LDL.LU R4, [R1+0x4] ;  /* 0x0000040001047983 */ /* 0x000ee80000300800 */
[----:B------:R-:W3:Y:S04]  /*31540*/  LDL.LU R3, [R1+0x180] ;  /* 0x0001800001037983 */ /* 0x000ee80000300800 */
[----:B------:R-:W3:Y:S04]  /*31550*/  LDL.LU R6, [R1+0x17c] ;  /* 0x00017c0001067983 */ /* 0x000ee80000300800 */
[----:B------:R-:W3:Y:S04]  /*31560*/  LDL.LU R7, [R1+0x178] ;  /* 0x0001780001077983 */ /* 0x000ee80000300800 */
[----:B------:R-:W3:Y:S04]  /*31570*/  LDL.LU R8, [R1+0x174] ;  /* 0x0001740001087983 */ /* 0x000ee80000300800 */
[----:B------:R-:W3:Y:S04]  /*31580*/  LDL.LU R9, [R1+0x100] ;  /* 0x0001000001097983 */ /* 0x000ee80000300800 */
[----:B------:R-:W3:Y:S01]  /*31590*/  LDL.LU R10, [R1+0xfc] ;  /* 0x0000fc00010a7983 */ /* 0x000ee20000300800 */
[----:B0-----:R-:W-:-:S03]  /*315a0*/  LOP3.LUT R2, R15, 0x3f, RZ, 0xc0, !PT ;  /* 0x0000003f0f027812 */ /* 0x001fc600078ec0ff */
[----:B------:R-:W3:Y:S01]  /*315b0*/  LDL.LU R11, [R1+0xf8] ;  /* 0x0000f800010b7983 */ /* 0x000ee20000300800 */
[----:B------:R-:W-:-:S03]  /*315c0*/  LOP3.LUT R5, R2, 0x10, RZ, 0x3c, !PT ;  /* 0x0000001002057812 */ /* 0x000fc600078e3cff */
[----:B------:R-:W3:Y:S04]  /*315d0*/  LDL.LU R15, [R1+0xf4] ;  /* 0x0000f400010f7983 */ /* 0x000ee80000300800 */
[----:B------:R0:W-:Y:S04]  /*315e0*/  STS.U8 [R25+UR4+0x19c0], R0 ;  /* 0x0019c00019007988 */ /* 0x0001e80008000004 */
[----:B------:R1:W-:Y:S04]  /*315f0*/  STS.U8 [R25+UR4+0x1980], R16 ;  /* 0x0019801019007988 */ /* 0x0003e80008000004 */
[----:B0-----:R-:W3:Y:S04]  /*31600*/  LDL.LU R0, [R1+0x98c8] ;  /* 0x0098c80001007983 */ /* 0x001ee80000300800 */
[----:B------:R0:W-:Y:S04]  /*31610*/  STS.U8 [R5+UR4+0x200], R17 ;  /* 0x0002001105007988 */ /* 0x0001e80008000004 */
[----:B-1----:R-:W3:Y:S04]  /*31620*/  LDL.LU R25, [R1+0x98c4] ;  /* 0x0098c40001197983 */ /* 0x002ee80000300800 */
[----:B------:R-:W3:Y:S04]  /*31630*/  LDL.LU R16, [R1+0x98c0] ;  /* 0x0098c00001107983 */ /* 0x000ee80000300800 */
[----:B0-----:R-:W3:Y:S04]  /*31640*/  LDL.LU R17, [R1+0x98bc] ;  /* 0x0098bc0001117983 */ /* 0x001ee80000300800 */
[----:B------:R0:W-:Y:S04]  /*31650*/  STS.U8 [R5+UR4+0x240], R12 ;  /* 0x0002400c05007988 */ /* 0x0001e80008000004 */
[----:B------:R1:W-:Y:S04]  /*31660*/  STS.U8 [R5+UR4+0x280], R13 ;  /* 0x0002800d05007988 */ /* 0x0003e80008000004 */
[----:B------:R2:W-:Y:S04]  /*31670*/  STS.U8 [R5+UR4+0x2c0], R14 ;  /* 0x0002c00e05007988 */ /* 0x0005e80008000004 */
[----:B0-----:R-:W3:Y:S04]  /*31680*/  LDL.LU R12, [R1+0x68] ;  /* 0x00006800010c7983 */ /* 0x001ee80000300800 */
[----:B-1----:R-:W3:Y:S04]  /*31690*/  LDL.LU R13, [R1+0x64] ;  /* 0x00006400010d7983 */ /* 0x002ee80000300800 */
[----:B--2---:R0:W-:Y:S04]  /*316a0*/  STS.U8 [R5+UR4+0xa40], R20 ;  /* 0x000a401405007988 */ /* 0x0041e80008000004 */
[----:B------:R-:W2:Y:S04]  /*316b0*/  LDL.LU R14, [R1+0x60] ;  /* 0x00006000010e7983 */ /* 0x000ea80000300800 */
[----:B------:R1:W-:Y:S04]  /*316c0*/  STS.U8 [R5+UR4+0xa00], R18 ;  /* 0x000a001205007988 */ /* 0x0003e80008000004 */
[----:B0-----:R-:W2:Y:S04]  /*316d0*/  LDL.LU R20, [R1+0x5c] ;  /* 0x00005c0001147983 */ /* 0x001ea80000300800 */
        /* <DEDUP_REMOVED lines=19> */
[----:B------:R-:W-:-:S03]  /*31810*/  LOP3.LUT R2, R2, 0x18, RZ, 0x3c, !PT ;  /* 0x0000001802027812 */ /* 0x000fc600078e3cff */
[----:B------:R0:W-:Y:S04]  /*31820*/  STS.U8 [R5+UR4+0x1a80], R4 ;  /* 0x001a800405007988 */ /* 0x0001e80008000004 */
[----:B------:R-:W-:Y:S04]  /*31830*/  STS.U8 [R2+UR4+0x300], R3 ;  /* 0x0003000302007988 */ /* 0x000fe80008000004 */
[----:B------:R-:W-:Y:S04]  /*31840*/  STS.U8 [R2+UR4+0x340], R6 ;  /* 0x0003400602007988 */ /* 0x000fe80008000004 */
[----:B------:R1:W-:Y:S04]  /*31850*/  STS.U8 [R2+UR4+0x380], R7 ;  /* 0x0003800702007988 */ /* 0x0003e80008000004 */
[----:B------:R1:W-:Y:S04]  /*31860*/  STS.U8 [R2+UR4+0x3c0], R8 ;  /* 0x0003c00802007988 */ /* 0x0003e80008000004 */
[----:B------:R1:W-:Y:S04]  /*31870*/  STS.U8 [R2+UR4+0xb40], R9 ;  /* 0x000b400902007988 */ /* 0x0003e80008000004 */
[----:B0-----:R-:W4:Y:S04]  /*31880*/  LDL.LU R5, [R1+0x164] ;  /* 0x0001640001057983 */ /* 0x001f280000300800 */
[----:B------:R0:W-:Y:S04]  /*31890*/  STS.U8 [R2+UR4+0xb00], R10 ;  /* 0x000b000a02007988 */ /* 0x0001e80008000004 */
[----:B------:R-:W4:Y:S04]  /*318a0*/  LDL.LU R4, [R1+0xf0] ;  /* 0x0000f00001047983 */ /* 0x000f280000300800 */
[----:B------:R-:W-:Y:S04]  /*318b0*/  STS.U8 [R2+UR4+0xbc0], R11 ;  /* 0x000bc00b02007988 */ /* 0x000fe80008000004 */
[----:B-1----:R-:W4:Y:S04]  /*318c0*/  LDL.LU R7, [R1+0xdc] ;  /* 0x0000dc0001077983 */ /* 0x002f280000300800 */
[----:B------:R1:W-:Y:S04]  /*318d0*/  STS.U8 [R2+UR4+0xb80], R15 ;  /* 0x000b800f02007988 */ /* 0x0003e80008000004 */
[----:B------:R-:W4:Y:S04]  /*318e0*/  LDL.LU R8, [R1+0xd8] ;  /* 0x0000d80001087983 */ /* 0x000f280000300800 */
[----:B------:R-:W4:Y:S04]  /*318f0*/  LDL.LU R9, [R1+0xd4] ;  /* 0x0000d40001097983 */ /* 0x000f280000300800 */
[----:B0-----:R-:W4:Y:S04]  /*31900*/  LDL.LU R10, [R1+0x58] ;  /* 0x00005800010a7983 */ /* 0x001f280000300800 */
[----:B-1----:R-:W4:Y:S04]  /*31910*/  LDL.LU R15, [R1+0x54] ;  /* 0x00005400010f7983 */ /* 0x002f280000300800 */
[----:B------:R-:W4:Y:S04]  /*31920*/  LDL.LU R3, [R1+0x50] ;  /* 0x0000500001037983 */ /* 0x000f280000300800 */
[----:B------:R-:W-:Y:S04]  /*31930*/  STS.U8 [R2+UR4+0x1300], R12 ;  /* 0x0013000c02007988 */ /* 0x000fe80008000004 */
[----:B------:R-:W-:Y:S04]  /*31940*/  STS.U8 [R2+UR4+0x1340], R13 ;  /* 0x0013400d02007988 */ /* 0x000fe80008000004 */
[----:B--2---:R-:W-:Y:S04]  /*31950*/  STS.U8 [R2+UR4+0x1380], R14 ;  /* 0x0013800e02007988 */ /* 0x004fe80008000004 */
[----:B------:R0:W-:Y:S04]  /*31960*/  STS.U8 [R2+UR4+0x13c0], R20 ;  /* 0x0013c01402007988 */ /* 0x0001e80008000004 */
[----:B0-----:R-:W2:Y:S01]  /*31970*/  LDL.LU R20, [R1+0x4c] ;  /* 0x00004c0001147983 */ /* 0x001ea20000300800 */
[----:B------:R-:W-:-:S03]  /*31980*/  LOP3.LUT R6, R25, 0x3f, RZ, 0xc0, !PT ;  /* 0x0000003f19067812 */ /* 0x000fc600078ec0ff */
[----:B---3--:R-:W-:Y:S04]  /*31990*/  STS.U8 [R2+UR4+0x1b40], R29 ;  /* 0x001b401d02007988 */ /* 0x008fe80008000004 */
[----:B------:R0:W-:Y:S04]  /*319a0*/  STL [R1+0x9880], R29 ;  /* 0x0098801d01007387 */ /* 0x0001e80000100800 */
[----:B----4-:R-:W-:Y:S04]  /*319b0*/  STS.U8 [R2+UR4+0x1b00], R28 ;  /* 0x001b001c02007988 */ /* 0x010fe80008000004 */
[----:B0-----:R-:W3:Y:S04]  /*319c0*/  LDL.LU R29, [R1+0x168] ;  /* 0x00016800011d7983 */ /* 0x001ee80000300800 */
[----:B------:R0:W-:Y:S04]  /*319d0*/  STL [R1+0x9884], R28 ;  /* 0x0098841c01007387 */ /* 0x0001e80000100800 */
[----:B------:R-:W-:Y:S04]  /*319e0*/  STS.U8 [R2+UR4+0x1bc0], R27 ;  /* 0x001bc01b02007988 */ /* 0x000fe80008000004 */
[----:B0-----:R-:W4:Y:S04]  /*319f0*/  LDL.LU R28, [R1+0x16c] ;  /* 0x00016c00011c7983 */ /* 0x001f280000300800 */
[----:B------:R0:W-:Y:S04]  /*31a00*/  STL [R1+0x9888], R27 ;  /* 0x0098881b01007387 */ /* 0x0001e80000100800 */
[----:B0-----:R-:W2:Y:S04]  /*31a10*/  LDL.LU R27, [R1+0x170] ;  /* 0x00017000011b7983 */ /* 0x001ea80000300800 */
[----:B------:R-:W3:Y:S04]  /*31a20*/  LDL.LU R11, [R1+0x160] ;  /* 0x00016000010b7983 */ /* 0x000ee80000300800 */
[----:B------:R-:W3:Y:S04]  /*31a30*/  LDL.LU R12, [R1+0x15c] ;  /* 0x00015c00010c7983 */ /* 0x000ee80000300800 */
[----:B------:R-:W3:Y:S04]  /*31a40*/  LDL.LU R13, [R1+0x158] ;  /* 0x00015800010d7983 */ /* 0x000ee80000300800 */
[----:B------:R-:W3:Y:S04]  /*31a50*/  LDL.LU R14, [R1+0x154] ;  /* 0x00015400010e7983 */ /* 0x000ee80000300800 */
[----:B------:R-:W3:Y:S04]  /*31a60*/  LDL.LU R25, [R1+0xd0] ;  /* 0x0000d00001197983 */ /* 0x000ee80000300800 */
[----:B------:R0:W-:Y:S02]  /*31a70*/  STS.U8 [R2+UR4+0x1b80], R26 ;  /* 0x001b801a02007988 */ /* 0x0001e40008000004 */
[----:B0-----:R-:W-:-:S02]  /*31a80*/  LOP3.LUT R2, R6, 0x20, RZ, 0x3c, !PT ;  /* 0x0000002006027812 */ /* 0x001fc400078e3cff */
[----:B------:R-:W-:Y:S04]  /*31a90*/  STL [R1+0x988c], R26 ;  /* 0x00988c1a01007387 */ /* 0x000fe80000100800 */
[----:B--2---:R-:W-:Y:S04]  /*31aa0*/  STS.U8 [R2+UR4+0x400], R27 ;  /* 0x0004001b02007988 */ /* 0x004fe80008000004 */
[----:B----4-:R-:W-:Y:S04]  /*31ab0*/  STS.U8 [R2+UR4+0x440], R28 ;  /* 0x0004401c02007988 */ /* 0x010fe80008000004 */
[----:B---3--:R-:W-:Y:S04]  /*31ac0*/  STS.U8 [R2+UR4+0x480], R29 ;  /* 0x0004801d02007988 */ /* 0x008fe80008000004 */
[----:B------:R-:W-:Y:S04]  /*31ad0*/  STS.U8 [R2+UR4+0x4c0], R5 ;  /* 0x0004c00502007988 */ /* 0x000fe80008000004 */
[----:B------:R-:W-:Y:S04]  /*31ae0*/  STS.U8 [R2+UR4+0xc40], R4 ;  /* 0x000c400402007988 */ /* 0x000fe80008000004 */
[----:B------:R0:W-:Y:S04]  /*31af0*/  STS.U8 [R2+UR4+0xc00], R7 ;  /* 0x000c000702007988 */ /* 0x0001e80008000004 */
[----:B------:R1:W-:Y:S04]  /*31b00*/  STS.U8 [R2+UR4+0xcc0], R8 ;  /* 0x000cc00802007988 */ /* 0x0003e80008000004 */
[----:B------:R2:W-:Y:S04]  /*31b10*/  STS.U8 [R2+UR4+0xc80], R9 ;  /* 0x000c800902007988 */ /* 0x0005e80008000004 */
[----:B0-----:R-:W3:Y:S04]  /*31b20*/  LDL.LU R7, [R1+0xcc] ;  /* 0x0000cc0001077983 */ /* 0x001ee80000300800 */
[----:B------:R0:W-:Y:S04]  /*31b30*/  STS.U8 [R2+UR4+0x1400], R10 ;  /* 0x0014000a02007988 */ /* 0x0001e80008000004 */
[----:B-1----:R-:W4:Y:S04]  /*31b40*/  LDL.LU R8, [R1+0xc8] ;  /* 0x0000c80001087983 */ /* 0x002f280000300800 */
[----:B------:R1:W-:Y:S04]  /*31b50*/  STS.U8 [R2+UR4+0x1440], R15 ;  /* 0x0014400f02007988 */ /* 0x0003e80008000004 */
[----:B--2---:R-:W2:Y:S04]  /*31b60*/  LDL.LU R9, [R1+0xc4] ;  /* 0x0000c40001097983 */ /* 0x004ea80000300800 */
[----:B0-----:R-:W2:Y:S04]  /*31b70*/  LDL.LU R10, [R1+0x48] ;  /* 0x00004800010a7983 */ /* 0x001ea80000300800 */
[----:B------:R-:W-:Y:S04]  /*31b80*/  STS.U8 [R2+UR4+0x1480], R3 ;  /* 0x0014800302007988 */ /* 0x000fe80008000004 */
[----:B-1----:R-:W2:Y:S04]  /*31b90*/  LDL.LU R15, [R1+0x44] ;  /* 0x00004400010f7983 */ /* 0x002ea80000300800 */
[----:B------:R0:W-:Y:S04]  /*31ba0*/  STS.U8 [R2+UR4+0x14c0], R20 ;  /* 0x0014c01402007988 */ /* 0x0001e80008000004 */
[----:B0-----:R-:W2:Y:S04]  /*31bb0*/  LDL.LU R20, [R1+0x40] ;  /* 0x0000400001147983 */ /* 0x001ea80000300800 */
[----:B------:R-:W-:Y:S04]  /*31bc0*/  STL [R1+0x9890], R24 ;  /* 0x0098901801007387 */ /* 0x000fe80000100800 */
[----:B------:R-:W2:Y:S04]  /*31bd0*/  LDL.LU R3, [R1+0x3c] ;  /* 0x00003c0001037983 */ /* 0x000ea80000300800 */
[----:B------:R0:W-:Y:S04]  /*31be0*/  STS.U8 [R2+UR4+0x1c40], R24 ;  /* 0x001c401802007988 */ /* 0x0001e80008000004 */
[----:B------:R-:W2:Y:S04]  /*31bf0*/  LDL.LU R26, [R1+0x150] ;  /* 0x00015000011a7983 */ /* 0x000ea80000300800 */
[----:B------:R-:W2:Y:S01]  /*31c00*/  LDL.LU R27, [R1+0x14c] ;  /* 0x00014c00011b7983 */ /* 0x000ea20000300800 */
[----:B0-----:R-:W-:-:S03]  /*31c10*/  LOP3.LUT R24, R6, 0x28, RZ, 0x3c, !PT ;  /* 0x0000002806187812 */ /* 0x001fc600078e3cff */
[----:B------:R-:W-:Y:S04]  /*31c20*/  STS.U8 [R2+UR4+0x1c00], R23 ;  /* 0x001c001702007988 */ /* 0x000fe80008000004 */
[----:B------:R-:W2:Y:S04]  /*31c30*/  LDL.LU R28, [R1+0x148] ;  /* 0x00014800011c7983 */ /* 0x000ea80000300800 */
[----:B------:R-:W-:Y:S04]  /*31c40*/  STS.U8 [R2+UR4+0x1cc0], R22 ;  /* 0x001cc01602007988 */ /* 0x000fe80008000004 */
[----:B------:R-:W2:Y:S04]  /*31c50*/  LDL.LU R29, [R1+0x144] ;  /* 0x00014400011d7983 */ /* 0x000ea80000300800 */
[----:B------:R-:W-:Y:S04]  /*31c60*/  STS.U8 [R2+UR4+0x1c80], R21 ;  /* 0x001c801502007988 */ /* 0x000fe80008000004 */
[----:B------:R-:W2:Y:S04]  /*31c70*/  LDL.LU R5, [R1+0xc0] ;  /* 0x0000c00001057983 */ /* 0x000ea80000300800 */
[----:B------:R0:W-:Y:S04]  /*31c80*/  STS.U8 [R24+UR4+0x500], R11 ;  /* 0x0005000b18007988 */ /* 0x0001e80008000004 */
        /* <DEDUP_REMOVED lines=9> */
[----:B0-----:R-:W2:Y:S04]  /*31d20*/  LDL.LU R25, [R1] ;  /* 0x0000000001197983 */ /* 0x001ea80000300800 */
[----:B------:R-:W2:Y:S04]  /*31d30*/  LDL.LU R6, [R1+0x140] ;  /* 0x0001400001067983 */ /* 0x000ea80000300800 */
[----:B---3--:R0:W-:Y:S04]  /*31d40*/  STS.U8 [R24+UR4+0xd00], R7 ;  /* 0x000d000718007988 */ /* 0x0081e80008000004 */
[----:B----4-:R1:W-:Y:S04]  /*31d50*/  STS.U8 [R24+UR4+0xdc0], R8 ;  /* 0x000dc00818007988 */ /* 0x0103e80008000004 */
[----:B0-----:R-:W3:Y:S04]  /*31d60*/  LDL.LU R7, [R1+0x13c] ;  /* 0x00013c0001077983 */ /* 0x001ee80000300800 */
[----:B--2---:R0:W-:Y:S04]  /*31d70*/  STS.U8 [R24+UR4+0xd80], R9 ;  /* 0x000d800918007988 */ /* 0x0041e80008000004 */
[----:B------:R2:W-:Y:S04]  /*31d80*/  STS.U8 [R24+UR4+0x1500], R10 ;  /* 0x0015000a18007988 */ /* 0x0005e80008000004 */
[----:B------:R-:W4:Y:S04]  /*31d90*/  LDL.LU R2, [R1+0x138] ;  /* 0x0001380001027983 */ /* 0x000f280000300800 */
[----:B------:R2:W-:Y:S04]  /*31da0*/  STS.U8 [R24+UR4+0x1540], R15 ;  /* 0x0015400f18007988 */ /* 0x0005e80008000004 */
[----:B-1----:R-:W4:Y:S04]  /*31db0*/  LDL.LU R8, [R1+0x134] ;  /* 0x0001340001087983 */ /* 0x002f280000300800 */
[----:B0-----:R-:W4:Y:S04]  /*31dc0*/  LDL.LU R9, [R1+0xa8] ;  /* 0x0000a80001097983 */ /* 0x001f280000300800 */
[----:B--2---:R-:W2:Y:S04]  /*31dd0*/  LDL.LU R10, [R1+0xa4] ;  /* 0x0000a400010a7983 */ /* 0x004ea80000300800 */
[----:B------:R-:W-:Y:S04]  /*31de0*/  STS.U8 [R24+UR4+0x1580], R20 ;  /* 0x0015801418007988 */ /* 0x000fe80008000004 */
[----:B------:R-:W2:Y:S04]  /*31df0*/  LDL.LU R15, [R1+0xa0] ;  /* 0x0000a000010f7983 */ /* 0x000ea80000300800 */
[----:B------:R0:W-:Y:S04]  /*31e00*/  STS.U8 [R24+UR4+0x15c0], R3 ;  /* 0x0015c00318007988 */ /* 0x0001e80008000004 */
[----:B------:R-:W-:Y:S04]  /*31e10*/  STS.U8 [R24+UR4+0x1d40], R19 ;  /* 0x001d401318007988 */ /* 0x000fe80008000004 */
[----:B------:R-:W-:Y:S01]  /*31e20*/  STS.U8 [R24+UR4+0x1d00], R18 ;  /* 0x001d001218007988 */ /* 0x000fe20008000004 */
[----:B0-----:R-:W-:-:S03]  /*31e30*/  LOP3.LUT R3, R0, 0x30, RZ, 0x3c, !PT ;  /* 0x0000003000037812 */ /* 0x001fc600078e3cff */
[----:B------:R-:W-:Y:S04]  /*31e40*/  STS.U8 [R24+UR4+0x1dc0], R17 ;  /* 0x001dc01118007988 */ /* 0x000fe80008000004 */
[----:B------:R-:W2:Y:S04]  /*31e50*/  LDL.LU R20, [R1+0x9c] ;  /* 0x00009c0001147983 */ /* 0x000ea80000300800 */
[----:B------:R0:W-:Y:S04]  /*31e60*/  STS.U8 [R24+UR4+0x1d80], R16 ;  /* 0x001d801018007988 */ /* 0x0001e80008000004 */
[----:B------:R1:W-:Y:S04]  /*31e70*/  STS.U8 [R3+UR4+0x600], R26 ;  /* 0x0006001a03007988 */ /* 0x0003e80008000004 */
[----:B------:R1:W-:Y:S04]  /*31e80*/  STS.U8 [R3+UR4+0x640], R27 ;  /* 0x0006401b03007988 */ /* 0x0003e80008000004 */
[----:B0-----:R-:W2:Y:S04]  /*31e90*/  LDL.LU R24, [R1+0x9890] ;  /* 0x0098900001187983 */ /* 0x001ea80000300800 */
[----:B-1----:R-:W2:Y:S04]  /*31ea0*/  LDL.LU R26, [R1+0x988c] ;  /* 0x00988c00011a7983 */ /* 0x002ea80000300800 */
        /* <DEDUP_REMOVED lines=11> */
[----:B-1----:R-:W3:Y:S04]  /*31f60*/  LDL.LU R11, [R1+0x9874] ;  /* 0x00987400010b7983 */ /* 0x002ee80000300800 */
[----:B------:R-:W4:Y:S04]  /*31f70*/  LDL.LU R12, [R1+0x9870] ;  /* 0x00987000010c7983 */ /* 0x000f280000300800 */
[----:B------:R0:W-:Y:S04]  /*31f80*/  STS.U8 [R3+UR4+0x1600], R13 ;  /* 0x0016000d03007988 */ /* 0x0001e80008000004 */
[----:B------:R1:W-:Y:S04]  /*31f90*/  STS.U8 [R3+UR4+0x1640], R14 ;  /* 0x0016400e03007988 */ /* 0x0003e80008000004 */
[----:B------:R1:W-:Y:S04]  /*31fa0*/  STS.U8 [R3+UR4+0x1680], R25 ;  /* 0x0016801903007988 */ /* 0x0003e80008000004 */
[----:B0-----:R-:W2:Y:S04]  /*31fb0*/  LDL.LU R13, [R1+0x986c] ;  /* 0x00986c00010d7983 */ /* 0x001ea80000300800 */
[----:B-1----:R-:W3:Y:S04]  /*31fc0*/  LDL.LU R14, [R1+0x9868] ;  /* 0x00986800010e7983 */ /* 0x002ee80000300800 */
[----:B------:R-:W4:Y:S01]  /*31fd0*/  LDL.LU R25, [R1+0x9864] ;  /* 0x0098640001197983 */ /* 0x000f220000300800 */
[----:B------:R-:W-:-:S03]  /*31fe0*/  LOP3.LUT R0, R0, 0x38, RZ, 0x3c, !PT ;  /* 0x0000003800007812 */ /* 0x000fc600078e3cff */
[----:B----4-:R-:W-:Y:S04]  /*31ff0*/  STS.U8 [R3+UR4+0x16c0], R25 ;  /* 0x0016c01903007988 */ /* 0x010fe80008000004 */
[----:B---3--:R-:W-:Y:S04]  /*32000*/  STS.U8 [R3+UR4+0x1e40], R14 ;  /* 0x001e400e03007988 */ /* 0x008fe80008000004 */
[----:B--2---:R-:W-:Y:S04]  /*32010*/  STS.U8 [R3+UR4+0x1e00], R13 ;  /* 0x001e000d03007988 */ /* 0x004fe80008000004 */
[----:B------:R-:W-:Y:S04]  /*32020*/  STS.U8 [R3+UR4+0x1ec0], R12 ;  /* 0x001ec00c03007988 */ /* 0x000fe80008000004 */
[----:B------:R0:W-:Y:S04]  /*32030*/  STS.U8 [R3+UR4+0x1e80], R11 ;  /* 0x001e800b03007988 */ /* 0x0001e80008000004 */
[----:B------:R1:W-:Y:S04]  /*32040*/  STS.U8 [R0+UR4+0x700], R6 ;  /* 0x0007000600007988 */ /* 0x0003e80008000004 */
[----:B------:R2:W-:Y:S04]  /*32050*/  STS.U8 [R0+UR4+0x740], R7 ;  /* 0x0007400700007988 */ /* 0x0005e80008000004 */
[----:B0-----:R-:W3:Y:S04]  /*32060*/  LDL.LU R3, [R1+0x9860] ;  /* 0x0098600001037983 */ /* 0x001ee80000300800 */
[----:B-1----:R-:W4:Y:S04]  /*32070*/  LDL.LU R6, [R1+0x985c] ;  /* 0x00985c0001067983 */ /* 0x002f280000300800 */
[----:B--2---:R-:W2:Y:S04]  /*32080*/  LDL.LU R7, [R1+0x9858] ;  /* 0x0098580001077983 */ /* 0x004ea80000300800 */
[----:B------:R0:W-:Y:S04]  /*32090*/  STS.U8 [R0+UR4+0x780], R2 ;  /* 0x0007800200007988 */ /* 0x0001e80008000004 */
[----:B------:R1:W-:Y:S04]  /*320a0*/  STS.U8 [R0+UR4+0x7c0], R8 ;  /* 0x0007c00800007988 */ /* 0x0003e80008000004 */
[----:B------:R1:W-:Y:S04]  /*320b0*/  STS.U8 [R0+UR4+0xf40], R9 ;  /* 0x000f400900007988 */ /* 0x0003e80008000004 */
[----:B0-----:R-:W3:Y:S04]  /*320c0*/  LDL R2, [R1+0x3098] ;  /* 0x0030980001027983 */ /* 0x001ee80000100800 */
[----:B-1----:R-:W4:Y:S04]  /*320d0*/  LDL.LU R8, [R1+0x9854] ;  /* 0x0098540001087983 */ /* 0x002f280000300800 */
[----:B------:R-:W2:Y:S04]  /*320e0*/  LDL.LU R9, [R1+0x9850] ;  /* 0x0098500001097983 */ /* 0x000ea80000300800 */
[----:B------:R0:W-:Y:S04]  /*320f0*/  STS.U8 [R0+UR4+0xf00], R10 ;  /* 0x000f000a00007988 */ /* 0x0001e80008000004 */
[----:B------:R1:W-:Y:S04]  /*32100*/  STS.U8 [R0+UR4+0xfc0], R15 ;  /* 0x000fc00f00007988 */ /* 0x0003e80008000004 */
[----:B------:R1:W-:Y:S04]  /*32110*/  STS.U8 [R0+UR4+0xf80], R20 ;  /* 0x000f801400007988 */ /* 0x0003e80008000004 */
[----:B0-----:R-:W3:Y:S04]  /*32120*/  LDL.LU R10, [R1+0x984c] ;  /* 0x00984c00010a7983 */ /* 0x001ee80000300800 */
[----:B-1----:R-:W4:Y:S04]  /*32130*/  LDL.LU R15, [R1+0x9848] ;  /* 0x00984800010f7983 */ /* 0x002f280000300800 */
[----:B------:R-:W2:Y:S04]  /*32140*/  LDL.LU R20, [R1+0x9844] ;  /* 0x0098440001147983 */ /* 0x000ea80000300800 */
[----:B--2---:R-:W-:Y:S04]  /*32150*/  STS.U8 [R0+UR4+0x1700], R20 ;  /* 0x0017001400007988 */ /* 0x004fe80008000004 */
[----:B----4-:R-:W-:Y:S04]  /*32160*/  STS.U8 [R0+UR4+0x1740], R15 ;  /* 0x0017400f00007988 */ /* 0x010fe80008000004 */
[----:B---3--:R-:W-:Y:S04]  /*32170*/  STS.U8 [R0+UR4+0x1780], R10 ;  /* 0x0017800a00007988 */ /* 0x008fe80008000004 */
[----:B------:R-:W-:Y:S04]  /*32180*/  STS.U8 [R0+UR4+0x17c0], R9 ;  /* 0x0017c00900007988 */ /* 0x000fe80008000004 */
[----:B------:R-:W-:Y:S04]  /*32190*/  STS.U8 [R0+UR4+0x1f40], R8 ;  /* 0x001f400800007988 */ /* 0x000fe80008000004 */
[----:B------:R-:W-:Y:S04]  /*321a0*/  STS.U8 [R0+UR4+0x1f00], R7 ;  /* 0x001f000700007988 */ /* 0x000fe80008000004 */
[----:B------:R-:W-:Y:S04]  /*321b0*/  STS.U8 [R0+UR4+0x1fc0], R6 ;  /* 0x001fc00600007988 */ /* 0x000fe80008000004 */
[----:B------:R0:W-:Y:S04]  /*321c0*/  STS.U8 [R0+UR4+0x1f80], R3 ;  /* 0x001f800300007988 */ /* 0x0001e80008000004 */
[----:B0-----:R-:W2:Y:S04]  /*321d0*/  LDL.LU R0, [R1+0x9840] ;  /* 0x0098400001007983 */ /* 0x001ea80000300800 */
[----:B------:R-:W3:Y:S01]  /*321e0*/  LDL R3, [R1+0x3090] ;  /* 0x0030900001037983 */ /* 0x000ee20000100800 */
[----:B------:R-:W-:Y:S01]  /*321f0*/  PRMT R5, RZ, 0x7610, R5 ;  /* 0x00007610ff057816 */ /* 0x000fe20000000005 */
[----:B------:R-:W-:Y:S06]  /*32200*/  BAR.SYNC.DEFER_BLOCKING 0x0 ;  /* 0x0000000000007b1d */ /* 0x000fec0000010000 */
[----:B---3--:R-:W3:Y:S04]  /*32210*/  @!P0 LDG.E.U8 R5, desc[UR22][R2.64] ;  /* 0x0000001602058981 */ /* 0x008ee8000c1e1100 */
[----:B---3--:R0:W-:Y:S04]  /*32220*/  STL [R1+0x23ac], R5 ;  /* 0x0023ac0501007387 */ /* 0x0081e80000100800 */
[----:B0-----:R-:W3:Y:S04]  /*32230*/  LDL.LU R5, [R1+0x983c] ;  /* 0x00983c0001057983 */ /* 0x001ee80000300800 */
[----:B------:R-:W4:Y:S04]  /*32240*/  LDL R2, [R1+0x2ef0] ;  /* 0x002ef00001027983 */ /* 0x000f280000100800 */
[----:B------:R-:W4:Y:S01]  /*32250*/  LDL R3, [R1+0x2ef4] ;  /* 0x002ef40001037983 */ /* 0x000f220000100800 */
[----:B--2---:R-:W-:-:S02]  /*32260*/  PRMT R0, RZ, 0x7610, R0 ;  /* 0x00007610ff007816 */ /* 0x004fc40000000000 */
[----:B----4-:R-:W-:-:S04]  /*32270*/  @!P0 LOP3.LUT R3, R3, R2, RZ, 0x3c, !PT ;  /* 0x0000000203038212 */ /* 0x010fc800078e3cff */
[----:B------:R-:W-:-:S04]  /*32280*/  @!P0 LOP3.LUT R2, R3, R2, RZ, 0x3c, !PT ;  /* 0x0000000203028212 */ /* 0x000fc800078e3cff */
[----:B------:R-:W-:-:S05]  /*32290*/  @!P0 LOP3.LUT R3, R3, R2, RZ, 0x3c, !PT ;  /* 0x0000000203038212 */ /* 0x000fca00078e3cff */
[----:B------:R-:W2:Y:S04]  /*322a0*/  @!P0 LDG.E.U8 R0, desc[UR22][R2.64] ;  /* 0x0000001602008981 */ /* 0x000ea8000c1e1100 */
[----:B--2---:R0:W-:Y:S04]  /*322b0*/  STL [R1+0x23b4], R0 ;  /* 0x0023b40001007387 */ /* 0x0041e80000100800 */
[----:B0-----:R-:W2:Y:S04]  /*322c0*/  LDL.LU R0, [R1+0x9838] ;  /* 0x0098380001007983 */ /* 0x001ea80000300800 */
[----:B------:R-:W4:Y:S04]  /*322d0*/  LDL R2, [R1+0x24d4] ;  /* 0x0024d40001027983 */ /* 0x000f280000100800 */
[----:B------:R-:W4:Y:S01]  /*322e0*/  LDL R3, [R1+0x28d0] ;  /* 0x0028d00001037983 */ /* 0x000f220000100800 */
[----:B------:R-:W-:-:S02]  /*322f0*/  PRMT R4, RZ, 0x7610, R4 ;  /* 0x00007610ff047816 */ /* 0x000fc40000000004 */
[----:B----4-:R-:W-:-:S04]  /*32300*/  @!P0 LOP3.LUT R3, R3, R2, RZ, 0x3c, !PT ;  /* 0x0000000203038212 */ /* 0x010fc800078e3cff */
[----:B------:R-:W-:-:S04]  /*32310*/  @!P0 LOP3.LUT R2, R3, R2, RZ, 0x3c, !PT ;  /* 0x0000000203028212 */ /* 0x000fc800078e3cff */
[----:B------:R-:W-:-:S05]  /*32320*/  @!P0 LOP3.LUT R3, R3, R2, RZ, 0x3c, !PT ;  /* 0x0000000203038212 */ /* 0x000fca00078e3cff */
[----:B------:R-:W4:Y:S04]  /*32330*/  @!P0 LDG.E.U8 R4, desc[UR22][R2.64] ;  /* 0x0000001602048981 */ /* 0x000f28000c1e1100 */
[----:B----4-:R0:W-:Y:S04]  /*32340*/  STL [R1+0x23b0], R4 ;  /* 0x0023b00401007387 */ /* 0x0101e80000100800 */
[----:B0-----:R-:W4:Y:S04]  /*32350*/  LDL.LU R4, [R1+0x9834] ;  /* 0x0098340001047983 */ /* 0x001f280000300800 */
[----:B------:R-:W3:Y:S04]  /*32360*/  LDL R2, [R1+0x28cc] ;  /* 0x0028cc0001027983 */ /* 0x000ee80000100800 */
[----:B------:R-:W3:Y:S01]  /*32370*/  LDL R3, [R1+0x2eec] ;  /* 0x002eec0001037983 */ /* 0x000ee20000100800 */
[----:B--2---:R-:W-:-:S02]  /*32380*/  PRMT R0, RZ, 0x7610, R0 ;  /* 0x00007610ff007816 */ /* 0x004fc40000000000 */
[----:B---3--:R-:W-:-:S04]  /*32390*/  @!P0 LOP3.LUT R3, R3, R2, RZ, 0x3c, !PT ;  /* 0x0000000203038212 */ /* 0x008fc800078e3cff */
[----:B------:R-:W-:-:S04]  /*323a0*/  @!P0 LOP3.LUT R2, R3, R2, RZ, 0x3c, !PT ;  /* 0x0000000203028212 */ /* 0x000fc800078e3cff */
[----:B------:R-:W-:-:S05]  /*323b0*/  @!P0 LOP3.LUT R3, R3, R2, RZ, 0x3c, !PT ;  /* 0x0000000203038212 */ /* 0x000fca00078e3cff */
[----:B------:R-:W2:Y:S04]  /*323c0*/  @!P0 LDG.E.U8 R0, desc[UR22][R2.64] ;  /* 0x0000001602008981 */ /* 0x000ea8000c1e1100 */
[----:B--2---:R0:W-:Y:S04]  /*323d0*/  STL [R1+0x23a8], R0 ;  /* 0x0023a80001007387 */ /* 0x0041e80000100800 */
[----:B0-----:R-:W2:Y:S04]  /*323e0*/  LDL.LU R0, [R1+0x9830] ;  /* 0x0098300001007983 */ /* 0x001ea80000300800 */
[----:B------:R-:W3:Y:S04]  /*323f0*/  LDL R2, [R1+0x28c8] ;  /* 0x0028c80001027983 */ /* 0x000ee80000100800 */
[----:B------:R-:W3:Y:S01]  /*32400*/  LDL R3, [R1+0x2ee8] ;  /* 0x002ee80001037983 */ /* 0x000ee20000100800 */
[----:B----4-:R-:W-:-:S02]  /*32410*/  PRMT R4, RZ, 0x7610, R4 ;  /* 0x00007610ff047816 */ /* 0x010fc40000000004 */
[----:B---3--:R-:W-:-:S04]  /*32420*/  @!P0 LOP3.LUT R3, R3, R2, RZ, 0x3c, !PT ;  /* 0x0000000203038212 */ /* 0x008fc800078e3cff */
[----:B------:R-:W-:-:S04]  /*32430*/  @!P0 LOP3.LUT R2, R3, R2, RZ, 0x3c, !PT ;  /* 0x0000000203028212 */ /* 0x000fc800078e3cff */
[----:B------:R-:W-:-:S05]  /*32440*/  @!P0 LOP3.LUT R3, R3, R2, RZ, 0x3c, !PT ;  /* 0x0000000203038212 */ /* 0x000fca00078e3cff */
[----:B------:R-:W3:Y:S04]  /*32450*/  @!P0 LDG.E.U8 R4, desc[UR22][R2.64] ;  /* 0x0000001602048981 */ /* 0x000ee8000c1e1100 */
        /* <DEDUP_REMOVED lines=13> */
[----:B---3--:R-:W-:-:S02]  /*32530*/  PRMT R4, RZ, 0x7610, R4 ;  /* 0x00007610ff047816 */ /* 0x008fc40000000004 */
[----:B----4-:R-:W-:-:S04]  /*32540*/  @!P0 LOP3.LUT R3, R3, R2, RZ, 0x3c, !PT ;  /* 0x0000000203038212 */ /* 0x010fc800078e3cff */
        /* <DEDUP_REMOVED lines=2010> */
[----:B--2---:R0:W-:Y:S04]  /*3a2f0*/  STL [R1], R0 ;  /* 0x0000000001007387 */ /* 0x0041e80000100800 */
[----:B0-----:R-:W2:Y:S04]  /*3a300*/  LDL.LU R0, [R1+0x94a8] ;  /* 0x0094a80001007983 */ /* 0x001ea80000300800 */
[----:B------:R-:W3:Y:S04]  /*3a310*/  LDL R2, [R1+0x2fc0] ;  /* 0x002fc00001027983 */ /* 0x000ee80000100800 */
[----:B------:R-:W3:Y:S01]  /*3a320*/  LDL R3, [R1+0x2ffc] ;  /* 0x002ffc0001037983 */ /* 0x000ee20000100800 */
[----:B------:R-:W-:-:S02]  /*3a330*/  PRMT R29, RZ, 0x7610, R29 ;  /* 0x00007610ff1d7816 */ /* 0x000fc4000000001d */
[----:B---3--:R-:W-:-:S04]  /*3a340*/  @!P0 LOP3.LUT R3, R3, R2, RZ, 0x3c, !PT ;  /* 0x0000000203038212 */ /* 0x008fc800078e3cff */
[----:B------:R-:W-:-:S04]  /*3a350*/  @!P0 LOP3.LUT R2, R3, R2, RZ, 0x3c, !PT ;  /* 0x0000000203028212 */ /* 0x000fc800078e3cff */
[----:B------:R-:W-:-:S05]  /*3a360*/  @!P0 LOP3.LUT R3, R3, R2, RZ, 0x3c, !PT ;  /* 0x0000000203038212 */ /* 0x000fca00078e3cff */
[----:B------:R-:W3:Y:S04]  /*3a370*/  @!P0 LDG.E.U8 R29, desc[UR22][R2.64] ;  /* 0x00000016021d8981 */ /* 0x000ee8000c1e1100 */
[----:B------:R-:W4:Y:S04]  /*3a380*/  LDL R2, [R1+0x2fc8] ;  /* 0x002fc80001027983 */ /* 0x000f280000100800 */
[----:B------:R-:W4:Y:S01]  /*3a390*/  LDL R3, [R1+0x3004] ;  /* 0x0030040001037983 */ /* 0x000f220000100800 */
[----:B------:R-:W-:-:S03]  /*3a3a0*/  PRMT R28, RZ, 0x7610, R28 ;  /* 0x00007610ff1c7816 */ /* 0x000fc6000000001c */
[----:B---3--:R0:W-:Y:S04]  /*3a3b0*/  STL [R1+0x9454], R29 ;  /* 0x0094541d01007387 */ /* 0x0081e80000100800 */
[----:B0-----:R-:W3:Y:S01]  /*3a3c0*/  LDL R29, [R1+0x300c] ;  /* 0x00300c00011d7983 */ /* 0x001ee20000100800 */
[----:B----4-:R-:W-:-:S04]  /*3a3d0*/  @!P0 LOP3.LUT R3, R3, R2, RZ, 0x3c, !PT ;  /* 0x0000000203038212 */ /* 0x010fc800078e3cff */
[----:B------:R-:W-:-:S04]  /*3a3e0*/  @!P0 LOP3.LUT R2, R3, R2, RZ, 0x3c, !PT ;  /* 0x0000000203028212 */ /* 0x000fc800078e3cff */
[----:B------:R-:W-:-:S05]  /*3a3f0*/  @!P0 LOP3.LUT R3, R3, R2, RZ, 0x3c, !PT ;  /* 0x0000000203038212 */ /* 0x000fca00078e3cff */
[----:B------:R3:W4:Y:S04]  /*3a400*/  @!P0 LDG.E.U8 R28, desc[UR22][R2.64] ;  /* 0x00000016021c8981 */ /* 0x000728000c1e1100 */
[----:B------:R-:W2:Y:S01]  /*3a410*/  LDL R3, [R1+0x2fd0] ;  /* 0x002fd00001037983 */ /* 0x000ea20000100800 */
[----:B------:R-:W-:Y:S01]  /*3a420*/  PRMT R27, RZ, 0x7610, R27 ;  /* 0x00007610ff1b7816 */ /* 0x000fe2000000001b */
[----:B---3--:R-:W-:Y:S02]  /*3a430*/  @!P0 IMAD.MOV.U32 R2, RZ, RZ, R29 ;  /* 0x000000ffff028224 */ /* 0x008fe400078e001d */
[----:B----4-:R0:W-:Y:S01]  /*3a440*/  STL [R1+0x93fc], R28 ;  /* 0x0093fc1c01007387 */ /* 0x0101e20000100800 */
[----:B------:R-:W-:-:S03]  /*3a450*/  PRMT R26, RZ, 0x7610, R26 ;  /* 0x00007610ff1a7816 */ /* 0x000fc6000000001a */
[----:B------:R-:W3:Y:S04]  /*3a460*/  LDL R29, [R1+0x2ff0] ;  /* 0x002ff000011d7983 */ /* 0x000ee80000100800 */
[----:B--2---:R1:W2:Y:S04]  /*3a470*/  @!P0 LDG.E.U8 R27, desc[UR22][R2.64] ;  /* 0x00000016021b8981 */ /* 0x0042a8000c1e1100 */
[----:B0-----:R-:W4:Y:S04]  /*3a480*/  LDL R28, [R1+0x302c] ;  /* 0x00302c00011c7983 */ /* 0x001f280000100800 */
[----:B------:R-:W1:Y:S04]  /*3a490*/  LDL R2, [R1+0x2fd8] ;  /* 0x002fd80001027983 */ /* 0x000e680000100800 */
[----:B------:R-:W1:Y:S02]  /*3a4a0*/  LDL R3, [R1+0x3014] ;  /* 0x0030140001037983 */ /* 0x000e640000100800 */
[----:B-1----:R-:W-:-:S04]  /*3a4b0*/  @!P0 LOP3.LUT R3, R3, R2, RZ, 0x3c, !PT ;  /* 0x0000000203038212 */ /* 0x002fc800078e3cff */
[----:B------:R-:W-:-:S04]  /*3a4c0*/  @!P0 LOP3.LUT R2, R3, R2, RZ, 0x3c, !PT ;  /* 0x0000000203028212 */ /* 0x000fc800078e3cff */
[----:B------:R-:W-:-:S05]  /*3a4d0*/  @!P0 LOP3.LUT R3, R3, R2, RZ, 0x3c, !PT ;  /* 0x0000000203038212 */ /* 0x000fca00078e3cff */
[----:B------:R-:W3:Y:S04]  /*3a4e0*/  @!P0 LDG.E.U8 R26, desc[UR22][R2.64] ;  /* 0x00000016021a8981 */ /* 0x000ee8000c1e1100 */
[----:B--2---:R0:W-:Y:S04]  /*3a4f0*/  STL [R1+0x9400], R27 ;  /* 0x0094001b01007387 */ /* 0x0041e80000100800 */
[----:B------:R-:W2:Y:S04]  /*3a500*/  LDL R2, [R1+0x2fe0] ;  /* 0x002fe00001027983 */ /* 0x000ea80000100800 */
[----:B------:R-:W2:Y:S04]  /*3a510*/  LDL R3, [R1+0x301c] ;  /* 0x00301c0001037983 */ /* 0x000ea80000100800 */
[----:B0-----:R-:W4:Y:S04]  /*3a520*/  LDL R27, [R1+0x3024] ;  /* 0x00302400011b7983 */ /* 0x001f280000100800 */
[----:B---3--:R0:W-:Y:S04]  /*3a530*/  STL [R1+0x9458], R26 ;  /* 0x0094581a01007387 */ /* 0x0081e80000100800 */
[----:B0-----:R-:W3:Y:S01]  /*3a540*/  LDL R26, [R1+0x2fe8] ;  /* 0x002fe800011a7983 */ /* 0x001ee20000100800 */
[----:B--2---:R-:W-:-:S02]  /*3a550*/  @!P0 LOP3.LUT R3, R3, R2, RZ, 0x3c, !PT ;  /* 0x0000000203038212 */ /* 0x004fc400078e3cff */
[----:B------:R-:W-:Y:S02]  /*3a560*/  PRMT R25, RZ, 0x7610, R25 ;  /* 0x00007610ff197816 */ /* 0x000fe40000000019 */
[----:B------:R-:W-:-:S04]  /*3a570*/  @!P0 LOP3.LUT R2, R3, R2, RZ, 0x3c, !PT ;  /* 0x0000000203028212 */ /* 0x000fc800078e3cff */
[----:B------:R-:W-:Y:S02]  /*3a580*/  @!P0 LOP3.LUT R3, R3, R2, RZ, 0x3c, !PT ;  /* 0x0000000203038212 */ /* 0x000fe400078e3cff */
[----:B------:R-:W-:-:S03]  /*3a590*/  PRMT R24, RZ, 0x7610, R24 ;  /* 0x00007610ff187816 */ /* 0x000fc60000000018 */
[----:B------:R4:W2:Y:S02]  /*3a5a0*/  @!P0 LDG.E.U8 R25, desc[UR22][R2.64] ;  /* 0x0000001602198981 */ /* 0x0008a4000c1e1100 */
[----:B----4-:R-:W-:Y:S02]  /*3a5b0*/  @!P0 IMAD.MOV.U32 R2, RZ, RZ, R27 ;  /* 0x000000ffff028224 */ /* 0x010fe400078e001b */
[----:B---3--:R-:W-:-:S05]  /*3a5c0*/  @!P0 IMAD.MOV.U32 R3, RZ, RZ, R26 ;  /* 0x000000ffff038224 */ /* 0x008fca00078e001a */
[----:B------:R0:W3:Y:S01]  /*3a5d0*/  @!P0 LDG.E.U8 R24, desc[UR22][R2.64] ;  /* 0x0000001602188981 */ /* 0x0000e2000c1e1100 */
[----:B------:R-:W-:Y:S01]  /*3a5e0*/  PRMT R23, RZ, 0x7610, R23 ;  /* 0x00007610ff177816 */ /* 0x000fe20000000017 */
[----:B0-----:R-:W-:Y:S02]  /*3a5f0*/  @!P0 IMAD.MOV.U32 R2, RZ, RZ, R28 ;  /* 0x000000ffff028224 */ /* 0x001fe400078e001c */
[----:B------:R-:W-:Y:S01]  /*3a600*/  @!P0 IMAD.MOV.U32 R3, RZ, RZ, R29 ;  /* 0x000000ffff038224 */ /* 0x000fe200078e001d */
[----:B--2---:R0:W-:Y:S04]  /*3a610*/  STL [R1+0x945c], R25 ;  /* 0x00945c1901007387 */ /* 0x0041e80000100800 */
[----:B------:R-:W2:Y:S04]  /*3a620*/  @!P0 LDG.E.U8 R23, desc[UR22][R2.64] ;  /* 0x0000001602178981 */ /* 0x000ea8000c1e1100 */
[----:B0-----:R-:W4:Y:S04]  /*3a630*/  LDL R25, [R1+0x3034] ;  /* 0x0030340001197983 */ /* 0x001f280000100800 */
[----:B---3--:R0:W-:Y:S01]  /*3a640*/  STL [R1+0x9404], R24 ;  /* 0x0094041801007387 */ /* 0x0081e20000100800 */
[----:B------:R-:W-:-:S03]  /*3a650*/  PRMT R22, RZ, 0x7610, R22 ;  /* 0x00007610ff167816 */ /* 0x000fc60000000016 */
[----:B------:R-:W3:Y:S04]  /*3a660*/  LDL R29, [R1+0x3008] ;  /* 0x00300800011d7983 */ /* 0x000ee80000100800 */
[----:B------:R-:W3:Y:S04]  /*3a670*/  LDL R28, [R1+0x3044] ;  /* 0x00304400011c7983 */ /* 0x000ee80000100800 */
[----:B------:R-:W3:Y:S04]  /*3a680*/  LDL R27, [R1+0x3010] ;  /* 0x00301000011b7983 */ /* 0x000ee80000100800 */
[----:B------:R-:W3:Y:S04]  /*3a690*/  LDL R26, [R1+0x304c] ;  /* 0x00304c00011a7983 */ /* 0x000ee80000100800 */
[----:B0-----:R-:W3:Y:S04]  /*3a6a0*/  LDL R24, [R1+0x2ff8] ;  /* 0x002ff80001187983 */ /* 0x001ee80000100800 */
[----:B--2---:R0:W-:Y:S01]  /*3a6b0*/  STL [R1+0x9408], R23 ;  /* 0x0094081701007387 */ /* 0x0041e20000100800 */
[----:B----4-:R-:W-:-:S03]  /*3a6c0*/  @!P0 IMAD.MOV.U32 R2, RZ, RZ, R25 ;  /* 0x000000ffff028224 */ /* 0x010fc600078e0019 */
[----:B------:R-:W2:Y:S04]  /*3a6d0*/  LDL R25, [R1+0x3018] ;  /* 0x0030180001197983 */ /* 0x000ea80000100800 */
[----:B0-----:R-:W4:Y:S01]  /*3a6e0*/  LDL R23, [R1+0x303c] ;  /* 0x00303c0001177983 */ /* 0x001f220000100800 */
[----:B---3--:R-:W-:-:S03]  /*3a6f0*/  @!P0 IMAD.MOV.U32 R3, RZ, RZ, R24 ;  /* 0x000000ffff038224 */ /* 0x008fc600078e0018 */
[----:B------:R-:W3:Y:S04]  /*3a700*/  LDL R24, [R1+0x3054] ;  /* 0x0030540001187983 */ /* 0x000ee80000100800 */
[----:B------:R4:W2:Y:S04]  /*3a710*/  @!P0 LDG.E.U8 R22, desc[UR22][R2.64] ;  /* 0x0000001602168981 */ /* 0x0008a8000c1e1100 */
[----:B------:R-:W3:Y:S01]  /*3a720*/  LDL R3, [R1+0x3000] ;  /* 0x0030000001037983 */ /* 0x000ee20000100800 */
[----:B------:R-:W-:Y:S01]  /*3a730*/  PRMT R21, RZ, 0x7610, R21 ;  /* 0x00007610ff157816 */ /* 0x000fe20000000015 */
[----:B----4-:R-:W-:Y:S01]  /*3a740*/  @!P0 IMAD.MOV.U32 R2, RZ, RZ, R23 ;  /* 0x000000ffff028224 */ /* 0x010fe200078e0017 */
[----:B------:R-:W-:-:S02]  /*3a750*/  PRMT R20, RZ, 0x7610, R20 ;  /* 0x00007610ff147816 */ /* 0x000fc40000000014 */
[----:B------:R-:W-:Y:S02]  /*3a760*/  PRMT R19, RZ, 0x7610, R19 ;  /* 0x00007610ff137816 */ /* 0x000fe40000000013 */
[----:B------:R-:W-:Y:S01]  /*3a770*/  PRMT R18, RZ, 0x7610, R18 ;  /* 0x00007610ff127816 */ /* 0x000fe20000000012 */
[----:B---3--:R0:W3:Y:S02]  /*3a780*/  @!P0 LDG.E.U8 R21, desc[UR22][R2.64] ;  /* 0x0000001602158981 */ /* 0x0080e4000c1e1100 */
[----:B0-----:R-:W-:Y:S02]  /*3a790*/  @!P0 IMAD.MOV.U32 R2, RZ, RZ, R28 ;  /* 0x000000ffff028224 */ /* 0x001fe400078e001c */
[----:B------:R-:W-:-:S05]  /*3a7a0*/  @!P0 IMAD.MOV.U32 R3, RZ, RZ, R29 ;  /* 0x000000ffff038224 */ /* 0x000fca00078e001d */
[----:B------:R0:W4:Y:S02]  /*3a7b0*/  @!P0 LDG.E.U8 R20, desc[UR22][R2.64] ;  /* 0x0000001602148981 */ /* 0x000124000c1e1100 */
[----:B0-----:R-:W-:Y:S02]  /*3a7c0*/  @!P0 IMAD.MOV.U32 R2, RZ, RZ, R26 ;  /* 0x000000ffff028224 */ /* 0x001fe400078e001a */
[----:B------:R-:W-:-:S05]  /*3a7d0*/  @!P0 IMAD.MOV.U32 R3, RZ, RZ, R27 ;  /* 0x000000ffff038224 */ /* 0x000fca00078e001b */
[----:B------:R0:W4:Y:S04]  /*3a7e0*/  @!P0 LDG.E.U8 R19, desc[UR22][R2.64] ;  /* 0x0000001602138981 */ /* 0x000128000c1e1100 */
[----:B--2---:R1:W-:Y:S04]  /*3a7f0*/  STL [R1+0x9460], R22 ;  /* 0x0094601601007387 */ /* 0x0043e80000100800 */
[----:B------:R-:W2:Y:S01]  /*3a800*/  LDL R23, [R1+0x3020] ;  /* 0x0030200001177983 */ /* 0x000ea20000100800 */
[----:B0-----:R-:W-:Y:S02]  /*3a810*/  @!P0 IMAD.MOV.U32 R2, RZ, RZ, R24 ;  /* 0x000000ffff028224 */ /* 0x001fe400078e0018 */
[----:B------:R-:W-:Y:S01]  /*3a820*/  @!P0 IMAD.MOV.U32 R3, RZ, RZ, R25 ;  /* 0x000000ffff038224 */ /* 0x000fe200078e0019 */
[----:B-1----:R-:W2:Y:S04]  /*3a830*/  LDL R22, [R1+0x305c] ;  /* 0x00305c0001167983 */ /* 0x002ea80000100800 */
[----:B------:R2:W2:Y:S04]  /*3a840*/  @!P0 LDG.E.U8 R18, desc[UR22][R2.64] ;  /* 0x0000001602128981 */ /* 0x0004a8000c1e1100 */
[----:B---3--:R0:W-:Y:S04]  /*3a850*/  STL [R1+0x9464], R21 ;  /* 0x0094641501007387 */ /* 0x0081e80000100800 */
[----:B----4-:R1:W-:Y:S04]  /*3a860*/  STL [R1+0x940c], R20 ;  /* 0x00940c1401007387 */ /* 0x0103e80000100800 */
[----:B------:R-:W3:Y:S04]  /*3a870*/  LDL R27, [R1+0x3028] ;  /* 0x00302800011b7983 */ /* 0x000ee80000100800 */
[----:B------:R-:W4:Y:S04]  /*3a880*/  LDL R26, [R1+0x3064] ;  /* 0x00306400011a7983 */ /* 0x000f280000100800 */
[----:B------:R4:W-:Y:S04]  /*3a890*/  STL [R1+0x9410], R19 ;  /* 0x0094101301007387 */ /* 0x0009e80000100800 */
[----:B------:R-:W4:Y:S04]  /*3a8a0*/  LDL R25, [R1+0x3030] ;  /* 0x0030300001197983 */ /* 0x000f280000100800 */
[----:B------:R-:W4:Y:S01]  /*3a8b0*/  LDL R24, [R1+0x306c] ;  /* 0x00306c0001187983 */ /* 0x000f220000100800 */
[----:B--2---:R-:W-:-:S02]  /*3a8c0*/  @!P0 IMAD.MOV.U32 R3, RZ, RZ, R23 ;  /* 0x000000ffff038224 */ /* 0x004fc400078e0017 */
[----:B------:R-:W-:Y:S01]  /*3a8d0*/  @!P0 IMAD.MOV.U32 R2, RZ, RZ, R22 ;  /* 0x000000ffff028224 */ /* 0x000fe200078e0016 */
[----:B------:R2:W-:Y:S04]  /*3a8e0*/  STL [R1+0x9468], R18 ;  /* 0x0094681201007387 */ /* 0x0005e80000100800 */
[----:B------:R-:W2:Y:S04]  /*3a8f0*/  LDL R23, [R1+0x3038] ;  /* 0x0030380001177983 */ /* 0x000ea80000100800 */
[----:B------:R-:W2:Y:S01]  /*3a900*/  LDL R22, [R1+0x3074] ;  /* 0x0030740001167983 */ /* 0x000ea20000100800 */
[----:B------:R-:W-:-:S02]  /*3a910*/  PRMT R17, RZ, 0x7610, R17 ;  /* 0x00007610ff117816 */ /* 0x000fc40000000011 */
[----:B------:R-:W-:Y:S02]  /*3a920*/  PRMT R16, RZ, 0x7610, R16 ;  /* 0x00007610ff107816 */ /* 0x000fe40000000010 */
[----:B------:R-:W-:Y:S02]  /*3a930*/  PRMT R15, RZ, 0x7610, R15 ;  /* 0x00007610ff0f7816 */ /* 0x000fe4000000000f */
[----:B------:R-:W-:Y:S01]  /*3a940*/  PRMT R14, RZ, 0x7610, R14 ;  /* 0x00007610ff0e7816 */ /* 0x000fe2000000000e */
[----:B0-----:R-:W2:Y:S04]  /*3a950*/  LDL R21, [R1+0x3040] ;  /* 0x0030400001157983 */ /* 0x001ea80000100800 */
[----:B------:R3:W2:Y:S04]  /*3a960*/  @!P0 LDG.E.U8 R17, desc[UR22][R2.64] ;  /* 0x0000001602118981 */ /* 0x0006a8000c1e1100 */
[----:B-1----:R-:W2:Y:S01]  /*3a970*/  LDL R20, [R1+0x307c] ;  /* 0x00307c0001147983 */ /* 0x002ea20000100800 */
[----:B---3--:R-:W-:-:S02]  /*3a980*/  @!P0 IMAD.MOV.U32 R3, RZ, RZ, R27 ;  /* 0x000000ffff038224 */ /* 0x008fc400078e001b */
[----:B----4-:R-:W-:-:S05]  /*3a990*/  @!P0 IMAD.MOV.U32 R2, RZ, RZ, R26 ;  /* 0x000000ffff028224 */ /* 0x010fca00078e001a */
[----:B------:R0:W3:Y:S02]  /*3a9a0*/  @!P0 LDG.E.U8 R16, desc[UR22][R2.64] ;  /* 0x0000001602108981 */ /* 0x0000e4000c1e1100 */
[----:B0-----:R-:W-:Y:S02]  /*3a9b0*/  @!P0 IMAD.MOV.U32 R3, RZ, RZ, R25 ;  /* 0x000000ffff038224 */ /* 0x001fe400078e0019 */
[----:B------:R-:W-:-:S05]  /*3a9c0*/  @!P0 IMAD.MOV.U32 R2, RZ, RZ, R24 ;  /* 0x000000ffff028224 */ /* 0x000fca00078e0018 */
[----:B------:R2:W4:Y:S02]  /*3a9d0*/  @!P0 LDG.E.U8 R15, desc[UR22][R2.64] ;  /* 0x00000016020f8981 */ /* 0x000524000c1e1100 */
[----:B--2---:R-:W-:Y:S02]  /*3a9e0*/  @!P0 IMAD.MOV.U32 R3, RZ, RZ, R23 ;  /* 0x000000ffff038224 */ /* 0x004fe400078e0017 */
[----:B------:R-:W-:-:S05]  /*3a9f0*/  @!P0 IMAD.MOV.U32 R2, RZ, RZ, R22 ;  /* 0x000000ffff028224 */ /* 0x000fca00078e0016 */
[----:B------:R-:W2:Y:S04]  /*3aa00*/  @!P0 LDG.E.U8 R14, desc[UR22][R2.64] ;  /* 0x00000016020e8981 */ /* 0x000ea8000c1e1100 */
[----:B------:R0:W-:Y:S04]  /*3aa10*/  STL [R1+0x946c], R17 ;  /* 0x00946c1101007387 */ /* 0x0001e80000100800 */
[----:B------:R-:W2:Y:S04]  /*3aa20*/  LDL R19, [R1+0x3048] ;  /* 0x0030480001137983 */ /* 0x000ea80000100800 */
[----:B------:R-:W2:Y:S04]  /*3aa30*/  LDL R18, [R1+0x3084] ;  /* 0x0030840001127983 */ /* 0x000ea80000100800 */
[----:B---3--:R1:W-:Y:S04]  /*3aa40*/  STL [R1+0x9414], R16 ;  /* 0x0094141001007387 */ /* 0x0083e80000100800 */
[----:B0-----:R-:W3:Y:S04]  /*3aa50*/  LDL R17, [R1+0x3050] ;  /* 0x0030500001117983 */ /* 0x001ee80000100800 */
[----:B-1----:R-:W3:Y:S04]  /*3aa60*/  LDL R16, [R1+0x308c] ;  /* 0x00308c0001107983 */ /* 0x002ee80000100800 */
[----:B----4-:R0:W-:Y:S04]  /*3aa70*/  STL [R1+0x9418], R15 ;  /* 0x0094180f01007387 */ /* 0x0101e80000100800 */
[----:B--2---:R1:W-:Y:S04]  /*3aa80*/  STL [R1+0x9450], R14 ;  /* 0x0094500e01007387 */ /* 0x0043e80000100800 */
[----:B0-----:R-:W2:Y:S04]  /*3aa90*/  LDL R15, [R1+0x3058] ;  /* 0x00305800010f7983 */ /* 0x001ea80000100800 */
[----:B-1----:R-:W4:Y:S01]  /*3aaa0*/  LDL R14, [R1+0x3094] ;  /* 0x00309400010e7983 */ /* 0x002f220000100800 */
[----:B------:R-:W-:Y:S01]  /*3aab0*/  PRMT R13, RZ, 0x7610, R13 ;  /* 0x00007610ff0d7816 */ /* 0x000fe2000000000d */
[----:B------:R-:W-:-:S02]  /*3aac0*/  @!P0 IMAD.MOV.U32 R2, RZ, RZ, R20 ;  /* 0x000000ffff028224 */ /* 0x000fc400078e0014 */
[----:B------:R-:W-:Y:S01]  /*3aad0*/  @!P0 IMAD.MOV.U32 R3, RZ, RZ, R21 ;  /* 0x000000ffff038224 */ /* 0x000fe200078e0015 */
[----:B------:R-:W-:-:S04]  /*3aae0*/  PRMT R12, RZ, 0x7610, R12 ;  /* 0x00007610ff0c7816 */ /* 0x000fc8000000000c */
[----:B------:R0:W4:Y:S02]  /*3aaf0*/  @!P0 LDG.E.U8 R13, desc[UR22][R2.64] ;  /* 0x00000016020d8981 */ /* 0x000124000c1e1100 */
[----:B0-----:R-:W-:Y:S02]  /*3ab00*/  @!P0 IMAD.MOV.U32 R2, RZ, RZ, R18 ;  /* 0x000000ffff028224 */ /* 0x001fe400078e0012 */
[----:B------:R-:W-:-:S05]  /*3ab10*/  @!P0 IMAD.MOV.U32 R3, RZ, RZ, R19 ;  /* 0x000000ffff038224 */ /* 0x000fca00078e0013 */
[----:B------:R3:W4:Y:S01]  /*3ab20*/  @!P0 LDG.E.U8 R12, desc[UR22][R2.64] ;  /* 0x00000016020c8981 */ /* 0x000722000c1e1100 */
[----:B------:R-:W-:Y:S02]  /*3ab30*/  PRMT R11, RZ, 0x7610, R11 ;  /* 0x00007610ff0b7816 */ /* 0x000fe4000000000b */
[----:B------:R-:W-:Y:S01]  /*3ab40*/  PRMT R10, RZ, 0x7610, R10 ;  /* 0x00007610ff0a7816 */ /* 0x000fe2000000000a */
[----:B---3--:R-:W-:Y:S02]  /*3ab50*/  @!P0 IMAD.MOV.U32 R3, RZ, RZ, R17 ;  /* 0x000000ffff038224 */ /* 0x008fe400078e0011 */
[----:B------:R-:W-:-:S05]  /*3ab60*/  @!P0 IMAD.MOV.U32 R2, RZ, RZ, R16 ;  /* 0x000000ffff028224 */ /* 0x000fca00078e0010 */
[----:B------:R2:W3:Y:S02]  /*3ab70*/  @!P0 LDG.E.U8 R11, desc[UR22][R2.64] ;  /* 0x00000016020b8981 */ /* 0x0004e4000c1e1100 */
[----:B--2---:R-:W-:Y:S02]  /*3ab80*/  @!P0 IMAD.MOV.U32 R3, RZ, RZ, R15 ;  /* 0x000000ffff038224 */ /* 0x004fe400078e000f */
[----:B----4-:R-:W-:-:S05]  /*3ab90*/  @!P0 IMAD.MOV.U32 R2, RZ, RZ, R14 ;  /* 0x000000ffff028224 */ /* 0x010fca00078e000e */
[----:B------:R-:W2:Y:S04]  /*3aba0*/  @!P0 LDG.E.U8 R10, desc[UR22][R2.64] ;  /* 0x00000016020a8981 */ /* 0x000ea8000c1e1100 */
[----:B------:R0:W-:Y:S04]  /*3abb0*/  STL [R1+0x9470], R13 ;  /* 0x0094700d01007387 */ /* 0x0001e80000100800 */
[----:B------:R-:W4:Y:S04]  /*3abc0*/  LDL R21, [R1+0x3060] ;  /* 0x0030600001157983 */ /* 0x000f280000100800 */
[----:B------:R-:W4:Y:S04]  /*3abd0*/  LDL R20, [R1+0x30b0] ;  /* 0x0030b00001147983 */ /* 0x000f280000100800 */
[----:B------:R1:W-:Y:S04]  /*3abe0*/  STL [R1+0x941c], R12 ;  /* 0x00941c0c01007387 */ /* 0x0003e80000100800 */
[----:B------:R-:W4:Y:S04]  /*3abf0*/  LDL R19, [R1+0x3068] ;  /* 0x0030680001137983 */ /* 0x000f280000100800 */
[----:B------:R-:W4:Y:S04]  /*3ac00*/  LDL R18, [R1+0x30ac] ;  /* 0x0030ac0001127983 */ /* 0x000f280000100800 */
[----:B------:R-:W4:Y:S04]  /*3ac10*/  LDL R17, [R1+0x3070] ;  /* 0x0030700001117983 */ /* 0x000f280000100800 */
[----:B------:R-:W4:Y:S04]  /*3ac20*/  LDL R16, [R1+0x30a8] ;  /* 0x0030a80001107983 */ /* 0x000f280000100800 */
[----:B---3--:R3:W-:Y:S04]  /*3ac30*/  STL [R1+0x9420], R11 ;  /* 0x0094200b01007387 */ /* 0x0087e80000100800 */
[----:B------:R-:W4:Y:S04]  /*3ac40*/  LDL R15, [R1+0x3078] ;  /* 0x00307800010f7983 */ /* 0x000f280000100800 */
[----:B------:R-:W4:Y:S04]  /*3ac50*/  LDL R14, [R1+0x30a4] ;  /* 0x0030a400010e7983 */ /* 0x000f280000100800 */
[----:B0-----:R-:W4:Y:S04]  /*3ac60*/  LDL R13, [R1+0x3080] ;  /* 0x00308000010d7983 */ /* 0x001f280000100800 */
[----:B-1----:R-:W4:Y:S04]  /*3ac70*/  LDL R12, [R1+0x30a0] ;  /* 0x0030a000010c7983 */ /* 0x002f280000100800 */
[----:B--2---:R0:W-:Y:S04]  /*3ac80*/  STL [R1+0x9474], R10 ;  /* 0x0094740a01007387 */ /* 0x0041e80000100800 */
[----:B---3--:R-:W2:Y:S04]  /*3ac90*/  LDL R11, [R1+0x3088] ;  /* 0x00308800010b7983 */ /* 0x008ea80000100800 */
[----:B0-----:R-:W3:Y:S01]  /*3aca0*/  LDL R10, [R1+0x309c] ;  /* 0x00309c00010a7983 */ /* 0x001ee20000100800 */
[----:B------:R-:W-:Y:S01]  /*3acb0*/  PRMT R9, RZ, 0x7610, R9 ;  /* 0x00007610ff097816 */ /* 0x000fe20000000009 */
[----:B----4-:R-:W-:-:S02]  /*3acc0*/  @!P0 IMAD.MOV.U32 R2, RZ, RZ, R20 ;  /* 0x000000ffff028224 */ /* 0x010fc400078e0014 */
[----:B------:R-:W-:Y:S01]  /*3acd0*/  @!P0 IMAD.MOV.U32 R3, RZ, RZ, R21 ;  /* 0x000000ffff038224 */ /* 0x000fe200078e0015 */
[----:B------:R-:W-:-:S04]  /*3ace0*/  PRMT R8, RZ, 0x7610, R8 ;  /* 0x00007610ff087816 */ /* 0x000fc80000000008 */
[----:B------:R0:W4:Y:S01]  /*3acf0*/  @!P0 LDG.E.U8 R9, desc[UR22][R2.64] ;  /* 0x0000001602098981 */ /* 0x000122000c1e1100 */
[----:B------:R-:W-:Y:S01]  /*3ad00*/  PRMT R7, RZ, 0x7610, R7 ;  /* 0x00007610ff077816 */ /* 0x000fe20000000007 */
[----:B0-----:R-:W-:Y:S02]  /*3ad10*/  @!P0 IMAD.MOV.U32 R2, RZ, RZ, R18 ;  /* 0x000000ffff028224 */ /* 0x001fe400078e0012 */
[----:B------:R-:W-:-:S05]  /*3ad20*/  @!P0 IMAD.MOV.U32 R3, RZ, RZ, R19 ;  /* 0x000000ffff038224 */ /* 0x000fca00078e0013 */
[----:B------:R0:W4:Y:S01]  /*3ad30*/  @!P0 LDG.E.U8 R8, desc[UR22][R2.64] ;  /* 0x0000001602088981 */ /* 0x000122000c1e1100 */
[----:B------:R-:W-:Y:S01]  /*3ad40*/  PRMT R6, RZ, 0x7610, R6 ;  /* 0x00007610ff067816 */ /* 0x000fe20000000006 */
[----:B0-----:R-:W-:Y:S02]  /*3ad50*/  @!P0 IMAD.MOV.U32 R2, RZ, RZ, R16 ;  /* 0x000000ffff028224 */ /* 0x001fe400078e0010 */
[----:B------:R-:W-:-:S05]  /*3ad60*/  @!P0 IMAD.MOV.U32 R3, RZ, RZ, R17 ;  /* 0x000000ffff038224 */ /* 0x000fca00078e0011 */
[----:B------:R0:W4:Y:S01]  /*3ad70*/  @!P0 LDG.E.U8 R7, desc[UR22][R2.64] ;  /* 0x0000001602078981 */ /* 0x000122000c1e1100 */
[----:B------:R-:W-:Y:S02]  /*3ad80*/  PRMT R5, RZ, 0x7610, R5 ;  /* 0x00007610ff057816 */ /* 0x000fe40000000005 */
[----:B------:R-:W-:Y:S01]  /*3ad90*/  PRMT R4, RZ, 0x7610, R4 ;  /* 0x00007610ff047816 */ /* 0x000fe20000000004 */
[----:B0-----:R-:W-:Y:S02]  /*3ada0*/  @!P0 IMAD.MOV.U32 R3, RZ, RZ, R15 ;  /* 0x000000ffff038224 */ /* 0x001fe400078e000f */
[----:B------:R-:W-:-:S05]  /*3adb0*/  @!P0 IMAD.MOV.U32 R2, RZ, RZ, R14 ;  /* 0x000000ffff028224 */ /* 0x000fca00078e000e */
[----:B------:R0:W4:Y:S02]  /*3adc0*/  @!P0 LDG.E.U8 R6, desc[UR22][R2.64] ;  /* 0x0000001602068981 */ /* 0x000124000c1e1100 */
[----:B0-----:R-:W-:Y:S02]  /*3add0*/  @!P0 IMAD.MOV.U32 R2, RZ, RZ, R12 ;  /* 0x000000ffff028224 */ /* 0x001fe400078e000c */
[----:B------:R-:W-:-:S05]  /*3ade0*/  @!P0 IMAD.MOV.U32 R3, RZ, RZ, R13 ;  /* 0x000000ffff038224 */ /* 0x000fca00078e000d */
[----:B------:R2:W4:Y:S02]  /*3adf0*/  @!P0 LDG.E.U8 R5, desc[UR22][R2.64] ;  /* 0x0000001602058981 */ /* 0x000524000c1e1100 */
[----:B--2---:R-:W-:Y:S02]  /*3ae00*/  @!P0 IMAD.MOV.U32 R3, RZ, RZ, R11 ;  /* 0x000000ffff038224 */ /* 0x004fe400078e000b */
[----:B---3--:R-:W-:-:S05]  /*3ae10*/  @!P0 IMAD.MOV.U32 R2, RZ, RZ, R10 ;  /* 0x000000ffff028224 */ /* 0x008fca00078e000a */
[----:B------:R0:W2:Y:S04]  /*3ae20*/  @!P0 LDG.E.U8 R4, desc[UR22][R2.64] ;  /* 0x0000001602048981 */ /* 0x0000a8000c1e1100 */
[----:B0-----:R-:W0:Y:S04]  /*3ae30*/  LDS.U8 R3, [R0+UR4] ;  /* 0x0000000400037984 */ /* 0x001e280008000000 */
[----:B------:R-:W1:Y:S04]  /*3ae40*/  LDS.U8 R2, [R0+UR4+0x108] ;  /* 0x0001080400027984 */ /* 0x000e680008000000 */
[----:B----4-:R-:W-:Y:S04]  /*3ae50*/  STL [R1+0x9478], R9 ;  /* 0x0094780901007387 */ /* 0x010fe80000100800 */
[----:B------:R-:W-:Y:S04]  /*3ae60*/  STL [R1+0x9424], R8 ;  /* 0x0094240801007387 */ /* 0x000fe80000100800 */
[----:B------:R-:W-:Y:S04]  /*3ae70*/  STL [R1+0x9428], R7 ;  /* 0x0094280701007387 */ /* 0x000fe80000100800 */
[----:B------:R-:W-:Y:S04]  /*3ae80*/  STL [R1+0x947c], R6 ;  /* 0x00947c0601007387 */ /* 0x000fe80000100800 */
[----:B------:R-:W-:Y:S04]  /*3ae90*/  STL [R1+0x9480], R5 ;  /* 0x0094800501007387 */ /* 0x000fe80000100800 */
[----:B--2---:R-:W-:Y:S04]  /*3aea0*/  STL [R1+0x942c], R4 ;  /* 0x00942c0401007387 */ /* 0x004fe80000100800 */
[----:B0-----:R-:W-:Y:S04]  /*3aeb0*/  STL [R1+0x9430], R3 ;  /* 0x0094300301007387 */ /* 0x001fe80000100800 */
[----:B-1----:R-:W-:Y:S04]  /*3aec0*/  STL [R1+0x9434], R2 ;  /* 0x0094340201007387 */ /* 0x002fe80000100800 */
[----:B------:R-:W0:Y:S04]  /*3aed0*/  LDS.U8 R2, [R0+UR4+0x210] ;  /* 0x0002100400027984 */ /* 0x000e280008000000 */
[----:B------:R-:W1:Y:S04]  /*3aee0*/  LDS.U8 R4, [R0+UR4+0x318] ;  /* 0x0003180400047984 */ /* 0x000e680008000000 */
[----:B------:R-:W2:Y:S04]  /*3aef0*/  LDS.U8 R3, [R0+UR4+0x8] ;  /* 0x0000080400037984 */ /* 0x000ea80008000000 */
[----:B0-----:R-:W-:Y:S04]  /*3af00*/  STL [R1+0x31b8], R2 ;  /* 0x0031b80201007387 */ /* 0x001fe80000100800 */
[----:B------:R-:W0:Y:S04]  /*3af10*/  LDS.U8 R2, [R0+UR4+0x100] ;  /* 0x0001000400027984 */ /* 0x000e280008000000 */
[----:B-1----:R-:W-:Y:S04]  /*3af20*/  STL [R1+0x31b4], R4 ;  /* 0x0031b40401007387 */ /* 0x002fe80000100800 */
[----:B------:R-:W1:Y:S04]  /*3af30*/  LDS.U8 R4, [R0+UR4+0x218] ;  /* 0x0002180400047984 */ /* 0x000e680008000000 */
[----:B--2---:R-:W-:Y:S04]  /*3af40*/  STL [R1+0x23dc], R3 ;  /* 0x0023dc0301007387 */ /* 0x004fe80000100800 */
        /* <DEDUP_REMOVED lines=109> */
[----:B0-----:R0:W-:Y:S04]  /*3b620*/  STL [R1+0x32e4], R2 ;  /* 0x0032e40201007387 */ /* 0x0011e80000100800 */
[----:B-1----:R-:W-:Y:S04]  /*3b630*/  STL [R1+0x30f0], R4 ;  /* 0x0030f00401007387 */ /* 0x002fe80000100800 */
[----:B------:R-:W1:Y:S04]  /*3b640*/  LDS.U8 R4, [R0+UR4+0x1288] ;  /* 0x0012880400047984 */ /* 0x000e680008000000 */
[----:B--2---:R-:W-:Y:S04]  /*3b650*/  STL [R1+0x30ec], R3 ;  /* 0x0030ec0301007387 */ /* 0x004fe80000100800 */
[----:B------:R-:W2:Y:S04]  /*3b660*/  LDS.U8 R3, [R0+UR4+0x1380] ;  /* 0x0013800400037984 */ /* 0x000ea80008000000 */
[----:B------:R-:W-:Y:S01]  /*3b670*/  STL [R1+0x5384], R0 ;  /* 0x0053840001007387 */ /* 0x000fe20000100800 */
[----:B0-----:R-:W-:-:S05]  /*3b680*/  LOP3.LUT R2, R0, 0x20, RZ, 0x3c, !PT ;  /* 0x0000002000027812 */ /* 0x001fca00078e3cff */
[----:B------:R-:W0:Y:S04]  /*3b690*/  LDS.U8 R0, [R2+UR4] ;  /* 0x0000000402007984 */ /* 0x000e280008000000 */
[----:B-1----:R-:W-:Y:S04]  /*3b6a0*/  STL [R1+0x32f0], R4 ;  /* 0x0032f00401007387 */ /* 0x002fe80000100800 */
[----:B--2---:R-:W-:Y:S04]  /*3b6b0*/  STL [R1+0x32ec], R3 ;  /* 0x0032ec0301007387 */ /* 0x004fe80000100800 */
        /* <DEDUP_REMOVED lines=113> */
[----:B--2---:R-:W-:Y:S04]  /*3bdd0*/  STL [R1+0x3128], R3 ;  /* 0x0031280301007387 */ /* 0x004fe80000100800 */
[----:B------:R-:W1:Y:S04]  /*3bde0*/  LDS.U8 R4, [R2+UR4+0x1280] ;  /* 0x0012800402047984 */ /* 0x000e680008000000 */
[----:B------:R-:W2:Y:S04]  /*3bdf0*/  LDS.U8 R3, [R2+UR4+0x1388] ;  /* 0x0013880402037984 */ /* 0x000ea80008000000 */
[----:B0-----:R-:W-:Y:S04]  /*3be00*/  STL [R1+0x3124], R0 ;  /* 0x0031240001007387 */ /* 0x001fe80000100800 */
[----:B------:R-:W0:Y:S01]  /*3be10*/  LDS.U8 R0, [R2+UR4+0x1098] ;  /* 0x0010980402007984 */ /* 0x000e220008000000 */
[----:B------:R-:W3:Y:S03]  /*3be20*/  S2R R29, SR_TID.X ;  /* 0x00000000001d7919 */ /* 0x000ee60000002100 */
[----:B-1----:R-:W-:Y:S04]  /*3be30*/  STL [R1+0x3328], R4 ;  /* 0x0033280401007387 */ /* 0x002fe80000100800 */
[----:B--2---:R3:W-:Y:S04]  /*3be40*/  STL [R1+0x3324], R3 ;  /* 0x0033240301007387 */ /* 0x0047e80000100800 */
[----:B0-----:R-:W-:Y:S04]  /*3be50*/  STL [R1+0x3130], R0 ;  /* 0x0031300001007387 */ /* 0x001fe80000100800 */
[----:B------:R-:W0:Y:S01]  /*3be60*/  LDS.U8 R0, [R2+UR4+0x1190] ;  /* 0x0011900402007984 */ /* 0x000e220008000000 */
[----:B---3--:R-:W-:-:S02]  /*3be70*/  LOP3.LUT R3, R29, 0x3, RZ, 0xc0, !PT ;  /* 0x000000031d037812 */ /* 0x008fc400078ec0ff */
[----:B------:R-:W-:-:S03]  /*3be80*/  SHF.R.U32.HI R4, RZ, 0x2, R29 ;  /* 0x00000002ff047819 */ /* 0x000fc6000001161d */
[----:B------:R-:W-:Y:S01]  /*3be90*/  IMAD R3, R3, 0x420, RZ ;  /* 0x0000042003037824 */ /* 0x000fe200078e02ff */
[----:B------:R-:W-:-:S04]  /*3bea0*/  SGXT.U32 R4, R4, 0x3 ;  /* 0x000000030404781a */ /* 0x000fc80000000000 */
[----:B------:R-:W-:Y:S02]  /*3beb0*/  LOP3.LUT R3, R3, R4, RZ, 0xfc, !PT ;  /* 0x0000000403037212 */ /* 0x000fe400078efcff */
[----:B------:R-:W1:Y:S04]  /*3bec0*/  LDS.U8 R4, [R2+UR4+0x1288] ;  /* 0x0012880402047984 */ /* 0x000e680008000000 */
[----:B------:R-:W2:Y:S01]  /*3bed0*/  LDS.U8 R2, [R2+UR4+0x1380] ;  /* 0x0013800402027984 */ /* 0x000ea20008000000 */
[----:B------:R-:W-:Y:S01]  /*3bee0*/  LOP3.LUT R3, R3, 0x40, RZ, 0x3c, !PT ;  /* 0x0000004003037812 */ /* 0x000fe200078e3cff */
[----:B------:R-:W3:Y:S04]  /*3bef0*/  S2R R14, SR_TID.X ;  /* 0x00000000000e7919 */ /* 0x000ee80000002100 */
[----:B------:R-:W-:Y:S04]  /*3bf00*/  LDS.U8 R5, [R3+UR4+0x1288] ;  /* 0x0012880403057984 */ /* 0x000fe80008000000 */
[----:B0-----:R-:W-:Y:S04]  /*3bf10*/  STL [R1+0x312c], R0 ;  /* 0x00312c0001007387 */ /* 0x001fe80000100800 */
[----:B------:R-:W0:Y:S04]  /*3bf20*/  LDS.U8 R0, [R3+UR4] ;  /* 0x0000000403007984 */ /* 0x000e280008000000 */
        /* <DEDUP_REMOVED lines=119> */
[----:B------:R-:W0:Y:S04]  /*3c6a0*/  LDS.U8 R0, [R3+UR4+0x1098] ;  /* 0x0010980403007984 */ /* 0x000e280008000000 */
[----:B-1----:R3:W-:Y:S04]  /*3c6b0*/  STL [R1+0x3368], R2 ;  /* 0x0033680201007387 */ /* 0x0027e80000100800 */
[----:B--2---:R-:W-:Y:S04]  /*3c6c0*/  STL [R1+0x3364], R4 ;  /* 0x0033640401007387 */ /* 0x004fe80000100800 */
[----:B------:R-:W1:Y:S01]  /*3c6d0*/  LDS.U8 R4, [R3+UR4+0x1190] ;  /* 0x0011900403047984 */ /* 0x000e620008000000 */
[----:B---3--:R-:W-:-:S04]  /*3c6e0*/  SHF.R.U32.HI R2, RZ, 0x2, R14 ;  /* 0x00000002ff027819 */ /* 0x008fc8000001160e */
[----:B------:R-:W-:Y:S01]  /*3c6f0*/  SGXT.U32 R2, R2, 0x3 ;  /* 0x000000030202781a */ /* 0x000fe20000000000 */
[----:B0-----:R0:W-:Y:S02]  /*3c700*/  STL [R1+0x3170], R0 ;  /* 0x0031700001007387 */ /* 0x0011e40000100800 */
[----:B0-----:R-:W-:-:S05]  /*3c710*/  LOP3.LUT R0, R14, 0x3, RZ, 0xc0, !PT ;  /* 0x000000030e007812 */ /* 0x001fca00078ec0ff */
[----:B------:R-:W-:-:S05]  /*3c720*/  IMAD R0, R0, 0x420, RZ ;  /* 0x0000042000007824 */ /* 0x000fca00078e02ff */
[----:B------:R-:W-:Y:S02]  /*3c730*/  LOP3.LUT R0, R0, R2, RZ, 0xfc, !PT ;  /* 0x0000000200007212 */ /* 0x000fe400078efcff */
[----:B------:R-:W0:Y:S02]  /*3c740*/  LDS.U8 R2, [R3+UR4+0x1380] ;  /* 0x0013800403027984 */ /* 0x000e240008000000 */
[----:B------:R-:W-:Y:S02]  /*3c750*/  LOP3.LUT R0, R0, 0x60, RZ, 0x3c, !PT ;  /* 0x0000006000007812 */ /* 0x000fe400078e3cff */
[----:B-1----:R-:W-:Y:S04]  /*3c760*/  STL [R1+0x316c], R4 ;  /* 0x00316c0401007387 */ /* 0x002fe80000100800 */
[----:B------:R-:W-:Y:S04]  /*3c770*/  STL [R1+0x3370], R5 ;  /* 0x0033700501007387 */ /* 0x000fe80000100800 */
[----:B------:R-:W1:Y:S04]  /*3c780*/  LDS.U8 R4, [R0+UR4] ;  /* 0x0000000400047984 */ /* 0x000e680008000000 */
        /* <DEDUP_REMOVED lines=112> */
[----:B------:R-:W3:Y:S04]  /*3ce90*/  LDL.LU R7, [R1+0x23b4] ;  /* 0x0023b40001077983 */ /* 0x000ee80000300800 */
[----:B--2---:R-:W-:Y:S04]  /*3cea0*/  STL [R1+0x339c], R3 ;  /* 0x00339c0301007387 */ /* 0x004fe80000100800 */
[----:B------:R-:W2:Y:S04]  /*3ceb0*/  LDL.LU R8, [R1+0x23b0] ;  /* 0x0023b00001087983 */ /* 0x000ea80000300800 */
[----:B------:R-:W-:Y:S04]  /*3cec0*/  LDS.U8 R3, [R0+UR4+0x1280] ;  /* 0x0012800400037984 */ /* 0x000fe80008000000 */
[----:B------:R-:W-:Y:S04]  /*3ced0*/  LDS.U8 R4, [R0+UR4+0x1388] ;  /* 0x0013880400047984 */ /* 0x000fe80008000000 */
[----:B0-----:R-:W-:Y:S04]  /*3cee0*/  STL [R1+0x31a8], R2 ;  /* 0x0031a80201007387 */ /* 0x001fe80000100800 */
[----:B------:R-:W0:Y:S04]  /*3cef0*/  LDS.U8 R2, [R0+UR4+0x1198] ;  /* 0x0011980400027984 */ /* 0x000e280008000000 */
        /* <DEDUP_REMOVED lines=20> */
[----:B0-----:R-:W-:Y:S04]  /*3d040*/  STL [R1+0x31a4], R2 ;  /* 0x0031a40201007387 */ /* 0x001fe80000100800 */
[----:B------:R-:W0:Y:S04]  /*3d050*/  LDS.U8 R2, [R0+UR4+0x1098] ;  /* 0x0010980400027984 */ /* 0x000e280008000000 */
[----:B------:R-:W-:Y:S04]  /*3d060*/  STL [R1+0x33a8], R3 ;  /* 0x0033a80301007387 */ /* 0x000fe80000100800 */
[----:B------:R-:W-:Y:S04]  /*3d070*/  STL [R1+0x33a4], R4 ;  /* 0x0033a40401007387 */ /* 0x000fe80000100800 */
[----:B------:R-:W1:Y:S04]  /*3d080*/  LDS.U8 R3, [R0+UR4+0x1190] ;  /* 0x0011900400037984 */ /* 0x000e680008000000 */
[----:B0-----:R-:W-:Y:S04]  /*3d090*/  STL [R1+0x31b0], R2 ;  /* 0x0031b00201007387 */ /* 0x001fe80000100800 */
[----:B------:R-:W0:Y:S04]  /*3d0a0*/  LDS.U8 R2, [R0+UR4+0x1288] ;  /* 0x0012880400027984 */ /* 0x000e280008000000 */
[----:B------:R-:W0:Y:S04]  /*3d0b0*/  LDS.U8 R0, [R0+UR4+0x1380] ;  /* 0x0013800400007984 */ /* 0x000e280008000000 */
[----:B-1----:R-:W-:Y:S04]  /*3d0c0*/  STL [R1+0x31ac], R3 ;  /* 0x0031ac0301007387 */ /* 0x002fe80000100800 */
[----:B0-----:R-:W-:Y:S04]  /*3d0d0*/  STL [R1+0x33b0], R2 ;  /* 0x0033b00201007387 */ /* 0x001fe80000100800 */
[----:B------:R0:W-:Y:S01]  /*3d0e0*/  STL [R1+0x33ac], R0 ;  /* 0x0033ac0001007387 */ /* 0x0001e20000100800 */
[----:B------:R-:W-:Y:S06]  /*3d0f0*/  BAR.SYNC.DEFER_BLOCKING 0x0 ;  /* 0x0000000000007b1d */ /* 0x000fec0000010000 */
[----:B0-----:R-:W3:Y:S04]  /*3d100*/  LDL.LU R0, [R1+0x22ec] ;  /* 0x0022ec0001007983 */ /* 0x001ee80000300800 */
[----:B---3--:R0:W-:Y:S04]  /*3d110*/  STL [R1+0x949c], R0 ;  /* 0x00949c0001007387 */ /* 0x0081e80000100800 */
[----:B0-----:R-:W3:Y:S04]  /*3d120*/  LDL.LU R0, [R1+0x22f0] ;  /* 0x0022f00001007983 */ /* 0x001ee80000300800 */
[----:B---3--:R0:W-:Y:S04]  /*3d130*/  STL [R1+0x94a0], R0 ;  /* 0x0094a00001007387 */ /* 0x0081e80000100800 */
[----:B0-----:R-:W3:Y:S01]  /*3d140*/  LDL.LU R0, [R1+0x22fc] ;  /* 0x0022fc0001007983 */ /* 0x001ee20000300800 */
[----:B------:R-:W-:-:S05]  /*3d150*/  LOP3.LUT R14, R14, 0x3f, RZ, 0xc0, !PT ;  /* 0x0000003f0e0e7812 */ /* 0x000fca00078ec0ff */
[----:B------:R-:W-:Y:S04]  /*3d160*/  STS.U8 [R14+UR4], R7 ;  /* 0x000000070e007988 */ /* 0x000fe80008000004 */
[----:B--2---:R-:W-:Y:S04]  /*3d170*/  STS.U8 [R14+UR4+0x40], R8 ;  /* 0x000040080e007988 */ /* 0x004fe80008000004 */
[----:B----4-:R-:W-:Y:S04]  /*3d180*/  STS.U8 [R14+UR4+0x100], R9 ;  /* 0x000100090e007988 */ /* 0x010fe80008000004 */
[----:B------:R-:W-:Y:S04]  /*3d190*/  STS.U8 [R14+UR4+0x140], R10 ;  /* 0x0001400a0e007988 */ /* 0x000fe80008000004 */
[----:B------:R-:W-:Y:S04]  /*3d1a0*/  STS.U8 [R14+UR4+0x200], R11 ;  /* 0x0002000b0e007988 */ /* 0x000fe80008000004 */
[----:B------:R-:W-:Y:S04]  /*3d1b0*/  STS.U8 [R14+UR4+0x240], R12 ;  /* 0x0002400c0e007988 */ /* 0x000fe80008000004 */
[----:B------:R-:W-:Y:S04]  /*3d1c0*/  STS.U8 [R14+UR4+0x300], R13 ;  /* 0x0003000d0e007988 */ /* 0x000fe80008000004 */
[----:B------:R-:W-:Y:S04]  /*3d1d0*/  STS.U8 [R14+UR4+0x340], R15 ;  /* 0x0003400f0e007988 */ /* 0x000fe80008000004 */
[----:B---3--:R0:W-:Y:S04]  /*3d1e0*/  STL [R1+0x94a4], R0 ;  /* 0x0094a40001007387 */ /* 0x0081e80000100800 */
[----:B0-----:R-:W2:Y:S04]  /*3d1f0*/  LDL.LU R0, [R1+0x2300] ;  /* 0x0023000001007983 */ /* 0x001ea80000300800 */
[----:B------:R-:W3:Y:S04]  /*3d200*/  LDL.LU R2, [R1+0x22e0] ;  /* 0x0022e00001027983 */ /* 0x000ee80000300800 */
        /* <DEDUP_REMOVED lines=11> */
[----:B------:R0:W-:Y:S04]  /*3d2c0*/  STS.U8 [R14+UR4+0x400], R16 ;  /* 0x000400100e007988 */ /* 0x0001e80008000004 */
[----:B------:R-:W4:Y:S04]  /*3d2d0*/  LDL.LU R15, [R1+0x2280] ;  /* 0x00228000010f7983 */ /* 0x000f280000300800 */
[----:B------:R1:W-:Y:S04]  /*3d2e0*/  STS.U8 [R14+UR4+0x440], R17 ;  /* 0x000440110e007988 */ /* 0x0003e80008000004 */
[----:B------:R1:W-:Y:S04]  /*3d2f0*/  STS.U8 [R14+UR4+0x500], R18 ;  /* 0x000500120e007988 */ /* 0x0003e80008000004 */
[----:B------:R1:W-:Y:S04]  /*3d300*/  STS.U8 [R14+UR4+0x540], R19 ;  /* 0x000540130e007988 */ /* 0x0003e80008000004 */
[----:B------:R1:W-:Y:S04]  /*3d310*/  STS.U8 [R14+UR4+0x600], R20 ;  /* 0x000600140e007988 */ /* 0x0003e80008000004 */
[----:B------:R1:W-:Y:S04]  /*3d320*/  STS.U8 [R14+UR4+0x640], R21 ;  /* 0x000640150e007988 */ /* 0x0003e80008000004 */
[----:B0-----:R-:W4:Y:S04]  /*3d330*/  LDL.LU R16, [R1+0x227c] ;  /* 0x00227c0001107983 */ /* 0x001f280000300800 */
[----:B-1----:R-:W4:Y:S04]  /*3d340*/  LDL.LU R17, [R1+0x2270] ;  /* 0x0022700001117983 */ /* 0x002f280000300800 */
        /* <DEDUP_REMOVED lines=18> */
[----:B0-----:R-:W4:Y:S04]  /*3d470*/  LDL.LU R28, [R1+0x221c] ;  /* 0x00221c00011c7983 */ /* 0x001f280000300800 */
[----:B-1----:R-:W4:Y:S04]  /*3d480*/  LDL.LU R29, [R1+0x2210] ;  /* 0x00221000011d7983 */ /* 0x002f280000300800 */
[----:B--2---:R0:W-:Y:S04]  /*3d490*/  STS.U8 [R14+UR4+0xb00], R0 ;  /* 0x000b00000e007988 */ /* 0x0041e80008000004 */
[----:B0-----:R-:W2:Y:S04]  /*3d4a0*/  LDL.LU R0, [R1+0x94a4] ;  /* 0x0094a40001007983 */ /* 0x001ea80000300800 */
[----:B--2---:R0:W-:Y:S04]  /*3d4b0*/  STS.U8 [R14+UR4+0xb40], R0 ;  /* 0x000b40000e007988 */ /* 0x0041e80008000004 */
[----:B0-----:R-:W2:Y:S04]  /*3d4c0*/  LDL.LU R0, [R1+0x94a0] ;  /* 0x0094a00001007983 */ /* 0x001ea80000300800 */
[----:B--2---:R0:W-:Y:S04]  /*3d4d0*/  STS.U8 [R14+UR4+0xc00], R0 ;  /* 0x000c00000e007988 */ /* 0x0041e80008000004 */
[----:B0-----:R-:W2:Y:S04]  /*3d4e0*/  LDL.LU R0, [R1+0x949c] ;  /* 0x00949c0001007983 */ /* 0x001ea80000300800 */
[----:B--2---:R0:W-:Y:S04]  /*3d4f0*/  STS.U8 [R14+UR4+0xc40], R0 ;  /* 0x000c40000e007988 */ /* 0x0041e80008000004 */
[----:B0-----:R-:W2:Y:S04]  /*3d500*/  LDL.LU R0, [R1+0x21f0] ;  /* 0x0021f00001007983 */ /* 0x001ea80000300800 */
[----:B--2---:R0:W-:Y:S04]  /*3d510*/  STL [R1+0x9490], R0 ;  /* 0x0094900001007387 */ /* 0x0041e80000100800 */
[----:B0-----:R-:W2:Y:S04]  /*3d520*/  LDL.LU R0, [R1+0x21fc] ;  /* 0x0021fc0001007983 */ /* 0x001ea80000300800 */
[----:B--2---:R0:W-:Y:S04]  /*3d530*/  STL [R1+0x9494], R0 ;  /* 0x0094940001007387 */ /* 0x0041e80000100800 */
[----:B0-----:R-:W2:Y:S04]  /*3d540*/  LDL.LU R0, [R1+0x2200] ;  /* 0x0022000001007983 */ /* 0x001ea80000300800 */
[----:B---3--:R-:W-:Y:S04]  /*3d550*/  STS.U8 [R14+UR4+0xd00], R2 ;  /* 0x000d00020e007988 */ /* 0x008fe80008000004 */
[----:B----4-:R-:W-:Y:S04]  /*3d560*/  STS.U8 [R14+UR4+0xd40], R3 ;  /* 0x000d40030e007988 */ /* 0x010fe80008000004 */
[----:B------:R-:W-:Y:S04]  /*3d570*/  STS.U8 [R14+UR4+0xe00], R4 ;  /* 0x000e00040e007988 */ /* 0x000fe80008000004 */
        /* <DEDUP_REMOVED lines=10> */
[----:B--2---:R0:W-:Y:S04]  /*3d620*/  STL [R1+0x9498], R0 ;  /* 0x0094980001007387 */ /* 0x0041e80000100800 */
        /* <DEDUP_REMOVED lines=48> */
[----:B--2---:R-:W-:Y:S04]  /*3d930*/  STS.U8 [R14+UR4+0x1c00], R0 ;  /* 0x001c00000e007988 */ /* 0x004fe80008000004 */
[----:B---3--:R-:W-:Y:S04]  /*3d940*/  STS.U8 [R14+UR4+0x1c40], R2 ;  /* 0x001c40020e007988 */ /* 0x008fe80008000004 */
[----:B----4-:R-:W-:Y:S04]  /*3d950*/  STS.U8 [R14+UR4+0x1d00], R3 ;  /* 0x001d00030e007988 */ /* 0x010fe80008000004 */
[----:B------:R-:W-:Y:S04]  /*3d960*/  STS.U8 [R14+UR4+0x1d40], R4 ;  /* 0x001d40040e007988 */ /* 0x000fe80008000004 */
[----:B------:R0:W-:Y:S04]  /*3d970*/  STS.U8 [R14+UR4+0x1e00], R5 ;  /* 0x001e00050e007988 */ /* 0x0001e80008000004 */
[----:B0-----:R-:W2:Y:S04]  /*3d980*/  LDL.LU R5, [R1+0xf4] ;  /* 0x0000f40001057983 */ /* 0x001ea80000300800 */
[----:B--2---:R0:W-:Y:S04]  /*3d990*/  STL [R1+0x9484], R5 ;  /* 0x0094840501007387 */ /* 0x0041e80000100800 */
[----:B0-----:R-:W2:Y:S04]  /*3d9a0*/  LDL.LU R5, [R1+0xf8] ;  /* 0x0000f80001057983 */ /* 0x001ea80000300800 */
[----:B--2---:R0:W-:Y:S04]  /*3d9b0*/  STL [R1+0x9488], R5 ;  /* 0x0094880501007387 */ /* 0x0041e80000100800 */
[----:B0-----:R-:W2:Y:S04]  /*3d9c0*/  LDL.LU R5, [R1+0x104] ;  /* 0x0001040001057983 */ /* 0x001ea80000300800 */
        /* <DEDUP_REMOVED lines=27> */
[----:B------:R0:W-:Y:S04]  /*3db80*/  STS.U8 [R14+UR4+0x2800], R26 ;  /* 0x0028001a0e007988 */ /* 0x0001e80008000004 */
[----:B------:R-:W4:Y:S04]  /*3db90*/  LDL.LU R21, [R1+0xa0] ;  /* 0x0000a00001157983 */ /* 0x000f280000300800 */
[----:B------:R-:W-:Y:S04]  /*3dba0*/  STS.U8 [R14+UR4+0x2840], R27 ;  /* 0x0028401b0e007988 */ /* 0x000fe80008000004 */
[----:B------:R-:W4:Y:S04]  /*3dbb0*/  LDL.LU R22, [R1+0x9c] ;  /* 0x00009c0001167983 */ /* 0x000f280000300800 */
[----:B------:R-:W-:Y:S04]  /*3dbc0*/  STS.U8 [R14+UR4+0x2900], R28 ;  /* 0x0029001c0e007988 */ /* 0x000fe80008000004 */
[----:B------:R-:W4:Y:S04]  /*3dbd0*/  LDL.LU R25, [R1+0x90] ;  /* 0x0000900001197983 */ /* 0x000f280000300800 */
[----:B------:R1:W-:Y:S04]  /*3dbe0*/  STS.U8 [R14+UR4+0x2940], R29 ;  /* 0x0029401d0e007988 */ /* 0x0003e80008000004 */
[----:B0-----:R-:W4:Y:S04]  /*3dbf0*/  LDL.LU R26, [R1+0x8c] ;  /* 0x00008c00011a7983 */ /* 0x001f280000300800 */
[----:B-1----:R-:W4:Y:S04]  /*3dc00*/  LDL.LU R29, [R1+0x80] ;  /* 0x00008000011d7983 */ /* 0x002f280000300800 */
        /* <DEDUP_REMOVED lines=15> */
[----:B------:R-:W4:Y:S04]  /*3dd00*/  LDL.LU R28, [R1] ;  /* 0x00000000011c7983 */ /* 0x000f280000300800 */
[----:B--2---:R0:W-:Y:S04]  /*3dd10*/  STS.U8 [R14+UR4+0x2a00], R5 ;  /* 0x002a00050e007988 */ /* 0x0041e80008000004 */
[----:B0-----:R-:W2:Y:S04]  /*3dd20*/  LDL.LU R5, [R1+0x948c] ;  /* 0x00948c0001057983 */ /* 0x001ea80000300800 */
[----:B--2---:R0:W-:Y:S04]  /*3dd30*/  STS.U8 [R14+UR4+0x2a40], R5 ;  /* 0x002a40050e007988 */ /* 0x0041e80008000004 */
[----:B0-----:R-:W2:Y:S04]  /*3dd40*/  LDL.LU R5, [R1+0x9488] ;  /* 0x0094880001057983 */ /* 0x001ea80000300800 */
[----:B--2---:R0:W-:Y:S04]  /*3dd50*/  STS.U8 [R14+UR4+0x2b00], R5 ;  /* 0x002b00050e007988 */ /* 0x0041e80008000004 */
[----:B0-----:R-:W2:Y:S04]  /*3dd60*/  LDL.LU R5, [R1+0x9484] ;  /* 0x0094840001057983 */ /* 0x001ea80000300800 */
[----:B--2---:R0:W-:Y:S04]  /*3dd70*/  STS.U8 [R14+UR4+0x2b40], R5 ;  /* 0x002b40050e007988 */ /* 0x0041e80008000004 */
[----:B---3--:R1:W-:Y:S04]  /*3dd80*/  STS.U8 [R14+UR4+0x2c00], R6 ;  /* 0x002c00060e007988 */ /* 0x0083e80008000004 */
[----:B----4-:R2:W-:Y:S04]  /*3dd90*/  STS.U8 [R14+UR4+0x2c40], R9 ;  /* 0x002c40090e007988 */ /* 0x0105e80008000004 */
[----:B------:R3:W-:Y:S04]  /*3dda0*/  STS.U8 [R14+UR4+0x2d00], R10 ;  /* 0x002d000a0e007988 */ /* 0x0007e80008000004 */
[----:B------:R4:W-:Y:S04]  /*3ddb0*/  STS.U8 [R14+UR4+0x2d40], R13 ;  /* 0x002d400d0e007988 */ /* 0x0009e80008000004 */
[----:B------:R4:W-:Y:S04]  /*3ddc0*/  STS.U8 [R14+UR4+0x2e00], R17 ;  /* 0x002e00110e007988 */ /* 0x0009e80008000004 */
[----:B0-----:R-:W4:Y:S04]  /*3ddd0*/  LDL.LU R5, [R1+0x9480] ;  /* 0x0094800001057983 */ /* 0x001f280000300800 */
[----:B-1----:R-:W4:Y:S04]  /*3dde0*/  LDL.LU R6, [R1+0x947c] ;  /* 0x00947c0001067983 */ /* 0x002f280000300800 */
[----:B--2---:R-:W2:Y:S04]  /*3ddf0*/  LDL.LU R9, [R1+0x9478] ;  /* 0x0094780001097983 */ /* 0x004ea80000300800 */
[----:B---3--:R-:W3:Y:S04]  /*3de00*/  LDL.LU R10, [R1+0x9474] ;  /* 0x00947400010a7983 */ /* 0x008ee80000300800 */
[----:B----4-:R-:W4:Y:S04]  /*3de10*/  LDL.LU R13, [R1+0x9470] ;  /* 0x00947000010d7983 */ /* 0x010f280000300800 */
[----:B------:R-:W2:Y:S04]  /*3de20*/  LDL.LU R17, [R1+0x946c] ;  /* 0x00946c0001117983 */ /* 0x000ea80000300800 */
[----:B------:R0:W-:Y:S04]  /*3de30*/  STS.U8 [R14+UR4+0x2e40], R18 ;  /* 0x002e40120e007988 */ /* 0x0001e80008000004 */
[----:B------:R1:W-:Y:S04]  /*3de40*/  STS.U8 [R14+UR4+0x2f00], R21 ;  /* 0x002f00150e007988 */ /* 0x0003e80008000004 */
[----:B------:R1:W-:Y:S04]  /*3de50*/  STS.U8 [R14+UR4+0x2f40], R22 ;  /* 0x002f40160e007988 */ /* 0x0003e80008000004 */
[----:B------:R1:W-:Y:S04]  /*3de60*/  STS.U8 [R14+UR4+0x3000], R25 ;  /* 0x003000190e007988 */ /* 0x0003e80008000004 */
[----:B------:R1:W-:Y:S04]  /*3de70*/  STS.U8 [R14+UR4+0x3040], R26 ;  /* 0x0030401a0e007988 */ /* 0x0003e80008000004 */
[----:B------:R1:W-:Y:S04]  /*3de80*/  STS.U8 [R14+UR4+0x3100], R29 ;  /* 0x0031001d0e007988 */ /* 0x0003e80008000004 */
[----:B0-----:R-:W3:Y:S04]  /*3de90*/  LDL.LU R18, [R1+0x9468] ;  /* 0x0094680001127983 */ /* 0x001ee80000300800 */
[----:B-1----:R-:W4:Y:S04]  /*3dea0*/  LDL.LU R21, [R1+0x9464] ;  /* 0x0094640001157983 */ /* 0x002f280000300800 */
[----:B------:R-:W2:Y:S04]  /*3deb0*/  LDL.LU R22, [R1+0x9460] ;  /* 0x0094600001167983 */ /* 0x000ea80000300800 */
[----:B------:R-:W3:Y:S04]  /*3dec0*/  LDL.LU R25, [R1+0x945c] ;  /* 0x00945c0001197983 */ /* 0x000ee80000300800 */
[----:B------:R-:W4:Y:S04]  /*3ded0*/  LDL.LU R26, [R1+0x9458] ;  /* 0x00945800011a7983 */ /* 0x000f280000300800 */
[----:B------:R-:W2:Y:S04]  /*3dee0*/  LDL.LU R29, [R1+0x9454] ;  /* 0x00945400011d7983 */ /* 0x000ea80000300800 */
[----:B------:R0:W-:Y:S04]  /*3def0*/  STS.U8 [R14+UR4+0x3140], R0 ;  /* 0x003140000e007988 */ /* 0x0001e80008000004 */
[----:B------:R1:W-:Y:S04]  /*3df00*/  STS.U8 [R14+UR4+0x3200], R2 ;  /* 0x003200020e007988 */ /* 0x0003e80008000004 */
[----:B------:R1:W-:Y:S04]  /*3df10*/  STS.U8 [R14+UR4+0x3240], R3 ;  /* 0x003240030e007988 */ /* 0x0003e80008000004 */
[----:B------:R1:W-:Y:S04]  /*3df20*/  STS.U8 [R14+UR4+0x3300], R4 ;  /* 0x003300040e007988 */ /* 0x0003e80008000004 */
[----:B------:R1:W-:Y:S04]  /*3df30*/  STS.U8 [R14+UR4+0x3340], R7 ;  /* 0x003340070e007988 */ /* 0x0003e80008000004 */
[----:B------:R1:W-:Y:S04]  /*3df40*/  STS.U8 [R14+UR4+0x3400], R8 ;  /* 0x003400080e007988 */ /* 0x0003e80008000004 */
[----:B------:R1:W-:Y:S04]  /*3df50*/  STS.U8 [R14+UR4+0x3440], R11 ;  /* 0x0034400b0e007988 */ /* 0x0003e80008000004 */
[----:B0-----:R-:W3:Y:S04]  /*3df60*/  LDL.LU R0, [R1+0x2384] ;  /* 0x0023840001007983 */ /* 0x001ee80000300800 */
[----:B-1----:R-:W3:Y:S04]  /*3df70*/  LDL.LU R2, [R1+0x2378] ;  /* 0x0023780001027983 */ /* 0x002ee80000300800 */
[----:B------:R-:W3:Y:S04]  /*3df80*/  LDL.LU R3, [R1+0x2374] ;  /* 0x0023740001037983 */ /* 0x000ee80000300800 */
[----:B------:R-:W3:Y:S04]  /*3df90*/  LDL.LU R4, [R1+0x2368] ;  /* 0x0023680001047983 */ /* 0x000ee80000300800 */
[----:B------:R-:W3:Y:S04]  /*3dfa0*/  LDL.LU R7, [R1+0x2364] ;  /* 0x0023640001077983 */ /* 0x000ee80000300800 */
[----:B------:R0:W-:Y:S04]  /*3dfb0*/  STS.U8 [R14+UR4+0x3500], R12 ;  /* 0x0035000c0e007988 */ /* 0x0001e80008000004 */
[----:B------:R-:W3:Y:S04]  /*3dfc0*/  LDL.LU R8, [R1+0x2358] ;  /* 0x0023580001087983 */ /* 0x000ee80000300800 */
[----:B------:R1:W-:Y:S04]  /*3dfd0*/  STS.U8 [R14+UR4+0x3540], R15 ;  /* 0x0035400f0e007988 */ /* 0x0003e80008000004 */
[----:B------:R-:W3:Y:S04]  /*3dfe0*/  LDL.LU R11, [R1+0x2354] ;  /* 0x00235400010b7983 */ /* 0x000ee80000300800 */
[----:B------:R1:W-:Y:S04]  /*3dff0*/  STS.U8 [R14+UR4+0x3600], R16 ;  /* 0x003600100e007988 */ /* 0x0003e80008000004 */
[----:B------:R1:W-:Y:S04]  /*3e000*/  STS.U8 [R14+UR4+0x3640], R19 ;  /* 0x003640130e007988 */ /* 0x0003e80008000004 */
[----:B------:R1:W-:Y:S04]  /*3e010*/  STS.U8 [R14+UR4+0x3700], R20 ;  /* 0x003700140e007988 */ /* 0x0003e80008000004 */
[----:B------:R1:W-:Y:S04]  /*3e020*/  STS.U8 [R14+UR4+0x3740], R23 ;  /* 0x003740170e007988 */ /* 0x0003e80008000004 */
[----:B0-----:R-:W3:Y:S04]  /*3e030*/  LDL.LU R12, [R1+0x2348] ;  /* 0x00234800010c7983 */ /* 0x001ee80000300800 */
[----:B-1----:R-:W3:Y:S04]  /*3e040*/  LDL.LU R15, [R1+0x2344] ;  /* 0x00234400010f7983 */ /* 0x002ee80000300800 */
[----:B------:R-:W-:Y:S04]  /*3e050*/  STS.U8 [R14+UR4+0x3800], R24 ;  /* 0x003800180e007988 */ /* 0x000fe80008000004 */
[----:B------:R-:W3:Y:S04]  /*3e060*/  LDL.LU R16, [R1+0x2338] ;  /* 0x0023380001107983 */ /* 0x000ee80000300800 */
[----:B------:R-:W3:Y:S04]  /*3e070*/  LDL.LU R19, [R1+0x2334] ;  /* 0x0023340001137983 */ /* 0x000ee80000300800 */
[----:B------:R-:W3:Y:S04]  /*3e080*/  LDL.LU R20, [R1+0x2328] ;  /* 0x0023280001147983 */ /* 0x000ee80000300800 */
[----:B------:R0:W-:Y:S04]  /*3e090*/  STS.U8 [R14+UR4+0x3840], R27 ;  /* 0x0038401b0e007988 */ /* 0x0001e80008000004 */
[----:B------:R-:W3:Y:S04]  /*3e0a0*/  LDL.LU R23, [R1+0x2324] ;  /* 0x0023240001177983 */ /* 0x000ee80000300800 */
[----:B------:R1:W-:Y:S04]  /*3e0b0*/  STS.U8 [R14+UR4+0x3900], R28 ;  /* 0x0039001c0e007988 */ /* 0x0003e80008000004 */
[----:B0-----:R-:W3:Y:S04]  /*3e0c0*/  LDL.LU R27, [R1+0x2318] ;  /* 0x00231800011b7983 */ /* 0x001ee80000300800 */
[----:B------:R-:W3:Y:S04]  /*3e0d0*/  LDL.LU R24, [R1+0x2314] ;  /* 0x0023140001187983 */ /* 0x000ee80000300800 */
[----:B-1----:R-:W3:Y:S04]  /*3e0e0*/  LDL.LU R28, [R1+0x2308] ;  /* 0x00230800011c7983 */ /* 0x002ee80000300800 */
[----:B--2---:R-:W-:Y:S04]  /*3e0f0*/  STS.U8 [R14+UR4+0x3940], R29 ;  /* 0x0039401d0e007988 */ /* 0x004fe80008000004 */
[----:B----4-:R0:W-:Y:S04]  /*3e100*/  STS.U8 [R14+UR4+0x3a00], R26 ;  /* 0x003a001a0e007988 */ /* 0x0101e80008000004 */
[----:B---3--:R1:W-:Y:S04]  /*3e110*/  STS.U8 [R14+UR4+0x3a40], R25 ;  /* 0x003a40190e007988 */ /* 0x0083e80008000004 */
[----:B------:R2:W-:Y:S04]  /*3e120*/  STS.U8 [R14+UR4+0x3b00], R22 ;  /* 0x003b00160e007988 */ /* 0x0005e80008000004 */
        /* <DEDUP_REMOVED lines=8> */
[----:B------:R-:W2:Y:S01]  /*3e1b0*/  LDL.LU R14, [R1+0x9450] ;  /* 0x00945000010e7983 */ /* 0x000ea20000300800 */
[----:B------:R-:W0:Y:S02]  /*3e1c0*/  S2R R29, SR_TID.X ;  /* 0x00000000001d7919 */ /* 0x000e240000002100 */
[----:B0-----:R-:W-:-:S04]  /*3e1d0*/  LOP3.LUT R17, R29, 0x3f, RZ, 0xc0, !PT ;  /* 0x0000003f1d117812 */ /* 0x001fc800078ec0ff */
[----:B------:R-:W-:Y:S01]  /*3e1e0*/  LOP3.LUT R29, R17, 0x10, RZ, 0x3c, !PT ;  /* 0x00000010111d7812 */ /* 0x000fe200078e3cff */
[----:B--2---:R-:W-:Y:S04]  /*3e1f0*/  STS.U8 [R17+UR4+0x3d00], R14 ;  /* 0x003d000e11007988 */ /* 0x004fe80008000004 */
[----:B------:R-:W-:Y:S04]  /*3e200*/  STS.U8 [R17+UR4+0x3d40], R13 ;  /* 0x003d400d11007988 */ /* 0x000fe80008000004 */
[----:B------:R-:W-:Y:S04]  /*3e210*/  STS.U8 [R17+UR4+0x3e00], R10 ;  /* 0x003e000a11007988 */ /* 0x000fe80008000004 */
[----:B------:R-:W-:Y:S04]  /*3e220*/  STS.U8 [R17+UR4+0x3e40], R9 ;  /* 0x003e400911007988 */ /* 0x000fe80008000004 */
[----:B------:R-:W-:Y:S04]  /*3e230*/  STS.U8 [R17+UR4+0x3f00], R6 ;  /* 0x003f000611007988 */ /* 0x000fe80008000004 */
[----:B------:R-:W-:Y:S04]  /*3e240*/  STS.U8 [R17+UR4+0x3f40], R5 ;  /* 0x003f400511007988 */ /* 0x000fe80008000004 */
[----:B----4-:R-:W-:Y:S04]  /*3e250*/  STS.U8 [R29+UR4+0x80], R18 ;  /* 0x000080121d007988 */ /* 0x010fe80008000004 */
[----:B---3--:R-:W-:Y:S04]  /*3e260*/  STS.U8 [R29+UR4+0xc0], R21 ;  /* 0x0000c0151d007988 */ /* 0x008fe80008000004 */
        /* <DEDUP_REMOVED lines=16> */
[----:B------:R0:W-:Y:S04]  /*3e370*/  STS.U8 [R29+UR4+0x980], R27 ;  /* 0x0009801b1d007988 */ /* 0x0001e80008000004 */
[----:B0-----:R-:W2:Y:S04]  /*3e380*/  LDL.LU R27, [R1+0x2304] ;  /* 0x00230400011b7983 */ /* 0x001ea80000300800 */
[----:B------:R-:W3:Y:S04]  /*3e390*/  LDL.LU R5, [R1+0x22e8] ;  /* 0x0022e80001057983 */ /* 0x000ee80000300800 */
[----:B---3--:R0:W-:Y:S04]  /*3e3a0*/  STL [R1+0x9448], R5 ;  /* 0x0094480501007387 */ /* 0x0081e80000100800 */
[----:B0-----:R-:W3:Y:S04]  /*3e3b0*/  LDL.LU R5, [R1+0x22f4] ;  /* 0x0022f40001057983 */ /* 0x001ee80000300800 */
[----:B------:R-:W-:Y:S04]  /*3e3c0*/  STS.U8 [R29+UR4+0x9c0], R24 ;  /* 0x0009c0181d007988 */ /* 0x000fe80008000004 */
[----:B------:R-:W-:Y:S04]  /*3e3d0*/  STS.U8 [R29+UR4+0xa80], R28 ;  /* 0x000a801c1d007988 */ /* 0x000fe80008000004 */
[----:B---3--:R0:W-:Y:S04]  /*3e3e0*/  STL [R1+0x944c], R5 ;  /* 0x00944c0501007387 */ /* 0x0081e80000100800 */
[----:B0-----:R-:W3:Y:S04]  /*3e3f0*/  LDL.LU R5, [R1+0x22f8] ;  /* 0x0022f80001057983 */ /* 0x001ee80000300800 */
        /* <DEDUP_REMOVED lines=25> */
[----:B--2---:R0:W-:Y:S04]  /*3e590*/  STS.U8 [R29+UR4+0xac0], R27 ;  /* 0x000ac01b1d007988 */ /* 0x0041e80008000004 */
[----:B------:R-:W2:Y:S04]  /*3e5a0*/  LDL.LU R24, [R1+0x2218] ;  /* 0x0022180001187983 */ /* 0x000ea80000300800 */
[----:B0-----:R-:W2:Y:S04]  /*3e5b0*/  LDL.LU R27, [R1+0x2214] ;  /* 0x00221400011b7983 */ /* 0x001ea80000300800 */
[----:B---3--:R0:W-:Y:S04]  /*3e5c0*/  STS.U8 [R29+UR4+0xb80], R5 ;  /* 0x000b80051d007988 */ /* 0x0081e80008000004 */
[----:B0-----:R-:W3:Y:S04]  /*3e5d0*/  LDL.LU R5, [R1+0x944c] ;  /* 0x00944c0001057983 */ /* 0x001ee80000300800 */
[----:B---3--:R0:W-:Y:S04]  /*3e5e0*/  STS.U8 [R29+UR4+0xbc0], R5 ;  /* 0x000bc0051d007988 */ /* 0x0081e80008000004 */
[----:B0-----:R-:W3:Y:S04]  /*3e5f0*/  LDL.LU R5, [R1+0x9448] ;  /* 0x0094480001057983 */ /* 0x001ee80000300800 */
        /* <DEDUP_REMOVED lines=24> */
[----:B0-----:R-:W3:Y:S04]  /*3e780*/  LDL.LU R28, [R1+0x2208] ;  /* 0x00220800011c7983 */ /* 0x001ee80000300800 */
[----:B------:R-:W4:Y:S04]  /*3e790*/  LDL.LU R5, [R1+0x21f4] ;  /* 0x0021f40001057983 */ /* 0x000f280000300800 */
[----:B----4-:R0:W-:Y:S04]  /*3e7a0*/  STL [R1+0x9440], R5 ;  /* 0x0094400501007387 */ /* 0x0101e80000100800 */
[----:B0-----:R-:W4:Y:S04]  /*3e7b0*/  LDL.LU R5, [R1+0x21f8] ;  /* 0x0021f80001057983 */ /* 0x001f280000300800 */
[----:B------:R-:W-:Y:S04]  /*3e7c0*/  STS.U8 [R29+UR4+0x1880], R20 ;  /* 0x001880141d007988 */ /* 0x000fe80008000004 */
[----:B------:R-:W-:Y:S04]  /*3e7d0*/  STS.U8 [R29+UR4+0x18c0], R23 ;  /* 0x0018c0171d007988 */ /* 0x000fe80008000004 */
[----:B----4-:R0:W-:Y:S04]  /*3e7e0*/  STL [R1+0x9444], R5 ;  /* 0x0094440501007387 */ /* 0x0101e80000100800 */
[----:B0-----:R-:W4:Y:S04]  /*3e7f0*/  LDL.LU R5, [R1+0x2204] ;  /* 0x0022040001057983 */ /* 0x001f280000300800 */
        /* <DEDUP_REMOVED lines=25> */
[----:B------:R1:W-:Y:S04]  /*3e990*/  STS.U8 [R29+UR4+0x19c0], R27 ;  /* 0x0019c01b1d007988 */ /* 0x0003e80008000004 */
[----:B---3--:R3:W-:Y:S04]  /*3e9a0*/  STS.U8 [R29+UR4+0x1a80], R28 ;  /* 0x001a801c1d007988 */ /* 0x0087e80008000004 */
[----:B0-----:R-:W2:Y:S04]  /*3e9b0*/  LDL.LU R24, [R1+0x120] ;  /* 0x0001200001187983 */ /* 0x001ea80000300800 */
[----:B-1----:R-:W2:Y:S04]  /*3e9c0*/  LDL.LU R27, [R1+0x11c] ;  /* 0x00011c00011b7983 */ /* 0x002ea80000300800 */
[----:B---3--:R-:W3:Y:S04]  /*3e9d0*/  LDL.LU R28, [R1+0x110] ;  /* 0x00011000011c7983 */ /* 0x008ee80000300800 */
[----:B----4-:R0:W-:Y:S04]  /*3e9e0*/  STS.U8 [R29+UR4+0x1ac0], R5 ;  /* 0x001ac0051d007988 */ /* 0x0101e80008000004 */
[----:B0-----:R-:W4:Y:S04]  /*3e9f0*/  LDL.LU R5, [R1+0x9444] ;  /* 0x0094440001057983 */ /* 0x001f280000300800 */
[----:B----4-:R0:W-:Y:S04]  /*3ea00*/  STS.U8 [R29+UR4+0x1b80], R5 ;  /* 0x001b80051d007988 */ /* 0x0101e80008000004 */
[----:B0-----:R-:W4:Y:S04]  /*3ea10*/  LDL.LU R5, [R1+0x9440] ;  /* 0x0094400001057983 */ /* 0x001f280000300800 */
        /* <DEDUP_REMOVED lines=12> */
[----:B------:R-:W-:Y:S04]  /*3eae0*/  STS.U8 [R29+UR4+0x21c0], R0 ;  /* 0x0021c0001d007988 */ /* 0x000fe80008000004 */
[----:B------:R1:W-:Y:S04]  /*3eaf0*/  STS.U8 [R29+UR4+0x2280], R2 ;  /* 0x002280021d007988 */ /* 0x0003e80008000004 */
[----:B0-----:R-:W4:Y:S04]  /*3eb00*/  LDL.LU R26, [R1+0x10c] ;  /* 0x00010c00011a7983 */ /* 0x001f280000300800 */
[----:B-1----:R-:W2:Y:S04]  /*3eb10*/  LDL.LU R2, [R1+0xf0] ;  /* 0x0000f00001027983 */ /* 0x002ea80000300800 */
        /* <DEDUP_REMOVED lines=17> */
[----:B------:R-:W2:Y:S04]  /*3ec30*/  LDL.LU R3, [R1+0xdc] ;  /* 0x0000dc0001037983 */ /* 0x000ea80000300800 */
        /* <DEDUP_REMOVED lines=11> */
[----:B---3--:R0:W-:Y:S04]  /*3ecf0*/  STS.U8 [R29+UR4+0x2980], R28 ;  /* 0x0029801c1d007988 */ /* 0x0081e80008000004 */
[----:B------:R-:W3:Y:S04]  /*3ed00*/  LDL.LU R27, [R1+0x74] ;  /* 0x00007400011b7983 */ /* 0x000ee80000300800 */
[----:B0-----:R-:W3:Y:S04]  /*3ed10*/  LDL.LU R28, [R1+0x68] ;  /* 0x00006800011c7983 */ /* 0x001ee80000300800 */
[----:B------:R-:W3:Y:S04]  /*3ed20*/  LDL.LU R5, [R1+0x64] ;  /* 0x0000640001057983 */ /* 0x000ee80000300800 */
        /* <DEDUP_REMOVED lines=10> */
[----:B----4-:R0:W-:Y:S04]  /*3edd0*/  STS.U8 [R29+UR4+0x29c0], R26 ;  /* 0x0029c01a1d007988 */ /* 0x0101e80008000004 */
[----:B------:R-:W4:Y:S04]  /*3ede0*/  LDL.LU R25, [R1+0x8] ;  /* 0x0000080001197983 */ /* 0x000f280000300800 */
[----:B0-----:R-:W4:Y:S04]  /*3edf0*/  LDL.LU R26, [R1+0x4] ;  /* 0x00000400011a7983 */ /* 0x001f280000300800 */
[----:B--2---:R0:W-:Y:S04]  /*3ee00*/  STS.U8 [R29+UR4+0x2a80], R2 ;  /* 0x002a80021d007988 */ /* 0x0041e80008000004 */
[----:B0-----:R-:W2:Y:S04]  /*3ee10*/  LDL.LU R2, [R1+0x943c] ;  /* 0x00943c0001027983 */ /* 0x001ea80000300800 */
[----:B--2---:R0:W-:Y:S04]  /*3ee20*/  STS.U8 [R29+UR4+0x2ac0], R2 ;  /* 0x002ac0021d007988 */ /* 0x0041e80008000004 */
[----:B0-----:R-:W2:Y:S04]  /*3ee30*/  LDL.LU R2, [R1+0x9438] ;  /* 0x0094380001027983 */ /* 0x001ea80000300800 */
[----:B--2---:R0:W-:Y:S04]  /*3ee40*/  STS.U8 [R29+UR4+0x2b80], R2 ;  /* 0x002b80021d007988 */ /* 0x0041e80008000004 */
[----:B------:R1:W-:Y:S04]  /*3ee50*/  STS.U8 [R29+UR4+0x2bc0], R3 ;  /* 0x002bc0031d007988 */ /* 0x0003e80008000004 */
        /* <DEDUP_REMOVED lines=25> */
[----:B0-----:R-:W3:Y:S04]  /*3eff0*/  LDL.LU R24, [R1+0x9404] ;  /* 0x0094040001187983 */ /* 0x001ee80000300800 */
[----:B-1----:R-:W4:Y:S04]  /*3f000*/  LDL.LU R27, [R1+0x9400] ;  /* 0x00940000011b7983 */ /* 0x002f280000300800 */
[----:B------:R-:W2:Y:S04]  /*3f010*/  LDL.LU R28, [R1+0x93fc] ;  /* 0x0093fc00011c7983 */ /* 0x000ea80000300800 */
[----:B------:R-:W-:Y:S04]  /*3f020*/  STS.U8 [R29+UR4+0x32c0], R5 ;  /* 0x0032c0051d007988 */ /* 0x000fe80008000004 */
[----:B------:R-:W-:Y:S04]  /*3f030*/  STS.U8 [R29+UR4+0x3380], R6 ;  /* 0x003380061d007988 */ /* 0x000fe80008000004 */
[----:B------:R-:W-:Y:S04]  /*3f040*/  STS.U8 [R29+UR4+0x33c0], R9 ;  /* 0x0033c0091d007988 */ /* 0x000fe80008000004 */
[----:B------:R-:W-:Y:S04]  /*3f050*/  STS.U8 [R29+UR4+0x3480], R10 ;  /* 0x0034800a1d007988 */ /* 0x000fe80008000004 */
[----:B------:R0:W-:Y:S04]  /*3f060*/  STS.U8 [R29+UR4+0x34c0], R0 ;  /* 0x0034c0001d007988 */ /* 0x0001e80008000004 */
[----:B0-----:R-:W3:Y:S04]  /*3f070*/  LDL.LU R0, [R1+0x23ac] ;  /* 0x0023ac0001007983 */ /* 0x001ee80000300800 */
[----:B------:R0:W-:Y:S04]  /*3f080*/  STS.U8 [R29+UR4+0x3580], R13 ;  /* 0x0035800d1d007988 */ /* 0x0001e80008000004 */
[----:B------:R-:W-:Y:S04]  /*3f090*/  STS.U8 [R29+UR4+0x35c0], R14 ;  /* 0x0035c00e1d007988 */ /* 0x000fe80008000004 */
[----:B------:R-:W-:Y:S04]  /*3f0a0*/  STS.U8 [R29+UR4+0x3680], R17 ;  /* 0x003680111d007988 */ /* 0x000fe80008000004 */
[----:B------:R1:W-:Y:S04]  /*3f0b0*/  STS.U8 [R29+UR4+0x36c0], R18 ;  /* 0x0036c0121d007988 */ /* 0x0003e80008000004 */
[----:B------:R1:W-:Y:S04]  /*3f0c0*/  STS.U8 [R29+UR4+0x3780], R21 ;  /* 0x003780151d007988 */ /* 0x0003e80008000004 */
[----:B------:R-:W-:Y:S04]  /*3f0d0*/  STS.U8 [R29+UR4+0x37c0], R22 ;  /* 0x0037c0161d007988 */ /* 0x000fe80008000004 */
[----:B------:R1:W-:Y:S04]  /*3f0e0*/  STS.U8 [R29+UR4+0x3880], R25 ;  /* 0x003880191d007988 */ /* 0x0003e80008000004 */
[----:B0-----:R-:W3:Y:S04]  /*3f0f0*/  LDL R13, [R1+0xec] ;  /* 0x0000ec00010d7983 */ /* 0x001ee80000100800 */
[----:B------:R-:W3:Y:S04]  /*3f100*/  LDL.LU R9, [R1+0x23dc] ;  /* 0x0023dc0001097983 */ /* 0x000ee80000300800 */
[----:B------:R-:W3:Y:S04]  /*3f110*/  LDL.LU R10, [R1+0x23d8] ;  /* 0x0023d800010a7983 */ /* 0x000ee80000300800 */
[----:B-1----:R-:W3:Y:S04]  /*3f120*/  LDL.LU R18, [R1+0x23e4] ;  /* 0x0023e40001127983 */ /* 0x002ee80000300800 */
[----:B------:R-:W3:Y:S04]  /*3f130*/  LDL.LU R21, [R1+0x23e0] ;  /* 0x0023e00001157983 */ /* 0x000ee80000300800 */
[----:B------:R0:W-:Y:S04]  /*3f140*/  STS.U8 [R29+UR4+0x38c0], R26 ;  /* 0x0038c01a1d007988 */ /* 0x0001e80008000004 */
[----:B------:R-:W3:Y:S04]  /*3f150*/  LDL.LU R25, [R1+0x23ec] ;  /* 0x0023ec0001197983 */ /* 0x000ee80000300800 */
[----:B0-----:R-:W3:Y:S04]  /*3f160*/  LDL.LU R26, [R1+0x23e8] ;  /* 0x0023e800011a7983 */ /* 0x001ee80000300800 */
[----:B--2---:R-:W-:Y:S04]  /*3f170*/  STS.U8 [R29+UR4+0x3980], R28 ;  /* 0x0039801c1d007988 */ /* 0x004fe80008000004 */
        /* <DEDUP_REMOVED lines=12> */
[----:B------:R-:W-:Y:S01]  /*3f240*/  STS.U8 [R29+UR4+0x3fc0], R0 ;  /* 0x003fc0001d007988 */ /* 0x000fe20008000004 */
[----:B------:R-:W-:Y:S06]  /*3f250*/  BAR.SYNC.DEFER_BLOCKING 0x0 ;  /* 0x0000000000007b1d */ /* 0x000fec0000010000 */
[----:B------:R-:W-:Y:S04]  /*3f260*/  STL [R1+0x93f8], R26 ;  /* 0x0093f81a01007387 */ /* 0x000fe80000100800 */
[----:B------:R-:W-:Y:S04]  /*3f270*/  STL [R1+0x93f4], R25 ;  /* 0x0093f41901007387 */ /* 0x000fe80000100800 */
[----:B------:R-:W0:Y:S04]  /*3f280*/  LDSM.16.M88.4 R24, [R13+UR5] ;  /* 0x000000050d18783b */ /* 0x000e280008000200 */
[----:B0-----:R-:W-:Y:S01]  /*3f290*/  STL [R1+0xc0], R24 ;  /* 0x0000c01801007387 */ /* 0x001fe20000100800 */
[----:B------:R-:W-:-:S02]  /*3f2a0*/  IMAD.MOV.U32 R17, RZ, RZ, R24 ;  /* 0x000000ffff117224 */ /* 0x000fc400078e0018 */
[----:B------:R-:W-:Y:S02]  /*3f2b0*/  IMAD.MOV.U32 R16, RZ, RZ, R26 ;  /* 0x000000ffff107224 */ /* 0x000fe400078e001a */
[----:B------:R-:W-:Y:S01]  /*3f2c0*/  IMAD.MOV.U32 R7, RZ, RZ, R27 ;  /* 0x000000ffff077224 */ /* 0x000fe200078e001b */
[----:B------:R-:W-:Y:S01]  /*3f2d0*/  STL.64 [R1+0xc8], R26 ;  /* 0x0000c81a01007387 */ /* 0x000fe20000100a00 */
[----:B------:R-:W-:-:S03]  /*3f2e0*/  IMAD.MOV.U32 R0, RZ, RZ, R25 ;  /* 0x000000ffff007224 */ /* 0x000fc600078e0019 */
[----:B------:R-:W0:Y:S04]  /*3f2f0*/  LDSM.16.M88.4 R24, [R13+UR5+0x400] ;  /* 0x000400050d18783b */ /* 0x000e280008000200 */
[----:B0-----:R-:W-:Y:S01]  /*3f300*/  STL.64 [R1+0xd0], R24 ;  /* 0x0000d01801007387 */ /* 0x001fe20000100a00 */
[----:B------:R-:W-:Y:S02]  /*3f310*/  IMAD.MOV.U32 R29, RZ, RZ, R26 ;  /* 0x000000ffff1d7224 */ /* 0x000fe400078e001a */
[----:B------:R-:W-:Y:S02]  /*3f320*/  IMAD.MOV.U32 R28, RZ, RZ, R27 ;  /* 0x000000ffff1c7224 */ /* 0x000fe400078e001b */
[----:B------:R-:W-:Y:S01]  /*3f330*/  IMAD.MOV.U32 R6, RZ, RZ, R24 ;  /* 0x000000ffff067224 */ /* 0x000fe200078e0018 */
[----:B------:R-:W-:Y:S01]  /*3f340*/  STL.64 [R1+0xd8], R26 ;  /* 0x0000d81a01007387 */ /* 0x000fe20000100a00 */
[----:B------:R-:W-:-:S03]  /*3f350*/  IMAD.MOV.U32 R5, RZ, RZ, R25 ;  /* 0x000000ffff057224 */ /* 0x000fc600078e0019 */
[----:B------:R-:W0:Y:S04]  /*3f360*/  LDSM.16.M88.4 R24, [R13+UR5+0x800] ;  /* 0x000800050d18783b */ /* 0x000e280008000200 */
[----:B0-----:R-:W-:Y:S01]  /*3f370*/  STL.64 [R1+0xf0], R24 ;  /* 0x0000f01801007387 */ /* 0x001fe20000100a00 */
[----:B------:R-:W-:-:S03]  /*3f380*/  IMAD.MOV.U32 R22, RZ, RZ, R26 ;  /* 0x000000ffff167224 */ /* 0x000fc600078e001a */
[----:B------:R-:W-:Y:S01]  /*3f390*/  STL.64 [R1+0xf8], R26 ;  /* 0x0000f81a01007387 */ /* 0x000fe20000100a00 */
[----:B------:R-:W-:-:S03]  /*3f3a0*/  IMAD.MOV.U32 R23, RZ, RZ, R27 ;  /* 0x000000ffff177224 */ /* 0x000fc600078e001b */
[----:B------:R-:W0:Y:S01]  /*3f3b0*/  LDSM.16.M88.4 R24, [R13+UR5+0xc00] ;  /* 0x000c00050d18783b */ /* 0x000e220008000200 */
[----:B------:R-:W-:Y:S02]  /*3f3c0*/  IMAD R8, R2, 0x100, R3 ;  /* 0x0000010002087824 */ /* 0x000fe400078e0203 */
[----:B0-----:R-:W-:Y:S02]  /*3f3d0*/  IMAD.MOV.U32 R14, RZ, RZ, R26 ;  /* 0x000000ffff0e7224 */ /* 0x001fe400078e001a */
[----:B------:R-:W-:Y:S02]  /*3f3e0*/  IMAD.MOV.U32 R15, RZ, RZ, R27 ;  /* 0x000000ffff0f7224 */ /* 0x000fe400078e001b */
[----:B------:R-:W-:Y:S02]  /*3f3f0*/  IMAD.MOV.U32 R12, RZ, RZ, R24 ;  /* 0x000000ffff0c7224 */ /* 0x000fe400078e0018 */
[----:B------:R-:W-:Y:S01]  /*3f400*/  IMAD.MOV.U32 R13, RZ, RZ, R25 ;  /* 0x000000ffff0d7224 */ /* 0x000fe200078e0019 */
[----:B------:R-:W-:Y:S04]  /*3f410*/  STL.64 [R1+0x100], R24 ;  /* 0x0001001801007387 */ /* 0x000fe80000100a00 */
[----:B------:R0:W-:Y:S04]  /*3f420*/  STL.64 [R1+0x108], R26 ;  /* 0x0001081a01007387 */ /* 0x0001e80000100a00 */
[----:B0-----:R-:W2:Y:S04]  /*3f430*/  LDL.LU R26, [R1+0x93f8] ;  /* 0x0093f800011a7983 */ /* 0x001ea80000300800 */
[----:B------:R-:W2:Y:S04]  /*3f440*/  LDL.LU R25, [R1+0x93f4] ;  /* 0x0093f40001197983 */ /* 0x000ea80000300800 */
[----:B------:R-:W-:Y:S04]  /*3f450*/  STL.64 [R1+0x93a0], R14 ;  /* 0x0093a00e01007387 */ /* 0x000fe80000100a00 */
[----:B------:R-:W-:Y:S04]  /*3f460*/  STL.64 [R1+0x9398], R12 ;  /* 0x0093980c01007387 */ /* 0x000fe80000100a00 */
[----:B------:R-:W3:Y:S01]  /*3f470*/  LDL R3, [R1+0xec] ;  /* 0x0000ec0001037983 */ /* 0x000ee20000100800 */
[----:B------:R-:W-:-:S02]  /*3f480*/  IMAD R9, R10, 0x100, R9 ;  /* 0x000001000a097824 */ /* 0x000fc400078e0209 */
[----:B------:R-:W-:Y:S01]  /*3f490*/  IMAD R10, R21, 0x100, R18 ;  /* 0x00000100150a7824 */ /* 0x000fe200078e0212 */
[----:B------:R-:W-:Y:S02]  /*3f4a0*/  F2FP.F16.E4M3.UNPACK_B R18, R17 ;  /* 0x00000011ff12723e */ /* 0x000fe400020006ff */
[----:B------:R-:W-:Y:S02]  /*3f4b0*/  F2FP.F16.E4M3.UNPACK_B R17, R7 ;  /* 0x00000007ff11723e */ /* 0x000fe400020006ff */
[----:B------:R-:W-:Y:S02]  /*3f4c0*/  F2FP.F16.E4M3.UNPACK_B R19, R0 ;  /* 0x00000000ff13723e */ /* 0x000fe400020006ff */
[----:B------:R-:W-:Y:S01]  /*3f4d0*/  F2FP.F16.E4M3.UNPACK_B R16, R16 ;  /* 0x00000010ff10723e */ /* 0x000fe200020006ff */
[----:B---3--:R-:W0:Y:S02]  /*3f4e0*/  LDSM.16.M88.4 R12, [R3+UR5+0x1000] ;  /* 0x00100005030c783b */ /* 0x008e240008000200 */
[----:B0-----:R-:W-:-:S02]  /*3f4f0*/  IMAD.MOV.U32 R4, RZ, RZ, R12 ;  /* 0x000000ffff047224 */ /* 0x001fc400078e000c */
[----:B------:R0:W-:Y:S04]  /*3f500*/  STL.64 [R1+0x110], R12 ;  /* 0x0001100c01007387 */ /* 0x0001e80000100a00 */
[----:B------:R-:W-:Y:S04]  /*3f510*/  STL.64 [R1+0x118], R14 ;  /* 0x0001180e01007387 */ /* 0x000fe80000100a00 */
[----:B------:R-:W-:Y:S04]  /*3f520*/  STL [R1+0x93f0], R6 ;  /* 0x0093f00601007387 */ /* 0x000fe80000100800 */
[----:B------:R-:W-:Y:S04]  /*3f530*/  STL.64 [R1+0x93e8], R4 ;  /* 0x0093e80401007387 */ /* 0x000fe80000100a00 */
[----:B------:R-:W1:Y:S04]  /*3f540*/  LDSM.16.M88.4 R4, [R3+UR5+0x1400] ;  /* 0x001400050304783b */ /* 0x000e680008000200 */
[----:B------:R3:W-:Y:S04]  /*3f550*/  STL [R1+0x78f8], R0 ;  /* 0x0078f80001007387 */ /* 0x0007e80000100800 */
[----:B------:R-:W-:Y:S01]  /*3f560*/  STL [R1+0xa0], R18 ;  /* 0x0000a01201007387 */ /* 0x000fe20000100800 */
[----:B--2---:R-:W-:-:S03]  /*3f570*/  IMAD R11, R26, 0x100, R25 ;  /* 0x000001001a0b7824 */ /* 0x004fc600078e0219 */
[----:B------:R-:W-:Y:S04]  /*3f580*/  STL [R1+0xa4], R19 ;  /* 0x0000a41301007387 */ /* 0x000fe80000100800 */
[----:B------:R-:W2:Y:S01]  /*3f590*/  LDL.LU.64 R24, [R1+0x210] ;  /* 0x0002100001187983 */ /* 0x000ea20000300a00 */
[----:B------:R-:W-:-:S03]  /*3f5a0*/  IMAD.MOV.U32 R2, RZ, RZ, R13 ;  /* 0x000000ffff027224 */ /* 0x000fc600078e000d */
[----:B------:R-:W2:Y:S04]  /*3f5b0*/  LDL.LU.64 R26, [R1+0x218] ;  /* 0x00021800011a7983 */ /* 0x000ea80000300a00 */
[----:B0-----:R-:W4:Y:S04]  /*3f5c0*/  LDL R12, [R1+0xf0] ;  /* 0x0000f000010c7983 */ /* 0x001f280000100800 */
[----:B------:R-:W4:Y:S04]  /*3f5d0*/  LDL R13, [R1+0xf4] ;  /* 0x0000f400010d7983 */ /* 0x000f280000100800 */
[----:B------:R-:W-:Y:S04]  /*3f5e0*/  STL [R1+0x98], R16 ;  /* 0x0000981001007387 */ /* 0x000fe80000100800 */
[----:B-1----:R-:W-:Y:S01]  /*3f5f0*/  STL.64 [R1+0x120], R4 ;  /* 0x0001200401007387 */ /* 0x002fe20000100a00 */
[----:B------:R-:W-:-:S02]  /*3f600*/  IMAD.MOV.U32 R21, RZ, RZ, R4 ;  /* 0x000000ffff157224 */ /* 0x000fc400078e0004 */
[----:B------:R-:W-:Y:S01]  /*3f610*/  IMAD.MOV.U32 R20, RZ, RZ, R6 ;  /* 0x000000ffff147224 */ /* 0x000fe200078e0006 */
[----:B------:R0:W-:Y:S01]  /*3f620*/  STL.64 [R1+0x128], R6 ;  /* 0x0001280601007387 */ /* 0x0001e20000100a00 */
[----:B---3--:R-:W-:-:S03]  /*3f630*/  IMAD.MOV.U32 R0, RZ, RZ, R5 ;  /* 0x000000ffff007224 */ /* 0x008fc600078e0005 */
[----:B0-----:R-:W3:Y:S04]  /*3f640*/  LDL.LU R6, [R1+0x93f0] ;  /* 0x0093f00001067983 */ /* 0x001ee80000300800 */
[----:B------:R-:W4:Y:S04]  /*3f650*/  LDL.LU.64 R4, [R1+0x93e8] ;  /* 0x0093e80001047983 */ /* 0x000f280000300a00 */
[----:B------:R-:W-:Y:S04]  /*3f660*/  STL [R1+0x9c], R17 ;  /* 0x00009c1101007387 */ /* 0x000fe80000100800 */
[----:B------:R-:W-:Y:S04]  /*3f670*/  STL.64 [R1+0x93c0], R22 ;  /* 0x0093c01601007387 */ /* 0x000fe80000100a00 */
[----:B------:R0:W-:Y:S04]  /*3f680*/  STL.64 [R1+0x93b8], R20 ;  /* 0x0093b81401007387 */ /* 0x0001e80000100a00 */
[----:B0-----:R-:W2:Y:S04]  /*3f690*/  LDL.LU.64 R20, [R1+0x1f0] ;  /* 0x0001f00001147983 */ /* 0x001ea80000300a00 */
[----:B------:R-:W2:Y:S01]  /*3f6a0*/  LDL.LU.64 R22, [R1+0x1f8] ;  /* 0x0001f80001167983 */ /* 0x000ea20000300a00 */
[----:B------:R-:W-:-:S02]  /*3f6b0*/  F2FP.F16.E4M3.UNPACK_B R8, R8 ;  /* 0x00000008ff08723e */ /* 0x000fc400020006ff */
[----:B------:R-:W-:Y:S02]  /*3f6c0*/  F2FP.F16.E4M3.UNPACK_B R9, R9 ;  /* 0x00000009ff09723e */ /* 0x000fe400020006ff */
[----:B------:R-:W-:Y:S02]  /*3f6d0*/  F2FP.F16.E4M3.UNPACK_B R10, R10 ;  /* 0x0000000aff0a723e */ /* 0x000fe400020006ff */
[----:B------:R-:W-:-:S07]  /*3f6e0*/  F2FP.F16.E4M3.UNPACK_B R11, R11 ;  /* 0x0000000bff0b723e */ /* 0x000fce00020006ff */
[C---:B--2---:R-:W-:Y:S06]  /*3f6f0*/  HMMA.16816.F32 R20, R8.reuse, R18, R20 ;  /* 0x000000120814723c */ /* 0x044fec0000001814 */
[----:B------:R-:W-:Y:S01]  /*3f700*/  HMMA.16816.F32 R16, R8, R16, R24 ;  /* 0x000000100810723c */ /* 0x000fe20000001818 */
[----:B---3--:R-:W-:-:S15]  /*3f710*/  F2FP.F16.E4M3.UNPACK_B R6, R6 ;  /* 0x00000006ff06723e */ /* 0x008fde00020006ff */
[----:B------:R-:W-:-:S01]  /*3f720*/  NOP ;  /* 0x0000000000007918 */ /* 0x000fc20000000000 */
[----:B------:R0:W-:Y:S04]  /*3f730*/  STL.64 [R1+0x1f0], R20 ;  /* 0x0001f01401007387 */ /* 0x0001e80000100a00 */
[----:B------:R1:W-:Y:S04]  /*3f740*/  STL.64 [R1+0x1f8], R22 ;  /* 0x0001f81601007387 */ /* 0x0003e80000100a00 */
[----:B0-----:R-:W2:Y:S04]  /*3f750*/  LDL.LU.64 R20, [R1+0x250] ;  /* 0x0002500001147983 */ /* 0x001ea80000300a00 */
[----:B------:R-:W-:Y:S04]  /*3f760*/  STL [R1+0x90], R6 ;  /* 0x0000900601007387 */ /* 0x000fe80000100800 */
[----:B------:R-:W-:Y:S04]  /*3f770*/  STL.64 [R1+0x210], R16 ;  /* 0x0002101001007387 */ /* 0x000fe80000100a00 */
[----:B------:R-:W-:Y:S04]  /*3f780*/  STL.64 [R1+0x218], R18 ;  /* 0x0002181201007387 */ /* 0x000fe80000100a00 */
[----:B-1----:R-:W3:Y:S01]  /*3f790*/  LDL.LU.64 R22, [R1+0x258] ;  /* 0x0002580001167983 */ /* 0x002ee20000300a00 */
[----:B----4-:R-:W-:-:S03]  /*3f7a0*/  F2FP.F16.E4M3.UNPACK_B R5, R5 ;  /* 0x00000005ff05723e */ /* 0x010fc600020006ff */
[----:B------:R-:W0:Y:S04]  /*3f7b0*/  LDSM.16.M88.4 R16, [R3+UR5+0x1800] ;  /* 0x001800050310783b */ /* 0x000e280008000200 */
[----:B------:R-:W-:Y:S04]  /*3f7c0*/  STL [R1+0x94], R5 ;  /* 0x0000940501007387 */ /* 0x000fe80000100800 */
[----:B---3--:R-:W-:Y:S04]  /*3f7d0*/  STL.64 [R1+0x93d0], R22 ;  /* 0x0093d01601007387 */ /* 0x008fe80000100a00 */
[----:B--2---:R-:W-:Y:S04]  /*3f7e0*/  STL.64 [R1+0x93c8], R20 ;  /* 0x0093c81401007387 */ /* 0x004fe80000100a00 */
[----:B------:R-:W2:Y:S04]  /*3f7f0*/  LDL.LU.64 R24, [R1+0x270] ;  /* 0x0002700001187983 */ /* 0x000ea80000300a00 */
[----:B------:R-:W3:Y:S04]  /*3f800*/  LDL.LU.64 R26, [R1+0x278] ;  /* 0x00027800011a7983 */ /* 0x000ee80000300a00 */
[----:B---3--:R-:W-:Y:S04]  /*3f810*/  STL.64 [R1+0x93b0], R26 ;  /* 0x0093b01a01007387 */ /* 0x008fe80000100a00 */
[----:B--2---:R1:W-:Y:S04]  /*3f820*/  STL.64 [R1+0x93a8], R24 ;  /* 0x0093a81801007387 */ /* 0x0043e80000100a00 */
[----:B-1----:R-:W2:Y:S04]  /*3f830*/  LDL.LU.64 R24, [R1+0x260] ;  /* 0x0002600001187983 */ /* 0x002ea80000300a00 */
[----:B------:R-:W3:Y:S01]  /*3f840*/  LDL.LU.64 R26, [R1+0x268] ;  /* 0x00026800011a7983 */ /* 0x000ee20000300a00 */
[----:B------:R-:W-:-:S02]  /*3f850*/  IMAD.MOV.U32 R22, RZ, RZ, R6 ;  /* 0x000000ffff167224 */ /* 0x000fc400078e0006 */
[----:B------:R-:W-:Y:S01]  /*3f860*/  IMAD.MOV.U32 R23, RZ, RZ, R5 ;  /* 0x000000ffff177224 */ /* 0x000fe200078e0005 */
[----:B---3--:R-:W-:Y:S04]  /*3f870*/  STL.64 [R1+0x93e0], R26 ;  /* 0x0093e01a01007387 */ /* 0x008fe80000100a00 */
[----:B--2---:R1:W-:Y:S04]  /*3f880*/  STL.64 [R1+0x93d8], R24 ;  /* 0x0093d81801007387 */ /* 0x0043e80000100a00 */
[----:B-1----:R-:W2:Y:S04]  /*3f890*/  LDL.LU.64 R24, [R1+0x230] ;  /* 0x0002300001187983 */ /* 0x002ea80000300a00 */
[----:B------:R-:W2:Y:S01]  /*3f8a0*/  LDL.LU.64 R26, [R1+0x238] ;  /* 0x00023800011a7983 */ /* 0x000ea20000300a00 */
[----:B------:R-:W-:-:S02]  /*3f8b0*/  IMAD.MOV.U32 R14, RZ, RZ, R29 ;  /* 0x000000ffff0e7224 */ /* 0x000fc400078e001d */
[----:B------:R-:W-:Y:S01]  /*3f8c0*/  IMAD.MOV.U32 R15, RZ, RZ, R28 ;  /* 0x000000ffff0f7224 */ /* 0x000fe200078e001c */
[----:B0-----:R0:W-:Y:S01]  /*3f8d0*/  STL.64 [R1+0x130], R16 ;  /* 0x0001301001007387 */ /* 0x0011e20000100a00 */
[----:B------:R-:W-:Y:S02]  /*3f8e0*/  IMAD.MOV.U32 R29, RZ, RZ, R16 ;  /* 0x000000ffff1d7224 */ /* 0x000fe400078e0010 */
[----:B------:R-:W-:Y:S01]  /*3f8f0*/  IMAD.MOV.U32 R28, RZ, RZ, R17 ;  /* 0x000000ffff1c7224 */ /* 0x000fe200078e0011 */
[----:B------:R1:W-:Y:S01]  /*3f900*/  STL.64 [R1+0x138], R18 ;  /* 0x0001381201007387 */ /* 0x0003e20000100a00 */
[----:B------:R-:W-:Y:S02]  /*3f910*/  IMAD.MOV.U32 R6, RZ, RZ, R18 ;  /* 0x000000ffff067224 */ /* 0x000fe400078e0012 */
[----:B------:R-:W-:Y:S01]  /*3f920*/  IMAD.MOV.U32 R5, RZ, RZ, R19 ;  /* 0x000000ffff057224 */ /* 0x000fe200078e0013 */
[----:B0-----:R-:W3:Y:S04]  /*3f930*/  LDL.LU.64 R16, [R1+0x280] ;  /* 0x0002800001107983 */ /* 0x001ee80000300a00 */
[----:B-1----:R-:W3:Y:S01]  /*3f940*/  LDL.LU.64 R18, [R1+0x288] ;  /* 0x0002880001127983 */ /* 0x002ee20000300a00 */
[----:B--2---:R-:W-:Y:S03]  /*3f950*/  HMMA.16816.F32 R20, R8, R22, R24 ;  /* 0x000000160814723c */ /* 0x004fe60000001818 */
[----:B------:R-:W2:Y:S04]  /*3f960*/  LDL.LU.64 R26, [R1+0x93e0] ;  /* 0x0093e000011a7983 */ /* 0x000ea80000300a00 */
[----:B------:R-:W2:-:S15]  /*3f970*/  LDL.LU.64 R24, [R1+0x93d8] ;  /* 0x0093d80001187983 */ /* 0x000e9e0000300a00 */
[----:B------:R-:W-:-:S01]  /*3f980*/  NOP ;  /* 0x0000000000007918 */ /* 0x000fc20000000000 */
[----:B------:R-:W-:Y:S04]  /*3f990*/  STL.64 [R1+0x230], R20 ;  /* 0x0002301401007387 */ /* 0x000fe80000100a00 */
[----:B------:R0:W-:Y:S04]  /*3f9a0*/  STL.64 [R1+0x238], R22 ;  /* 0x0002381601007387 */ /* 0x0001e80000100a00 */
[----:B0-----:R-:W4:Y:S04]  /*3f9b0*/  LDL.LU.64 R22, [R1+0x93d0] ;  /* 0x0093d00001167983 */ /* 0x001f280000300a00 */
[----:B------:R-:W4:Y:S01]  /*3f9c0*/  LDL.LU.64 R20, [R1+0x93c8] ;  /* 0x0093c80001147983 */ /* 0x000f220000300a00 */
[----:B------:R-:W-:-:S02]  /*3f9d0*/  F2FP.F16.E4M3.UNPACK_B R14, R14 ;  /* 0x0000000eff0e723e */ /* 0x000fc400020006ff */
[----:B------:R-:W-:Y:S02]  /*3f9e0*/  F2FP.F16.E4M3.UNPACK_B R15, R15 ;  /* 0x0000000fff0f723e */ /* 0x000fe400020006ff */
[----:B------:R-:W-:Y:S02]  /*3f9f0*/  F2FP.F16.E4M3.UNPACK_B R12, R12 ;  /* 0x0000000cff0c723e */ /* 0x000fe400020006ff */
[----:B------:R-:W-:Y:S01]  /*3fa00*/  F2FP.F16.E4M3.UNPACK_B R13, R13 ;  /* 0x0000000dff0d723e */ /* 0x000fe200020006ff */
[----:B------:R-:W-:Y:S04]  /*3fa10*/  STL [R1+0x88], R14 ;  /* 0x0000880e01007387 */ /* 0x000fe80000100800 */
[----:B------:R-:W-:Y:S01]  /*3fa20*/  STL [R1+0x8c], R15 ;  /* 0x00008c0f01007387 */ /* 0x000fe20000100800 */
[----:B----4-:R-:W-:-:S15]  /*3fa30*/  HMMA.16816.F32 R20, R8, R14, R20 ;  /* 0x0000000e0814723c */ /* 0x010fde0000001814 */
[----:B------:R-:W-:-:S08]  /*3fa40*/  NOP ;  /* 0x0000000000007918 */ /* 0x000fd00000000000 */
[----:B------:R-:W-:Y:S04]  /*3fa50*/  STL.64 [R1+0x250], R20 ;  /* 0x0002501401007387 */ /* 0x000fe80000100a00 */
[----:B------:R0:W-:Y:S04]  /*3fa60*/  STL.64 [R1+0x258], R22 ;  /* 0x0002581601007387 */ /* 0x0001e80000100a00 */
[----:B0-----:R-:W4:Y:S04]  /*3fa70*/  LDL.LU.64 R22, [R1+0x93c0] ;  /* 0x0093c00001167983 */ /* 0x001f280000300a00 */
[----:B------:R-:W3:Y:S04]  /*3fa80*/  LDL.LU.64 R20, [R1+0x93b8] ;  /* 0x0093b80001147983 */ /* 0x000ee80000300a00 */
[----:B------:R-:W-:Y:S04]  /*3fa90*/  STL [R1+0x80], R12 ;  /* 0x0000800c01007387 */ /* 0x000fe80000100800 */
[----:B------:R2:W-:Y:S02]  /*3faa0*/  STL [R1+0x84], R13 ;  /* 0x0000840d01007387 */ /* 0x0005e40000100800 */
[----:B--2---:R-:W-:Y:S02]  /*3fab0*/  HMMA.16816.F32 R12, R8, R12, R24 ;  /* 0x0000000c080c723c */ /* 0x004fe40000001818 */
[----:B------:R-:W2:Y:S04]  /*3fac0*/  LDL.LU.64 R26, [R1+0x93b0] ;  /* 0x0093b000011a7983 */ /* 0x000ea80000300a00 */
[----:B------:R-:W2:-:S15]  /*3fad0*/  LDL.LU.64 R24, [R1+0x93a8] ;  /* 0x0093a80001187983 */ /* 0x000e9e0000300a00 */
[----:B------:R-:W-:-:S02]  /*3fae0*/  NOP ;  /* 0x0000000000007918 */ /* 0x000fc40000000000 */
[----:B------:R-:W-:Y:S04]  /*3faf0*/  STL.64 [R1+0x260], R12 ;  /* 0x0002600c01007387 */ /* 0x000fe80000100a00 */
[----:B------:R0:W-:Y:S04]  /*3fb00*/  STL.64 [R1+0x268], R14 ;  /* 0x0002680e01007387 */ /* 0x0001e80000100a00 */
[----:B0-----:R-:W3:Y:S04]  /*3fb10*/  LDL.LU.64 R14, [R1+0x93a0] ;  /* 0x0093a000010e7983 */ /* 0x001ee80000300a00 */
[----:B------:R-:W3:Y:S01]  /*3fb20*/  LDL.LU.64 R12, [R1+0x9398] ;  /* 0x00939800010c7983 */ /* 0x000ee20000300a00 */
[----:B----4-:R-:W-:-:S02]  /*3fb30*/  F2FP.F16.E4M3.UNPACK_B R22, R22 ;  /* 0x00000016ff16723e */ /* 0x010fc400020006ff */
[----:B------:R-:W-:-:S07]  /*3fb40*/  F2FP.F16.E4M3.UNPACK_B R23, R23 ;  /* 0x00000017ff17723e */ /* 0x000fce00020006ff */
[----:B--2---:R-:W-:Y:S06]  /*3fb50*/  HMMA.16816.F32 R24, R8, R22, R24 ;  /* 0x000000160818723c */ /* 0x004fec0000001818 */
[----:B------:R0:W-:Y:S04]  /*3fb60*/  STL [R1+0x78], R22 ;  /* 0x0000781601007387 */ /* 0x0001e80000100800 */
[----:B------:R1:W-:Y:S01]  /*3fb70*/  STL [R1+0x7c], R23 ;  /* 0x00007c1701007387 */ /* 0x0003e20000100800 */
[----:B---3--:R-:W-:-:S02]  /*3fb80*/  F2FP.F16.E4M3.UNPACK_B R12, R12 ;  /* 0x0000000cff0c723e */ /* 0x008fc400020006ff */
[----:B------:R-:W-:-:S03]  /*3fb90*/  F2FP.F16.E4M3.UNPACK_B R13, R13 ;  /* 0x0000000dff0d723e */ /* 0x000fc600020006ff */
[----:B------:R-:W-:Y:S07]  /*3fba0*/  STL [R1+0x70], R12 ;  /* 0x0000700c01007387 */ /* 0x000fee0000100800 */
[----:B------:R2:W-:Y:S04]  /*3fbb0*/  STL.64 [R1+0x270], R24 ;  /* 0x0002701801007387 */ /* 0x0005e80000100a00 */
[----:B------:R3:W-:Y:S04]  /*3fbc0*/  STL.64 [R1+0x278], R26 ;  /* 0x0002781a01007387 */ /* 0x0007e80000100a00 */
[----:B------:R-:W-:Y:S04]  /*3fbd0*/  STL [R1+0x74], R13 ;  /* 0x0000740d01007387 */ /* 0x000fe80000100800 */
[----:B------:R-:W-:Y:S01]  /*3fbe0*/  STL.64 [R1+0x9390], R10 ;  /* 0x0093900a01007387 */ /* 0x000fe20000100a00 */
[----:B------:R-:W-:Y:S06]  /*3fbf0*/  HMMA.16816.F32 R16, R8, R12, R16 ;  /* 0x0000000c0810723c */ /* 0x000fec0000001810 */
[----:B------:R-:W-:Y:S04]  /*3fc00*/  STL.64 [R1+0x9388], R8 ;  /* 0x0093880801007387 */ /* 0x000fe80000100a00 */
[----:B------:R-:W4:Y:S01]  /*3fc10*/  LDSM.16.M88.4 R8, [R3+UR5+0x1c00] ;  /* 0x001c00050308783b */ /* 0x000f220008000200 */
[----:B------:R-:W-:-:S02]  /*3fc20*/  F2FP.F16.E4M3.UNPACK_B R14, R14 ;  /* 0x0000000eff0e723e */ /* 0x000fc400020006ff */
[----:B------:R-:W-:Y:S02]  /*3fc30*/  F2FP.F16.E4M3.UNPACK_B R15, R15 ;  /* 0x0000000fff0f723e */ /* 0x000fe400020006ff */
[----:B0-----:R-:W-:Y:S02]  /*3fc40*/  F2FP.F16.E4M3.UNPACK_B R22, R4 ;  /* 0x00000004ff16723e */ /* 0x001fe400020006ff */
[----:B-1----:R-:W-:-:S06]  /*3fc50*/  F2FP.F16.E4M3.UNPACK_B R23, R2 ;  /* 0x00000002ff17723e */ /* 0x002fcc00020006ff */
[----:B------:R-:W-:Y:S04]  /*3fc60*/  STL.64 [R1+0x280], R16 ;  /* 0x0002801001007387 */ /* 0x000fe80000100a00 */
[----:B------:R0:W-:Y:S04]  /*3fc70*/  STL.64 [R1+0x288], R18 ;  /* 0x0002881201007387 */ /* 0x0001e80000100a00 */
[----:B------:R-:W-:Y:S04]  /*3fc80*/  STL [R1+0x68], R14 ;  /* 0x0000680e01007387 */ /* 0x000fe80000100800 */
[----:B--2---:R-:W2:Y:S04]  /*3fc90*/  LDL.LU.64 R24, [R1+0x290] ;  /* 0x0002900001187983 */ /* 0x004ea80000300a00 */
[----:B---3--:R-:W2:Y:S04]  /*3fca0*/  LDL.LU.64 R26, [R1+0x298] ;  /* 0x00029800011a7983 */ /* 0x008ea80000300a00 */
[----:B------:R-:W-:Y:S04]  /*3fcb0*/  STL [R1+0x6c], R15 ;  /* 0x00006c0f01007387 */ /* 0x000fe80000100800 */
[----:B------:R-:W-:Y:S04]  /*3fcc0*/  STL [R1+0x60], R22 ;  /* 0x0000601601007387 */ /* 0x000fe80000100800 */
[----:B----4-:R-:W-:Y:S01]  /*3fcd0*/  STL.64 [R1+0x140], R8 ;  /* 0x0001400801007387 */ /* 0x010fe20000100a00 */
[----:B0-----:R-:W-:-:S03]  /*3fce0*/  IMAD.MOV.U32 R18, RZ, RZ, R10 ;  /* 0x000000ffff127224 */ /* 0x001fc600078e000a */
[----:B------:R0:W-:Y:S01]  /*3fcf0*/  STL.64 [R1+0x148], R10 ;  /* 0x0001480a01007387 */ /* 0x0001e20000100a00 */
[----:B------:R-:W-:Y:S02]  /*3fd00*/  IMAD.MOV.U32 R17, RZ, RZ, R11 ;  /* 0x000000ffff117224 */ /* 0x000fe400078e000b */
[----:B------:R-:W-:Y:S02]  /*3fd10*/  IMAD.MOV.U32 R4, RZ, RZ, R8 ;  /* 0x000000ffff047224 */ /* 0x000fe400078e0008 */
[----:B------:R-:W-:Y:S01]  /*3fd20*/  IMAD.MOV.U32 R2, RZ, RZ, R9 ;  /* 0x000000ffff027224 */ /* 0x000fe200078e0009 */
[----:B0-----:R-:W2:Y:S04]  /*3fd30*/  LDL.LU.64 R10, [R1+0x9390] ;  /* 0x00939000010a7983 */ /* 0x001ea80000300a00 */
[----:B------:R-:W2:Y:S04]  /*3fd40*/  LDL.LU.64 R8, [R1+0x9388] ;  /* 0x0093880001087983 */ /* 0x000ea80000300a00 */
[----:B------:R-:W-:Y:S04]  /*3fd50*/  STL [R1+0x64], R23 ;  /* 0x0000641701007387 */ /* 0x000fe80000100800 */
[----:B------:R-:W-:Y:S04]  /*3fd60*/  STL [R1+0x9360], R18 ;  /* 0x0093601201007387 */ /* 0x000fe80000100800 */
[----:B------:R0:W-:Y:S04]  /*3fd70*/  STL [R1+0x935c], R17 ;  /* 0x00935c1101007387 */ /* 0x0001e80000100800 */
[----:B0-----:R-:W3:Y:S04]  /*3fd80*/  LDL.LU.64 R16, [R1+0x2a0] ;  /* 0x0002a00001107983 */ /* 0x001ee80000300a00 */
[----:B------:R-:W3:Y:S04]  /*3fd90*/  LDL.LU.64 R18, [R1+0x2a8] ;  /* 0x0002a80001127983 */ /* 0x000ee80000300a00 */
[----:B------:R0:W-:Y:S04]  /*3fda0*/  STL [R1+0x9358], R6 ;  /* 0x0093580601007387 */ /* 0x0001e80000100800 */
[----:B0-----:R-:W4:Y:S04]  /*3fdb0*/  LDL R6, [R1+0x11c] ;  /* 0x00011c0001067983 */ /* 0x001f280000100800 */
[----:B------:R0:W-:Y:S04]  /*3fdc0*/  STL.64 [R1+0x9350], R4 ;  /* 0x0093500401007387 */ /* 0x0001e80000100a00 */
[----:B0-----:R-:W4:Y:S01]  /*3fdd0*/  LDL R5, [R1+0x118] ;  /* 0x0001180001057983 */ /* 0x001f220000100800 */
[----:B--2---:R-:W-:-:S15]  /*3fde0*/  HMMA.16816.F32 R24, R8, R14, R24 ;  /* 0x0000000e0818723c */ /* 0x004fde0000001818 */
[----:B------:R-:W-:-:S08]  /*3fdf0*/  NOP ;  /* 0x0000000000007918 */ /* 0x000fd00000000000 */
[----:B------:R0:W-:Y:S04]  /*3fe00*/  STL.64 [R1+0x290], R24 ;  /* 0x0002901801007387 */ /* 0x0001e80000100a00 */
[----:B------:R1:W-:Y:S04]  /*3fe10*/  STL.64 [R1+0x298], R26 ;  /* 0x0002981a01007387 */ /* 0x0003e80000100a00 */
[----:B0-----:R-:W2:Y:S04]  /*3fe20*/  LDL.LU.64 R24, [R1+0x2b0] ;  /* 0x0002b00001187983 */ /* 0x001ea80000300a00 */
[----:B-1----:R-:W2:Y:S04]  /*3fe30*/  LDL.LU.64 R26, [R1+0x2b8] ;  /* 0x0002b800011a7983 */ /* 0x002ea80000300a00 */
[----:B------:R-:W-:Y:S04]  /*3fe40*/  STL.64 [R1+0x9260], R14 ;  /* 0x0092600e01007387 */ /* 0x000fe80000100a00 */
[----:B------:R3:W-:Y:S02]  /*3fe50*/  STL.64 [R1+0x9258], R12 ;  /* 0x0092580c01007387 */ /* 0x0007e40000100a00 */
[----:B---3--:R-:W-:Y:S01]  /*3fe60*/  HMMA.16816.F32 R12, R8, R22, R16 ;  /* 0x00000016080c723c */ /* 0x008fe20000001810 */
[----:B----4-:R-:W-:Y:S01]  /*3fe70*/  F2FP.F16.E4M3.UNPACK_B R4, R5 ;  /* 0x00000005ff04723e */ /* 0x010fe200020006ff */
[----:B------:R-:W3:Y:S04]  /*3fe80*/  LDL.LU.64 R16, [R1+0x2d0] ;  /* 0x0002d00001107983 */ /* 0x000ee80000300a00 */
[----:B------:R-:W-:-:S15]  /*3fe90*/  STL [R1+0x58], R4 ;  /* 0x0000580401007387 */ /* 0x000fde0000100800 */
[----:B------:R-:W-:-:S02]  /*3fea0*/  NOP ;  /* 0x0000000000007918 */ /* 0x000fc40000000000 */
[----:B------:R0:W-:Y:S04]  /*3feb0*/  STL.64 [R1+0x2a0], R12 ;  /* 0x0002a00c01007387 */ /* 0x0001e80000100a00 */
[----:B------:R1:W-:Y:S04]  /*3fec0*/  STL.64 [R1+0x2a8], R14 ;  /* 0x0002a80e01007387 */ /* 0x0003e80000100a00 */
[----:B------:R-:W4:Y:S01]  /*3fed0*/  LDL.LU.64 R18, [R1+0x2d8] ;  /* 0x0002d80001127983 */ /* 0x000f220000300a00 */
[----:B------:R-:W-:-:S05]  /*3fee0*/  F2FP.F16.E4M3.UNPACK_B R5, R6 ;  /* 0x00000006ff05723e */ /* 0x000fca00020006ff */
[----:B------:R-:W-:Y:S04]  /*3fef0*/  STL [R1+0x5c], R5 ;  /* 0x00005c0501007387 */ /* 0x000fe80000100800 */
[----:B----4-:R-:W-:Y:S04]  /*3ff00*/  STL.64 [R1+0x9370], R18 ;  /* 0x0093701201007387 */ /* 0x010fe80000100a00 */
[----:B---3--:R-:W-:Y:S04]  /*3ff10*/  STL.64 [R1+0x9368], R16 ;  /* 0x0093681001007387 */ /* 0x008fe80000100a00 */
[----:B0-----:R-:W3:Y:S04]  /*3ff20*/  LDL.LU.64 R12, [R1+0x2c0] ;  /* 0x0002c000010c7983 */ /* 0x001ee80000300a00 */
[----:B-1----:R-:W4:Y:S01]  /*3ff30*/  LDL.LU.64 R14, [R1+0x2c8] ;  /* 0x0002c800010e7983 */ /* 0x002f220000300a00 */
[----:B--2---:R-:W-:Y:S03]  /*3ff40*/  HMMA.16816.F32 R24, R8, R4, R24 ;  /* 0x000000040818723c */ /* 0x004fe60000001818 */
[----:B----4-:R-:W-:Y:S04]  /*3ff50*/  STL.64 [R1+0x9380], R14 ;  /* 0x0093800e01007387 */ /* 0x010fe80000100a00 */
[----:B---3--:R0:W-:Y:S04]  /*3ff60*/  STL.64 [R1+0x9378], R12 ;  /* 0x0093780c01007387 */ /* 0x0081e80000100a00 */
[----:B0-----:R-:W2:Y:S04]  /*3ff70*/  LDL.LU.64 R12, [R1+0x2e0] ;  /* 0x0002e000010c7983 */ /* 0x001ea80000300a00 */
[----:B------:R-:W2:Y:S01]  /*3ff80*/  LDL.LU.64 R14, [R1+0x2e8] ;  /* 0x0002e800010e7983 */ /* 0x000ea20000300a00 */
[----:B------:R-:W-:-:S02]  /*3ff90*/  F2FP.F16.E4M3.UNPACK_B R18, R21 ;  /* 0x00000015ff12723e */ /* 0x000fc400020006ff */
[----:B------:R-:W-:Y:S01]  /*3ffa0*/  F2FP.F16.E4M3.UNPACK_B R19, R0 ;  /* 0x00000000ff13723e */ /* 0x000fe200020006ff */
[----:B------:R-:W-:Y:S02]  /*3ffb0*/  IMAD.MOV.U32 R0, RZ, RZ, R5 ;  /* 0x000000ffff007224 */ /* 0x000fe400078e0005 */
[----:B------:R-:W-:Y:S04]  /*3ffc0*/  STL [R1+0x50], R18 ;  /* 0x0000501201007387 */ /* 0x000fe80000100800 */
[----:B------:R0:W-:Y:S04]  /*3ffd0*/  STL.64 [R1+0x2b0], R24 ;  /* 0x0002b01801007387 */ /* 0x0001e80000100a00 */
[----:B------:R1:W-:Y:S04]  /*3ffe0*/  STL.64 [R1+0x2b8], R26 ;  /* 0x0002b81a01007387 */ /* 0x0003e80000100a00 */
[----:B------:R-:W-:Y:S04]  /*3fff0*/  STL [R1+0x92d8], R0 ;  /* 0x0092d80001007387 */ /* 0x000fe80000100800 */
[----:B------:R2:W-:Y:S01]  /*40000*/  STL [R1+0x54], R19 ;  /* 0x0000541301007387 */ /* 0x0005e20000100800 */
[----:B------:R-:W-:-:S02]  /*40010*/  F2FP.F16.E4M3.UNPACK_B R6, R20 ;  /* 0x00000014ff06723e */ /* 0x000fc400020006ff */
[----:B------:R-:W-:Y:S01]  /*40020*/  F2FP.F16.E4M3.UNPACK_B R7, R7 ;  /* 0x00000007ff07723e */ /* 0x000fe200020006ff */
[----:B0-----:R-:W3:Y:S04]  /*40030*/  LDL.LU.64 R24, [R1+0x2f0] ;  /* 0x0002f00001187983 */ /* 0x001ee80000300a00 */
[----:B-1----:R-:W3:Y:S04]  /*40040*/  LDL.LU.64 R26, [R1+0x2f8] ;  /* 0x0002f800011a7983 */ /* 0x002ee80000300a00 */
[----:B------:R-:W-:Y:S04]  /*40050*/  STL [R1+0x48], R6 ;  /* 0x0000480601007387 */ /* 0x000fe80000100800 */
[----:B------:R-:W4:Y:S04]  /*40060*/  LDL.LU.64 R20, [R1+0x300] ;  /* 0x0003000001147983 */ /* 0x000f280000300a00 */
[----:B------:R-:W-:Y:S04]  /*40070*/  STL [R1+0x4c], R7 ;  /* 0x00004c0701007387 */ /* 0x000fe80000100800 */
[----:B------:R-:W4:Y:S01]  /*40080*/  LDL.LU.64 R22, [R1+0x308] ;  /* 0x0003080001167983 */ /* 0x000f220000300a00 */
[----:B--2---:R-:W-:Y:S03]  /*40090*/  HMMA.16816.F32 R16, R8, R18, R12 ;  /* 0x000000120810723c */ /* 0x004fe6000000180c */
[----:B------:R-:W2:Y:S04]  /*400a0*/  LDL.LU.64 R14, [R1+0x9380] ;  /* 0x00938000010e7983 */ /* 0x000ea80000300a00 */
[----:B------:R-:W2:-:S15]  /*400b0*/  LDL.LU.64 R12, [R1+0x9378] ;  /* 0x00937800010c7983 */ /* 0x000e9e0000300a00 */
[----:B------:R-:W-:-:S01]  /*400c0*/  NOP ;  /* 0x0000000000007918 */ /* 0x000fc20000000000 */
[----:B------:R-:W-:Y:S04]  /*400d0*/  STL.64 [R1+0x2e0], R16 ;  /* 0x0002e01001007387 */ /* 0x000fe80000100a00 */
[----:B------:R0:W-:Y:S04]  /*400e0*/  STL.64 [R1+0x2e8], R18 ;  /* 0x0002e81201007387 */ /* 0x0001e80000100a00 */
[----:B0-----:R-:W3:Y:S04]  /*400f0*/  LDL.LU.64 R18, [R1+0x9370] ;  /* 0x0093700001127983 */ /* 0x001ee80000300a00 */
[----:B------:R-:W3:Y:S01]  /*40100*/  LDL.LU.64 R16, [R1+0x9368] ;  /* 0x0093680001107983 */ /* 0x000ee20000300a00 */
[----:B------:R-:W-:-:S02]  /*40110*/  F2FP.F16.E4M3.UNPACK_B R4, R29 ;  /* 0x0000001dff04723e */ /* 0x000fc400020006ff */
[----:B------:R-:W-:Y:S01]  /*40120*/  F2FP.F16.E4M3.UNPACK_B R5, R28 ;  /* 0x0000001cff05723e */ /* 0x000fe200020006ff */
[----:B------:R-:W-:-:S06]  /*40130*/  IMAD.MOV.U32 R0, RZ, RZ, R7 ;  /* 0x000000ffff007224 */ /* 0x000fcc00078e0007 */
[C---:B--2---:R-:W-:Y:S06]  /*40140*/  HMMA.16816.F32 R12, R8.reuse, R4, R12 ;  /* 0x00000004080c723c */ /* 0x044fec000000180c */
[----:B---3--:R-:W-:-:S15]  /*40150*/  HMMA.16816.F32 R16, R8, R6, R16 ;  /* 0x000000060810723c */ /* 0x008fde0000001810 */
[----:B------:R-:W-:-:S08]  /*40160*/  NOP ;  /* 0x0000000000007918 */ /* 0x000fd00000000000 */
[----:B------:R-:W-:Y:S04]  /*40170*/  STL.64 [R1+0x2d0], R16 ;  /* 0x0002d01001007387 */ /* 0x000fe80000100a00 */
[----:B------:R0:W-:Y:S04]  /*40180*/  STL.64 [R1+0x2d8], R18 ;  /* 0x0002d81201007387 */ /* 0x0001e80000100a00 */
[----:B0-----:R-:W2:Y:S04]  /*40190*/  LDL.LU R18, [R1+0x9360] ;  /* 0x0093600001127983 */ /* 0x001ea80000300800 */
[----:B------:R-:W3:Y:S04]  /*401a0*/  LDL.LU R17, [R1+0x935c] ;  /* 0x00935c0001117983 */ /* 0x000ee80000300800 */
[----:B------:R-:W-:Y:S04]  /*401b0*/  STL.64 [R1+0x40], R4 ;  /* 0x0000400401007387 */ /* 0x000fe80000100a00 */
[----:B------:R-:W0:Y:S04]  /*401c0*/  LDSM.16.M88.4 R4, [R3+UR5+0x2000] ;  /* 0x002000050304783b */ /* 0x000e280008000200 */
[----:B------:R-:W-:Y:S04]  /*401d0*/  STL.64 [R1+0x2c0], R12 ;  /* 0x0002c00c01007387 */ /* 0x000fe80000100a00 */
[----:B------:R1:W-:Y:S04]  /*401e0*/  STL.64 [R1+0x2c8], R14 ;  /* 0x0002c80e01007387 */ /* 0x0003e80000100a00 */
[----:B0-----:R-:W-:Y:S01]  /*401f0*/  STL.64 [R1+0x150], R4 ;  /* 0x0001500401007387 */ /* 0x001fe20000100a00 */
[----:B------:R-:W-:-:S03]  /*40200*/  IMAD.MOV.U32 R16, RZ, RZ, R6 ;  /* 0x000000ffff107224 */ /* 0x000fc600078e0006 */
[----:B------:R0:W-:Y:S01]  /*40210*/  STL.64 [R1+0x158], R6 ;  /* 0x0001580601007387 */ /* 0x0001e20000100a00 */
[----:B-1----:R-:W-:Y:S02]  /*40220*/  IMAD.MOV.U32 R15, RZ, RZ, R4 ;  /* 0x000000ffff0f7224 */ /* 0x002fe400078e0004 */
[----:B------:R-:W-:Y:S01]  /*40230*/  IMAD.MOV.U32 R14, RZ, RZ, R5 ;  /* 0x000000ffff0e7224 */ /* 0x000fe200078e0005 */
[----:B0-----:R-:W4:Y:S04]  /*40240*/  LDL.LU R6, [R1+0x9358] ;  /* 0x0093580001067983 */ /* 0x001f280000300800 */
[----:B------:R-:W2:Y:S01]  /*40250*/  LDL.LU.64 R4, [R1+0x9350] ;  /* 0x0093500001047983 */ /* 0x000ea20000300a00 */
[----:B----4-:R-:W-:Y:S02]  /*40260*/  F2FP.F16.E4M3.UNPACK_B R12, R6 ;  /* 0x00000006ff0c723e */ /* 0x010fe400020006ff */
[----:B--2---:R-:W-:-:S02]  /*40270*/  F2FP.F16.E4M3.UNPACK_B R13, R5 ;  /* 0x00000005ff0d723e */ /* 0x004fc400020006ff */
[----:B------:R-:W-:Y:S02]  /*40280*/  F2FP.F16.E4M3.UNPACK_B R4, R4 ;  /* 0x00000004ff04723e */ /* 0x000fe400020006ff */
[----:B------:R-:W-:-:S03]  /*40290*/  F2FP.F16.E4M3.UNPACK_B R5, R2 ;  /* 0x00000002ff05723e */ /* 0x000fc600020006ff */
[C---:B------:R-:W-:Y:S06]  /*402a0*/  HMMA.16816.F32 R24, R8.reuse, R12, R24 ;  /* 0x0000000c0818723c */ /* 0x040fec0000001818 */
[----:B------:R-:W-:Y:S01]  /*402b0*/  HMMA.16816.F32 R20, R8, R4, R20 ;  /* 0x000000040814723c */ /* 0x000fe20000001814 */
[----:B------:R0:W-:-:S15]  /*402c0*/  STL.64 [R1+0x38], R12 ;  /* 0x0000380c01007387 */ /* 0x0001de0000100a00 */
[----:B------:R-:W-:-:S01]  /*402d0*/  NOP ;  /* 0x0000000000007918 */ /* 0x000fc20000000000 */
[----:B------:R1:W-:Y:S04]  /*402e0*/  STL.64 [R1+0x2f0], R24 ;  /* 0x0002f01801007387 */ /* 0x0003e80000100a00 */
[----:B------:R2:W-:Y:S04]  /*402f0*/  STL.64 [R1+0x2f8], R26 ;  /* 0x0002f81a01007387 */ /* 0x0005e80000100a00 */
[----:B------:R-:W-:Y:S04]  /*40300*/  STL.64 [R1+0x30], R4 ;  /* 0x0000300401007387 */ /* 0x000fe80000100a00 */
[----:B------:R-:W-:Y:S04]  /*40310*/  STL.64 [R1+0x300], R20 ;  /* 0x0003001401007387 */ /* 0x000fe80000100a00 */
[----:B------:R-:W-:Y:S04]  /*40320*/  STL.64 [R1+0x308], R22 ;  /* 0x0003081601007387 */ /* 0x000fe80000100a00 */
[----:B------:R-:W4:Y:S01]  /*40330*/  LDSM.16.M88.4 R20, [R3+UR5+0x2400] ;  /* 0x002400050314783b */ /* 0x000f220008000200 */
[----:B0-----:R-:W-:-:S02]  /*40340*/  IMAD.MOV.U32 R13, RZ, RZ, R4 ;  /* 0x000000ffff0d7224 */ /* 0x001fc400078e0004 */
[----:B------:R-:W-:Y:S01]  /*40350*/  IMAD.MOV.U32 R12, RZ, RZ, R5 ;  /* 0x000000ffff0c7224 */ /* 0x000fe200078e0005 */
[----:B-1----:R-:W3:Y:S04]  /*40360*/  LDL.LU.64 R24, [R1+0x310] ;  /* 0x0003100001187983 */ /* 0x002ee80000300a00 */
[----:B--2---:R-:W2:Y:S04]  /*40370*/  LDL.LU.64 R26, [R1+0x318] ;  /* 0x00031800011a7983 */ /* 0x004ea80000300a00 */
[----:B----4-:R0:W-:Y:S01]  /*40380*/  STL.64 [R1+0x160], R20 ;  /* 0x0001601401007387 */ /* 0x0101e20000100a00 */
[----:B------:R-:W-:-:S02]  /*40390*/  IMAD.MOV.U32 R6, RZ, RZ, R20 ;  /* 0x000000ffff067224 */ /* 0x000fc400078e0014 */
[----:B------:R-:W-:Y:S01]  /*403a0*/  IMAD.MOV.U32 R2, RZ, RZ, R21 ;  /* 0x000000ffff027224 */ /* 0x000fe200078e0015 */
[----:B------:R1:W-:Y:S01]  /*403b0*/  STL.64 [R1+0x168], R22 ;  /* 0x0001681601007387 */ /* 0x0003e20000100a00 */
[----:B------:R-:W-:Y:S02]  /*403c0*/  IMAD.MOV.U32 R4, RZ, RZ, R22 ;  /* 0x000000ffff047224 */ /* 0x000fe400078e0016 */
[----:B------:R-:W-:Y:S01]  /*403d0*/  IMAD.MOV.U32 R5, RZ, RZ, R23 ;  /* 0x000000ffff057224 */ /* 0x000fe200078e0017 */
[----:B0-----:R-:W4:Y:S04]  /*403e0*/  LDL.LU.64 R20, [R1+0x330] ;  /* 0x0003300001147983 */ /* 0x001f280000300a00 */
[----:B-1----:R-:W2:Y:S01]  /*403f0*/  LDL.LU.64 R22, [R1+0x338] ;  /* 0x0003380001167983 */ /* 0x002ea20000300a00 */
[----:B------:R-:W-:-:S02]  /*40400*/  F2FP.F16.E4M3.UNPACK_B R18, R18 ;  /* 0x00000012ff12723e */ /* 0x000fc400020006ff */
[----:B---3--:R-:W-:Y:S01]  /*40410*/  F2FP.F16.E4M3.UNPACK_B R19, R17 ;  /* 0x00000011ff13723e */ /* 0x008fe200020006ff */
[----:B--2---:R-:W-:Y:S04]  /*40420*/  STL.64 [R1+0x9348], R22 ;  /* 0x0093481601007387 */ /* 0x004fe80000100a00 */
[----:B----4-:R0:W-:Y:S04]  /*40430*/  STL.64 [R1+0x9340], R20 ;  /* 0x0093401401007387 */ /* 0x0101e80000100a00 */
[----:B0-----:R-:W2:Y:S04]  /*40440*/  LDL.LU.64 R20, [R1+0x320] ;  /* 0x0003200001147983 */ /* 0x001ea80000300a00 */
[----:B------:R-:W2:Y:S04]  /*40450*/  LDL.LU.64 R22, [R1+0x328] ;  /* 0x0003280001167983 */ /* 0x000ea80000300a00 */
[----:B------:R0:W-:Y:S01]  /*40460*/  STL.64 [R1+0x9338], R4 ;  /* 0x0093380401007387 */ /* 0x0001e20000100a00 */
[----:B------:R-:W-:Y:S01]  /*40470*/  HMMA.16816.F32 R24, R8, R18, R24 ;  /* 0x000000120818723c */ /* 0x000fe20000001818 */
[----:B0-----:R-:W-:-:S02]  /*40480*/  F2FP.F16.E4M3.UNPACK_B R4, R15 ;  /* 0x0000000fff04723e */ /* 0x001fc400020006ff */
[----:B------:R-:W-:-:S03]  /*40490*/  F2FP.F16.E4M3.UNPACK_B R5, R14 ;  /* 0x0000000eff05723e */ /* 0x000fc600020006ff */
[----:B------:R-:W-:-:S15]  /*404a0*/  STL.64 [R1+0x28], R18 ;  /* 0x0000281201007387 */ /* 0x000fde0000100a00 */
[----:B------:R-:W-:-:S02]  /*404b0*/  NOP ;  /* 0x0000000000007918 */ /* 0x000fc40000000000 */
[----:B------:R0:W-:Y:S04]  /*404c0*/  STL.64 [R1+0x310], R24 ;  /* 0x0003101801007387 */ /* 0x0001e80000100a00 */
[----:B------:R1:W-:Y:S04]  /*404d0*/  STL.64 [R1+0x318], R26 ;  /* 0x0003181a01007387 */ /* 0x0003e80000100a00 */
[----:B0-----:R-:W3:Y:S04]  /*404e0*/  LDL.LU.64 R24, [R1+0x340] ;  /* 0x0003400001187983 */ /* 0x001ee80000300a00 */
[----:B-1----:R-:W3:Y:S04]  /*404f0*/  LDL.LU.64 R26, [R1+0x348] ;  /* 0x00034800011a7983 */ /* 0x002ee80000300a00 */
[----:B------:R-:W-:Y:S01]  /*40500*/  STL.64 [R1+0x20], R4 ;  /* 0x0000200401007387 */ /* 0x000fe20000100a00 */
[----:B--2---:R-:W-:-:S15]  /*40510*/  HMMA.16816.F32 R20, R8, R4, R20 ;  /* 0x000000040814723c */ /* 0x004fde0000001814 */
[----:B------:R-:W-:-:S08]  /*40520*/  NOP ;  /* 0x0000000000007918 */ /* 0x000fd00000000000 */
[----:B------:R-:W-:Y:S04]  /*40530*/  STL.64 [R1+0x320], R20 ;  /* 0x0003201401007387 */ /* 0x000fe80000100a00 */
[----:B------:R-:W-:Y:S04]  /*40540*/  STL.64 [R1+0x328], R22 ;  /* 0x0003281601007387 */ /* 0x000fe80000100a00 */
[----:B------:R-:W0:Y:S04]  /*40550*/  LDSM.16.M88.4 R20, [R3+UR5+0x2800] ;  /* 0x002800050314783b */ /* 0x000e280008000200 */
[----:B0-----:R-:W-:Y:S01]  /*40560*/  STL.64 [R1+0x170], R20 ;  /* 0x0001701401007387 */ /* 0x001fe20000100a00 */
[----:B------:R-:W-:-:S03]  /*40570*/  IMAD.MOV.U32 R18, RZ, RZ, R22 ;  /* 0x000000ffff127224 */ /* 0x000fc600078e0016 */
[----:B------:R0:W-:Y:S01]  /*40580*/  STL.64 [R1+0x178], R22 ;  /* 0x0001781601007387 */ /* 0x0001e20000100a00 */
[----:B------:R-:W-:Y:S02]  /*40590*/  IMAD.MOV.U32 R17, RZ, RZ, R23 ;  /* 0x000000ffff117224 */ /* 0x000fe400078e0017 */
[----:B------:R-:W-:Y:S02]  /*405a0*/  IMAD.MOV.U32 R14, RZ, RZ, R20 ;  /* 0x000000ffff0e7224 */ /* 0x000fe400078e0014 */
[----:B------:R-:W-:Y:S01]  /*405b0*/  IMAD.MOV.U32 R15, RZ, RZ, R21 ;  /* 0x000000ffff0f7224 */ /* 0x000fe200078e0015 */
[----:B0-----:R-:W2:Y:S04]  /*405c0*/  LDL.LU.64 R22, [R1+0x9348] ;  /* 0x0093480001167983 */ /* 0x001ea80000300a00 */
[----:B------:R-:W2:Y:S01]  /*405d0*/  LDL.LU.64 R20, [R1+0x9340] ;  /* 0x0093400001147983 */ /* 0x000ea20000300a00 */
[----:B------:R-:W-:-:S02]  /*405e0*/  F2FP.F16.E4M3.UNPACK_B R4, R16 ;  /* 0x00000010ff04723e */ /* 0x000fc400020006ff */
[----:B------:R-:W-:-:S05]  /*405f0*/  F2FP.F16.E4M3.UNPACK_B R5, R7 ;  /* 0x00000007ff05723e */ /* 0x000fca00020006ff */
[----:B------:R0:W-:Y:S02]  /*40600*/  STL.64 [R1+0x18], R4 ;  /* 0x0000180401007387 */ /* 0x0001e40000100a00 */
[----:B--2---:R-:W-:Y:S07]  /*40610*/  HMMA.16816.F32 R20, R8, R4, R20 ;  /* 0x000000040814723c */ /* 0x004fee0000001814 */
[----:B0-----:R-:W-:Y:S02]  /*40620*/  F2FP.F16.E4M3.UNPACK_B R4, R6 ;  /* 0x00000006ff04723e */ /* 0x001fe400020006ff */
[----:B------:R-:W-:-:S07]  /*40630*/  F2FP.F16.E4M3.UNPACK_B R5, R2 ;  /* 0x00000002ff05723e */ /* 0x000fce00020006ff */
[----:B---3--:R-:W-:Y:S07]  /*40640*/  HMMA.16816.F32 R24, R8, R4, R24 ;  /* 0x000000040818723c */ /* 0x008fee0000001818 */
[----:B------:R0:W-:Y:S04]  /*40650*/  STL.64 [R1+0x330], R20 ;  /* 0x0003301401007387 */ /* 0x0001e80000100a00 */
[----:B------:R1:W-:Y:S04]  /*40660*/  STL.64 [R1+0x338], R22 ;  /* 0x0003381601007387 */ /* 0x0003e80000100a00 */
[----:B0-----:R-:W2:Y:S04]  /*40670*/  LDL.LU.64 R20, [R1+0x360] ;  /* 0x0003600001147983 */ /* 0x001ea80000300a00 */
[----:B-1----:R-:W2:Y:S04]  /*40680*/  LDL.LU.64 R22, [R1+0x368] ;  /* 0x0003680001167983 */ /* 0x002ea80000300a00 */
[----:B------:R-:W-:Y:S04]  /*40690*/  STL.64 [R1+0x10], R4 ;  /* 0x0000100401007387 */ /* 0x000fe80000100a00 */
[----:B------:R-:W0:Y:S04]  /*406a0*/  LDSM.16.M88.4 R4, [R3+UR5+0x2c00] ;  /* 0x002c00050304783b */ /* 0x000e280008000200 */
[----:B------:R1:W-:Y:S04]  /*406b0*/  STL.64 [R1+0x340], R24 ;  /* 0x0003401801007387 */ /* 0x0003e80000100a00 */
[----:B------:R-:W-:Y:S04]  /*406c0*/  STL.64 [R1+0x348], R26 ;  /* 0x0003481a01007387 */ /* 0x000fe80000100a00 */
[----:B0-----:R0:W-:Y:S01]  /*406d0*/  STL.64 [R1+0x180], R4 ;  /* 0x0001800401007387 */ /* 0x0011e20000100a00 */
[----:B------:R-:W-:-:S02]  /*406e0*/  IMAD.MOV.U32 R16, RZ, RZ, R4 ;  /* 0x000000ffff107224 */ /* 0x000fc400078e0004 */
[----:B------:R-:W-:Y:S01]  /*406f0*/  IMAD.MOV.U32 R2, RZ, RZ, R5 ;  /* 0x000000ffff027224 */ /* 0x000fe200078e0005 */
[----:B------:R-:W-:Y:S01]  /*40700*/  STL.64 [R1+0x188], R6 ;  /* 0x0001880601007387 */ /* 0x000fe20000100a00 */
[----:B-1----:R-:W-:Y:S02]  /*40710*/  IMAD.MOV.U32 R24, RZ, RZ, R6 ;  /* 0x000000ffff187224 */ /* 0x002fe400078e0006 */
[----:B------:R-:W-:Y:S01]  /*40720*/  IMAD.MOV.U32 R25, RZ, RZ, R7 ;  /* 0x000000ffff197224 */ /* 0x000fe200078e0007 */
[----:B0-----:R-:W3:Y:S04]  /*40730*/  LDL.LU.64 R4, [R1+0x9338] ;  /* 0x0093380001047983 */ /* 0x001ee80000300a00 */
[----:B------:R0:W-:Y:S04]  /*40740*/  STL.64 [R1+0x9330], R24 ;  /* 0x0093301801007387 */ /* 0x0001e80000100a00 */
[----:B0-----:R-:W4:Y:S04]  /*40750*/  LDL.LU.64 R24, [R1+0x350] ;  /* 0x0003500001187983 */ /* 0x001f280000300a00 */
[----:B------:R-:W4:Y:S01]  /*40760*/  LDL.LU.64 R26, [R1+0x358] ;  /* 0x00035800011a7983 */ /* 0x000f220000300a00 */
[----:B------:R-:W-:-:S02]  /*40770*/  F2FP.F16.E4M3.UNPACK_B R14, R14 ;  /* 0x0000000eff0e723e */ /* 0x000fc400020006ff */
[----:B------:R-:W-:-:S07]  /*40780*/  F2FP.F16.E4M3.UNPACK_B R15, R15 ;  /* 0x0000000fff0f723e */ /* 0x000fce00020006ff */
[----:B--2---:R-:W-:Y:S01]  /*40790*/  HMMA.16816.F32 R20, R8, R14, R20 ;  /* 0x0000000e0814723c */ /* 0x004fe20000001814 */
[----:B---3--:R-:W-:Y:S02]  /*407a0*/  F2FP.F16.E4M3.UNPACK_B R4, R4 ;  /* 0x00000004ff04723e */ /* 0x008fe400020006ff */
[----:B------:R-:W-:-:S07]  /*407b0*/  F2FP.F16.E4M3.UNPACK_B R5, R5 ;  /* 0x00000005ff05723e */ /* 0x000fce00020006ff */
[----:B----4-:R-:W-:Y:S06]  /*407c0*/  HMMA.16816.F32 R24, R8, R4, R24 ;  /* 0x000000040818723c */ /* 0x010fec0000001818 */
[----:B------:R0:W-:Y:S04]  /*407d0*/  STL.64 [R1+0x8], R4 ;  /* 0x0000080401007387 */ /* 0x0001e80000100a00 */
[----:B0-----:R-:W2:Y:S04]  /*407e0*/  LDL.LU.64 R4, [R1+0x370] ;  /* 0x0003700001047983 */ /* 0x001ea80000300a00 */
[----:B------:R-:W2:Y:S09]  /*407f0*/  LDL.LU.64 R6, [R1+0x378] ;  /* 0x0003780001067983 */ /* 0x000eb20000300a00 */
[----:B------:R-:W-:Y:S04]  /*40800*/  STL.64 [R1+0x350], R24 ;  /* 0x0003501801007387 */ /* 0x000fe80000100a00 */
[----:B------:R-:W-:Y:S04]  /*40810*/  STL.64 [R1+0x358], R26 ;  /* 0x0003581a01007387 */ /* 0x000fe80000100a00 */
[----:B------:R-:W0:Y:S04]  /*40820*/  LDSM.16.M88.4 R24, [R3+UR5+0x3000] ;  /* 0x003000050318783b */ /* 0x000e280008000200 */
[----:B------:R0:W-:Y:S04]  /*40830*/  STL.64 [R1], R14 ;  /* 0x0000000e01007387 */ /* 0x0001e80000100a00 */
[----:B------:R1:W-:Y:S04]  /*40840*/  STL.64 [R1+0x360], R20 ;  /* 0x0003601401007387 */ /* 0x0003e80000100a00 */
[----:B------:R-:W-:Y:S01]  /*40850*/  STL.64 [R1+0x368], R22 ;  /* 0x0003681601007387 */ /* 0x000fe20000100a00 */
[----:B0-----:R-:W-:-:S02]  /*40860*/  IMAD.MOV.U32 R15, RZ, RZ, R26 ;  /* 0x000000ffff0f7224 */ /* 0x001fc400078e001a */
[----:B------:R-:W-:Y:S01]  /*40870*/  IMAD.MOV.U32 R14, RZ, RZ, R27 ;  /* 0x000000ffff0e7224 */ /* 0x000fe200078e001b */
[----:B------:R0:W-:Y:S01]  /*40880*/  STL.64 [R1+0x190], R24 ;  /* 0x0001901801007387 */ /* 0x0001e20000100a00 */
[----:B-1----:R-:W-:Y:S02]  /*40890*/  IMAD.MOV.U32 R20, RZ, RZ, R24 ;  /* 0x000000ffff147224 */ /* 0x002fe400078e0018 */
[----:B------:R-:W-:Y:S01]  /*408a0*/  IMAD.MOV.U32 R19, RZ, RZ, R25 ;  /* 0x000000ffff137224 */ /* 0x000fe200078e0019 */
[----:B------:R-:W-:Y:S04]  /*408b0*/  STL.64 [R1+0x198], R26 ;  /* 0x0001981a01007387 */ /* 0x000fe80000100a00 */
[----:B0-----:R-:W3:Y:S04]  /*408c0*/  LDL.LU.64 R24, [R1+0x9330] ;  /* 0x0093300001187983 */ /* 0x001ee80000300a00 */
[----:B------:R-:W-:Y:S04]  /*408d0*/  STL.64 [R1+0x9328], R14 ;  /* 0x0093280e01007387 */ /* 0x000fe80000100a00 */
[----:B------:R0:W-:Y:S04]  /*408e0*/  STL.64 [R1+0x9320], R12 ;  /* 0x0093200c01007387 */ /* 0x0001e80000100a00 */
[----:B0-----:R-:W4:Y:S04]  /*408f0*/  LDL.LU.64 R12, [R1+0x380] ;  /* 0x00038000010c7983 */ /* 0x001f280000300a00 */
[----:B------:R-:W4:Y:S04]  /*40900*/  LDL.LU.64 R14, [R1+0x388] ;  /* 0x00038800010e7983 */ /* 0x000f280000300a00 */
[----:B------:R0:W-:Y:S04]  /*40910*/  STL [R1+0x9318], R20 ;  /* 0x0093181401007387 */ /* 0x0001e80000100800 */
[----:B0-----:R-:W3:Y:S04]  /*40920*/  LDL.LU.64 R20, [R1+0x3a0] ;  /* 0x0003a00001147983 */ /* 0x001ee80000300a00 */
[----:B------:R-:W3:Y:S01]  /*40930*/  LDL.LU.64 R22, [R1+0x3a8] ;  /* 0x0003a80001167983 */ /* 0x000ee20000300a00 */
[----:B------:R-:W-:-:S02]  /*40940*/  F2FP.F16.E4M3.UNPACK_B R28, R18 ;  /* 0x00000012ff1c723e */ /* 0x000fc400020006ff */
[----:B------:R-:W-:Y:S02]  /*40950*/  F2FP.F16.E4M3.UNPACK_B R29, R17 ;  /* 0x00000011ff1d723e */ /* 0x000fe400020006ff */
[----:B------:R-:W-:Y:S02]  /*40960*/  F2FP.F16.E4M3.UNPACK_B R26, R16 ;  /* 0x00000010ff1a723e */ /* 0x000fe400020006ff */
[----:B------:R-:W-:-:S03]  /*40970*/  F2FP.F16.E4M3.UNPACK_B R27, R2 ;  /* 0x00000002ff1b723e */ /* 0x000fc600020006ff */
[----:B--2---:R-:W-:-:S15]  /*40980*/  HMMA.16816.F32 R4, R8, R28, R4 ;  /* 0x0000001c0804723c */ /* 0x004fde0000001804 */
[----:B------:R-:W-:-:S08]  /*40990*/  NOP ;  /* 0x0000000000007918 */ /* 0x000fd00000000000 */
[----:B------:R0:W-:Y:S04]  /*409a0*/  STL.64 [R1+0x370], R4 ;  /* 0x0003700401007387 */ /* 0x0001e80000100a00 */
[----:B------:R1:W-:Y:S04]  /*409b0*/  STL.64 [R1+0x378], R6 ;  /* 0x0003780601007387 */ /* 0x0003e80000100a00 */
[----:B0-----:R-:W2:Y:S04]  /*409c0*/  LDL.LU.64 R4, [R1+0x3c0] ;  /* 0x0003c00001047983 */ /* 0x001ea80000300a00 */
[----:B-1----:R-:W2:Y:S04]  /*409d0*/  LDL.LU.64 R6, [R1+0x3c8] ;  /* 0x0003c80001067983 */ /* 0x002ea80000300a00 */
[----:B------:R-:W-:Y:S01]  /*409e0*/  STL.64 [R1+0x91a0], R28 ;  /* 0x0091a01c01007387 */ /* 0x000fe20000100a00 */
[----:B----4-:R-:W-:Y:S01]  /*409f0*/  HMMA.16816.F32 R12, R8, R26, R12 ;  /* 0x0000001a080c723c */ /* 0x010fe2000000180c */
[----:B---3--:R-:W-:-:S02]  /*40a00*/  F2FP.F16.E4M3.UNPACK_B R24, R24 ;  /* 0x00000018ff18723e */ /* 0x008fc400020006ff */
[----:B------:R-:W-:-:S15]  /*40a10*/  F2FP.F16.E4M3.UNPACK_B R25, R25 ;  /* 0x00000019ff19723e */ /* 0x000fde00020006ff */
[----:B------:R-:W-:-:S05]  /*40a20*/  NOP ;  /* 0x0000000000007918 */ /* 0x000fca0000000000 */
[----:B------:R-:W-:Y:S04]  /*40a30*/  STL.64 [R1+0x380], R12 ;  /* 0x0003800c01007387 */ /* 0x000fe80000100a00 */
[----:B------:R-:W-:Y:S04]  /*40a40*/  STL.64 [R1+0x388], R14 ;  /* 0x0003880e01007387 */ /* 0x000fe80000100a00 */
[----:B------:R-:W0:Y:S01]  /*40a50*/  LDSM.16.M88.4 R12, [R3+UR5+0x3400] ;  /* 0x00340005030c783b */ /* 0x000e220008000200 */
[----:B------:R-:W-:Y:S03]  /*40a60*/  HMMA.16816.F32 R20, R8, R24, R20 ;  /* 0x000000180814723c */ /* 0x000fe60000001814 */
[----:B0-----:R-:W-:Y:S01]  /*40a70*/  STL.64 [R1+0x1a0], R12 ;  /* 0x0001a00c01007387 */ /* 0x001fe20000100a00 */
[----:B------:R-:W-:-:S03]  /*40a80*/  IMAD.MOV.U32 R16, RZ, RZ, R14 ;  /* 0x000000ffff107224 */ /* 0x000fc600078e000e */
[----:B------:R0:W-:Y:S01]  /*40a90*/  STL.64 [R1+0x1a8], R14 ;  /* 0x0001a80e01007387 */ /* 0x0001e20000100a00 */
[----:B------:R-:W-:Y:S02]  /*40aa0*/  IMAD.MOV.U32 R17, RZ, RZ, R15 ;  /* 0x000000ffff117224 */ /* 0x000fe400078e000f */
[----:B------:R-:W-:Y:S02]  /*40ab0*/  IMAD.MOV.U32 R18, RZ, RZ, R12 ;  /* 0x000000ffff127224 */ /* 0x000fe400078e000c */
[----:B------:R-:W-:Y:S01]  /*40ac0*/  IMAD.MOV.U32 R2, RZ, RZ, R13 ;  /* 0x000000ffff027224 */ /* 0x000fe200078e000d */
[----:B0-----:R-:W3:Y:S04]  /*40ad0*/  LDL.LU.64 R14, [R1+0x9328] ;  /* 0x00932800010e7983 */ /* 0x001ee80000300a00 */
[----:B------:R-:W4:Y:S06]  /*40ae0*/  LDL.LU.64 R12, [R1+0x9320] ;  /* 0x00932000010c7983 */ /* 0x000f2c0000300a00 */
[----:B------:R0:W-:Y:S04]  /*40af0*/  STL.64 [R1+0x3a0], R20 ;  /* 0x0003a01401007387 */ /* 0x0001e80000100a00 */
[----:B------:R1:W-:Y:S04]  /*40b00*/  STL.64 [R1+0x3a8], R22 ;  /* 0x0003a81601007387 */ /* 0x0003e80000100a00 */
[----:B0-----:R-:W2:Y:S04]  /*40b10*/  LDL.LU R20, [R1+0x9318] ;  /* 0x0093180001147983 */ /* 0x001ea80000300800 */
[----:B------:R-:W-:Y:S04]  /*40b20*/  STL.64 [R1+0x91b0], R26 ;  /* 0x0091b01a01007387 */ /* 0x000fe80000100a00 */
[----:B------:R-:W-:Y:S04]  /*40b30*/  STL.64 [R1+0x91a8], R24 ;  /* 0x0091a81801007387 */ /* 0x000fe80000100a00 */
[----:B------:R-:W0:Y:S01]  /*40b40*/  LDSM.16.M88.4 R24, [R3+UR5+0x3800] ;  /* 0x003800050318783b */ /* 0x000e220008000200 */
[----:B-1----:R-:W-:-:S02]  /*40b50*/  F2FP.F16.E4M3.UNPACK_B R23, R19 ;  /* 0x00000013ff17723e */ /* 0x002fc400020006ff */
[----:B--2---:R-:W-:-:S07]  /*40b60*/  F2FP.F16.E4M3.UNPACK_B R22, R20 ;  /* 0x00000014ff16723e */ /* 0x004fce00020006ff */
[----:B------:R-:W-:-:S15]  /*40b70*/  HMMA.16816.F32 R4, R8, R22, R4 ;  /* 0x000000160804723c */ /* 0x000fde0000001804 */
[----:B------:R-:W-:-:S08]  /*40b80*/  NOP ;  /* 0x0000000000007918 */ /* 0x000fd00000000000 */
[----:B------:R1:W-:Y:S04]  /*40b90*/  STL.64 [R1+0x3c0], R4 ;  /* 0x0003c00401007387 */ /* 0x0003e80000100a00 */
[----:B------:R2:W-:Y:S04]  /*40ba0*/  STL.64 [R1+0x3c8], R6 ;  /* 0x0003c80601007387 */ /* 0x0005e80000100a00 */
[----:B0-----:R-:W-:Y:S04]  /*40bb0*/  STL.64 [R1+0x1b0], R24 ;  /* 0x0001b01801007387 */ /* 0x001fe80000100a00 */
[----:B------:R-:W-:Y:S01]  /*40bc0*/  STL.64 [R1+0x1b8], R26 ;  /* 0x0001b81a01007387 */ /* 0x000fe20000100a00 */
[----:B-1----:R-:W-:-:S02]  /*40bd0*/  IMAD.MOV.U32 R4, RZ, RZ, R26 ;  /* 0x000000ffff047224 */ /* 0x002fc400078e001a */
[----:B--2---:R-:W-:Y:S02]  /*40be0*/  IMAD.MOV.U32 R6, RZ, RZ, R24 ;  /* 0x000000ffff067224 */ /* 0x004fe400078e0018 */
[----:B------:R-:W-:Y:S02]  /*40bf0*/  IMAD.MOV.U32 R7, RZ, RZ, R25 ;  /* 0x000000ffff077224 */ /* 0x000fe400078e0019 */
[----:B------:R-:W-:-:S03]  /*40c00*/  IMAD.MOV.U32 R5, RZ, RZ, R27 ;  /* 0x000000ffff057224 */ /* 0x000fc600078e001b */
[----:B------:R-:W-:Y:S04]  /*40c10*/  STL.64 [R1+0x9300], R6 ;  /* 0x0093000601007387 */ /* 0x000fe80000100a00 */
[----:B------:R0:W-:Y:S04]  /*40c20*/  STL.64 [R1+0x92f8], R4 ;  /* 0x0092f80401007387 */ /* 0x0001e80000100a00 */
[----:B0-----:R-:W2:Y:S04]  /*40c30*/  LDL.LU.64 R4, [R1+0x3e0] ;  /* 0x0003e00001047983 */ /* 0x001ea80000300a00 */
[----:B------:R-:W2:Y:S04]  /*40c40*/  LDL.LU.64 R6, [R1+0x3e8] ;  /* 0x0003e80001067983 */ /* 0x000ea80000300a00 */
[----:B------:R-:W4:Y:S04]  /*40c50*/  LDL.LU R26, [R1+0x23f4] ;  /* 0x0023f400011a7983 */ /* 0x000f280000300800 */
[----:B------:R-:W4:Y:S01]  /*40c60*/  LDL.LU R27, [R1+0x23f0] ;  /* 0x0023f000011b7983 */ /* 0x000f220000300800 */
[----:B---3--:R-:W-:-:S02]  /*40c70*/  F2FP.F16.E4M3.UNPACK_B R21, R14 ;  /* 0x0000000eff15723e */ /* 0x008fc400020006ff */
[----:B------:R-:W-:Y:S01]  /*40c80*/  F2FP.F16.E4M3.UNPACK_B R20, R15 ;  /* 0x0000000fff14723e */ /* 0x000fe200020006ff */
[----:B----4-:R-:W-:Y:S04]  /*40c90*/  STL.64 [R1+0x92e0], R26 ;  /* 0x0092e01a01007387 */ /* 0x010fe80000100a00 */
[----:B------:R-:W3:Y:S04]  /*40ca0*/  LDL.LU R28, [R1+0x23fc] ;  /* 0x0023fc00011c7983 */ /* 0x000ee80000300800 */
[----:B------:R-:W3:Y:S04]  /*40cb0*/  LDL.LU R29, [R1+0x23f8] ;  /* 0x0023f800011d7983 */ /* 0x000ee80000300800 */
[----:B------:R-:W4:Y:S04]  /*40cc0*/  LDL.LU R14, [R1+0x2404] ;  /* 0x00240400010e7983 */ /* 0x000f280000300800 */
[----:B------:R-:W4:Y:S04]  /*40cd0*/  LDL.LU R15, [R1+0x2400] ;  /* 0x00240000010f7983 */ /* 0x000f280000300800 */
[----:B----4-:R-:W-:Y:S04]  /*40ce0*/  STL.64 [R1+0x92f0], R14 ;  /* 0x0092f00e01007387 */ /* 0x010fe80000100a00 */
[----:B------:R2:W-:Y:S02]  /*40cf0*/  STL.64 [R1+0x92e8], R12 ;  /* 0x0092e80c01007387 */ /* 0x0005e40000100a00 */
[----:B--2---:R-:W-:Y:S02]  /*40d00*/  HMMA.16816.F32 R12, R8, R20, R4 ;  /* 0x00000014080c723c */ /* 0x004fe40000001804 */
[----:B------:R-:W2:Y:S04]  /*40d10*/  LDL.LU.64 R4, [R1+0x420] ;  /* 0x0004200001047983 */ /* 0x000ea80000300a00 */
[----:B------:R-:W4:-:S15]  /*40d20*/  LDL.LU.64 R6, [R1+0x428] ;  /* 0x0004280001067983 */ /* 0x000f1e0000300a00 */
[----:B------:R-:W-:-:S02]  /*40d30*/  NOP ;  /* 0x0000000000007918 */ /* 0x000fc40000000000 */
[----:B------:R-:W-:Y:S04]  /*40d40*/  STL.64 [R1+0x3e0], R12 ;  /* 0x0003e00c01007387 */ /* 0x000fe80000100a00 */
[----:B------:R-:W-:Y:S04]  /*40d50*/  STL.64 [R1+0x3e8], R14 ;  /* 0x0003e80e01007387 */ /* 0x000fe80000100a00 */
[----:B------:R-:W0:Y:S04]  /*40d60*/  LDSM.16.M88.4 R12, [R3+UR5+0x3c00] ;  /* 0x003c0005030c783b */ /* 0x000e280008000200 */
[----:B----4-:R-:W-:Y:S04]  /*40d70*/  STL.64 [R1+0x9310], R6 ;  /* 0x0093100601007387 */ /* 0x010fe80000100a00 */
[----:B--2---:R1:W-:Y:S04]  /*40d80*/  STL.64 [R1+0x9308], R4 ;  /* 0x0093080401007387 */ /* 0x0043e80000100a00 */
[----:B-1----:R-:W2:Y:S04]  /*40d90*/  LDL.LU.64 R4, [R1+0x400] ;  /* 0x0004000001047983 */ /* 0x002ea80000300a00 */
[----:B------:R-:W2:Y:S01]  /*40da0*/  LDL.LU.64 R6, [R1+0x408] ;  /* 0x0004080001067983 */ /* 0x000ea20000300a00 */
[----:B------:R-:W-:-:S02]  /*40db0*/  F2FP.F16.E4M3.UNPACK_B R18, R18 ;  /* 0x00000012ff12723e */ /* 0x000fc400020006ff */
[----:B------:R-:W-:Y:S01]  /*40dc0*/  F2FP.F16.E4M3.UNPACK_B R19, R2 ;  /* 0x00000002ff13723e */ /* 0x000fe200020006ff */
[----:B------:R-:W-:Y:S04]  /*40dd0*/  STL.64 [R1+0x91c0], R22 ;  /* 0x0091c01601007387 */ /* 0x000fe80000100a00 */
[----:B------:R1:W-:Y:S04]  /*40de0*/  STL.64 [R1+0x91b8], R20 ;  /* 0x0091b81401007387 */ /* 0x0003e80000100a00 */
[----:B0-----:R0:W-:Y:S01]  /*40df0*/  STL.64 [R1+0x1c0], R12 ;  /* 0x0001c00c01007387 */ /* 0x0011e20000100a00 */
[----:B------:R-:W-:-:S02]  /*40e00*/  IMAD.MOV.U32 R2, RZ, RZ, R12 ;  /* 0x000000ffff027224 */ /* 0x000fc400078e000c */
[----:B------:R-:W-:Y:S01]  /*40e10*/  IMAD.MOV.U32 R3, RZ, RZ, R13 ;  /* 0x000000ffff037224 */ /* 0x000fe200078e000d */
[----:B------:R4:W-:Y:S01]  /*40e20*/  STL.64 [R1+0x1c8], R14 ;  /* 0x0001c80e01007387 */ /* 0x0009e20000100a00 */
[----:B-1----:R-:W-:Y:S02]  /*40e30*/  IMAD.MOV.U32 R21, RZ, RZ, R14 ;  /* 0x000000ffff157224 */ /* 0x002fe400078e000e */
[----:B------:R-:W-:Y:S01]  /*40e40*/  IMAD.MOV.U32 R20, RZ, RZ, R15 ;  /* 0x000000ffff147224 */ /* 0x000fe200078e000f */
[----:B0-----:R-:W3:Y:S04]  /*40e50*/  LDL.LU.64 R12, [R1+0x440] ;  /* 0x00044000010c7983 */ /* 0x001ee80000300a00 */
[----:B----4-:R-:W3:Y:S04]  /*40e60*/  LDL.LU.64 R14, [R1+0x448] ;  /* 0x00044800010e7983 */ /* 0x010ee80000300a00 */
[----:B------:R-:W4:Y:S04]  /*40e70*/  LDL.LU.64 R24, [R1+0x470] ;  /* 0x0004700001187983 */ /* 0x000f280000300a00 */
[----:B------:R-:W4:Y:S01]  /*40e80*/  LDL.LU.64 R26, [R1+0x478] ;  /* 0x00047800011a7983 */ /* 0x000f220000300a00 */
[----:B--2---:R-:W-:-:S15]  /*40e90*/  HMMA.16816.F32 R4, R8, R18, R4 ;  /* 0x000000120804723c */ /* 0x004fde0000001804 */
[----:B------:R-:W-:-:S08]  /*40ea0*/  NOP ;  /* 0x0000000000007918 */ /* 0x000fd00000000000 */
[----:B------:R-:W-:Y:S04]  /*40eb0*/  STL.64 [R1+0x400], R4 ;  /* 0x0004000401007387 */ /* 0x000fe80000100a00 */
[----:B------:R0:W-:Y:S04]  /*40ec0*/  STL.64 [R1+0x408], R6 ;  /* 0x0004080601007387 */ /* 0x0001e80000100a00 */
[----:B0-----:R-:W2:Y:S04]  /*40ed0*/  LDL.LU.64 R6, [R1+0x9310] ;  /* 0x0093100001067983 */ /* 0x001ea80000300a00 */
[----:B------:R-:W2:Y:S01]  /*40ee0*/  LDL.LU.64 R4, [R1+0x9308] ;  /* 0x0093080001047983 */ /* 0x000ea20000300a00 */
[----:B------:R-:W-:-:S02]  /*40ef0*/  F2FP.F16.E4M3.UNPACK_B R16, R16 ;  /* 0x00000010ff10723e */ /* 0x000fc400020006ff */
[----:B------:R-:W-:-:S07]  /*40f00*/  F2FP.F16.E4M3.UNPACK_B R17, R17 ;  /* 0x00000011ff11723e */ /* 0x000fce00020006ff */
[----:B--2---:R-:W-:-:S15]  /*40f10*/  HMMA.16816.F32 R4, R8, R16, R4 ;  /* 0x000000100804723c */ /* 0x004fde0000001804 */
[----:B------:R-:W-:-:S08]  /*40f20*/  NOP ;  /* 0x0000000000007918 */ /* 0x000fd00000000000 */
[----:B------:R-:W-:Y:S04]  /*40f30*/  STL.64 [R1+0x420], R4 ;  /* 0x0004200401007387 */ /* 0x000fe80000100a00 */
[----:B------:R0:W-:Y:S04]  /*40f40*/  STL.64 [R1+0x428], R6 ;  /* 0x0004280601007387 */ /* 0x0001e80000100a00 */
[----:B0-----:R-:W2:Y:S04]  /*40f50*/  LDL.LU.64 R6, [R1+0x9300] ;  /* 0x0093000001067983 */ /* 0x001ea80000300a00 */
[----:B------:R-:W3:Y:S04]  /*40f60*/  LDL.LU.64 R4, [R1+0x92f8] ;  /* 0x0092f80001047983 */ /* 0x000ee80000300a00 */
[----:B------:R-:W-:Y:S04]  /*40f70*/  STL.64 [R1+0x9198], R18 ;  /* 0x0091981201007387 */ /* 0x000fe80000100a00 */
[----:B------:R0:W-:Y:S04]  /*40f80*/  STL.64 [R1+0x9190], R16 ;  /* 0x0091901001007387 */ /* 0x0001e80000100a00 */
[----:B0-----:R-:W4:Y:S04]  /*40f90*/  LDL.LU.64 R16, [R1+0x4f0] ;  /* 0x0004f00001107983 */ /* 0x001f280000300a00 */
[----:B------:R-:W4:Y:S01]  /*40fa0*/  LDL.LU.64 R18, [R1+0x4f8] ;  /* 0x0004f80001127983 */ /* 0x000f220000300a00 */
[----:B--2---:R-:W-:-:S02]  /*40fb0*/  F2FP.F16.E4M3.UNPACK_B R6, R6 ;  /* 0x00000006ff06723e */ /* 0x004fc400020006ff */
[----:B------:R-:W-:Y:S02]  /*40fc0*/  F2FP.F16.E4M3.UNPACK_B R7, R7 ;  /* 0x00000007ff07723e */ /* 0x000fe400020006ff */
[----:B---3--:R-:W-:Y:S02]  /*40fd0*/  F2FP.F16.E4M3.UNPACK_B R4, R4 ;  /* 0x00000004ff04723e */ /* 0x008fe400020006ff */
[----:B------:R-:W-:-:S03]  /*40fe0*/  F2FP.F16.E4M3.UNPACK_B R5, R5 ;  /* 0x00000005ff05723e */ /* 0x000fc600020006ff */
[C---:B------:R-:W-:Y:S06]  /*40ff0*/  HMMA.16816.F32 R12, R8.reuse, R6, R12 ;  /* 0x00000006080c723c */ /* 0x040fec000000180c */
[----:B----4-:R-:W-:-:S15]  /*41000*/  HMMA.16816.F32 R24, R8, R4, R24 ;  /* 0x000000040818723c */ /* 0x010fde0000001818 */
[----:B------:R-:W-:-:S02]  /*41010*/  NOP ;  /* 0x0000000000007918 */ /* 0x000fc40000000000 */
[----:B------:R-:W-:Y:S04]  /*41020*/  STL.64 [R1+0x440], R12 ;  /* 0x0004400c01007387 */ /* 0x000fe80000100a00 */
[----:B------:R0:W-:Y:S04]  /*41030*/  STL.64 [R1+0x448], R14 ;  /* 0x0004480e01007387 */ /* 0x0001e80000100a00 */
[----:B0-----:R-:W2:Y:S04]  /*41040*/  LDL.LU.64 R14, [R1+0x92f0] ;  /* 0x0092f000010e7983 */ /* 0x001ea80000300a00 */
[----:B------:R-:W3:Y:S04]  /*41050*/  LDL.LU.64 R12, [R1+0x92e8] ;  /* 0x0092e800010c7983 */ /* 0x000ee80000300a00 */
[----:B------:R-:W4:Y:S04]  /*41060*/  LDL.LU R22, [R1+0x240c] ;  /* 0x00240c0001167983 */ /* 0x000f280000300800 */
[----:B------:R-:W4:Y:S04]  /*41070*/  LDL.LU R23, [R1+0x2408] ;  /* 0x0024080001177983 */ /* 0x000f280000300800 */
[----:B------:R-:W-:Y:S04]  /*41080*/  STL.64 [R1+0x470], R24 ;  /* 0x0004701801007387 */ /* 0x000fe80000100a00 */
[----:B------:R0:W-:Y:S04]  /*41090*/  STL.64 [R1+0x478], R26 ;  /* 0x0004781a01007387 */ /* 0x0001e80000100a00 */
[----:B0-----:R-:W3:Y:S04]  /*410a0*/  LDL.LU.64 R26, [R1+0x92e0] ;  /* 0x0092e000011a7983 */ /* 0x001ee80000300a00 */
        /* <DEDUP_REMOVED lines=8> */
[----:B------:R0:W-:Y:S04]  /*41130*/  STL.64 [R1+0x500], R4 ;  /* 0x0005000401007387 */ /* 0x0001e80000100a00 */
[----:B------:R-:W-:Y:S01]  /*41140*/  STL.64 [R1+0x508], R6 ;  /* 0x0005080601007387 */ /* 0x000fe20000100a00 */
[----:B0-----:R-:W-:Y:S02]  /*41150*/  F2FP.F16.E4M3.UNPACK_B R4, R21 ;  /* 0x00000015ff04723e */ /* 0x001fe400020006ff */
[----:B------:R-:W-:-:S05]  /*41160*/  F2FP.F16.E4M3.UNPACK_B R5, R20 ;  /* 0x00000014ff05723e */ /* 0x000fca00020006ff */
[----:B------:R0:W-:Y:S02]  /*41170*/  STL.64 [R1+0xa8], R4 ;  /* 0x0000a80401007387 */ /* 0x0001e40000100a00 */
[----:B0-----:R-:W-:Y:S07]  /*41180*/  HMMA.16816.F32 R4, R8, R4, R16 ;  /* 0x000000040804723c */ /* 0x001fee0000001810 */
[----:B------:R-:W-:-:S15]  /*41190*/  IMAD R10, R15, 0x100, R14 ;  /* 0x000001000f0a7824 */ /* 0x000fde00078e020e */
[----:B------:R-:W-:-:S01]  /*411a0*/  NOP ;  /* 0x0000000000007918 */ /* 0x000fc20000000000 */
[----:B------:R-:W-:Y:S04]  /*411b0*/  STL.64 [R1+0x4f0], R4 ;  /* 0x0004f00401007387 */ /* 0x000fe80000100a00 */
[----:B------:R-:W-:Y:S04]  /*411c0*/  STL.64 [R1+0x4f8], R6 ;  /* 0x0004f80601007387 */ /* 0x000fe80000100a00 */
[----:B------:R-:W2:Y:S04]  /*411d0*/  LDL R14, [R1+0x80] ;  /* 0x00008000010e7983 */ /* 0x000ea80000100800 */
[----:B------:R-:W2:Y:S01]  /*411e0*/  LDL R15, [R1+0x84] ;  /* 0x00008400010f7983 */ /* 0x000ea20000100800 */
[----:B------:R-:W-:-:S02]  /*411f0*/  IMAD R9, R29, 0x100, R28 ;  /* 0x000001001d097824 */ /* 0x000fc400078e021c */
[----:B---3--:R-:W-:Y:S01]  /*41200*/  IMAD R8, R27, 0x100, R26 ;  /* 0x000001001b087824 */ /* 0x008fe200078e021a */
[----:B------:R-:W3:Y:S04]  /*41210*/  LDL R28, [R1+0x78] ;  /* 0x00007800011c7983 */ /* 0x000ee80000100800 */
[----:B------:R-:W3:Y:S01]  /*41220*/  LDL R29, [R1+0x7c] ;  /* 0x00007c00011d7983 */ /* 0x000ee20000100800 */
[----:B------:R-:W-:Y:S02]  /*41230*/  IMAD.MOV.U32 R26, RZ, RZ, R13 ;  /* 0x000000ffff1a7224 */ /* 0x000fe400078e000d */
[----:B------:R-:W-:Y:S01]  /*41240*/  IMAD.MOV.U32 R27, RZ, RZ, R12 ;  /* 0x000000ffff1b7224 */ /* 0x000fe200078e000c */
[----:B--2---:R0:W-:Y:S04]  /*41250*/  STL.64 [R1+0x9278], R14 ;  /* 0x0092780e01007387 */ /* 0x0041e80000100a00 */
[----:B------:R-:W2:Y:S04]  /*41260*/  LDL R12, [R1+0x88] ;  /* 0x00008800010c7983 */ /* 0x000ea80000100800 */
[----:B------:R-:W2:Y:S04]  /*41270*/  LDL R13, [R1+0x8c] ;  /* 0x00008c00010d7983 */ /* 0x000ea80000100800 */
[----:B------:R-:W4:Y:S04]  /*41280*/  LDL.64 R24, [R1+0x38] ;  /* 0x0000380001187983 */ /* 0x000f280000100a00 */
[----:B--2---:R-:W-:Y:S04]  /*41290*/  STL.64 [R1+0x9290], R12 ;  /* 0x0092900c01007387 */ /* 0x004fe80000100a00 */
[----:B------:R1:W-:Y:S04]  /*412a0*/  STL.64 [R1+0x9218], R26 ;  /* 0x0092181a01007387 */ /* 0x0003e80000100a00 */
[----:B----4-:R-:W-:Y:S04]  /*412b0*/  STL.64 [R1+0x9210], R24 ;  /* 0x0092101801007387 */ /* 0x010fe80000100a00 */
[----:B0-----:R-:W2:Y:S04]  /*412c0*/  LDL R14, [R1+0x90] ;  /* 0x00009000010e7983 */ /* 0x001ea80000100800 */
[----:B------:R-:W2:Y:S04]  /*412d0*/  LDL R15, [R1+0x94] ;  /* 0x00009400010f7983 */ /* 0x000ea80000100800 */
[----:B------:R-:W4:Y:S04]  /*412e0*/  LDL R16, [R1+0x40] ;  /* 0x0000400001107983 */ /* 0x000f280000100800 */
[----:B------:R-:W4:Y:S01]  /*412f0*/  LDL R17, [R1+0x44] ;  /* 0x0000440001117983 */ /* 0x000f220000100800 */
[----:B-1----:R-:W-:-:S03]  /*41300*/  IMAD.MOV.U32 R27, RZ, RZ, R0 ;  /* 0x000000ffff1b7224 */ /* 0x002fc600078e0000 */
[----:B--2---:R0:W-:Y:S04]  /*41310*/  STL.64 [R1+0x92a8], R14 ;  /* 0x0092a80e01007387 */ /* 0x0041e80000100a00 */
[----:B------:R-:W2:Y:S04]  /*41320*/  LDL R26, [R1+0x48] ;  /* 0x00004800011a7983 */ /* 0x000ea80000100800 */
[----:B------:R-:W3:Y:S04]  /*41330*/  LDL.LU R0, [R1+0x92d8] ;  /* 0x0092d80001007983 */ /* 0x000ee80000300800 */
[----:B------:R-:W4:Y:S04]  /*41340*/  LDL R12, [R1+0x98] ;  /* 0x00009800010c7983 */ /* 0x000f280000100800 */
[----:B------:R-:W4:Y:S01]  /*41350*/  LDL R13, [R1+0x9c] ;  /* 0x00009c00010d7983 */ /* 0x000f220000100800 */
[----:B------:R-:W-:-:S03]  /*41360*/  IMAD R11, R23, 0x100, R22 ;  /* 0x00000100170b7824 */ /* 0x000fc600078e0216 */
[----:B0-----:R-:W3:Y:S04]  /*41370*/  LDL R14, [R1+0xa0] ;  /* 0x0000a000010e7983 */ /* 0x001ee80000100800 */
[----:B------:R-:W3:Y:S04]  /*41380*/  LDL R15, [R1+0xa4] ;  /* 0x0000a400010f7983 */ /* 0x000ee80000100800 */
[----:B----4-:R-:W-:Y:S04]  /*41390*/  STL.64 [R1+0x92c0], R12 ;  /* 0x0092c00c01007387 */ /* 0x010fe80000100a00 */
[----:B------:R-:W4:Y:S04]  /*413a0*/  LDL.LU.64 R20, [R1+0x1010] ;  /* 0x0010100001147983 */ /* 0x000f280000300a00 */
[----:B------:R-:W2:Y:S04]  /*413b0*/  LDL.LU.64 R22, [R1+0x1018] ;  /* 0x0010180001167983 */ /* 0x000ea80000300a00 */
[----:B--2---:R-:W-:Y:S04]  /*413c0*/  STL.64 [R1+0x9270], R22 ;  /* 0x0092701601007387 */ /* 0x004fe80000100a00 */
[----:B----4-:R0:W-:Y:S04]  /*413d0*/  STL.64 [R1+0x9268], R20 ;  /* 0x0092681401007387 */ /* 0x0101e80000100a00 */
[----:B0-----:R-:W2:Y:S04]  /*413e0*/  LDL.LU.64 R20, [R1+0x1030] ;  /* 0x0010300001147983 */ /* 0x001ea80000300a00 */
[----:B------:R-:W4:Y:S04]  /*413f0*/  LDL.LU.64 R22, [R1+0x1038] ;  /* 0x0010380001167983 */ /* 0x000f280000300a00 */
[----:B----4-:R-:W-:Y:S04]  /*41400*/  STL.64 [R1+0x9288], R22 ;  /* 0x0092881601007387 */ /* 0x010fe80000100a00 */
[----:B--2---:R0:W-:Y:S04]  /*41410*/  STL.64 [R1+0x9280], R20 ;  /* 0x0092801401007387 */ /* 0x0041e80000100a00 */
        /* <DEDUP_REMOVED lines=9> */
[----:B------:R-:W4:Y:S01]  /*414b0*/  LDL.LU.64 R22, [R1+0x1068] ;  /* 0x0010680001167983 */ /* 0x000f220000300a00 */
[----:B------:R-:W-:-:S02]  /*414c0*/  F2FP.F16.E4M3.UNPACK_B R8, R8 ;  /* 0x00000008ff08723e */ /* 0x000fc400020006ff */
[----:B------:R-:W-:Y:S02]  /*414d0*/  F2FP.F16.E4M3.UNPACK_B R9, R9 ;  /* 0x00000009ff09723e */ /* 0x000fe400020006ff */
[----:B------:R-:W-:Y:S02]  /*414e0*/  F2FP.F16.E4M3.UNPACK_B R10, R10 ;  /* 0x0000000aff0a723e */ /* 0x000fe400020006ff */
[----:B------:R-:W-:Y:S01]  /*414f0*/  F2FP.F16.E4M3.UNPACK_B R11, R11 ;  /* 0x0000000bff0b723e */ /* 0x000fe200020006ff */
[----:B----4-:R-:W-:Y:S04]  /*41500*/  STL.64 [R1+0x92d0], R22 ;  /* 0x0092d01601007387 */ /* 0x010fe80000100a00 */
[----:B--2---:R0:W-:Y:S04]  /*41510*/  STL.64 [R1+0x92c8], R20 ;  /* 0x0092c81401007387 */ /* 0x0041e80000100a00 */
[----:B0-----:R-:W3:Y:S04]  /*41520*/  LDL.LU.64 R20, [R1+0x1070] ;  /* 0x0010700001147983 */ /* 0x001ee80000300a00 */
[----:B------:R-:W3:Y:S04]  /*41530*/  LDL.LU.64 R22, [R1+0x1078] ;  /* 0x0010780001167983 */ /* 0x000ee80000300a00 */
[----:B------:R-:W2:Y:S04]  /*41540*/  LDL.LU.64 R4, [R1+0x1000] ;  /* 0x0010000001047983 */ /* 0x000ea80000300a00 */
[----:B------:R-:W2:Y:S04]  /*41550*/  LDL.LU.64 R6, [R1+0x1008] ;  /* 0x0010080001067983 */ /* 0x000ea80000300a00 */
[----:B------:R0:W-:Y:S04]  /*41560*/  STL.64 [R1+0x9230], R26 ;  /* 0x0092301a01007387 */ /* 0x0001e80000100a00 */
[----:B------:R-:W4:Y:S04]  /*41570*/  LDL.LU.64 R24, [R1+0x1020] ;  /* 0x0010200001187983 */ /* 0x000f280000300a00 */
[----:B0-----:R-:W4:Y:S04]  /*41580*/  LDL.LU.64 R26, [R1+0x1028] ;  /* 0x00102800011a7983 */ /* 0x001f280000300a00 */
[----:B------:R-:W2:Y:S01]  /*41590*/  LDL.64 R18, [R1+0x50] ;  /* 0x0000500001127983 */ /* 0x000ea20000100a00 */
[C---:B---3--:R-:W-:Y:S03]  /*415a0*/  HMMA.16816.F32 R12, R8.reuse, R14, R20 ;  /* 0x0000000e080c723c */ /* 0x048fe60000001814 */
[----:B--2---:R0:W-:Y:S04]  /*415b0*/  STL.64 [R1+0x9240], R18 ;  /* 0x0092401201007387 */ /* 0x0041e80000100a00 */
[----:B0-----:R-:W2:Y:S04]  /*415c0*/  LDL R18, [R1+0x58] ;  /* 0x0000580001127983 */ /* 0x001ea80000100800 */
[----:B------:R0:W-:Y:S04]  /*415d0*/  STL.64 [R1+0x9238], R16 ;  /* 0x0092381001007387 */ /* 0x0001e80000100a00 */
[----:B0-----:R-:W3:Y:S04]  /*415e0*/  LDL.64 R16, [R1+0x60] ;  /* 0x0000600001107983 */ /* 0x001ee80000100a00 */
[----:B------:R-:W4:Y:S04]  /*415f0*/  LDL.LU.64 R22, [R1+0x92d0] ;  /* 0x0092d00001167983 */ /* 0x000f280000300a00 */
[----:B------:R-:W4:Y:S04]  /*41600*/  LDL.LU.64 R20, [R1+0x92c8] ;  /* 0x0092c80001147983 */ /* 0x000f280000300a00 */
[----:B------:R0:W-:Y:S04]  /*41610*/  STL.64 [R1+0x1070], R12 ;  /* 0x0010700c01007387 */ /* 0x0001e80000100a00 */
[----:B------:R4:W-:Y:S04]  /*41620*/  STL.64 [R1+0x1078], R14 ;  /* 0x0010780e01007387 */ /* 0x0009e80000100a00 */
[----:B0-----:R-:W4:Y:S02]  /*41630*/  LDL.LU.64 R12, [R1+0x92c0] ;  /* 0x0092c000010c7983 */ /* 0x001f240000300a00 */
[----:B----4-:R-:W-:Y:S02]  /*41640*/  HMMA.16816.F32 R12, R8, R12, R20 ;  /* 0x0000000c080c723c */ /* 0x010fe40000001814 */
[----:B------:R-:W4:Y:S04]  /*41650*/  LDL.LU.64 R22, [R1+0x92b8] ;  /* 0x0092b80001167983 */ /* 0x000f280000300a00 */
[----:B------:R-:W4:-:S15]  /*41660*/  LDL.LU.64 R20, [R1+0x92b0] ;  /* 0x0092b00001147983 */ /* 0x000f1e0000300a00 */
[----:B------:R-:W-:-:S02]  /*41670*/  NOP ;  /* 0x0000000000007918 */ /* 0x000fc40000000000 */
[----:B------:R-:W-:Y:S04]  /*41680*/  STL.64 [R1+0x1060], R12 ;  /* 0x0010600c01007387 */ /* 0x000fe80000100a00 */
[----:B------:R0:W-:Y:S04]  /*41690*/  STL.64 [R1+0x1068], R14 ;  /* 0x0010680e01007387 */ /* 0x0001e80000100a00 */
[----:B0-----:R-:W4:Y:S02]  /*416a0*/  LDL.LU.64 R14, [R1+0x92a8] ;  /* 0x0092a800010e7983 */ /* 0x001f240000300a00 */
[----:B----4-:R-:W-:Y:S02]  /*416b0*/  HMMA.16816.F32 R12, R8, R14, R20 ;  /* 0x0000000e080c723c */ /* 0x010fe40000001814 */
[----:B------:R-:W4:Y:S04]  /*416c0*/  LDL.LU.64 R22, [R1+0x92a0] ;  /* 0x0092a00001167983 */ /* 0x000f280000300a00 */
[----:B------:R-:W4:-:S15]  /*416d0*/  LDL.LU.64 R20, [R1+0x9298] ;  /* 0x0092980001147983 */ /* 0x000f1e0000300a00 */
[----:B------:R-:W-:-:S02]  /*416e0*/  NOP ;  /* 0x0000000000007918 */ /* 0x000fc40000000000 */
        /* <DEDUP_REMOVED lines=16> */
[----:B0-----:R-:W2:Y:S04]  /*417f0*/  LDL.LU.64 R14, [R1+0x9260] ;  /* 0x00926000010e7983 */ /* 0x001ea80000300a00 */
[----:B------:R-:W4:Y:S01]  /*41800*/  LDL.LU.64 R12, [R1+0x9258] ;  /* 0x00925800010c7983 */ /* 0x000f220000300a00 */
[----:B------:R-:W-:-:S15]  /*41810*/  HMMA.16816.F32 R24, R8, R28, R24 ;  /* 0x0000001c0818723c */ /* 0x000fde0000001818 */
[----:B------:R-:W-:-:S08]  /*41820*/  NOP ;  /* 0x0000000000007918 */ /* 0x000fd00000000000 */
[----:B------:R0:W-:Y:S04]  /*41830*/  STL.64 [R1+0x1020], R24 ;  /* 0x0010201801007387 */ /* 0x0001e80000100a00 */
[----:B------:R1:W-:Y:S04]  /*41840*/  STL.64 [R1+0x1028], R26 ;  /* 0x0010281a01007387 */ /* 0x0003e80000100a00 */
[----:B0-----:R-:W3:Y:S01]  /*41850*/  LDL.LU.64 R24, [R1+0xfd0] ;  /* 0x000fd00001187983 */ /* 0x001ee20000300a00 */
[----:B----4-:R-:W-:-:S15]  /*41860*/  HMMA.16816.F32 R20, R8, R12, R20 ;  /* 0x0000000c0814723c */ /* 0x010fde0000001814 */
[----:B------:R-:W-:-:S08]  /*41870*/  NOP ;  /* 0x0000000000007918 */ /* 0x000fd00000000000 */
[----:B------:R-:W-:Y:S04]  /*41880*/  STL.64 [R1+0x1010], R20 ;  /* 0x0010101401007387 */ /* 0x000fe80000100a00 */
[----:B------:R-:W-:Y:S04]  /*41890*/  STL.64 [R1+0x1018], R22 ;  /* 0x0010181601007387 */ /* 0x000fe80000100a00 */
[----:B-1----:R-:W4:Y:S01]  /*418a0*/  LDL.LU.64 R26, [R1+0xfd8] ;  /* 0x000fd800011a7983 */ /* 0x002f220000300a00 */
[----:B--2---:R-:W-:-:S15]  /*418b0*/  HMMA.16816.F32 R4, R8, R14, R4 ;  /* 0x0000000e0804723c */ /* 0x004fde0000001804 */
[----:B------:R-:W-:-:S08]  /*418c0*/  NOP ;  /* 0x0000000000007918 */ /* 0x000fd00000000000 */
[----:B------:R-:W-:Y:S04]  /*418d0*/  STL.64 [R1+0x1000], R4 ;  /* 0x0010000401007387 */ /* 0x000fe80000100a00 */
[----:B------:R-:W-:Y:S04]  /*418e0*/  STL.64 [R1+0x1008], R6 ;  /* 0x0010080601007387 */ /* 0x000fe80000100a00 */
[----:B----4-:R-:W-:Y:S04]  /*418f0*/  STL.64 [R1+0x9250], R26 ;  /* 0x0092501a01007387 */ /* 0x010fe80000100a00 */
[----:B---3--:R0:W-:Y:S04]  /*41900*/  STL.64 [R1+0x9248], R24 ;  /* 0x0092481801007387 */ /* 0x0081e80000100a00 */
[----:B0-----:R-:W2:Y:S04]  /*41910*/  LDL.LU.64 R24, [R1+0xfe0] ;  /* 0x000fe00001187983 */ /* 0x001ea80000300a00 */
[----:B------:R-:W2:Y:S04]  /*41920*/  LDL.LU.64 R26, [R1+0xfe8] ;  /* 0x000fe800011a7983 */ /* 0x000ea80000300a00 */
[----:B------:R-:W3:Y:S04]  /*41930*/  LDL.LU.64 R20, [R1+0xfa0] ;  /* 0x000fa00001147983 */ /* 0x000ee80000300a00 */
[----:B------:R-:W4:Y:S04]  /*41940*/  LDL.LU.64 R22, [R1+0xfa8] ;  /* 0x000fa80001167983 */ /* 0x000f280000300a00 */
[----:B----4-:R-:W-:Y:S04]  /*41950*/  STL.64 [R1+0x9228], R22 ;  /* 0x0092281601007387 */ /* 0x010fe80000100a00 */
[----:B---3--:R0:W-:Y:S04]  /*41960*/  STL.64 [R1+0x9220], R20 ;  /* 0x0092201401007387 */ /* 0x0081e80000100a00 */
[----:B0-----:R-:W3:Y:S04]  /*41970*/  LDL.LU.64 R20, [R1+0xfc0] ;  /* 0x000fc00001147983 */ /* 0x001ee80000300a00 */
[----:B------:R-:W3:Y:S04]  /*41980*/  LDL.LU.64 R22, [R1+0xfc8] ;  /* 0x000fc80001167983 */ /* 0x000ee80000300a00 */
[----:B------:R-:W4:Y:S04]  /*41990*/  LDL.LU.64 R4, [R1+0xf90] ;  /* 0x000f900001047983 */ /* 0x000f280000300a00 */
[----:B------:R-:W4:Y:S04]  /*419a0*/  LDL.LU.64 R6, [R1+0xf98] ;  /* 0x000f980001067983 */ /* 0x000f280000300a00 */
[----:B------:R-:W4:Y:S04]  /*419b0*/  LDL.64 R28, [R1] ;  /* 0x00000000011c7983 */ /* 0x000f280000100a00 */
[----:B------:R-:W-:Y:S04]  /*419c0*/  STL.64 [R1+0x90e0], R14 ;  /* 0x0090e00e01007387 */ /* 0x000fe80000100a00 */
[----:B------:R0:W-:Y:S04]  /*419d0*/  STL.64 [R1+0x90d8], R12 ;  /* 0x0090d80c01007387 */ /* 0x0001e80000100a00 */
[----:B0-----:R-:W2:Y:S04]  /*419e0*/  LDL.LU.64 R12, [R1+0xff0] ;  /* 0x000ff000010c7983 */ /* 0x001ea80000300a00 */
[----:B------:R-:W2:Y:S01]  /*419f0*/  LDL.LU.64 R14, [R1+0xff8] ;  /* 0x000ff800010e7983 */ /* 0x000ea20000300a00 */
[----:B------:R-:W-:Y:S01]  /*41a00*/  IMAD.MOV.U32 R19, RZ, RZ, R0 ;  /* 0x000000ffff137224 */ /* 0x000fe200078e0000 */
[----:B--2---:R-:W-:-:S15]  /*41a10*/  HMMA.16816.F32 R12, R8, R16, R12 ;  /* 0x00000010080c723c */ /* 0x004fde000000180c */
[----:B------:R-:W-:-:S08]  /*41a20*/  NOP ;  /* 0x0000000000007918 */ /* 0x000fd00000000000 */
[----:B------:R-:W-:Y:S04]  /*41a30*/  STL.64 [R1+0xff0], R12 ;  /* 0x000ff00c01007387 */ /* 0x000fe80000100a00 */
[----:B------:R0:W-:Y:S02]  /*41a40*/  STL.64 [R1+0xff8], R14 ;  /* 0x000ff80e01007387 */ /* 0x0001e40000100a00 */
[----:B0-----:R-:W-:Y:S02]  /*41a50*/  IMAD.MOV.U32 R15, RZ, RZ, R16 ;  /* 0x000000ffff0f7224 */ /* 0x001fe400078e0010 */
[----:B------:R-:W-:Y:S02]  /*41a60*/  IMAD.MOV.U32 R14, RZ, RZ, R17 ;  /* 0x000000ffff0e7224 */ /* 0x000fe400078e0011 */
[C---:B------:R-:W-:Y:S03]  /*41a70*/  HMMA.16816.F32 R16, R8.reuse, R18, R24 ;  /* 0x000000120810723c */ /* 0x040fe60000001818 */
[----:B------:R0:W-:Y:S04]  /*41a80*/  STL.64 [R1+0x91e8], R14 ;  /* 0x0091e80e01007387 */ /* 0x0001e80000100a00 */
[----:B------:R-:W2:Y:S04]  /*41a90*/  LDL.LU.64 R12, [R1+0xfb0] ;  /* 0x000fb000010c7983 */ /* 0x000ea80000300a00 */
[----:B0-----:R-:W2:Y:S04]  /*41aa0*/  LDL.LU.64 R14, [R1+0xfb8] ;  /* 0x000fb800010e7983 */ /* 0x001ea80000300a00 */
[----:B------:R-:W3:Y:S04]  /*41ab0*/  LDL.LU.64 R26, [R1+0x9250] ;  /* 0x00925000011a7983 */ /* 0x000ee80000300a00 */
[----:B------:R-:W3:Y:S04]  /*41ac0*/  LDL.LU.64 R24, [R1+0x9248] ;  /* 0x0092480001187983 */ /* 0x000ee80000300a00 */
[----:B------:R-:W-:Y:S04]  /*41ad0*/  STL.64 [R1+0xfe0], R16 ;  /* 0x000fe01001007387 */ /* 0x000fe80000100a00 */
[----:B------:R0:W-:Y:S04]  /*41ae0*/  STL.64 [R1+0xfe8], R18 ;  /* 0x000fe81201007387 */ /* 0x0001e80000100a00 */
[----:B0-----:R-:W3:Y:S04]  /*41af0*/  LDL.LU.64 R18, [R1+0x9240] ;  /* 0x0092400001127983 */ /* 0x001ee80000300a00 */
[----:B------:R-:W2:Y:S01]  /*41b00*/  LDL.LU.64 R16, [R1+0x9238] ;  /* 0x0092380001107983 */ /* 0x000ea20000300a00 */
[----:B---3--:R-:W-:-:S15]  /*41b10*/  HMMA.16816.F32 R24, R8, R18, R24 ;  /* 0x000000120818723c */ /* 0x008fde0000001818 */
[----:B------:R-:W-:-:S08]  /*41b20*/  NOP ;  /* 0x0000000000007918 */ /* 0x000fd00000000000 */
[----:B------:R-:W-:Y:S04]  /*41b30*/  STL.64 [R1+0xfd0], R24 ;  /* 0x000fd01801007387 */ /* 0x000fe80000100a00 */
[----:B------:R0:W-:Y:S04]  /*41b40*/  STL.64 [R1+0xfd8], R26 ;  /* 0x000fd81a01007387 */ /* 0x0001e80000100a00 */
[----:B0-----:R-:W3:Y:S01]  /*41b50*/  LDL.LU.64 R26, [R1+0x9230] ;  /* 0x00923000011a7983 */ /* 0x001ee20000300a00 */
[----:B------:R-:W-:-:S03]  /*41b60*/  IMAD.MOV.U32 R0, RZ, RZ, R19 ;  /* 0x000000ffff007224 */ /* 0x000fc600078e0013 */
[----:B------:R-:W4:Y:S04]  /*41b70*/  LDL.64 R18, [R1+0x28] ;  /* 0x0000280001127983 */ /* 0x000f280000100a00 */
[----:B------:R-:W-:Y:S01]  /*41b80*/  STL [R1+0x90c0], R0 ;  /* 0x0090c00001007387 */ /* 0x000fe20000100800 */
[----:B---3--:R-:W-:Y:S03]  /*41b90*/  HMMA.16816.F32 R24, R8, R26, R20 ;  /* 0x0000001a0818723c */ /* 0x008fe60000001814 */
[----:B------:R-:W3:Y:S04]  /*41ba0*/  LDL.LU.64 R22, [R1+0x9228] ;  /* 0x0092280001167983 */ /* 0x000ee80000300a00 */
[----:B------:R-:W3:-:S15]  /*41bb0*/  LDL.LU.64 R20, [R1+0x9220] ;  /* 0x0092200001147983 */ /* 0x000ede0000300a00 */
[----:B------:R-:W-:-:S01]  /*41bc0*/  NOP ;  /* 0x0000000000007918 */ /* 0x000fc20000000000 */
[----:B------:R-:W-:Y:S04]  /*41bd0*/  STL.64 [R1+0xfc0], R24 ;  /* 0x000fc01801007387 */ /* 0x000fe80000100a00 */
[----:B------:R0:W-:Y:S04]  /*41be0*/  STL.64 [R1+0xfc8], R26 ;  /* 0x000fc81a01007387 */ /* 0x0001e80000100a00 */
[----:B0-----:R-:W4:Y:S04]  /*41bf0*/  LDL.LU.64 R26, [R1+0x9218] ;  /* 0x00921800011a7983 */ /* 0x001f280000300a00 */
[----:B------:R-:W3:Y:S01]  /*41c00*/  LDL.LU.64 R24, [R1+0x9210] ;  /* 0x0092100001187983 */ /* 0x000ee20000300a00 */
[----:B--2---:R-:W-:-:S15]  /*41c10*/  HMMA.16816.F32 R12, R8, R16, R12 ;  /* 0x00000010080c723c */ /* 0x004fde000000180c */
[----:B------:R-:W-:-:S08]  /*41c20*/  NOP ;  /* 0x0000000000007918 */ /* 0x000fd00000000000 */
[----:B------:R-:W-:Y:S04]  /*41c30*/  STL.64 [R1+0xfb0], R12 ;  /* 0x000fb00c01007387 */ /* 0x000fe80000100a00 */
[----:B------:R3:W-:Y:S02]  /*41c40*/  STL.64 [R1+0xfb8], R14 ;  /* 0x000fb80e01007387 */ /* 0x0007e40000100a00 */
[----:B---3--:R-:W-:Y:S06]  /*41c50*/  HMMA.16816.F32 R12, R8, R24, R20 ;  /* 0x00000018080c723c */ /* 0x008fec0000001814 */
[----:B------:R-:W-:-:S05]  /*41c60*/  IMAD.MOV.U32 R0, RZ, RZ, R25 ;  /* 0x000000ffff007224 */ /* 0x000fca00078e0019 */
[----:B------:R-:W-:-:S12]  /*41c70*/  STL [R1+0x90c4], R0 ;  /* 0x0090c40001007387 */ /* 0x000fd80000100800 */
[----:B------:R-:W-:Y:S04]  /*41c80*/  STL.64 [R1+0xfa0], R12 ;  /* 0x000fa00c01007387 */ /* 0x000fe80000100a00 */
[----:B------:R4:W-:Y:S02]  /*41c90*/  STL.64 [R1+0xfa8], R14 ;  /* 0x000fa80e01007387 */ /* 0x0009e40000100a00 */
[----:B----4-:R-:W-:Y:S02]  /*41ca0*/  HMMA.16816.F32 R12, R8, R26, R4 ;  /* 0x0000001a080c723c */ /* 0x010fe40000001804 */
[----:B------:R-:W2:Y:S04]  /*41cb0*/  LDL.LU.64 R4, [R1+0xf80] ;  /* 0x000f800001047983 */ /* 0x000ea80000300a00 */
[----:B------:R-:W2:-:S15]  /*41cc0*/  LDL.LU.64 R6, [R1+0xf88] ;  /* 0x000f880001067983 */ /* 0x000e9e0000300a00 */
[----:B------:R-:W-:-:S02]  /*41cd0*/  NOP ;  /* 0x0000000000007918 */ /* 0x000fc40000000000 */
[----:B------:R-:W-:Y:S04]  /*41ce0*/  STL.64 [R1+0xf90], R12 ;  /* 0x000f900c01007387 */ /* 0x000fe80000100a00 */
[----:B------:R-:W-:Y:S04]  /*41cf0*/  STL.64 [R1+0xf98], R14 ;  /* 0x000f980e01007387 */ /* 0x000fe80000100a00 */
[----:B------:R-:W3:Y:S04]  /*41d00*/  LDL.LU.64 R20, [R1+0xf40] ;  /* 0x000f400001147983 */ /* 0x000ee80000300a00 */
[----:B------:R-:W4:Y:S04]  /*41d10*/  LDL.LU.64 R22, [R1+0xf48] ;  /* 0x000f480001167983 */ /* 0x000f280000300a00 */
[----:B----4-:R0:W-:Y:S04]  /*41d20*/  STL.64 [R1+0x91d0], R22 ;  /* 0x0091d01601007387 */ /* 0x0101e80000100a00 */
[----:B0-----:R-:W4:Y:S04]  /*41d30*/  LDL R22, [R1+0x10] ;  /* 0x0000100001167983 */ /* 0x001f280000100800 */
[----:B------:R-:W4:Y:S04]  /*41d40*/  LDL R23, [R1+0x14] ;  /* 0x0000140001177983 */ /* 0x000f280000100800 */
[----:B------:R-:W2:Y:S04]  /*41d50*/  LDL.LU.64 R12, [R1+0xf60] ;  /* 0x000f6000010c7983 */ /* 0x000ea80000300a00 */
[----:B------:R-:W3:Y:S04]  /*41d60*/  LDL.LU.64 R14, [R1+0xf68] ;  /* 0x000f6800010e7983 */ /* 0x000ee80000300a00 */
[----:B---3--:R0:W-:Y:S04]  /*41d70*/  STL.64 [R1+0x91f8], R14 ;  /* 0x0091f80e01007387 */ /* 0x0081e80000100a00 */
[----:B0-----:R-:W3:Y:S04]  /*41d80*/  LDL R14, [R1+0x20] ;  /* 0x00002000010e7983 */ /* 0x001ee80000100800 */
[----:B------:R-:W3:Y:S04]  /*41d90*/  LDL R15, [R1+0x24] ;  /* 0x00002400010f7983 */ /* 0x000ee80000100800 */
[----:B--2---:R-:W-:Y:S04]  /*41da0*/  STL.64 [R1+0x91f0], R12 ;  /* 0x0091f00c01007387 */ /* 0x004fe80000100a00 */
[----:B------:R0:W-:Y:S04]  /*41db0*/  STL.64 [R1+0x91c8], R20 ;  /* 0x0091c81401007387 */ /* 0x0001e80000100a00 */
[----:B0-----:R-:W2:Y:S04]  /*41dc0*/  LDL.64 R20, [R1+0x18] ;  /* 0x0000180001147983 */ /* 0x001ea80000100a00 */
[----:B----4-:R-:W-:Y:S01]  /*41dd0*/  STL.64 [R1+0x9208], R22 ;  /* 0x0092081601007387 */ /* 0x010fe20000100a00 */
[C---:B------:R-:W-:Y:S03]  /*41de0*/  HMMA.16816.F32 R4, R8.reuse, R18, R4 ;  /* 0x000000120804723c */ /* 0x040fe60000001804 */
[----:B--2---:R0:W-:Y:S04]  /*41df0*/  STL.64 [R1+0x9200], R20 ;  /* 0x0092001401007387 */ /* 0x0041e80000100a00 */
[----:B0-----:R-:W3:Y:S04]  /*41e00*/  LDL.LU.64 R20, [R1+0xf70] ;  /* 0x000f700001147983 */ /* 0x001ee80000300a00 */
[----:B------:R-:W3:Y:S04]  /*41e10*/  LDL.LU.64 R22, [R1+0xf78] ;  /* 0x000f780001167983 */ /* 0x000ee80000300a00 */
[----:B------:R-:W2:Y:S04]  /*41e20*/  LDL.LU.64 R24, [R1+0xf30] ;  /* 0x000f300001187983 */ /* 0x000ea80000300a00 */
[----:B------:R-:W4:Y:S01]  /*41e30*/  LDL.LU.64 R26, [R1+0xf38] ;  /* 0x000f3800011a7983 */ /* 0x000f220000300a00 */
[----:B------:R-:W-:Y:S01]  /*41e40*/  IMAD.MOV.U32 R0, RZ, RZ, R19 ;  /* 0x000000ffff007224 */ /* 0x000fe200078e0013 */
[C---:B---3--:R-:W-:Y:S02]  /*41e50*/  HMMA.16816.F32 R12, R8.reuse, R14, R20 ;  /* 0x0000000e080c723c */ /* 0x048fe40000001814 */
[----:B----4-:R-:W-:Y:S04]  /*41e60*/  STL.64 [R1+0x91e0], R26 ;  /* 0x0091e01a01007387 */ /* 0x010fe80000100a00 */
[----:B--2---:R0:W-:Y:S04]  /*41e70*/  STL.64 [R1+0x91d8], R24 ;  /* 0x0091d81801007387 */ /* 0x0041e80000100a00 */
[----:B0-----:R-:W2:Y:S04]  /*41e80*/  LDL.LU.64 R24, [R1+0xf50] ;  /* 0x000f500001187983 */ /* 0x001ea80000300a00 */
[----:B------:R-:W2:Y:S04]  /*41e90*/  LDL.LU.64 R26, [R1+0xf58] ;  /* 0x000f5800011a7983 */ /* 0x000ea80000300a00 */
[----:B------:R-:W3:Y:S04]  /*41ea0*/  LDL.LU.64 R16, [R1+0xf10] ;  /* 0x000f100001107983 */ /* 0x000ee80000300a00 */
[----:B------:R0:W-:Y:S04]  /*41eb0*/  STL.64 [R1+0xf80], R4 ;  /* 0x000f800401007387 */ /* 0x0001e80000100a00 */
[----:B------:R1:W-:Y:S04]  /*41ec0*/  STL.64 [R1+0xf88], R6 ;  /* 0x000f880601007387 */ /* 0x0003e80000100a00 */
[----:B------:R-:W3:Y:S04]  /*41ed0*/  LDL.LU.64 R18, [R1+0xf18] ;  /* 0x000f180001127983 */ /* 0x000ee80000300a00 */
[----:B0-----:R-:W4:Y:S04]  /*41ee0*/  LDL.LU.64 R4, [R1+0xf00] ;  /* 0x000f000001047983 */ /* 0x001f280000300a00 */
[----:B-1----:R-:W4:Y:S04]  /*41ef0*/  LDL.LU.64 R6, [R1+0xf08] ;  /* 0x000f080001067983 */ /* 0x002f280000300a00 */
[----:B------:R-:W-:Y:S04]  /*41f00*/  STL [R1+0x9130], R0 ;  /* 0x0091300001007387 */ /* 0x000fe80000100800 */
[----:B------:R-:W2:Y:S04]  /*41f10*/  LDL.LU.64 R22, [R1+0x9208] ;  /* 0x0092080001167983 */ /* 0x000ea80000300a00 */
[----:B------:R-:W3:Y:S04]  /*41f20*/  LDL.LU.64 R20, [R1+0x9200] ;  /* 0x0092000001147983 */ /* 0x000ee80000300a00 */
[----:B------:R-:W-:Y:S04]  /*41f30*/  STL.64 [R1+0xf70], R12 ;  /* 0x000f700c01007387 */ /* 0x000fe80000100a00 */
[----:B------:R0:W-:Y:S04]  /*41f40*/  STL.64 [R1+0xf78], R14 ;  /* 0x000f780e01007387 */ /* 0x0001e80000100a00 */
[----:B0-----:R-:W3:Y:S04]  /*41f50*/  LDL.LU.64 R14, [R1+0x91f8] ;  /* 0x0091f800010e7983 */ /* 0x001ee80000300a00 */
[----:B------:R-:W3:Y:S02]  /*41f60*/  LDL.LU.64 R12, [R1+0x91f0] ;  /* 0x0091f000010c7983 */ /* 0x000ee40000300a00 */
[----:B---3--:R-:W-:-:S15]  /*41f70*/  HMMA.16816.F32 R12, R8, R20, R12 ;  /* 0x00000014080c723c */ /* 0x008fde000000180c */
[----:B------:R-:W-:-:S08]  /*41f80*/  NOP ;  /* 0x0000000000007918 */ /* 0x000fd00000000000 */
[----:B------:R0:W-:Y:S02]  /*41f90*/  STL.64 [R1+0xf60], R12 ;  /* 0x000f600c01007387 */ /* 0x0001e40000100a00 */
[----:B0-----:R-:W-:Y:S02]  /*41fa0*/  IMAD.MOV.U32 R13, RZ, RZ, R20 ;  /* 0x000000ffff0d7224 */ /* 0x001fe400078e0014 */
[----:B------:R-:W-:Y:S02]  /*41fb0*/  IMAD.MOV.U32 R12, RZ, RZ, R21 ;  /* 0x000000ffff0c7224 */ /* 0x000fe400078e0015 */
[C---:B--2---:R-:W-:Y:S01]  /*41fc0*/  HMMA.16816.F32 R20, R8.reuse, R22, R24 ;  /* 0x000000160814723c */ /* 0x044fe20000001818 */
[----:B------:R0:W-:Y:S04]  /*41fd0*/  STL.64 [R1+0xf68], R14 ;  /* 0x000f680e01007387 */ /* 0x0001e80000100a00 */
[----:B0-----:R-:W2:Y:S04]  /*41fe0*/  LDL.LU.64 R14, [R1+0x91e8] ;  /* 0x0091e800010e7983 */ /* 0x001ea80000300a00 */
[----:B------:R-:W-:Y:S04]  /*41ff0*/  STL [R1+0x9138], R12 ;  /* 0x0091380c01007387 */ /* 0x000fe80000100800 */
[----:B------:R0:W-:Y:S04]  /*42000*/  STL [R1+0x9134], R13 ;  /* 0x0091340d01007387 */ /* 0x0001e80000100800 */
[----:B0-----:R-:W3:Y:S04]  /*42010*/  LDL.64 R12, [R1+0x8] ;  /* 0x00000800010c7983 */ /* 0x001ee80000100a00 */
[----:B------:R-:W4:Y:S04]  /*42020*/  LDL.LU.64 R26, [R1+0x91e0] ;  /* 0x0091e000011a7983 */ /* 0x000f280000300a00 */
[----:B------:R-:W4:Y:S04]  /*42030*/  LDL.LU.64 R24, [R1+0x91d8] ;  /* 0x0091d80001187983 */ /* 0x000f280000300a00 */
[----:B------:R-:W-:Y:S04]  /*42040*/  STL.64 [R1+0xf50], R20 ;  /* 0x000f501401007387 */ /* 0x000fe80000100a00 */
[----:B------:R0:W-:Y:S04]  /*42050*/  STL.64 [R1+0xf58], R22 ;  /* 0x000f581601007387 */ /* 0x0001e80000100a00 */
[----:B0-----:R-:W3:Y:S04]  /*42060*/  LDL.LU.64 R22, [R1+0x91d0] ;  /* 0x0091d00001167983 */ /* 0x001ee80000300a00 */
[----:B------:R-:W3:Y:S01]  /*42070*/  LDL.LU.64 R20, [R1+0x91c8] ;  /* 0x0091c80001147983 */ /* 0x000ee20000300a00 */
[C---:B----4-:R-:W-:Y:S06]  /*42080*/  HMMA.16816.F32 R24, R8.reuse, R28, R24 ;  /* 0x0000001c0818723c */ /* 0x050fec0000001818 */
[----:B---3--:R-:W-:Y:S06]  /*42090*/  HMMA.16816.F32 R20, R8, R12, R20 ;  /* 0x0000000c0814723c */ /* 0x008fec0000001814 */
[----:B------:R-:W-:-:S02]  /*420a0*/  IMAD.MOV.U32 R0, RZ, RZ, R13 ;  /* 0x000000ffff007224 */ /* 0x000fc400078e000d */
[----:B------:R-:W-:Y:S02]  /*420b0*/  IMAD.MOV.U32 R12, RZ, RZ, R28 ;  /* 0x000000ffff0c7224 */ /* 0x000fe400078e001c */
[----:B------:R-:W-:-:S13]  /*420c0*/  IMAD.MOV.U32 R13, RZ, RZ, R29 ;  /* 0x000000ffff0d7224 */ /* 0x000fda00078e001d */
[----:B------:R-:W-:Y:S04]  /*420d0*/  STL.64 [R1+0xf40], R20 ;  /* 0x000f401401007387 */ /* 0x000fe80000100a00 */
[----:B------:R0:W-:Y:S04]  /*420e0*/  STL.64 [R1+0xf48], R22 ;  /* 0x000f481601007387 */ /* 0x0001e80000100a00 */
[----:B0-----:R-:W3:Y:S04]  /*420f0*/  LDL.LU.64 R22, [R1+0x91c0] ;  /* 0x0091c00001167983 */ /* 0x001ee80000300a00 */
[----:B------:R-:W4:Y:S04]  /*42100*/  LDL.LU.64 R20, [R1+0x91b8] ;  /* 0x0091b80001147983 */ /* 0x000f280000300a00 */
[----:B------:R-:W-:Y:S04]  /*42110*/  STL.64 [R1+0xf30], R24 ;  /* 0x000f301801007387 */ /* 0x000fe80000100a00 */
[----:B------:R0:W-:Y:S04]  /*42120*/  STL.64 [R1+0xf38], R26 ;  /* 0x000f381a01007387 */ /* 0x0001e80000100a00 */
[----:B0-----:R-:W3:Y:S04]  /*42130*/  LDL.LU.64 R26, [R1+0x91b0] ;  /* 0x0091b000011a7983 */ /* 0x001ee80000300a00 */
[----:B------:R-:W4:Y:S04]  /*42140*/  LDL.LU.64 R24, [R1+0x91a8] ;  /* 0x0091a80001187983 */ /* 0x000f280000300a00 */
[----:B------:R-:W3:Y:S04]  /*42150*/  LDL.LU.64 R28, [R1+0x91a0] ;  /* 0x0091a000011c7983 */ /* 0x000ee80000300a00 */
[----:B--2---:R-:W-:Y:S04]  /*42160*/  STL.64 [R1+0x9148], R14 ;  /* 0x0091480e01007387 */ /* 0x004fe80000100a00 */
[----:B------:R0:W-:Y:S04]  /*42170*/  STL.64 [R1+0x9140], R12 ;  /* 0x0091400c01007387 */ /* 0x0001e80000100a00 */
[----:B0-----:R-:W3:Y:S04]  /*42180*/  LDL.LU.64 R12, [R1+0xf20] ;  /* 0x000f2000010c7983 */ /* 0x001ee80000300a00 */
[----:B------:R-:W3:Y:S02]  /*42190*/  LDL.LU.64 R14, [R1+0xf28] ;  /* 0x000f2800010e7983 */ /* 0x000ee40000300a00 */
[C---:B---3--:R-:W-:Y:S06]  /*421a0*/  HMMA.16816.F32 R12, R8.reuse, R28, R12 ;  /* 0x0000001c080c723c */ /* 0x048fec000000180c */
[----:B----4-:R-:W-:-:S15]  /*421b0*/  HMMA.16816.F32 R4, R8, R24, R4 ;  /* 0x000000180804723c */ /* 0x010fde0000001804 */
[----:B------:R-:W-:-:S02]  /*421c0*/  NOP ;  /* 0x0000000000007918 */ /* 0x000fc40000000000 */
[----:B------:R-:W-:Y:S04]  /*421d0*/  STL.64 [R1+0xf20], R12 ;  /* 0x000f200c01007387 */ /* 0x000fe80000100a00 */
[----:B------:R0:W-:Y:S02]  /*421e0*/  STL.64 [R1+0xf28], R14 ;  /* 0x000f280e01007387 */ /* 0x0001e40000100a00 */
[----:B0-----:R-:W-:Y:S02]  /*421f0*/  HMMA.16816.F32 R12, R8, R26, R16 ;  /* 0x0000001a080c723c */ /* 0x001fe40000001810 */
[----:B------:R-:W2:-:S15]  /*42200*/  LDL.LU.64 R16, [R1+0xef0] ;  /* 0x000ef00001107983 */ /* 0x000e9e0000300a00 */
[----:B------:R-:W-:-:S06]  /*42210*/  NOP ;  /* 0x0000000000007918 */ /* 0x000fcc0000000000 */
[----:B------:R0:W-:Y:S04]  /*42220*/  STL.64 [R1+0xf10], R12 ;  /* 0x000f100c01007387 */ /* 0x0001e80000100a00 */
[----:B------:R1:W-:Y:S04]  /*42230*/  STL.64 [R1+0xf18], R14 ;  /* 0x000f180e01007387 */ /* 0x0003e80000100a00 */
[----:B------:R-:W2:Y:S04]  /*42240*/  LDL.LU.64 R18, [R1+0xef8] ;  /* 0x000ef80001127983 */ /* 0x000ea80000300a00 */
[----:B------:R3:W-:Y:S04]  /*42250*/  STL.64 [R1+0xf00], R4 ;  /* 0x000f000401007387 */ /* 0x0007e80000100a00 */
[----:B------:R4:W-:Y:S04]  /*42260*/  STL.64 [R1+0xf08], R6 ;  /* 0x000f080601007387 */ /* 0x0009e80000100a00 */
[----:B0-----:R-:W2:Y:S04]  /*42270*/  LDL.LU.64 R12, [R1+0xee0] ;  /* 0x000ee000010c7983 */ /* 0x001ea80000300a00 */
[----:B-1----:R-:W2:Y:S04]  /*42280*/  LDL.LU.64 R14, [R1+0xee8] ;  /* 0x000ee800010e7983 */ /* 0x002ea80000300a00 */
[----:B---3--:R-:W3:Y:S04]  /*42290*/  LDL.LU.64 R4, [R1+0xec0] ;  /* 0x000ec00001047983 */ /* 0x008ee80000300a00 */
[----:B----4-:R-:W4:Y:S04]  /*422a0*/  LDL.LU.64 R6, [R1+0xec8] ;  /* 0x000ec80001067983 */ /* 0x010f280000300a00 */
[----:B----4-:R-:W-:Y:S04]  /*422b0*/  STL.64 [R1+0x9188], R6 ;  /* 0x0091880601007387 */ /* 0x010fe80000100a00 */
[----:B---3--:R0:W-:Y:S04]  /*422c0*/  STL.64 [R1+0x9180], R4 ;  /* 0x0091800401007387 */ /* 0x0081e80000100a00 */
[----:B0-----:R-:W3:Y:S04]  /*422d0*/  LDL.LU.64 R4, [R1+0xed0] ;  /* 0x000ed00001047983 */ /* 0x001ee80000300a00 */
[----:B------:R-:W3:Y:S04]  /*422e0*/  LDL.LU.64 R6, [R1+0xed8] ;  /* 0x000ed80001067983 */ /* 0x000ee80000300a00 */
[----:B------:R0:W-:Y:S04]  /*422f0*/  STL.64 [R1+0x8fc0], R26 ;  /* 0x008fc01a01007387 */ /* 0x0001e80000100a00 */
[----:B0-----:R-:W4:Y:S04]  /*42300*/  LDL.LU R26, [R1+0x242c] ;  /* 0x00242c00011a7983 */ /* 0x001f280000300800 */
[----:B------:R-:W4:Y:S04]  /*42310*/  LDL.LU R27, [R1+0x2428] ;  /* 0x00242800011b7983 */ /* 0x000f280000300800 */
[----:B------:R0:W-:Y:S04]  /*42320*/  STL.64 [R1+0x8fb8], R24 ;  /* 0x008fb81801007387 */ /* 0x0001e80000100a00 */
[----:B0-----:R-:W3:Y:S04]  /*42330*/  LDL.LU R24, [R1+0x2424] ;  /* 0x0024240001187983 */ /* 0x001ee80000300800 */
[----:B------:R-:W3:Y:S01]  /*42340*/  LDL.LU R25, [R1+0x2420] ;  /* 0x0024200001197983 */ /* 0x000ee20000300800 */
[C---:B--2---:R-:W-:Y:S03]  /*42350*/  HMMA.16816.F32 R16, R8.reuse, R22, R16 ;  /* 0x000000160810723c */ /* 0x044fe60000001810 */
[----:B----4-:R-:W-:Y:S04]  /*42360*/  STL.64 [R1+0x9158], R26 ;  /* 0x0091581a01007387 */ /* 0x010fe80000100a00 */
[----:B---3--:R0:W-:Y:S04]  /*42370*/  STL.64 [R1+0x9150], R24 ;  /* 0x0091501801007387 */ /* 0x0081e80000100a00 */
[----:B0-----:R-:W2:Y:S04]  /*42380*/  LDL.LU.64 R24, [R1+0xea0] ;  /* 0x000ea00001187983 */ /* 0x001ea80000300a00 */
[----:B------:R-:W3:Y:S01]  /*42390*/  LDL.LU.64 R26, [R1+0xea8] ;  /* 0x000ea800011a7983 */ /* 0x000ee20000300a00 */
[C---:B------:R-:W-:Y:S03]  /*423a0*/  HMMA.16816.F32 R12, R8.reuse, R20, R12 ;  /* 0x00000014080c723c */ /* 0x040fe6000000180c */
[----:B---3--:R-:W-:Y:S04]  /*423b0*/  STL.64 [R1+0x9168], R26 ;  /* 0x0091681a01007387 */ /* 0x008fe80000100a00 */
[----:B--2---:R0:W-:Y:S04]  /*423c0*/  STL.64 [R1+0x9160], R24 ;  /* 0x0091601801007387 */ /* 0x0041e80000100a00 */
[----:B0-----:R-:W2:Y:S04]  /*423d0*/  LDL.LU.64 R24, [R1+0xeb0] ;  /* 0x000eb00001187983 */ /* 0x001ea80000300a00 */
[----:B------:R-:W2:Y:S04]  /*423e0*/  LDL.LU.64 R26, [R1+0xeb8] ;  /* 0x000eb800011a7983 */ /* 0x000ea80000300a00 */
[----:B------:R-:W-:Y:S04]  /*423f0*/  STL.64 [R1+0xef0], R16 ;  /* 0x000ef01001007387 */ /* 0x000fe80000100a00 */
[----:B------:R0:W-:Y:S04]  /*42400*/  STL.64 [R1+0xef8], R18 ;  /* 0x000ef81201007387 */ /* 0x0001e80000100a00 */
[----:B0-----:R-:W3:Y:S04]  /*42410*/  LDL.LU.64 R18, [R1+0x9198] ;  /* 0x0091980001127983 */ /* 0x001ee80000300a00 */
[----:B------:R-:W4:Y:S04]  /*42420*/  LDL.LU.64 R16, [R1+0x9190] ;  /* 0x0091900001107983 */ /* 0x000f280000300a00 */
[----:B------:R0:W-:Y:S04]  /*42430*/  STL.64 [R1+0xee0], R12 ;  /* 0x000ee00c01007387 */ /* 0x0001e80000100a00 */
[----:B------:R1:W-:Y:S04]  /*42440*/  STL.64 [R1+0xee8], R14 ;  /* 0x000ee80e01007387 */ /* 0x0003e80000100a00 */
[----:B0-----:R-:W2:Y:S04]  /*42450*/  LDL.LU.64 R12, [R1+0xe90] ;  /* 0x000e9000010c7983 */ /* 0x001ea80000300a00 */
[----:B-1----:R-:W2:Y:S04]  /*42460*/  LDL.LU.64 R14, [R1+0xe98] ;  /* 0x000e9800010e7983 */ /* 0x002ea80000300a00 */
[----:B------:R0:W-:Y:S04]  /*42470*/  STL.64 [R1+0x8fd0], R22 ;  /* 0x008fd01601007387 */ /* 0x0001e80000100a00 */
[----:B0-----:R-:W2:Y:S04]  /*42480*/  LDL.LU R22, [R1+0x241c] ;  /* 0x00241c0001167983 */ /* 0x001ea80000300800 */
[----:B------:R-:W2:Y:S04]  /*42490*/  LDL.LU R23, [R1+0x2418] ;  /* 0x0024180001177983 */ /* 0x000ea80000300800 */
[----:B------:R0:W-:Y:S04]  /*424a0*/  STL.64 [R1+0x8fc8], R20 ;  /* 0x008fc81401007387 */ /* 0x0001e80000100a00 */
[----:B0-----:R-:W2:Y:S04]  /*424b0*/  LDL.LU R20, [R1+0x2414] ;  /* 0x0024140001147983 */ /* 0x001ea80000300800 */
[----:B------:R-:W2:Y:S01]  /*424c0*/  LDL.LU R21, [R1+0x2410] ;  /* 0x0024100001157983 */ /* 0x000ea20000300800 */
[----:B---3--:R-:W-:-:S15]  /*424d0*/  HMMA.16816.F32 R4, R8, R18, R4 ;  /* 0x000000120804723c */ /* 0x008fde0000001804 */
[----:B------:R-:W-:-:S08]  /*424e0*/  NOP ;  /* 0x0000000000007918 */ /* 0x000fd00000000000 */
[----:B------:R-:W-:Y:S04]  /*424f0*/  STL.64 [R1+0xed0], R4 ;  /* 0x000ed00401007387 */ /* 0x000fe80000100a00 */
[----:B------:R0:W-:Y:S04]  /*42500*/  STL.64 [R1+0xed8], R6 ;  /* 0x000ed80601007387 */ /* 0x0001e80000100a00 */
[----:B0-----:R-:W4:Y:S04]  /*42510*/  LDL.LU.64 R6, [R1+0x9188] ;  /* 0x0091880001067983 */ /* 0x001f280000300a00 */
[----:B------:R-:W4:Y:S02]  /*42520*/  LDL.LU.64 R4, [R1+0x9180] ;  /* 0x0091800001047983 */ /* 0x000f240000300a00 */
[----:B----4-:R-:W-:-:S15]  /*42530*/  HMMA.16816.F32 R4, R8, R16, R4 ;  /* 0x000000100804723c */ /* 0x010fde0000001804 */
[----:B------:R-:W-:-:S08]  /*42540*/  NOP ;  /* 0x0000000000007918 */ /* 0x000fd00000000000 */
[----:B------:R-:W-:Y:S04]  /*42550*/  STL.64 [R1+0xec0], R4 ;  /* 0x000ec00401007387 */ /* 0x000fe80000100a00 */
[----:B------:R0:W-:Y:S04]  /*42560*/  STL.64 [R1+0xec8], R6 ;  /* 0x000ec80601007387 */ /* 0x0001e80000100a00 */
[----:B0-----:R-:W2:Y:S04]  /*42570*/  LDL.LU.64 R6, [R1+0x9178] ;  /* 0x0091780001067983 */ /* 0x001ea80000300a00 */
[----:B------:R-:W3:Y:S04]  /*42580*/  LDL.LU.64 R4, [R1+0x9170] ;  /* 0x0091700001047983 */ /* 0x000ee80000300a00 */
[----:B------:R0:W-:Y:S04]  /*42590*/  STL.64 [R1+0x8fb0], R18 ;  /* 0x008fb01201007387 */ /* 0x0001e80000100a00 */
[----:B0-----:R-:W4:Y:S04]  /*425a0*/  LDL.64 R18, [R1+0xa8] ;  /* 0x0000a80001127983 */ /* 0x001f280000100a00 */
[----:B------:R-:W-:Y:S01]  /*425b0*/  STL.64 [R1+0x8fa8], R16 ;  /* 0x008fa81001007387 */ /* 0x000fe20000100a00 */
[----:B--2---:R-:W-:-:S15]  /*425c0*/  HMMA.16816.F32 R24, R8, R6, R24 ;  /* 0x000000060818723c */ /* 0x004fde0000001818 */
[----:B------:R-:W-:-:S08]  /*425d0*/  NOP ;  /* 0x0000000000007918 */ /* 0x000fd00000000000 */
[----:B------:R-:W-:Y:S04]  /*425e0*/  STL.64 [R1+0xeb0], R24 ;  /* 0x000eb01801007387 */ /* 0x000fe80000100a00 */
[----:B------:R0:W-:Y:S04]  /*425f0*/  STL.64 [R1+0xeb8], R26 ;  /* 0x000eb81a01007387 */ /* 0x0001e80000100a00 */
[----:B0-----:R-:W3:Y:S04]  /*42600*/  LDL.LU.64 R26, [R1+0x9168] ;  /* 0x00916800011a7983 */ /* 0x001ee80000300a00 */
[----:B------:R-:W3:Y:S01]  /*42610*/  LDL.LU.64 R24, [R1+0x9160] ;  /* 0x0091600001187983 */ /* 0x000ee20000300a00 */
[C---:B------:R-:W-:Y:S06]  /*42620*/  HMMA.16816.F32 R12, R8.reuse, R2, R12 ;  /* 0x00000002080c723c */ /* 0x040fec000000180c */
[----:B---3--:R-:W-:-:S15]  /*42630*/  HMMA.16816.F32 R24, R8, R4, R24 ;  /* 0x000000040818723c */ /* 0x008fde0000001818 */
[----:B------:R-:W-:-:S08]  /*42640*/  NOP ;  /* 0x0000000000007918 */ /* 0x000fd00000000000 */
[----:B------:R-:W-:Y:S04]  /*42650*/  STL.64 [R1+0xea0], R24 ;  /* 0x000ea01801007387 */ /* 0x000fe80000100a00 */
[----:B------:R0:W-:Y:S04]  /*42660*/  STL.64 [R1+0xea8], R26 ;  /* 0x000ea81a01007387 */ /* 0x0001e80000100a00 */
[----:B0-----:R-:W2:Y:S04]  /*42670*/  LDL.LU.64 R26, [R1+0x9158] ;  /* 0x00915800011a7983 */ /* 0x001ea80000300a00 */
[----:B------:R-:W3:Y:S04]  /*42680*/  LDL.LU.64 R24, [R1+0x9150] ;  /* 0x0091500001187983 */ /* 0x000ee80000300a00 */
[----:B------:R-:W-:Y:S04]  /*42690*/  STL.64 [R1+0x8f90], R6 ;  /* 0x008f900601007387 */ /* 0x000fe80000100a00 */
[----:B------:R0:W-:Y:S04]  /*426a0*/  STL.64 [R1+0x8f88], R4 ;  /* 0x008f880401007387 */ /* 0x0001e80000100a00 */
[----:B0-----:R-:W2:Y:S04]  /*426b0*/  LDL.LU.64 R4, [R1+0x4e0] ;  /* 0x0004e00001047983 */ /* 0x001ea80000300a00 */
[----:B------:R-:W2:Y:S04]  /*426c0*/  LDL.LU.64 R6, [R1+0x4e8] ;  /* 0x0004e80001067983 */ /* 0x000ea80000300a00 */
[----:B------:R-:W-:Y:S04]  /*426d0*/  STL.64 [R1+0xe90], R12 ;  /* 0x000e900c01007387 */ /* 0x000fe80000100a00 */
[----:B------:R0:W-:Y:S04]  /*426e0*/  STL.64 [R1+0xe98], R14 ;  /* 0x000e980e01007387 */ /* 0x0001e80000100a00 */
[----:B0-----:R-:W3:Y:S04]  /*426f0*/  LDL.LU.64 R14, [R1+0x9148] ;  /* 0x00914800010e7983 */ /* 0x001ee80000300a00 */
[----:B------:R-:W3:Y:S01]  /*42700*/  LDL.LU.64 R12, [R1+0x9140] ;  /* 0x00914000010c7983 */ /* 0x000ee20000300a00 */
[----:B----4-:R-:W-:-:S02]  /*42710*/  IMAD.MOV.U32 R17, RZ, RZ, R18 ;  /* 0x000000ffff117224 */ /* 0x010fc400078e0012 */
[----:B------:R-:W-:Y:S01]  /*42720*/  IMAD.MOV.U32 R16, RZ, RZ, R19 ;  /* 0x000000ffff107224 */ /* 0x000fe200078e0013 */
[----:B--2---:R-:W-:Y:S07]  /*42730*/  HMMA.16816.F32 R4, R8, R18, R4 ;  /* 0x000000120804723c */ /* 0x004fee0000001804 */
[----:B------:R-:W-:Y:S02]  /*42740*/  IMAD R9, R23, 0x100, R22 ;  /* 0x0000010017097824 */ /* 0x000fe400078e0216 */
[----:B---3--:R-:W-:-:S02]  /*42750*/  IMAD R10, R25, 0x100, R24 ;  /* 0x00000100190a7824 */ /* 0x008fc400078e0218 */
[----:B------:R-:W-:Y:S02]  /*42760*/  IMAD.MOV.U32 R22, RZ, RZ, R12 ;  /* 0x000000ffff167224 */ /* 0x000fe400078e000c */
[----:B------:R-:W-:-:S10]  /*42770*/  IMAD.MOV.U32 R23, RZ, RZ, R13 ;  /* 0x000000ffff177224 */ /* 0x000fd400078e000d */
[----:B------:R-:W-:Y:S04]  /*42780*/  STL.64 [R1+0x4e0], R4 ;  /* 0x0004e00401007387 */ /* 0x000fe80000100a00 */
[----:B------:R-:W-:Y:S04]  /*42790*/  STL.64 [R1+0x4e8], R6 ;  /* 0x0004e80601007387 */ /* 0x000fe80000100a00 */
[----:B------:R-:W2:Y:S04]  /*427a0*/  LDL R18, [R1+0x98] ;  /* 0x0000980001127983 */ /* 0x000ea80000100800 */
[----:B------:R-:W2:Y:S04]  /*427b0*/  LDL R19, [R1+0x9c] ;  /* 0x00009c0001137983 */ /* 0x000ea80000100800 */
[----:B------:R0:W-:Y:S01]  /*427c0*/  STL.64 [R1+0x8fd8], R16 ;  /* 0x008fd81001007387 */ /* 0x0001e20000100a00 */
[----:B------:R-:W-:-:S02]  /*427d0*/  IMAD.MOV.U32 R24, RZ, RZ, R15 ;  /* 0x000000ffff187224 */ /* 0x000fc400078e000f */
[----:B------:R-:W-:Y:S01]  /*427e0*/  IMAD.MOV.U32 R25, RZ, RZ, R14 ;  /* 0x000000ffff197224 */ /* 0x000fe200078e000e */
[----:B0-----:R-:W3:Y:S04]  /*427f0*/  LDL R16, [R1+0xa0] ;  /* 0x0000a00001107983 */ /* 0x001ee80000100800 */
[----:B------:R-:W3:Y:S04]  /*42800*/  LDL R17, [R1+0xa4] ;  /* 0x0000a40001117983 */ /* 0x000ee80000100800 */
[----:B------:R-:W4:Y:S04]  /*42810*/  LDL.LU R12, [R1+0x9138] ;  /* 0x00913800010c7983 */ /* 0x000f280000300800 */
[----:B------:R-:W4:Y:S04]  /*42820*/  LDL.LU R13, [R1+0x9134] ;  /* 0x00913400010d7983 */ /* 0x000f280000300800 */
[----:B------:R-:W2:Y:S04]  /*42830*/  LDL R6, [R1+0x88] ;  /* 0x0000880001067983 */ /* 0x000ea80000100800 */
[----:B------:R-:W2:Y:S04]  /*42840*/  LDL R7, [R1+0x8c] ;  /* 0x00008c0001077983 */ /* 0x000ea80000100800 */
[----:B------:R-:W3:Y:S04]  /*42850*/  LDL R14, [R1+0x78] ;  /* 0x00007800010e7983 */ /* 0x000ee80000100800 */
[----:B------:R-:W3:Y:S01]  /*42860*/  LDL R15, [R1+0x7c] ;  /* 0x00007c00010f7983 */ /* 0x000ee20000100800 */
[----:B------:R-:W-:-:S03]  /*42870*/  IMAD R11, R27, 0x100, R26 ;  /* 0x000001001b0b7824 */ /* 0x000fc600078e021a */
[----:B--2---:R-:W-:Y:S04]  /*42880*/  STL.64 [R1+0x9118], R6 ;  /* 0x0091180601007387 */ /* 0x004fe80000100a00 */
[----:B---3--:R-:W-:Y:S04]  /*42890*/  STL.64 [R1+0x9100], R14 ;  /* 0x0091000e01007387 */ /* 0x008fe80000100a00 */
[----:B----4-:R0:W-:Y:S04]  /*428a0*/  STL.64 [R1+0x90f8], R12 ;  /* 0x0090f80c01007387 */ /* 0x0101e80000100a00 */
[----:B0-----:R-:W2:Y:S04]  /*428b0*/  LDL.LU.64 R12, [R1+0xe70] ;  /* 0x000e7000010c7983 */ /* 0x001ea80000300a00 */
[----:B------:R-:W2:Y:S04]  /*428c0*/  LDL.LU.64 R14, [R1+0xe78] ;  /* 0x000e7800010e7983 */ /* 0x000ea80000300a00 */
[----:B------:R-:W3:Y:S04]  /*428d0*/  LDL R26, [R1+0x58] ;  /* 0x00005800011a7983 */ /* 0x000ee80000100800 */
[----:B------:R-:W3:Y:S04]  /*428e0*/  LDL R27, [R1+0x5c] ;  /* 0x00005c00011b7983 */ /* 0x000ee80000100800 */
[----:B------:R-:W4:Y:S04]  /*428f0*/  LDL R4, [R1+0x90] ;  /* 0x0000900001047983 */ /* 0x000f280000100800 */
[----:B------:R-:W4:Y:S01]  /*42900*/  LDL R5, [R1+0x94] ;  /* 0x0000940001057983 */ /* 0x000f220000100800 */
[----:B------:R-:W-:Y:S01]  /*42910*/  IMAD R8, R21, 0x100, R20 ;  /* 0x0000010015087824 */ /* 0x000fe200078e0214 */
[----:B------:R-:W-:-:S02]  /*42920*/  F2FP.F16.E4M3.UNPACK_B R9, R9 ;  /* 0x00000009ff09723e */ /* 0x000fc400020006ff */
[----:B---3--:R-:W-:Y:S04]  /*42930*/  STL.64 [R1+0x90d0], R26 ;  /* 0x0090d01a01007387 */ /* 0x008fe80000100a00 */
[----:B------:R0:W-:Y:S04]  /*42940*/  STL.64 [R1+0x90c8], R24 ;  /* 0x0090c81801007387 */ /* 0x0001e80000100a00 */
[----:B0-----:R-:W3:Y:S04]  /*42950*/  LDL.LU.64 R24, [R1+0xe80] ;  /* 0x000e800001187983 */ /* 0x001ee80000300a00 */
[----:B------:R-:W3:Y:S01]  /*42960*/  LDL.LU.64 R26, [R1+0xe88] ;  /* 0x000e8800011a7983 */ /* 0x000ee20000300a00 */
[----:B------:R-:W-:-:S02]  /*42970*/  F2FP.F16.E4M3.UNPACK_B R8, R8 ;  /* 0x00000008ff08723e */ /* 0x000fc400020006ff */
[----:B------:R-:W-:Y:S02]  /*42980*/  F2FP.F16.E4M3.UNPACK_B R10, R10 ;  /* 0x0000000aff0a723e */ /* 0x000fe400020006ff */
[----:B------:R-:W-:Y:S01]  /*42990*/  F2FP.F16.E4M3.UNPACK_B R11, R11 ;  /* 0x0000000bff0b723e */ /* 0x000fe200020006ff */
[----:B------:R-:W4:Y:S01]  /*429a0*/  LDL R20, [R1+0x8] ;  /* 0x0000080001147983 */ /* 0x000f220000100800 */
[----:B------:R-:W-:-:S03]  /*429b0*/  IMAD.MOV.U32 R21, RZ, RZ, R0 ;  /* 0x000000ffff157224 */ /* 0x000fc600078e0000 */
[----:B------:R-:W4:Y:S04]  /*429c0*/  LDL.LU R0, [R1+0x9130] ;  /* 0x0091300001007983 */ /* 0x000f280000300800 */
[----:B------:R-:W-:Y:S01]  /*429d0*/  STL.64 [R1+0x8fe0], R22 ;  /* 0x008fe01601007387 */ /* 0x000fe20000100a00 */
[C---:B---3--:R-:W-:Y:S06]  /*429e0*/  HMMA.16816.F32 R24, R8.reuse, R16, R24 ;  /* 0x000000100818723c */ /* 0x048fec0000001818 */
[----:B--2---:R-:W-:Y:S01]  /*429f0*/  HMMA.16816.F32 R16, R8, R18, R12 ;  /* 0x000000120810723c */ /* 0x004fe2000000180c */
[----:B------:R-:W2:-:S15]  /*42a00*/  LDL.LU.64 R12, [R1+0xe40] ;  /* 0x000e4000010c7983 */ /* 0x000e9e0000300a00 */
[----:B------:R-:W-:-:S01]  /*42a10*/  NOP ;  /* 0x0000000000007918 */ /* 0x000fc20000000000 */
[----:B------:R-:W-:Y:S04]  /*42a20*/  STL.64 [R1+0xe80], R24 ;  /* 0x000e801801007387 */ /* 0x000fe80000100a00 */
[----:B------:R-:W-:Y:S04]  /*42a30*/  STL.64 [R1+0xe88], R26 ;  /* 0x000e881a01007387 */ /* 0x000fe80000100a00 */
[----:B------:R-:W3:Y:S04]  /*42a40*/  LDL.LU.64 R14, [R1+0xe48] ;  /* 0x000e4800010e7983 */ /* 0x000ee80000300a00 */
[----:B------:R-:W-:Y:S04]  /*42a50*/  STL.64 [R1+0xe70], R16 ;  /* 0x000e701001007387 */ /* 0x000fe80000100a00 */
[----:B------:R-:W-:Y:S04]  /*42a60*/  STL.64 [R1+0xe78], R18 ;  /* 0x000e781201007387 */ /* 0x000fe80000100a00 */
[----:B---3--:R-:W-:Y:S04]  /*42a70*/  STL.64 [R1+0x9110], R14 ;  /* 0x0091100e01007387 */ /* 0x008fe80000100a00 */
[----:B--2---:R0:W-:Y:S04]  /*42a80*/  STL.64 [R1+0x9108], R12 ;  /* 0x0091080c01007387 */ /* 0x0041e80000100a00 */
[----:B0-----:R-:W2:Y:S04]  /*42a90*/  LDL.LU.64 R12, [R1+0xe50] ;  /* 0x000e5000010c7983 */ /* 0x001ea80000300a00 */
[----:B------:R-:W3:Y:S04]  /*42aa0*/  LDL.LU.64 R14, [R1+0xe58] ;  /* 0x000e5800010e7983 */ /* 0x000ee80000300a00 */
[----:B---3--:R-:W-:Y:S04]  /*42ab0*/  STL.64 [R1+0x9128], R14 ;  /* 0x0091280e01007387 */ /* 0x008fe80000100a00 */
[----:B--2---:R0:W-:Y:S04]  /*42ac0*/  STL.64 [R1+0x9120], R12 ;  /* 0x0091200c01007387 */ /* 0x0041e80000100a00 */
[----:B0-----:R-:W4:Y:S04]  /*42ad0*/  LDL.LU.64 R12, [R1+0xe60] ;  /* 0x000e6000010c7983 */ /* 0x001f280000300a00 */
[----:B------:R-:W4:Y:S04]  /*42ae0*/  LDL.LU.64 R14, [R1+0xe68] ;  /* 0x000e6800010e7983 */ /* 0x000f280000300a00 */
[----:B------:R-:W2:Y:S04]  /*42af0*/  LDL.LU.64 R24, [R1+0xe20] ;  /* 0x000e200001187983 */ /* 0x000ea80000300a00 */
[----:B------:R-:W3:Y:S04]  /*42b00*/  LDL.LU.64 R26, [R1+0xe28] ;  /* 0x000e2800011a7983 */ /* 0x000ee80000300a00 */
[----:B---3--:R-:W-:Y:S04]  /*42b10*/  STL.64 [R1+0x90f0], R26 ;  /* 0x0090f01a01007387 */ /* 0x008fe80000100a00 */
[----:B--2---:R0:W-:Y:S04]  /*42b20*/  STL.64 [R1+0x90e8], R24 ;  /* 0x0090e81801007387 */ /* 0x0041e80000100a00 */
[----:B0-----:R-:W2:Y:S04]  /*42b30*/  LDL.LU.64 R24, [R1+0xe30] ;  /* 0x000e300001187983 */ /* 0x001ea80000300a00 */
[----:B------:R-:W2:Y:S04]  /*42b40*/  LDL.LU.64 R26, [R1+0xe38] ;  /* 0x000e3800011a7983 */ /* 0x000ea80000300a00 */
[----:B------:R-:W3:Y:S04]  /*42b50*/  LDL.LU.64 R16, [R1+0xe00] ;  /* 0x000e000001107983 */ /* 0x000ee80000300a00 */
[----:B------:R-:W3:Y:S04]  /*42b60*/  LDL.LU.64 R18, [R1+0xe08] ;  /* 0x000e080001127983 */ /* 0x000ee80000300a00 */
[----:B------:R-:W2:Y:S01]  /*42b70*/  LDL.64 R22, [R1+0x10] ;  /* 0x0000100001167983 */ /* 0x000ea20000100a00 */
[C---:B----4-:R-:W-:Y:S03]  /*42b80*/  HMMA.16816.F32 R4, R8.reuse, R4, R12 ;  /* 0x000000040804723c */ /* 0x050fe6000000180c */
[----:B--2---:R0:W-:Y:S04]  /*42b90*/  STL.64 [R1+0x9010], R22 ;  /* 0x0090101601007387 */ /* 0x0041e80000100a00 */
[----:B0-----:R-:W2:Y:S04]  /*42ba0*/  LDL R22, [R1+0x80] ;  /* 0x0000800001167983 */ /* 0x001ea80000100800 */
[----:B------:R-:W2:Y:S04]  /*42bb0*/  LDL R23, [R1+0x84] ;  /* 0x0000840001177983 */ /* 0x000ea80000100800 */
[----:B------:R-:W-:Y:S04]  /*42bc0*/  STL.64 [R1+0x9008], R20 ;  /* 0x0090081401007387 */ /* 0x000fe80000100a00 */
[----:B------:R-:W4:Y:S04]  /*42bd0*/  LDL.LU.64 R14, [R1+0x9128] ;  /* 0x00912800010e7983 */ /* 0x000f280000300a00 */
[----:B------:R-:W4:Y:S04]  /*42be0*/  LDL.LU.64 R12, [R1+0x9120] ;  /* 0x00912000010c7983 */ /* 0x000f280000300a00 */
[----:B------:R-:W-:Y:S04]  /*42bf0*/  STL.64 [R1+0xe60], R4 ;  /* 0x000e600401007387 */ /* 0x000fe80000100a00 */
[----:B------:R0:W-:Y:S04]  /*42c00*/  STL.64 [R1+0xe68], R6 ;  /* 0x000e680601007387 */ /* 0x0001e80000100a00 */
[----:B0-----:R-:W4:Y:S02]  /*42c10*/  LDL.LU.64 R6, [R1+0x9118] ;  /* 0x0091180001067983 */ /* 0x001f240000300a00 */
[----:B----4-:R-:W-:Y:S02]  /*42c20*/  HMMA.16816.F32 R4, R8, R6, R12 ;  /* 0x000000060804723c */ /* 0x010fe4000000180c */
[----:B------:R-:W2:Y:S04]  /*42c30*/  LDL.LU.64 R14, [R1+0x9110] ;  /* 0x00911000010e7983 */ /* 0x000ea80000300a00 */
[----:B------:R-:W2:-:S15]  /*42c40*/  LDL.LU.64 R12, [R1+0x9108] ;  /* 0x00910800010c7983 */ /* 0x000e9e0000300a00 */
[----:B------:R-:W-:-:S02]  /*42c50*/  NOP ;  /* 0x0000000000007918 */ /* 0x000fc40000000000 */
[----:B------:R0:W-:Y:S04]  /*42c60*/  STL.64 [R1+0xe50], R4 ;  /* 0x000e500401007387 */ /* 0x0001e80000100a00 */
[----:B------:R1:W-:Y:S04]  /*42c70*/  STL.64 [R1+0xe58], R6 ;  /* 0x000e580601007387 */ /* 0x0003e80000100a00 */
[----:B0-----:R-:W4:Y:S04]  /*42c80*/  LDL.LU.64 R4, [R1+0xdf0] ;  /* 0x000df00001047983 */ /* 0x001f280000300a00 */
[----:B-1----:R-:W4:Y:S01]  /*42c90*/  LDL.LU.64 R6, [R1+0xdf8] ;  /* 0x000df80001067983 */ /* 0x002f220000300a00 */
[----:B--2---:R-:W-:Y:S03]  /*42ca0*/  HMMA.16816.F32 R20, R8, R22, R12 ;  /* 0x000000160814723c */ /* 0x004fe6000000180c */
[----:B------:R-:W2:Y:S04]  /*42cb0*/  LDL.LU.64 R14, [R1+0x9100] ;  /* 0x00910000010e7983 */ /* 0x000ea80000300a00 */
[----:B------:R-:W3:-:S15]  /*42cc0*/  LDL.LU.64 R12, [R1+0x90f8] ;  /* 0x0090f800010c7983 */ /* 0x000ede0000300a00 */
[----:B------:R-:W-:-:S01]  /*42cd0*/  NOP ;  /* 0x0000000000007918 */ /* 0x000fc20000000000 */
[----:B------:R-:W-:Y:S04]  /*42ce0*/  STL.64 [R1+0xe40], R20 ;  /* 0x000e401401007387 */ /* 0x000fe80000100a00 */
[----:B------:R3:W-:Y:S02]  /*42cf0*/  STL.64 [R1+0xe48], R22 ;  /* 0x000e481601007387 */ /* 0x0007e40000100a00 */
[----:B---3--:R-:W-:Y:S02]  /*42d00*/  IMAD.MOV.U32 R22, RZ, RZ, R13 ;  /* 0x000000ffff167224 */ /* 0x008fe400078e000d */
[----:B------:R-:W-:Y:S02]  /*42d10*/  IMAD.MOV.U32 R23, RZ, RZ, R12 ;  /* 0x000000ffff177224 */ /* 0x000fe400078e000c */
[C---:B--2---:R-:W-:Y:S03]  /*42d20*/  HMMA.16816.F32 R12, R8.reuse, R14, R24 ;  /* 0x0000000e080c723c */ /* 0x044fe60000001818 */
[----:B------:R0:W-:Y:S04]  /*42d30*/  STL.64 [R1+0x9028], R22 ;  /* 0x0090281601007387 */ /* 0x0001e80000100a00 */
[----:B------:R-:W2:Y:S04]  /*42d40*/  LDL.LU.64 R20, [R1+0xe10] ;  /* 0x000e100001147983 */ /* 0x000ea80000300a00 */
[----:B0-----:R-:W2:Y:S04]  /*42d50*/  LDL.LU.64 R22, [R1+0xe18] ;  /* 0x000e180001167983 */ /* 0x001ea80000300a00 */
[----:B------:R-:W3:Y:S04]  /*42d60*/  LDL.LU.64 R26, [R1+0x90f0] ;  /* 0x0090f000011a7983 */ /* 0x000ee80000300a00 */
[----:B------:R-:W3:Y:S04]  /*42d70*/  LDL.LU.64 R24, [R1+0x90e8] ;  /* 0x0090e80001187983 */ /* 0x000ee80000300a00 */
[----:B------:R-:W-:Y:S04]  /*42d80*/  STL.64 [R1+0xe30], R12 ;  /* 0x000e300c01007387 */ /* 0x000fe80000100a00 */
[----:B------:R0:W-:Y:S04]  /*42d90*/  STL.64 [R1+0xe38], R14 ;  /* 0x000e380e01007387 */ /* 0x0001e80000100a00 */
[----:B0-----:R-:W2:Y:S04]  /*42da0*/  LDL.LU.64 R14, [R1+0x90e0] ;  /* 0x0090e000010e7983 */ /* 0x001ea80000300a00 */
[----:B------:R-:W3:Y:S02]  /*42db0*/  LDL.LU.64 R12, [R1+0x90d8] ;  /* 0x0090d800010c7983 */ /* 0x000ee40000300a00 */
[C---:B---3--:R-:W-:Y:S06]  /*42dc0*/  HMMA.16816.F32 R24, R8.reuse, R12, R24 ;  /* 0x0000000c0818723c */ /* 0x048fec0000001818 */
[----:B--2---:R-:W-:-:S15]  /*42dd0*/  HMMA.16816.F32 R20, R8, R14, R20 ;  /* 0x0000000e0814723c */ /* 0x004fde0000001814 */
[----:B------:R-:W-:-:S02]  /*42de0*/  NOP ;  /* 0x0000000000007918 */ /* 0x000fc40000000000 */
[----:B------:R-:W-:Y:S04]  /*42df0*/  STL.64 [R1+0xe20], R24 ;  /* 0x000e201801007387 */ /* 0x000fe80000100a00 */
[----:B------:R0:W-:Y:S04]  /*42e00*/  STL.64 [R1+0xe28], R26 ;  /* 0x000e281a01007387 */ /* 0x0001e80000100a00 */
[----:B0-----:R-:W4:Y:S04]  /*42e10*/  LDL.LU.64 R26, [R1+0x90d0] ;  /* 0x0090d000011a7983 */ /* 0x001f280000300a00 */
[----:B------:R-:W2:Y:S04]  /*42e20*/  LDL.LU.64 R24, [R1+0x90c8] ;  /* 0x0090c80001187983 */ /* 0x000ea80000300a00 */
[----:B------:R0:W-:Y:S04]  /*42e30*/  STL.64 [R1+0xe10], R20 ;  /* 0x000e101401007387 */ /* 0x0001e80000100a00 */
[----:B------:R1:W-:Y:S04]  /*42e40*/  STL.64 [R1+0xe18], R22 ;  /* 0x000e181601007387 */ /* 0x0003e80000100a00 */
[----:B0-----:R-:W3:Y:S04]  /*42e50*/  LDL R20, [R1+0x20] ;  /* 0x0000200001147983 */ /* 0x001ee80000100800 */
[----:B------:R-:W3:Y:S01]  /*42e60*/  LDL R21, [R1+0x24] ;  /* 0x0000240001157983 */ /* 0x000ee20000100800 */
[----:B-1----:R-:W-:-:S03]  /*42e70*/  IMAD.MOV.U32 R23, RZ, RZ, R0 ;  /* 0x000000ffff177224 */ /* 0x002fc600078e0000 */
[----:B---3--:R-:W-:Y:S04]  /*42e80*/  STL.64 [R1+0x9040], R20 ;  /* 0x0090401401007387 */ /* 0x008fe80000100a00 */
[----:B------:R-:W-:Y:S04]  /*42e90*/  STL.64 [R1+0x8ef0], R14 ;  /* 0x008ef00e01007387 */ /* 0x000fe80000100a00 */
[----:B------:R2:W-:Y:S04]  /*42ea0*/  STL.64 [R1+0x8ee8], R12 ;  /* 0x008ee80c01007387 */ /* 0x0005e80000100a00 */
[----:B------:R-:W3:Y:S01]  /*42eb0*/  LDL R22, [R1+0x28] ;  /* 0x0000280001167983 */ /* 0x000ee20000100800 */
[C---:B----4-:R-:W-:Y:S06]  /*42ec0*/  HMMA.16816.F32 R4, R8.reuse, R26, R4 ;  /* 0x0000001a0804723c */ /* 0x050fec0000001804 */
[----:B--2---:R-:W-:-:S15]  /*42ed0*/  HMMA.16816.F32 R12, R8, R24, R16 ;  /* 0x00000018080c723c */ /* 0x004fde0000001810 */
[----:B------:R-:W-:-:S08]  /*42ee0*/  NOP ;  /* 0x0000000000007918 */ /* 0x000fd00000000000 */
[----:B------:R-:W-:Y:S04]  /*42ef0*/  STL.64 [R1+0xe00], R12 ;  /* 0x000e000c01007387 */ /* 0x000fe80000100a00 */
[----:B------:R-:W-:Y:S04]  /*42f00*/  STL.64 [R1+0xe08], R14 ;  /* 0x000e080e01007387 */ /* 0x000fe80000100a00 */
[----:B------:R-:W2:Y:S04]  /*42f10*/  LDL.LU R0, [R1+0x90c4] ;  /* 0x0090c40001007983 */ /* 0x000ea80000300800 */
[----:B---3--:R0:W-:Y:S04]  /*42f20*/  STL.64 [R1+0x9058], R22 ;  /* 0x0090581601007387 */ /* 0x0081e80000100a00 */
[----:B------:R-:W3:Y:S04]  /*42f30*/  LDL R20, [R1+0x30] ;  /* 0x0000300001147983 */ /* 0x000ee80000100800 */
[----:B------:R-:W-:Y:S04]  /*42f40*/  STL.64 [R1+0xdf0], R4 ;  /* 0x000df00401007387 */ /* 0x000fe80000100a00 */
[----:B------:R1:W-:Y:S04]  /*42f50*/  STL.64 [R1+0xdf8], R6 ;  /* 0x000df80601007387 */ /* 0x0003e80000100a00 */
[----:B------:R-:W3:Y:S04]  /*42f60*/  LDL R21, [R1+0x34] ;  /* 0x0000340001157983 */ /* 0x000ee80000100800 */
[----:B0-----:R-:W4:Y:S01]  /*42f70*/  LDL R22, [R1+0x38] ;  /* 0x0000380001167983 */ /* 0x001f220000100800 */
[----:B--2---:R-:W-:-:S03]  /*42f80*/  IMAD.MOV.U32 R23, RZ, RZ, R0 ;  /* 0x000000ffff177224 */ /* 0x004fc600078e0000 */
[----:B------:R-:W2:Y:S04]  /*42f90*/  LDL.LU R0, [R1+0x90c0] ;  /* 0x0090c00001007983 */ /* 0x000ea80000300800 */
[----:B---3--:R0:W-:Y:S04]  /*42fa0*/  STL.64 [R1+0x9070], R20 ;  /* 0x0090701401007387 */ /* 0x0081e80000100a00 */
[----:B-1----:R-:W3:Y:S04]  /*42fb0*/  LDL R6, [R1+0x48] ;  /* 0x0000480001067983 */ /* 0x002ee80000100800 */
[----:B------:R-:W3:Y:S04]  /*42fc0*/  LDL R7, [R1+0x4c] ;  /* 0x00004c0001077983 */ /* 0x000ee80000100800 */
[----:B------:R-:W2:Y:S04]  /*42fd0*/  LDL R4, [R1+0x50] ;  /* 0x0000500001047983 */ /* 0x000ea80000100800 */
[----:B0-----:R-:W2:Y:S04]  /*42fe0*/  LDL R20, [R1+0x40] ;  /* 0x0000400001147983 */ /* 0x001ea80000100800 */
[----:B------:R-:W2:Y:S04]  /*42ff0*/  LDL R21, [R1+0x44] ;  /* 0x0000440001157983 */ /* 0x000ea80000100800 */
[----:B---3--:R-:W-:Y:S04]  /*43000*/  STL.64 [R1+0x90a8], R6 ;  /* 0x0090a80601007387 */ /* 0x008fe80000100a00 */
[----:B----4-:R-:W-:Y:S04]  /*43010*/  STL.64 [R1+0x9088], R22 ;  /* 0x0090881601007387 */ /* 0x010fe80000100a00 */
[----:B--2---:R0:W-:Y:S04]  /*43020*/  STL.64 [R1+0x90a0], R20 ;  /* 0x0090a01401007387 */ /* 0x0041e80000100a00 */
[----:B0-----:R-:W2:Y:S04]  /*43030*/  LDL.LU.64 R20, [R1+0xdd0] ;  /* 0x000dd00001147983 */ /* 0x001ea80000300a00 */
[----:B------:R-:W3:Y:S04]  /*43040*/  LDL.LU.64 R22, [R1+0xdd8] ;  /* 0x000dd80001167983 */ /* 0x000ee80000300a00 */
[----:B---3--:R-:W-:Y:S04]  /*43050*/  STL.64 [R1+0x90b8], R22 ;  /* 0x0090b81601007387 */ /* 0x008fe80000100a00 */
[----:B--2---:R0:W-:Y:S04]  /*43060*/  STL.64 [R1+0x90b0], R20 ;  /* 0x0090b01401007387 */ /* 0x0041e80000100a00 */
[----:B0-----:R-:W2:Y:S04]  /*43070*/  LDL.LU.64 R20, [R1+0xde0] ;  /* 0x000de00001147983 */ /* 0x001ea80000300a00 */
[----:B------:R-:W2:Y:S04]  /*43080*/  LDL.LU.64 R22, [R1+0xde8] ;  /* 0x000de80001167983 */ /* 0x000ea80000300a00 */
[----:B------:R-:W3:Y:S04]  /*43090*/  LDL.LU.64 R16, [R1+0xd40] ;  /* 0x000d400001107983 */ /* 0x000ee80000300a00 */
[----:B------:R-:W4:Y:S04]  /*430a0*/  LDL.LU.64 R18, [R1+0xd48] ;  /* 0x000d480001127983 */ /* 0x000f280000300a00 */
[----:B----4-:R-:W-:Y:S04]  /*430b0*/  STL.64 [R1+0x8ff0], R18 ;  /* 0x008ff01201007387 */ /* 0x010fe80000100a00 */
[----:B---3--:R0:W-:Y:S04]  /*430c0*/  STL.64 [R1+0x8fe8], R16 ;  /* 0x008fe81001007387 */ /* 0x0081e80000100a00 */
[----:B0-----:R-:W3:Y:S04]  /*430d0*/  LDL.LU.64 R16, [R1+0xd50] ;  /* 0x000d500001107983 */ /* 0x001ee80000300a00 */
        /* <DEDUP_REMOVED lines=20> */
[----:B------:R-:W4:Y:S01]  /*43220*/  LDL.LU.64 R18, [R1+0xda8] ;  /* 0x000da80001127983 */ /* 0x000f220000300a00 */
[----:B------:R-:W-:-:S07]  /*43230*/  IMAD.MOV.U32 R5, RZ, RZ, R0 ;  /* 0x000000ffff057224 */ /* 0x000fce00078e0000 */
[C---:B--2---:R-:W-:Y:S01]  /*43240*/  HMMA.16816.F32 R4, R8.reuse, R4, R20 ;  /* 0x000000040804723c */ /* 0x044fe20000001814 */
[----:B----4-:R-:W-:Y:S04]  /*43250*/  STL.64 [R1+0x9080], R18 ;  /* 0x0090801201007387 */ /* 0x010fe80000100a00 */
[----:B---3--:R0:W-:Y:S04]  /*43260*/  STL.64 [R1+0x9078], R16 ;  /* 0x0090781001007387 */ /* 0x0081e80000100a00 */
[----:B0-----:R-:W2:Y:S04]  /*43270*/  LDL.LU.64 R16, [R1+0xdb0] ;  /* 0x000db00001107983 */ /* 0x001ea80000300a00 */
[----:B------:R-:W3:Y:S04]  /*43280*/  LDL.LU.64 R18, [R1+0xdb8] ;  /* 0x000db80001127983 */ /* 0x000ee80000300a00 */
[----:B---3--:R-:W-:Y:S04]  /*43290*/  STL.64 [R1+0x9098], R18 ;  /* 0x0090981201007387 */ /* 0x008fe80000100a00 */
[----:B--2---:R0:W-:Y:S04]  /*432a0*/  STL.64 [R1+0x9090], R16 ;  /* 0x0090901001007387 */ /* 0x0041e80000100a00 */
[----:B0-----:R-:W2:Y:S04]  /*432b0*/  LDL.LU.64 R16, [R1+0xdc0] ;  /* 0x000dc00001107983 */ /* 0x001ea80000300a00 */
[----:B------:R-:W2:Y:S04]  /*432c0*/  LDL.LU.64 R18, [R1+0xdc8] ;  /* 0x000dc80001127983 */ /* 0x000ea80000300a00 */
[----:B------:R-:W3:Y:S04]  /*432d0*/  LDL.LU.64 R24, [R1+0xd30] ;  /* 0x000d300001187983 */ /* 0x000ee80000300a00 */
[----:B------:R-:W3:Y:S04]  /*432e0*/  LDL.LU.64 R26, [R1+0xd38] ;  /* 0x000d3800011a7983 */ /* 0x000ee80000300a00 */
[----:B------:R-:W4:Y:S04]  /*432f0*/  LDL.LU.64 R12, [R1+0xd20] ;  /* 0x000d2000010c7983 */ /* 0x000f280000300a00 */
[----:B------:R-:W4:Y:S04]  /*43300*/  LDL.LU.64 R14, [R1+0xd28] ;  /* 0x000d2800010e7983 */ /* 0x000f280000300a00 */
[----:B------:R-:W2:Y:S04]  /*43310*/  LDL.LU.64 R22, [R1+0x90b8] ;  /* 0x0090b80001167983 */ /* 0x000ea80000300a00 */
[----:B------:R-:W2:Y:S04]  /*43320*/  LDL.LU.64 R20, [R1+0x90b0] ;  /* 0x0090b00001147983 */ /* 0x000ea80000300a00 */
[----:B------:R-:W-:Y:S04]  /*43330*/  STL.64 [R1+0xde0], R4 ;  /* 0x000de00401007387 */ /* 0x000fe80000100a00 */
[----:B------:R0:W-:Y:S04]  /*43340*/  STL.64 [R1+0xde8], R6 ;  /* 0x000de80601007387 */ /* 0x0001e80000100a00 */
[----:B0-----:R-:W2:Y:S02]  /*43350*/  LDL.LU.64 R6, [R1+0x90a8] ;  /* 0x0090a80001067983 */ /* 0x001ea40000300a00 */
[----:B--2---:R-:W-:Y:S02]  /*43360*/  HMMA.16816.F32 R4, R8, R6, R20 ;  /* 0x000000060804723c */ /* 0x004fe40000001814 */
[----:B------:R-:W2:-:S15]  /*43370*/  LDL.LU.64 R20, [R1+0x90a0] ;  /* 0x0090a00001147983 */ /* 0x000e9e0000300a00 */
[----:B------:R-:W-:-:S06]  /*43380*/  NOP ;  /* 0x0000000000007918 */ /* 0x000fcc0000000000 */
[----:B------:R0:W-:Y:S04]  /*43390*/  STL.64 [R1+0xdd0], R4 ;  /* 0x000dd00401007387 */ /* 0x0001e80000100a00 */
[----:B------:R1:W-:Y:S04]  /*433a0*/  STL.64 [R1+0xdd8], R6 ;  /* 0x000dd80601007387 */ /* 0x0003e80000100a00 */
[----:B0-----:R-:W4:Y:S04]  /*433b0*/  LDL.LU.64 R4, [R1+0xd10] ;  /* 0x000d100001047983 */ /* 0x001f280000300a00 */
[----:B-1----:R-:W4:Y:S01]  /*433c0*/  LDL.LU.64 R6, [R1+0xd18] ;  /* 0x000d180001067983 */ /* 0x002f220000300a00 */
[----:B--2---:R-:W-:Y:S03]  /*433d0*/  HMMA.16816.F32 R20, R8, R20, R16 ;  /* 0x000000140814723c */ /* 0x004fe60000001810 */
[----:B------:R-:W2:Y:S04]  /*433e0*/  LDL.LU.64 R18, [R1+0x9098] ;  /* 0x0090980001127983 */ /* 0x000ea80000300a00 */
[----:B------:R-:W2:-:S15]  /*433f0*/  LDL.LU.64 R16, [R1+0x9090] ;  /* 0x0090900001107983 */ /* 0x000e9e0000300a00 */
[----:B------:R-:W-:-:S01]  /*43400*/  NOP ;  /* 0x0000000000007918 */ /* 0x000fc20000000000 */
[----:B------:R-:W-:Y:S04]  /*43410*/  STL.64 [R1+0xdc0], R20 ;  /* 0x000dc01401007387 */ /* 0x000fe80000100a00 */
[----:B------:R0:W-:Y:S04]  /*43420*/  STL.64 [R1+0xdc8], R22 ;  /* 0x000dc81601007387 */ /* 0x0001e80000100a00 */
[----:B0-----:R-:W2:Y:S02]  /*43430*/  LDL.LU.64 R22, [R1+0x9088] ;  /* 0x0090880001167983 */ /* 0x001ea40000300a00 */
[----:B--2---:R-:W-:Y:S02]  /*43440*/  HMMA.16816.F32 R20, R8, R22, R16 ;  /* 0x000000160814723c */ /* 0x004fe40000001810 */
[----:B------:R-:W2:Y:S04]  /*43450*/  LDL.LU.64 R18, [R1+0x9080] ;  /* 0x0090800001127983 */ /* 0x000ea80000300a00 */
[----:B------:R-:W2:-:S15]  /*43460*/  LDL.LU.64 R16, [R1+0x9078] ;  /* 0x0090780001107983 */ /* 0x000e9e0000300a00 */
[----:B------:R-:W-:-:S02]  /*43470*/  NOP ;  /* 0x0000000000007918 */ /* 0x000fc40000000000 */
[----:B------:R0:W-:Y:S04]  /*43480*/  STL.64 [R1+0xdb0], R20 ;  /* 0x000db01401007387 */ /* 0x0001e80000100a00 */
[----:B------:R2:W-:Y:S04]  /*43490*/  STL.64 [R1+0xdb8], R22 ;  /* 0x000db81601007387 */ /* 0x0005e80000100a00 */
[----:B0-----:R-:W2:Y:S02]  /*434a0*/  LDL.LU.64 R20, [R1+0x9070] ;  /* 0x0090700001147983 */ /* 0x001ea40000300a00 */
[----:B--2---:R-:W-:Y:S02]  /*434b0*/  HMMA.16816.F32 R20, R8, R20, R16 ;  /* 0x000000140814723c */ /* 0x004fe40000001810 */
[----:B------:R-:W2:Y:S04]  /*434c0*/  LDL.LU.64 R18, [R1+0x9068] ;  /* 0x0090680001127983 */ /* 0x000ea80000300a00 */
[----:B------:R-:W2:-:S15]  /*434d0*/  LDL.LU.64 R16, [R1+0x9060] ;  /* 0x0090600001107983 */ /* 0x000e9e0000300a00 */
[----:B------:R-:W-:-:S02]  /*434e0*/  NOP ;  /* 0x0000000000007918 */ /* 0x000fc40000000000 */
        /* <DEDUP_REMOVED lines=23> */
[----:B0-----:R-:W2:Y:S04]  /*43660*/  LDL.LU.64 R22, [R1+0x9010] ;  /* 0x0090100001167983 */ /* 0x001ea80000300a00 */
[----:B------:R-:W3:Y:S01]  /*43670*/  LDL.LU.64 R20, [R1+0x9008] ;  /* 0x0090080001147983 */ /* 0x000ee20000300a00 */
[----:B--2---:R-:W-:-:S15]  /*43680*/  HMMA.16816.F32 R16, R8, R22, R16 ;  /* 0x000000160810723c */ /* 0x004fde0000001810 */
[----:B------:R-:W-:-:S08]  /*43690*/  NOP ;  /* 0x0000000000007918 */ /* 0x000fd00000000000 */
[----:B------:R-:W-:Y:S04]  /*436a0*/  STL.64 [R1+0xd60], R16 ;  /* 0x000d601001007387 */ /* 0x000fe80000100a00 */
[----:B------:R0:W-:Y:S04]  /*436b0*/  STL.64 [R1+0xd68], R18 ;  /* 0x000d681201007387 */ /* 0x0001e80000100a00 */
[----:B0-----:R-:W3:Y:S04]  /*436c0*/  LDL.LU.64 R18, [R1+0x9000] ;  /* 0x0090000001127983 */ /* 0x001ee80000300a00 */
[----:B------:R-:W3:Y:S01]  /*436d0*/  LDL.LU.64 R16, [R1+0x8ff8] ;  /* 0x008ff80001107983 */ /* 0x000ee20000300a00 */
[----:B------:R-:W-:-:S02]  /*436e0*/  IMAD.MOV.U32 R0, RZ, RZ, R23 ;  /* 0x000000ffff007224 */ /* 0x000fc400078e0017 */
[----:B---3--:R-:W-:Y:S01]  /*436f0*/  HMMA.16816.F32 R20, R8, R20, R16 ;  /* 0x000000140814723c */ /* 0x008fe20000001810 */
[----:B------:R-:W2:Y:S04]  /*43700*/  LDL.LU.64 R18, [R1+0x8ff0] ;  /* 0x008ff00001127983 */ /* 0x000ea80000300a00 */
[----:B------:R-:W2:-:S15]  /*43710*/  LDL.LU.64 R16, [R1+0x8fe8] ;  /* 0x008fe80001107983 */ /* 0x000e9e0000300a00 */
[----:B------:R-:W-:-:S03]  /*43720*/  NOP ;  /* 0x0000000000007918 */ /* 0x000fc60000000000 */
[----:B------:R-:W-:Y:S04]  /*43730*/  STL.64 [R1+0xd50], R20 ;  /* 0x000d501401007387 */ /* 0x000fe80000100a00 */
[----:B------:R0:W-:Y:S04]  /*43740*/  STL.64 [R1+0xd58], R22 ;  /* 0x000d581601007387 */ /* 0x0001e80000100a00 */
[----:B0-----:R-:W2:Y:S01]  /*43750*/  LDL.LU.64 R22, [R1+0x8fe0] ;  /* 0x008fe00001167983 */ /* 0x001ea20000300a00 */
[C---:B------:R-:W-:Y:S06]  /*43760*/  HMMA.16816.F32 R24, R8.reuse, R28, R24 ;  /* 0x0000001c0818723c */ /* 0x040fec0000001818 */
[----:B--2---:R-:W-:Y:S01]  /*43770*/  HMMA.16816.F32 R20, R8, R22, R16 ;  /* 0x000000160814723c */ /* 0x004fe20000001810 */
[----:B------:R-:W2:-:S15]  /*43780*/  LDL.LU.64 R16, [R1+0x8fd8] ;  /* 0x008fd80001107983 */ /* 0x000e9e0000300a00 */
[----:B------:R-:W-:-:S07]  /*43790*/  NOP ;  /* 0x0000000000007918 */ /* 0x000fce0000000000 */
[----:B------:R-:W-:Y:S04]  /*437a0*/  STL.64 [R1+0xd40], R20 ;  /* 0x000d401401007387 */ /* 0x000fe80000100a00 */
[----:B------:R0:W-:Y:S04]  /*437b0*/  STL.64 [R1+0xd48], R22 ;  /* 0x000d481601007387 */ /* 0x0001e80000100a00 */
[----:B0-----:R-:W3:Y:S04]  /*437c0*/  LDL.LU.64 R22, [R1+0x8fd0] ;  /* 0x008fd00001167983 */ /* 0x001ee80000300a00 */
[----:B------:R-:W3:Y:S04]  /*437d0*/  LDL.LU.64 R20, [R1+0x8fc8] ;  /* 0x008fc80001147983 */ /* 0x000ee80000300a00 */
[----:B------:R-:W-:Y:S04]  /*437e0*/  STL.64 [R1+0xd30], R24 ;  /* 0x000d301801007387 */ /* 0x000fe80000100a00 */
[----:B------:R0:W-:Y:S04]  /*437f0*/  STL.64 [R1+0xd38], R26 ;  /* 0x000d381a01007387 */ /* 0x0001e80000100a00 */
[----:B0-----:R-:W4:Y:S04]  /*43800*/  LDL.LU.64 R26, [R1+0x8fc0] ;  /* 0x008fc000011a7983 */ /* 0x001f280000300a00 */
[----:B------:R-:W2:Y:S04]  /*43810*/  LDL.LU.64 R24, [R1+0x8fb8] ;  /* 0x008fb80001187983 */ /* 0x000ea80000300a00 */
[----:B------:R-:W-:Y:S01]  /*43820*/  STL.64 [R1+0x8ec0], R28 ;  /* 0x008ec01c01007387 */ /* 0x000fe20000100a00 */
[C---:B----4-:R-:W-:Y:S06]  /*43830*/  HMMA.16816.F32 R12, R8.reuse, R26, R12 ;  /* 0x0000001a080c723c */ /* 0x050fec000000180c */
[----:B--2---:R-:W-:-:S15]  /*43840*/  HMMA.16816.F32 R4, R8, R24, R4 ;  /* 0x000000180804723c */ /* 0x004fde0000001804 */
[----:B------:R-:W-:-:S02]  /*43850*/  NOP ;  /* 0x0000000000007918 */ /* 0x000fc40000000000 */
[----:B------:R0:W-:Y:S04]  /*43860*/  STL.64 [R1+0xd20], R12 ;  /* 0x000d200c01007387 */ /* 0x0001e80000100a00 */
[----:B------:R-:W-:Y:S01]  /*43870*/  STL.64 [R1+0xd28], R14 ;  /* 0x000d280e01007387 */ /* 0x000fe20000100a00 */
[----:B0-----:R-:W-:Y:S02]  /*43880*/  IMAD.MOV.U32 R12, RZ, RZ, R17 ;  /* 0x000000ffff0c7224 */ /* 0x001fe400078e0011 */
[----:B------:R-:W-:-:S05]  /*43890*/  IMAD.MOV.U32 R13, RZ, RZ, R16 ;  /* 0x000000ffff0d7224 */ /* 0x000fca00078e0010 */
[----:B------:R0:W-:Y:S04]  /*438a0*/  STL.64 [R1+0x8f60], R12 ;  /* 0x008f600c01007387 */ /* 0x0001e80000100a00 */
[----:B0-----:R-:W3:Y:S04]  /*438b0*/  LDL.LU.64 R12, [R1+0xd00] ;  /* 0x000d0000010c7983 */ /* 0x001ee80000300a00 */
[----:B------:R-:W3:Y:S04]  /*438c0*/  LDL.LU.64 R14, [R1+0xd08] ;  /* 0x000d0800010e7983 */ /* 0x000ee80000300a00 */
[----:B------:R0:W-:Y:S04]  /*438d0*/  STL.64 [R1+0xd10], R4 ;  /* 0x000d100401007387 */ /* 0x0001e80000100a00 */
[----:B------:R1:W-:Y:S04]  /*438e0*/  STL.64 [R1+0xd18], R6 ;  /* 0x000d180601007387 */ /* 0x0003e80000100a00 */
[----:B------:R-:W2:Y:S04]  /*438f0*/  LDL.LU.64 R16, [R1+0xcf0] ;  /* 0x000cf00001107983 */ /* 0x000ea80000300a00 */
[----:B------:R-:W2:Y:S04]  /*43900*/  LDL.LU.64 R18, [R1+0xcf8] ;  /* 0x000cf80001127983 */ /* 0x000ea80000300a00 */
[----:B0-----:R-:W4:Y:S04]  /*43910*/  LDL.LU.64 R4, [R1+0xcd0] ;  /* 0x000cd00001047983 */ /* 0x001f280000300a00 */
[----:B-1----:R-:W3:Y:S04]  /*43920*/  LDL.LU.64 R6, [R1+0xcd8] ;  /* 0x000cd80001067983 */ /* 0x002ee80000300a00 */
[----:B---3--:R-:W-:Y:S04]  /*43930*/  STL.64 [R1+0x8fa0], R6 ;  /* 0x008fa00601007387 */ /* 0x008fe80000100a00 */
[----:B----4-:R0:W-:Y:S04]  /*43940*/  STL.64 [R1+0x8f98], R4 ;  /* 0x008f980401007387 */ /* 0x0101e80000100a00 */
[----:B0-----:R-:W3:Y:S04]  /*43950*/  LDL.LU.64 R4, [R1+0xce0] ;  /* 0x000ce00001047983 */ /* 0x001ee80000300a00 */
[----:B------:R-:W3:Y:S04]  /*43960*/  LDL.LU.64 R6, [R1+0xce8] ;  /* 0x000ce80001067983 */ /* 0x000ee80000300a00 */
[----:B------:R-:W4:Y:S04]  /*43970*/  LDL.LU R28, [R1+0x2450] ;  /* 0x00245000011c7983 */ /* 0x000f280000300800 */
[----:B------:R-:W4:Y:S04]  /*43980*/  LDL.LU R29, [R1+0x244c] ;  /* 0x00244c00011d7983 */ /* 0x000f280000300800 */
[----:B------:R0:W-:Y:S04]  /*43990*/  STL.64 [R1+0x8e18], R26 ;  /* 0x008e181a01007387 */ /* 0x0001e80000100a00 */
[----:B0-----:R-:W2:Y:S04]  /*439a0*/  LDL.LU R26, [R1+0x2448] ;  /* 0x00244800011a7983 */ /* 0x001ea80000300800 */
[----:B------:R-:W2:Y:S04]  /*439b0*/  LDL.LU R27, [R1+0x2444] ;  /* 0x00244400011b7983 */ /* 0x000ea80000300800 */
[----:B------:R0:W-:Y:S04]  /*439c0*/  STL.64 [R1+0x8e10], R24 ;  /* 0x008e101801007387 */ /* 0x0001e80000100a00 */
[----:B0-----:R-:W3:Y:S04]  /*439d0*/  LDL.LU R24, [R1+0x2440] ;  /* 0x0024400001187983 */ /* 0x001ee80000300800 */
[----:B------:R-:W3:Y:S01]  /*439e0*/  LDL.LU R25, [R1+0x243c] ;  /* 0x00243c0001197983 */ /* 0x000ee20000300800 */
[C---:B------:R-:W-:Y:S03]  /*439f0*/  HMMA.16816.F32 R12, R8.reuse, R22, R12 ;  /* 0x00000016080c723c */ /* 0x040fe6000000180c */
[----:B--2---:R-:W-:Y:S04]  /*43a00*/  STL.64 [R1+0x8f70], R26 ;  /* 0x008f701a01007387 */ /* 0x004fe80000100a00 */
        /* <DEDUP_REMOVED lines=8> */
[----:B------:R0:W-:Y:S04]  /*43a90*/  STL.64 [R1+0xd00], R12 ;  /* 0x000d000c01007387 */ /* 0x0001e80000100a00 */
[----:B------:R1:W-:Y:S04]  /*43aa0*/  STL.64 [R1+0xd08], R14 ;  /* 0x000d080e01007387 */ /* 0x0003e80000100a00 */
[----:B0-----:R-:W3:Y:S04]  /*43ab0*/  LDL.LU.64 R12, [R1+0xca0] ;  /* 0x000ca000010c7983 */ /* 0x001ee80000300a00 */
[----:B-1----:R-:W3:Y:S04]  /*43ac0*/  LDL.LU.64 R14, [R1+0xca8] ;  /* 0x000ca800010e7983 */ /* 0x002ee80000300a00 */
[----:B------:R-:W-:Y:S04]  /*43ad0*/  STL.64 [R1+0xcf0], R16 ;  /* 0x000cf01001007387 */ /* 0x000fe80000100a00 */
[----:B------:R0:W-:Y:S04]  /*43ae0*/  STL.64 [R1+0xcf8], R18 ;  /* 0x000cf81201007387 */ /* 0x0001e80000100a00 */
[----:B0-----:R-:W4:Y:S04]  /*43af0*/  LDL.LU.64 R18, [R1+0x8fb0] ;  /* 0x008fb00001127983 */ /* 0x001f280000300a00 */
[----:B------:R-:W2:Y:S04]  /*43b00*/  LDL.LU.64 R16, [R1+0x8fa8] ;  /* 0x008fa80001107983 */ /* 0x000ea80000300a00 */
[----:B------:R0:W-:Y:S04]  /*43b10*/  STL.64 [R1+0x8df8], R22 ;  /* 0x008df81601007387 */ /* 0x0001e80000100a00 */
[----:B0-----:R-:W3:Y:S04]  /*43b20*/  LDL.LU R22, [R1+0x2438] ;  /* 0x0024380001167983 */ /* 0x001ee80000300800 */
[----:B------:R-:W3:Y:S04]  /*43b30*/  LDL.LU R23, [R1+0x2434] ;  /* 0x0024340001177983 */ /* 0x000ee80000300800 */
[----:B------:R-:W-:Y:S01]  /*43b40*/  STL.64 [R1+0x8df0], R20 ;  /* 0x008df01401007387 */ /* 0x000fe20000100a00 */
[----:B----4-:R-:W-:-:S15]  /*43b50*/  HMMA.16816.F32 R4, R8, R18, R4 ;  /* 0x000000120804723c */ /* 0x010fde0000001804 */
[----:B------:R-:W-:-:S08]  /*43b60*/  NOP ;  /* 0x0000000000007918 */ /* 0x000fd00000000000 */
[----:B------:R-:W-:Y:S04]  /*43b70*/  STL.64 [R1+0xce0], R4 ;  /* 0x000ce00401007387 */ /* 0x000fe80000100a00 */
[----:B------:R0:W-:Y:S04]  /*43b80*/  STL.64 [R1+0xce8], R6 ;  /* 0x000ce80601007387 */ /* 0x0001e80000100a00 */
[----:B0-----:R-:W2:Y:S04]  /*43b90*/  LDL.LU.64 R6, [R1+0x8fa0] ;  /* 0x008fa00001067983 */ /* 0x001ea80000300a00 */
[----:B------:R-:W2:Y:S02]  /*43ba0*/  LDL.LU.64 R4, [R1+0x8f98] ;  /* 0x008f980001047983 */ /* 0x000ea40000300a00 */
[----:B--2---:R-:W-:-:S15]  /*43bb0*/  HMMA.16816.F32 R4, R8, R16, R4 ;  /* 0x000000100804723c */ /* 0x004fde0000001804 */
[----:B------:R-:W-:-:S08]  /*43bc0*/  NOP ;  /* 0x0000000000007918 */ /* 0x000fd00000000000 */
[----:B------:R-:W-:Y:S04]  /*43bd0*/  STL.64 [R1+0xcd0], R4 ;  /* 0x000cd00401007387 */ /* 0x000fe80000100a00 */
[----:B------:R0:W-:Y:S04]  /*43be0*/  STL.64 [R1+0xcd8], R6 ;  /* 0x000cd80601007387 */ /* 0x0001e80000100a00 */
[----:B0-----:R-:W2:Y:S04]  /*43bf0*/  LDL.LU.64 R6, [R1+0x8f90] ;  /* 0x008f900001067983 */ /* 0x001ea80000300a00 */
[----:B------:R-:W4:Y:S04]  /*43c00*/  LDL.LU.64 R4, [R1+0x8f88] ;  /* 0x008f880001047983 */ /* 0x000f280000300a00 */
[----:B------:R-:W-:Y:S04]  /*43c10*/  STL.64 [R1+0x8de8], R18 ;  /* 0x008de81201007387 */ /* 0x000fe80000100a00 */
[----:B------:R0:W-:Y:S04]  /*43c20*/  STL.64 [R1+0x8de0], R16 ;  /* 0x008de01001007387 */ /* 0x0001e80000100a00 */
[----:B0-----:R-:W4:Y:S04]  /*43c30*/  LDL.LU.64 R16, [R1+0x4d0] ;  /* 0x0004d00001107983 */ /* 0x001f280000300a00 */
[----:B------:R-:W4:Y:S01]  /*43c40*/  LDL.LU.64 R18, [R1+0x4d8] ;  /* 0x0004d80001127983 */ /* 0x000f220000300a00 */
[----:B--2---:R-:W-:-:S15]  /*43c50*/  HMMA.16816.F32 R24, R8, R6, R24 ;  /* 0x000000060818723c */ /* 0x004fde0000001818 */
[----:B------:R-:W-:-:S08]  /*43c60*/  NOP ;  /* 0x0000000000007918 */ /* 0x000fd00000000000 */
[----:B------:R-:W-:Y:S04]  /*43c70*/  STL.64 [R1+0xcc0], R24 ;  /* 0x000cc01801007387 */ /* 0x000fe80000100a00 */
[----:B------:R0:W-:Y:S04]  /*43c80*/  STL.64 [R1+0xcc8], R26 ;  /* 0x000cc81a01007387 */ /* 0x0001e80000100a00 */
[----:B0-----:R-:W4:Y:S04]  /*43c90*/  LDL.LU.64 R26, [R1+0x8f80] ;  /* 0x008f8000011a7983 */ /* 0x001f280000300a00 */
[----:B------:R-:W4:Y:S01]  /*43ca0*/  LDL.LU.64 R24, [R1+0x8f78] ;  /* 0x008f780001187983 */ /* 0x000f220000300a00 */
[C---:B---3--:R-:W-:Y:S06]  /*43cb0*/  HMMA.16816.F32 R12, R8.reuse, R2, R12 ;  /* 0x00000002080c723c */ /* 0x048fec000000180c */
[----:B----4-:R-:W-:-:S15]  /*43cc0*/  HMMA.16816.F32 R24, R8, R4, R24 ;  /* 0x000000040818723c */ /* 0x010fde0000001818 */
[----:B------:R-:W-:-:S08]  /*43cd0*/  NOP ;  /* 0x0000000000007918 */ /* 0x000fd00000000000 */
[----:B------:R-:W-:Y:S04]  /*43ce0*/  STL.64 [R1+0xcb0], R24 ;  /* 0x000cb01801007387 */ /* 0x000fe80000100a00 */
[----:B------:R0:W-:Y:S04]  /*43cf0*/  STL.64 [R1+0xcb8], R26 ;  /* 0x000cb81a01007387 */ /* 0x0001e80000100a00 */
[----:B0-----:R-:W2:Y:S04]  /*43d00*/  LDL.LU.64 R26, [R1+0x8f70] ;  /* 0x008f7000011a7983 */ /* 0x001ea80000300a00 */
[----:B------:R-:W3:Y:S04]  /*43d10*/  LDL.LU.64 R24, [R1+0x8f68] ;  /* 0x008f680001187983 */ /* 0x000ee80000300a00 */
[----:B------:R-:W-:Y:S04]  /*43d20*/  STL.64 [R1+0x8dd0], R6 ;  /* 0x008dd00601007387 */ /* 0x000fe80000100a00 */
[----:B------:R0:W-:Y:S04]  /*43d30*/  STL.64 [R1+0x8dc8], R4 ;  /* 0x008dc80401007387 */ /* 0x0001e80000100a00 */
[----:B0-----:R-:W4:Y:S04]  /*43d40*/  LDL.64 R4, [R1+0x78] ;  /* 0x0000780001047983 */ /* 0x001f280000100a00 */
[----:B------:R0:W-:Y:S04]  /*43d50*/  STL.64 [R1+0xca0], R12 ;  /* 0x000ca00c01007387 */ /* 0x0001e80000100a00 */
[----:B------:R1:W-:Y:S04]  /*43d60*/  STL.64 [R1+0xca8], R14 ;  /* 0x000ca80e01007387 */ /* 0x0003e80000100a00 */
[----:B0-----:R-:W2:Y:S04]  /*43d70*/  LDL.LU.64 R12, [R1+0x8f60] ;  /* 0x008f6000010c7983 */ /* 0x001ea80000300a00 */
[----:B-1----:R-:W3:Y:S04]  /*43d80*/  LDL R14, [R1+0x80] ;  /* 0x00008000010e7983 */ /* 0x002ee80000100800 */
[----:B------:R-:W3:Y:S01]  /*43d90*/  LDL R15, [R1+0x84] ;  /* 0x00008400010f7983 */ /* 0x000ee20000100800 */
[----:B--2---:R-:W-:Y:S03]  /*43da0*/  HMMA.16816.F32 R8, R8, R12, R16 ;  /* 0x0000000c0808723c */ /* 0x004fe60000001810 */
[----:B---3--:R0:W-:Y:S04]  /*43db0*/  STL.64 [R1+0x8f08], R14 ;  /* 0x008f080e01007387 */ /* 0x0081e80000100a00 */
[----:B------:R1:W-:Y:S04]  /*43dc0*/  STL [R1+0x8dc4], R2 ;  /* 0x008dc40201007387 */ /* 0x0003e80000100800 */
[----:B------:R2:W-:Y:S04]  /*43dd0*/  STL [R1+0x8dc0], R3 ;  /* 0x008dc00301007387 */ /* 0x0005e80000100800 */
[----:B------:R-:W3:Y:S08]  /*43de0*/  LDL R12, [R1+0x88] ;  /* 0x00008800010c7983 */ /* 0x000ef00000100800 */
[----:B------:R4:W-:Y:S04]  /*43df0*/  STL.64 [R1+0x4d0], R8 ;  /* 0x0004d00801007387 */ /* 0x0009e80000100a00 */
[----:B------:R4:W-:Y:S04]  /*43e00*/  STL.64 [R1+0x4d8], R10 ;  /* 0x0004d80a01007387 */ /* 0x0009e80000100a00 */
[----:B------:R-:W3:Y:S04]  /*43e10*/  LDL R13, [R1+0x8c] ;  /* 0x00008c00010d7983 */ /* 0x000ee80000100800 */
[----:B---3--:R3:W-:Y:S04]  /*43e20*/  STL.64 [R1+0x8f20], R12 ;  /* 0x008f200c01007387 */ /* 0x0087e80000100a00 */
[----:B0-----:R-:W2:Y:S04]  /*43e30*/  LDL R14, [R1+0x90] ;  /* 0x00009000010e7983 */ /* 0x001ea80000100800 */
[----:B------:R-:W2:Y:S04]  /*43e40*/  LDL R15, [R1+0x94] ;  /* 0x00009400010f7983 */ /* 0x000ea80000100800 */
[----:B--2---:R0:W-:Y:S04]  /*43e50*/  STL.64 [R1+0x8f38], R14 ;  /* 0x008f380e01007387 */ /* 0x0041e80000100a00 */
[----:B------:R-:W2:Y:S04]  /*43e60*/  LDL R6, [R1+0x60] ;  /* 0x0000600001067983 */ /* 0x000ea80000100800 */
[----:B------:R-:W2:Y:S04]  /*43e70*/  LDL R7, [R1+0x64] ;  /* 0x0000640001077983 */ /* 0x000ea80000100800 */
[----:B-1----:R-:W3:Y:S04]  /*43e80*/  LDL R2, [R1+0x98] ;  /* 0x0000980001027983 */ /* 0x002ee80000100800 */
[----:B------:R-:W3:Y:S01]  /*43e90*/  LDL R3, [R1+0x9c] ;  /* 0x00009c0001037983 */ /* 0x000ee20000100800 */
[----:B----4-:R-:W-:-:S02]  /*43ea0*/  IMAD R9, R25, 0x100, R24 ;  /* 0x0000010019097824 */ /* 0x010fc400078e0218 */
[----:B------:R-:W-:Y:S01]  /*43eb0*/  IMAD R10, R27, 0x100, R26 ;  /* 0x000001001b0a7824 */ /* 0x000fe200078e021a */
[----:B--2---:R-:W-:Y:S04]  /*43ec0*/  STL.64 [R1+0x8f00], R6 ;  /* 0x008f000601007387 */ /* 0x004fe80000100a00 */
[----:B------:R-:W-:Y:S04]  /*43ed0*/  STL.64 [R1+0x8ef8], R4 ;  /* 0x008ef80401007387 */ /* 0x000fe80000100a00 */
[----:B------:R-:W2:Y:S04]  /*43ee0*/  LDL R26, [R1+0x40] ;  /* 0x00004000011a7983 */ /* 0x000ea80000100800 */
[----:B------:R-:W2:Y:S04]  /*43ef0*/  LDL R27, [R1+0x44] ;  /* 0x00004400011b7983 */ /* 0x000ea80000100800 */
[----:B------:R-:W4:Y:S04]  /*43f00*/  LDL R24, [R1+0x48] ;  /* 0x0000480001187983 */ /* 0x000f280000100800 */
[----:B------:R-:W4:Y:S04]  /*43f10*/  LDL R25, [R1+0x4c] ;  /* 0x00004c0001197983 */ /* 0x000f280000100800 */
[----:B---3--:R-:W3:Y:S04]  /*43f20*/  LDL.LU.64 R12, [R1+0xc80] ;  /* 0x000c8000010c7983 */ /* 0x008ee80000300a00 */
[----:B0-----:R-:W2:Y:S04]  /*43f30*/  LDL.LU.64 R14, [R1+0xc88] ;  /* 0x000c8800010e7983 */ /* 0x001ea80000300a00 */
[----:B--2---:R0:W-:Y:S04]  /*43f40*/  STL.64 [R1+0x8f48], R14 ;  /* 0x008f480e01007387 */ /* 0x0041e80000100a00 */
[----:B0-----:R-:W2:Y:S04]  /*43f50*/  LDL R14, [R1+0xa0] ;  /* 0x0000a000010e7983 */ /* 0x001ea80000100800 */
[----:B------:R-:W2:Y:S04]  /*43f60*/  LDL R15, [R1+0xa4] ;  /* 0x0000a400010f7983 */ /* 0x000ea80000100800 */
[----:B---3--:R-:W-:Y:S04]  /*43f70*/  STL.64 [R1+0x8f40], R12 ;  /* 0x008f400c01007387 */ /* 0x008fe80000100a00 */
        /* <DEDUP_REMOVED lines=10> */
[----:B------:R-:W-:-:S02]  /*44020*/  IMAD R8, R23, 0x100, R22 ;  /* 0x0000010017087824 */ /* 0x000fc400078e0216 */
[----:B------:R-:W-:Y:S01]  /*44030*/  IMAD R11, R29, 0x100, R28 ;  /* 0x000001001d0b7824 */ /* 0x000fe200078e021c */
[----:B------:R-:W-:Y:S02]  /*44040*/  F2FP.F16.E4M3.UNPACK_B R9, R9 ;  /* 0x00000009ff09723e */ /* 0x000fe400020006ff */
[----:B------:R-:W-:Y:S01]  /*44050*/  F2FP.F16.E4M3.UNPACK_B R10, R10 ;  /* 0x0000000aff0a723e */ /* 0x000fe200020006ff */
[----:B----4-:R-:W-:Y:S04]  /*44060*/  STL.64 [R1+0x8f58], R6 ;  /* 0x008f580601007387 */ /* 0x010fe80000100a00 */
[----:B---3--:R0:W-:Y:S04]  /*44070*/  STL.64 [R1+0x8f50], R4 ;  /* 0x008f500401007387 */ /* 0x0081e80000100a00 */
[----:B0-----:R-:W2:Y:S04]  /*44080*/  LDL.LU.64 R4, [R1+0xc90] ;  /* 0x000c900001047983 */ /* 0x001ea80000300a00 */
[----:B------:R-:W2:Y:S01]  /*44090*/  LDL.LU.64 R6, [R1+0xc98] ;  /* 0x000c980001067983 */ /* 0x000ea20000300a00 */
[----:B------:R-:W-:-:S02]  /*440a0*/  F2FP.F16.E4M3.UNPACK_B R8, R8 ;  /* 0x00000008ff08723e */ /* 0x000fc400020006ff */
[----:B------:R-:W-:Y:S01]  /*440b0*/  F2FP.F16.E4M3.UNPACK_B R11, R11 ;  /* 0x0000000bff0b723e */ /* 0x000fe200020006ff */
[----:B------:R-:W3:Y:S04]  /*440c0*/  LDL.LU.64 R20, [R1+0xc30] ;  /* 0x000c300001147983 */ /* 0x000ee80000300a00 */
[----:B------:R-:W3:Y:S04]  /*440d0*/  LDL.LU.64 R22, [R1+0xc38] ;  /* 0x000c380001167983 */ /* 0x000ee80000300a00 */
[----:B------:R-:W4:Y:S04]  /*440e0*/  LDL.LU.64 R16, [R1+0xc20] ;  /* 0x000c200001107983 */ /* 0x000f280000300a00 */
[----:B------:R-:W4:Y:S04]  /*440f0*/  LDL.LU.64 R18, [R1+0xc28] ;  /* 0x000c280001127983 */ /* 0x000f280000300a00 */
[----:B------:R-:W-:Y:S04]  /*44100*/  STL.64 [R1+0x8ed0], R26 ;  /* 0x008ed01a01007387 */ /* 0x000fe80000100a00 */
[----:B------:R0:W-:Y:S04]  /*44110*/  STL.64 [R1+0x8ec8], R24 ;  /* 0x008ec81801007387 */ /* 0x0001e80000100a00 */
[----:B0-----:R-:W3:Y:S04]  /*44120*/  LDL.LU.64 R24, [R1+0xc40] ;  /* 0x000c400001187983 */ /* 0x001ee80000300a00 */
[----:B------:R-:W3:Y:S04]  /*44130*/  LDL.LU.64 R26, [R1+0xc48] ;  /* 0x000c4800011a7983 */ /* 0x000ee80000300a00 */
[----:B------:R-:W4:Y:S01]  /*44140*/  LDL.64 R28, [R1+0x58] ;  /* 0x00005800011c7983 */ /* 0x000f220000100a00 */
[----:B--2---:R-:W-:Y:S03]  /*44150*/  HMMA.16816.F32 R12, R8, R14, R4 ;  /* 0x0000000e080c723c */ /* 0x004fe60000001804 */
[----:B------:R-:W2:Y:S04]  /*44160*/  LDL.LU.64 R6, [R1+0x8f58] ;  /* 0x008f580001067983 */ /* 0x000ea80000300a00 */
[----:B------:R-:W2:-:S15]  /*44170*/  LDL.LU.64 R4, [R1+0x8f50] ;  /* 0x008f500001047983 */ /* 0x000e9e0000300a00 */
[----:B------:R-:W-:-:S01]  /*44180*/  NOP ;  /* 0x0000000000007918 */ /* 0x000fc20000000000 */
[----:B------:R-:W-:Y:S04]  /*44190*/  STL.64 [R1+0xc90], R12 ;  /* 0x000c900c01007387 */ /* 0x000fe80000100a00 */
[----:B------:R0:W-:Y:S04]  /*441a0*/  STL.64 [R1+0xc98], R14 ;  /* 0x000c980e01007387 */ /* 0x0001e80000100a00 */
[----:B0-----:R-:W3:Y:S04]  /*441b0*/  LDL.LU.64 R14, [R1+0x8f48] ;  /* 0x008f4800010e7983 */ /* 0x001ee80000300a00 */
[----:B------:R-:W3:Y:S02]  /*441c0*/  LDL.LU.64 R12, [R1+0x8f40] ;  /* 0x008f4000010c7983 */ /* 0x000ee40000300a00 */
[----:B---3--:R-:W-:-:S15]  /*441d0*/  HMMA.16816.F32 R12, R8, R2, R12 ;  /* 0x00000002080c723c */ /* 0x008fde000000180c */
[----:B------:R-:W-:-:S08]  /*441e0*/  NOP ;  /* 0x0000000000007918 */ /* 0x000fd00000000000 */
        /* <DEDUP_REMOVED lines=19> */
[----:B------:R-:W3:-:S15]  /*44320*/  LDL.LU.64 R4, [R1+0x8ef8] ;  /* 0x008ef80001047983 */ /* 0x000ede0000300a00 */
[----:B------:R-:W-:-:S02]  /*44330*/  NOP ;  /* 0x0000000000007918 */ /* 0x000fc40000000000 */
[----:B------:R-:W-:Y:S04]  /*44340*/  STL.64 [R1+0xc50], R12 ;  /* 0x000c500c01007387 */ /* 0x000fe80000100a00 */
[----:B------:R0:W-:Y:S04]  /*44350*/  STL.64 [R1+0xc58], R14 ;  /* 0x000c580e01007387 */ /* 0x0001e80000100a00 */
[----:B0-----:R-:W4:Y:S04]  /*44360*/  LDL.LU.64 R14, [R1+0x8ef0] ;  /* 0x008ef000010e7983 */ /* 0x001f280000300a00 */
[----:B------:R-:W2:Y:S01]  /*44370*/  LDL.LU.64 R12, [R1+0x8ee8] ;  /* 0x008ee800010c7983 */ /* 0x000ea20000300a00 */
[C---:B---3--:R-:W-:Y:S06]  /*44380*/  HMMA.16816.F32 R24, R8.reuse, R4, R24 ;  /* 0x000000040818723c */ /* 0x048fec0000001818 */
[----:B--2---:R-:W-:-:S15]  /*44390*/  HMMA.16816.F32 R20, R8, R12, R20 ;  /* 0x0000000c0814723c */ /* 0x004fde0000001814 */
[----:B------:R-:W-:-:S02]  /*443a0*/  NOP ;  /* 0x0000000000007918 */ /* 0x000fc40000000000 */
[----:B------:R0:W-:Y:S04]  /*443b0*/  STL.64 [R1+0xc40], R24 ;  /* 0x000c401801007387 */ /* 0x0001e80000100a00 */
[----:B------:R1:W-:Y:S04]  /*443c0*/  STL.64 [R1+0xc48], R26 ;  /* 0x000c481a01007387 */ /* 0x0003e80000100a00 */
[----:B0-----:R-:W2:Y:S04]  /*443d0*/  LDL.LU.64 R24, [R1+0xc00] ;  /* 0x000c000001187983 */ /* 0x001ea80000300a00 */
[----:B------:R-:W-:Y:S04]  /*443e0*/  STL.64 [R1+0xc30], R20 ;  /* 0x000c301401007387 */ /* 0x000fe80000100a00 */
[----:B------:R-:W-:Y:S04]  /*443f0*/  STL.64 [R1+0xc38], R22 ;  /* 0x000c381601007387 */ /* 0x000fe80000100a00 */
[----:B-1----:R-:W3:Y:S01]  /*44400*/  LDL.LU.64 R26, [R1+0xc08] ;  /* 0x000c0800011a7983 */ /* 0x002ee20000300a00 */
[----:B----4-:R-:W-:-:S15]  /*44410*/  HMMA.16816.F32 R16, R8, R14, R16 ;  /* 0x0000000e0810723c */ /* 0x010fde0000001810 */
[----:B------:R-:W-:-:S08]  /*44420*/  NOP ;  /* 0x0000000000007918 */ /* 0x000fd00000000000 */
[----:B------:R-:W-:Y:S04]  /*44430*/  STL.64 [R1+0xc20], R16 ;  /* 0x000c201001007387 */ /* 0x000fe80000100a00 */
[----:B------:R-:W-:Y:S04]  /*44440*/  STL.64 [R1+0xc28], R18 ;  /* 0x000c281201007387 */ /* 0x000fe80000100a00 */
[----:B---3--:R-:W-:Y:S04]  /*44450*/  STL.64 [R1+0x8ee0], R26 ;  /* 0x008ee01a01007387 */ /* 0x008fe80000100a00 */
[----:B--2---:R0:W-:Y:S04]  /*44460*/  STL.64 [R1+0x8ed8], R24 ;  /* 0x008ed81801007387 */ /* 0x0041e80000100a00 */
[----:B0-----:R-:W2:Y:S04]  /*44470*/  LDL.LU.64 R24, [R1+0xc10] ;  /* 0x000c100001187983 */ /* 0x001ea80000300a00 */
[----:B------:R-:W2:Y:S01]  /*44480*/  LDL.LU.64 R26, [R1+0xc18] ;  /* 0x000c1800011a7983 */ /* 0x000ea20000300a00 */
[----:B------:R-:W-:-:S02]  /*44490*/  IMAD.MOV.U32 R2, RZ, RZ, R4 ;  /* 0x000000ffff027224 */ /* 0x000fc400078e0004 */
[----:B------:R-:W-:Y:S01]  /*444a0*/  IMAD.MOV.U32 R3, RZ, RZ, R5 ;  /* 0x000000ffff037224 */ /* 0x000fe200078e0005 */
[----:B------:R-:W3:Y:S04]  /*444b0*/  LDL.LU.64 R20, [R1+0xbe0] ;  /* 0x000be00001147983 */ /* 0x000ee80000300a00 */
[----:B------:R-:W3:Y:S04]  /*444c0*/  LDL.LU.64 R22, [R1+0xbe8] ;  /* 0x000be80001167983 */ /* 0x000ee80000300a00 */
[----:B------:R-:W4:Y:S04]  /*444d0*/  LDL.LU.64 R16, [R1+0xbd0] ;  /* 0x000bd00001107983 */ /* 0x000f280000300a00 */
[----:B------:R-:W4:Y:S04]  /*444e0*/  LDL.LU.64 R18, [R1+0xbd8] ;  /* 0x000bd80001127983 */ /* 0x000f280000300a00 */
[----:B------:R0:W-:Y:S04]  /*444f0*/  STL.64 [R1+0x8d30], R14 ;  /* 0x008d300e01007387 */ /* 0x0001e80000100a00 */
[----:B0-----:R-:W3:Y:S04]  /*44500*/  LDL R14, [R1+0x50] ;  /* 0x00005000010e7983 */ /* 0x001ee80000100800 */
[----:B------:R-:W3:Y:S04]  /*44510*/  LDL R15, [R1+0x54] ;  /* 0x00005400010f7983 */ /* 0x000ee80000100800 */
[----:B------:R-:W-:Y:S01]  /*44520*/  STL.64 [R1+0x8d28], R12 ;  /* 0x008d280c01007387 */ /* 0x000fe20000100a00 */
[----:B--2---:R-:W-:Y:S03]  /*44530*/  HMMA.16816.F32 R4, R8, R6, R24 ;  /* 0x000000060804723c */ /* 0x004fe60000001818 */
[----:B------:R-:W2:Y:S04]  /*44540*/  LDL.LU.64 R26, [R1+0x8ee0] ;  /* 0x008ee000011a7983 */ /* 0x000ea80000300a00 */
[----:B------:R-:W2:-:S15]  /*44550*/  LDL.LU.64 R24, [R1+0x8ed8] ;  /* 0x008ed80001187983 */ /* 0x000e9e0000300a00 */
[----:B------:R-:W-:-:S01]  /*44560*/  NOP ;  /* 0x0000000000007918 */ /* 0x000fc20000000000 */
[----:B------:R0:W-:Y:S04]  /*44570*/  STL.64 [R1+0xc10], R4 ;  /* 0x000c100401007387 */ /* 0x0001e80000100a00 */
[----:B------:R1:W-:Y:S04]  /*44580*/  STL.64 [R1+0xc18], R6 ;  /* 0x000c180601007387 */ /* 0x0003e80000100a00 */
[----:B0-----:R-:W4:Y:S04]  /*44590*/  LDL R4, [R1+0x10] ;  /* 0x0000100001047983 */ /* 0x001f280000100800 */
[----:B-1----:R-:W3:Y:S04]  /*445a0*/  LDL R6, [R1+0x8] ;  /* 0x0000080001067983 */ /* 0x002ee80000100800 */
[----:B------:R-:W3:Y:S01]  /*445b0*/  LDL R7, [R1+0xc] ;  /* 0x00000c0001077983 */ /* 0x000ee20000100800 */
[----:B------:R-:W-:-:S02]  /*445c0*/  IMAD.MOV.U32 R5, RZ, RZ, R0 ;  /* 0x000000ffff057224 */ /* 0x000fc400078e0000 */
[----:B------:R-:W-:Y:S01]  /*445d0*/  IMAD.MOV.U32 R12, RZ, RZ, R28 ;  /* 0x000000ffff0c7224 */ /* 0x000fe200078e001c */
[----:B---3--:R-:W-:Y:S04]  /*445e0*/  STL.64 [R1+0x8e40], R6 ;  /* 0x008e400601007387 */ /* 0x008fe80000100a00 */
[----:B----4-:R0:W-:Y:S04]  /*445f0*/  STL.64 [R1+0x8e58], R4 ;  /* 0x008e580401007387 */ /* 0x0101e80000100a00 */
[----:B0-----:R-:W3:Y:S04]  /*44600*/  LDL.LU.64 R4, [R1+0xbf0] ;  /* 0x000bf00001047983 */ /* 0x001ee80000300a00 */
[----:B------:R-:W3:Y:S01]  /*44610*/  LDL.LU.64 R6, [R1+0xbf8] ;  /* 0x000bf80001067983 */ /* 0x000ee20000300a00 */
[----:B--2---:R-:W-:Y:S06]  /*44620*/  HMMA.16816.F32 R24, R8, R28, R24 ;  /* 0x0000001c0818723c */ /* 0x004fec0000001818 */
[----:B------:R-:W-:-:S15]  /*44630*/  IMAD.MOV.U32 R0, RZ, RZ, R29 ;  /* 0x000000ffff007224 */ /* 0x000fde00078e001d */
[----:B------:R-:W-:-:S02]  /*44640*/  NOP ;  /* 0x0000000000007918 */ /* 0x000fc40000000000 */
[----:B------:R-:W-:Y:S04]  /*44650*/  STL.64 [R1+0xc00], R24 ;  /* 0x000c001801007387 */ /* 0x000fe80000100a00 */
[----:B------:R0:W-:Y:S04]  /*44660*/  STL.64 [R1+0xc08], R26 ;  /* 0x000c081a01007387 */ /* 0x0001e80000100a00 */
[----:B0-----:R-:W2:Y:S04]  /*44670*/  LDL.LU.64 R26, [R1+0x8ed0] ;  /* 0x008ed000011a7983 */ /* 0x001ea80000300a00 */
[----:B------:R-:W4:Y:S04]  /*44680*/  LDL.LU.64 R24, [R1+0x8ec8] ;  /* 0x008ec80001187983 */ /* 0x000f280000300a00 */
[----:B------:R-:W2:Y:S04]  /*44690*/  LDL.LU.64 R28, [R1+0x8ec0] ;  /* 0x008ec000011c7983 */ /* 0x000ea80000300a00 */
[----:B------:R3:W-:Y:S02]  /*446a0*/  STL [R1+0x8dd8], R12 ;  /* 0x008dd80c01007387 */ /* 0x0007e40000100800 */
[----:B---3--:R-:W-:Y:S02]  /*446b0*/  HMMA.16816.F32 R12, R8, R14, R4 ;  /* 0x0000000e080c723c */ /* 0x008fe40000001804 */
[----:B------:R-:W3:-:S15]  /*446c0*/  LDL R6, [R1+0x18] ;  /* 0x0000180001067983 */ /* 0x000ede0000100800 */
[----:B------:R-:W-:-:S06]  /*446d0*/  NOP ;  /* 0x0000000000007918 */ /* 0x000fcc0000000000 */
[----:B------:R-:W-:Y:S04]  /*446e0*/  STL.64 [R1+0xbf0], R12 ;  /* 0x000bf00c01007387 */ /* 0x000fe80000100a00 */
[----:B------:R2:W-:Y:S04]  /*446f0*/  STL.64 [R1+0xbf8], R14 ;  /* 0x000bf80e01007387 */ /* 0x0005e80000100a00 */
[----:B------:R-:W3:Y:S01]  /*44700*/  LDL R7, [R1+0x1c] ;  /* 0x00001c0001077983 */ /* 0x000ee20000100800 */
[C---:B----4-:R-:W-:Y:S06]  /*44710*/  HMMA.16816.F32 R20, R8.reuse, R24, R20 ;  /* 0x000000180814723c */ /* 0x050fec0000001814 */
[----:B--2---:R-:W-:Y:S01]  /*44720*/  HMMA.16816.F32 R12, R8, R26, R16 ;  /* 0x0000001a080c723c */ /* 0x004fe20000001810 */
[----:B---3--:R-:W-:Y:S04]  /*44730*/  STL.64 [R1+0x8e70], R6 ;  /* 0x008e700601007387 */ /* 0x008fe80000100a00 */
[----:B------:R-:W2:-:S12]  /*44740*/  LDL R4, [R1+0x20] ;  /* 0x0000200001047983 */ /* 0x000e980000100800 */
[----:B------:R-:W-:Y:S04]  /*44750*/  STL.64 [R1+0xbe0], R20 ;  /* 0x000be01401007387 */ /* 0x000fe80000100a00 */
[----:B------:R-:W-:Y:S04]  /*44760*/  STL.64 [R1+0xbe8], R22 ;  /* 0x000be81601007387 */ /* 0x000fe80000100a00 */
[----:B------:R-:W-:Y:S04]  /*44770*/  STL.64 [R1+0xbd0], R12 ;  /* 0x000bd00c01007387 */ /* 0x000fe80000100a00 */
[----:B------:R-:W-:Y:S04]  /*44780*/  STL.64 [R1+0xbd8], R14 ;  /* 0x000bd80e01007387 */ /* 0x000fe80000100a00 */
[----:B------:R-:W2:Y:S04]  /*44790*/  LDL R5, [R1+0x24] ;  /* 0x0000240001057983 */ /* 0x000ea80000100800 */
[----:B--2---:R-:W-:Y:S04]  /*447a0*/  STL.64 [R1+0x8e88], R4 ;  /* 0x008e880401007387 */ /* 0x004fe80000100a00 */
[----:B------:R-:W2:Y:S04]  /*447b0*/  LDL R18, [R1+0x28] ;  /* 0x0000280001127983 */ /* 0x000ea80000100800 */
[----:B------:R-:W2:Y:S04]  /*447c0*/  LDL R19, [R1+0x2c] ;  /* 0x00002c0001137983 */ /* 0x000ea80000100800 */
[----:B------:R-:W3:Y:S04]  /*447d0*/  LDL R16, [R1+0x30] ;  /* 0x0000300001107983 */ /* 0x000ee80000100800 */
[----:B------:R-:W3:Y:S04]  /*447e0*/  LDL R17, [R1+0x34] ;  /* 0x0000340001117983 */ /* 0x000ee80000100800 */
[----:B--2---:R0:W-:Y:S04]  /*447f0*/  STL.64 [R1+0x8e90], R18 ;  /* 0x008e901201007387 */ /* 0x0041e80000100a00 */
[----:B---3--:R-:W-:Y:S04]  /*44800*/  STL.64 [R1+0x8ea8], R16 ;  /* 0x008ea81001007387 */ /* 0x008fe80000100a00 */
[----:B------:R-:W2:Y:S04]  /*44810*/  LDL.LU.64 R24, [R1+0xb40] ;  /* 0x000b400001187983 */ /* 0x000ea80000300a00 */
[----:B------:R-:W3:Y:S04]  /*44820*/  LDL.LU.64 R26, [R1+0xb48] ;  /* 0x000b4800011a7983 */ /* 0x000ee80000300a00 */
[----:B---3--:R1:W-:Y:S04]  /*44830*/  STL.64 [R1+0x8e28], R26 ;  /* 0x008e281a01007387 */ /* 0x0083e80000100a00 */
[----:B0-----:R-:W3:Y:S04]  /*44840*/  LDL R18, [R1+0x38] ;  /* 0x0000380001127983 */ /* 0x001ee80000100800 */
[----:B------:R-:W3:Y:S04]  /*44850*/  LDL R19, [R1+0x3c] ;  /* 0x00003c0001137983 */ /* 0x000ee80000100800 */
[----:B-1----:R-:W4:Y:S04]  /*44860*/  LDL R26, [R1] ;  /* 0x00000000011a7983 */ /* 0x002f280000100800 */
[----:B------:R-:W4:Y:S04]  /*44870*/  LDL R27, [R1+0x4] ;  /* 0x00000400011b7983 */ /* 0x000f280000100800 */
[----:B------:R-:W2:Y:S04]  /*44880*/  LDL.LU.64 R4, [R1+0xba0] ;  /* 0x000ba00001047983 */ /* 0x000ea80000300a00 */
[----:B------:R-:W3:Y:S04]  /*44890*/  LDL.LU.64 R6, [R1+0xba8] ;  /* 0x000ba80001067983 */ /* 0x000ee80000300a00 */
[----:B---3--:R-:W-:Y:S04]  /*448a0*/  STL.64 [R1+0x8ea0], R6 ;  /* 0x008ea00601007387 */ /* 0x008fe80000100a00 */
        /* <DEDUP_REMOVED lines=20> */
[----:B------:R-:W3:Y:S04]  /*449f0*/  LDL.LU.64 R14, [R1+0xb98] ;  /* 0x000b9800010e7983 */ /* 0x000ee80000300a00 */
[----:B------:R-:W-:Y:S04]  /*44a00*/  STL.64 [R1+0x8e20], R24 ;  /* 0x008e201801007387 */ /* 0x000fe80000100a00 */
[----:B------:R-:W4:Y:S04]  /*44a10*/  LDL.LU.64 R20, [R1+0xb20] ;  /* 0x000b200001147983 */ /* 0x000f280000300a00 */
[----:B------:R-:W3:Y:S01]  /*44a20*/  LDL.LU.64 R22, [R1+0xb28] ;  /* 0x000b280001167983 */ /* 0x000ee20000300a00 */
[C---:B--2---:R-:W-:Y:S03]  /*44a30*/  HMMA.16816.F32 R16, R8.reuse, R18, R4 ;  /* 0x000000120810723c */ /* 0x044fe60000001804 */
[----:B---3--:R-:W-:Y:S04]  /*44a40*/  STL.64 [R1+0x8e08], R22 ;  /* 0x008e081601007387 */ /* 0x008fe80000100a00 */
[----:B----4-:R0:W-:Y:S04]  /*44a50*/  STL.64 [R1+0x8e00], R20 ;  /* 0x008e001401007387 */ /* 0x0101e80000100a00 */
        /* <DEDUP_REMOVED lines=8> */
[----:B------:R0:W-:Y:S04]  /*44ae0*/  STL.64 [R1+0xbc0], R16 ;  /* 0x000bc01001007387 */ /* 0x0001e80000100a00 */
[----:B------:R3:W-:Y:S04]  /*44af0*/  STL.64 [R1+0xbc8], R18 ;  /* 0x000bc81201007387 */ /* 0x0007e80000100a00 */
[----:B0-----:R-:W3:Y:S02]  /*44b00*/  LDL.LU.64 R16, [R1+0x8ea8] ;  /* 0x008ea80001107983 */ /* 0x001ee40000300a00 */
[----:B---3--:R-:W-:Y:S02]  /*44b10*/  HMMA.16816.F32 R16, R8, R16, R4 ;  /* 0x000000100810723c */ /* 0x008fe40000001804 */
[----:B------:R-:W3:Y:S04]  /*44b20*/  LDL.LU.64 R6, [R1+0x8ea0] ;  /* 0x008ea00001067983 */ /* 0x000ee80000300a00 */
[----:B------:R-:W3:-:S15]  /*44b30*/  LDL.LU.64 R4, [R1+0x8e98] ;  /* 0x008e980001047983 */ /* 0x000ede0000300a00 */
[----:B------:R-:W-:-:S02]  /*44b40*/  NOP ;  /* 0x0000000000007918 */ /* 0x000fc40000000000 */
[----:B------:R-:W-:Y:S04]  /*44b50*/  STL.64 [R1+0xbb0], R16 ;  /* 0x000bb01001007387 */ /* 0x000fe80000100a00 */
[----:B------:R0:W-:Y:S04]  /*44b60*/  STL.64 [R1+0xbb8], R18 ;  /* 0x000bb81201007387 */ /* 0x0001e80000100a00 */
[----:B0-----:R-:W3:Y:S02]  /*44b70*/  LDL.LU.64 R18, [R1+0x8e90] ;  /* 0x008e900001127983 */ /* 0x001ee40000300a00 */
[----:B---3--:R-:W-:Y:S02]  /*44b80*/  HMMA.16816.F32 R16, R8, R18, R4 ;  /* 0x000000120810723c */ /* 0x008fe40000001804 */
[----:B------:R-:W3:-:S15]  /*44b90*/  LDL.LU.64 R4, [R1+0x8e88] ;  /* 0x008e880001047983 */ /* 0x000ede0000300a00 */
[----:B------:R-:W-:-:S06]  /*44ba0*/  NOP ;  /* 0x0000000000007918 */ /* 0x000fcc0000000000 */
[----:B------:R0:W-:Y:S04]  /*44bb0*/  STL.64 [R1+0xba0], R16 ;  /* 0x000ba01001007387 */ /* 0x0001e80000100a00 */
[----:B------:R1:W-:Y:S04]  /*44bc0*/  STL.64 [R1+0xba8], R18 ;  /* 0x000ba81201007387 */ /* 0x0003e80000100a00 */
[----:B0-----:R-:W4:Y:S04]  /*44bd0*/  LDL.LU.64 R16, [R1+0xb10] ;  /* 0x000b100001107983 */ /* 0x001f280000300a00 */
[----:B-1----:R-:W4:Y:S01]  /*44be0*/  LDL.LU.64 R18, [R1+0xb18] ;  /* 0x000b180001127983 */ /* 0x002f220000300a00 */
[----:B---3--:R-:W-:Y:S03]  /*44bf0*/  HMMA.16816.F32 R4, R8, R4, R12 ;  /* 0x000000040804723c */ /* 0x008fe6000000180c */
[----:B------:R-:W3:Y:S04]  /*44c00*/  LDL.LU.64 R14, [R1+0x8e80] ;  /* 0x008e8000010e7983 */ /* 0x000ee80000300a00 */
[----:B------:R-:W3:-:S15]  /*44c10*/  LDL.LU.64 R12, [R1+0x8e78] ;  /* 0x008e7800010c7983 */ /* 0x000ede0000300a00 */
[----:B------:R-:W-:-:S01]  /*44c20*/  NOP ;  /* 0x0000000000007918 */ /* 0x000fc20000000000 */
[----:B------:R-:W-:Y:S04]  /*44c30*/  STL.64 [R1+0xb90], R4 ;  /* 0x000b900401007387 */ /* 0x000fe80000100a00 */
[----:B------:R0:W-:Y:S04]  /*44c40*/  STL.64 [R1+0xb98], R6 ;  /* 0x000b980601007387 */ /* 0x0001e80000100a00 */
[----:B0-----:R-:W3:Y:S02]  /*44c50*/  LDL.LU.64 R6, [R1+0x8e70] ;  /* 0x008e700001067983 */ /* 0x001ee40000300a00 */
[----:B---3--:R-:W-:Y:S02]  /*44c60*/  HMMA.16816.F32 R4, R8, R6, R12 ;  /* 0x000000060804723c */ /* 0x008fe4000000180c */
[----:B------:R-:W3:Y:S04]  /*44c70*/  LDL.LU.64 R14, [R1+0x8e68] ;  /* 0x008e6800010e7983 */ /* 0x000ee80000300a00 */
[----:B------:R-:W3:-:S15]  /*44c80*/  LDL.LU.64 R12, [R1+0x8e60] ;  /* 0x008e6000010c7983 */ /* 0x000ede0000300a00 */
[----:B------:R-:W-:-:S02]  /*44c90*/  NOP ;  /* 0x0000000000007918 */ /* 0x000fc40000000000 */
        /* <DEDUP_REMOVED lines=9> */
[----:B0-----:R-:W3:Y:S01]  /*44d30*/  LDL.LU.64 R6, [R1+0x8e40] ;  /* 0x008e400001067983 */ /* 0x001ee20000300a00 */
[C---:B--2---:R-:W-:Y:S06]  /*44d40*/  HMMA.16816.F32 R24, R8.reuse, R26, R20 ;  /* 0x0000001a0818723c */ /* 0x044fec0000001814 */
[----:B---3--:R-:W-:Y:S01]  /*44d50*/  HMMA.16816.F32 R4, R8, R6, R12 ;  /* 0x000000060804723c */ /* 0x008fe2000000180c */
[----:B------:R-:W2:Y:S04]  /*44d60*/  LDL.LU.64 R12, [R1+0xaf0] ;  /* 0x000af000010c7983 */ /* 0x000ea80000300a00 */
[----:B------:R-:W2:-:S15]  /*44d70*/  LDL.LU.64 R14, [R1+0xaf8] ;  /* 0x000af800010e7983 */ /* 0x000e9e0000300a00 */
[----:B------:R-:W-:-:S03]  /*44d80*/  NOP ;  /* 0x0000000000007918 */ /* 0x000fc60000000000 */
[----:B------:R0:W-:Y:S04]  /*44d90*/  STL.64 [R1+0xb60], R4 ;  /* 0x000b600401007387 */ /* 0x0001e80000100a00 */
[----:B------:R1:W-:Y:S04]  /*44da0*/  STL.64 [R1+0xb68], R6 ;  /* 0x000b680601007387 */ /* 0x0003e80000100a00 */
[----:B0-----:R-:W3:Y:S04]  /*44db0*/  LDL.LU.64 R4, [R1+0xae0] ;  /* 0x000ae00001047983 */ /* 0x001ee80000300a00 */
[----:B-1----:R-:W3:Y:S04]  /*44dc0*/  LDL.LU.64 R6, [R1+0xae8] ;  /* 0x000ae80001067983 */ /* 0x002ee80000300a00 */
[----:B------:R-:W4:Y:S04]  /*44dd0*/  LDL.LU.64 R22, [R1+0x8e38] ;  /* 0x008e380001167983 */ /* 0x000f280000300a00 */
[----:B------:R-:W4:Y:S04]  /*44de0*/  LDL.LU.64 R20, [R1+0x8e30] ;  /* 0x008e300001147983 */ /* 0x000f280000300a00 */
        /* <DEDUP_REMOVED lines=8> */
[----:B0-----:R-:W4:Y:S04]  /*44e70*/  LDL.LU.64 R26, [R1+0x8e18] ;  /* 0x008e1800011a7983 */ /* 0x001f280000300a00 */
[----:B------:R-:W2:Y:S01]  /*44e80*/  LDL.LU.64 R24, [R1+0x8e10] ;  /* 0x008e100001187983 */ /* 0x000ea20000300a00 */
        /* <DEDUP_REMOVED lines=20> */
[----:B0-----:R-:W2:Y:S04]  /*44fd0*/  LDL.LU.64 R18, [R1+0x8de8] ;  /* 0x008de80001127983 */ /* 0x001ea80000300a00 */
[----:B------:R-:W3:Y:S01]  /*44fe0*/  LDL.LU.64 R16, [R1+0x8de0] ;  /* 0x008de00001107983 */ /* 0x000ee20000300a00 */
[----:B----4-:R-:W-:-:S15]  /*44ff0*/  HMMA.16816.F32 R24, R8, R20, R24 ;  /* 0x000000140818723c */ /* 0x010fde0000001818 */
[----:B------:R-:W-:-:S08]  /*45000*/  NOP ;  /* 0x0000000000007918 */ /* 0x000fd00000000000 */
[----:B------:R0:W-:Y:S04]  /*45010*/  STL.64 [R1+0xb00], R24 ;  /* 0x000b001801007387 */ /* 0x0001e80000100a00 */
[----:B------:R1:W-:Y:S04]  /*45020*/  STL.64 [R1+0xb08], R26 ;  /* 0x000b081a01007387 */ /* 0x0003e80000100a00 */
[----:B0-----:R-:W4:Y:S04]  /*45030*/  LDL.LU.64 R24, [R1+0xac0] ;  /* 0x000ac00001187983 */ /* 0x001f280000300a00 */
[----:B-1----:R-:W4:Y:S04]  /*45040*/  LDL.LU.64 R26, [R1+0xac8] ;  /* 0x000ac800011a7983 */ /* 0x002f280000300a00 */
[----:B------:R0:W-:Y:S04]  /*45050*/  STL.64 [R1+0x8c88], R22 ;  /* 0x008c881601007387 */ /* 0x0001e80000100a00 */
[----:B0-----:R-:W4:Y:S04]  /*45060*/  LDL.LU R22, [R1+0x2464] ;  /* 0x0024640001167983 */ /* 0x001f280000300800 */
[----:B------:R0:W-:Y:S04]  /*45070*/  STL.64 [R1+0x8c80], R20 ;  /* 0x008c801401007387 */ /* 0x0001e80000100a00 */
[----:B0-----:R-:W4:Y:S04]  /*45080*/  LDL.LU R20, [R1+0x245c] ;  /* 0x00245c0001147983 */ /* 0x001f280000300800 */
[----:B------:R-:W4:Y:S01]  /*45090*/  LDL.LU R21, [R1+0x2468] ;  /* 0x0024680001157983 */ /* 0x000f220000300800 */
[C---:B--2---:R-:W-:Y:S06]  /*450a0*/  HMMA.16816.F32 R12, R8.reuse, R18, R12 ;  /* 0x00000012080c723c */ /* 0x044fec000000180c */
[----:B---3--:R-:W-:-:S15]  /*450b0*/  HMMA.16816.F32 R4, R8, R16, R4 ;  /* 0x000000100804723c */ /* 0x008fde0000001804 */
[----:B------:R-:W-:-:S02]  /*450c0*/  NOP ;  /* 0x0000000000007918 */ /* 0x000fc40000000000 */
[----:B------:R0:W-:Y:S04]  /*450d0*/  STL.64 [R1+0xaf0], R12 ;  /* 0x000af00c01007387 */ /* 0x0001e80000100a00 */
[----:B------:R-:W-:Y:S04]  /*450e0*/  STL.64 [R1+0xaf8], R14 ;  /* 0x000af80e01007387 */ /* 0x000fe80000100a00 */
[----:B0-----:R-:W2:Y:S04]  /*450f0*/  LDL.LU R12, [R1+0x8dd8] ;  /* 0x008dd800010c7983 */ /* 0x001ea80000300800 */
[----:B------:R-:W-:Y:S04]  /*45100*/  STL.64 [R1+0xae0], R4 ;  /* 0x000ae00401007387 */ /* 0x000fe80000100a00 */
[----:B------:R0:W-:Y:S04]  /*45110*/  STL.64 [R1+0xae8], R6 ;  /* 0x000ae80601007387 */ /* 0x0001e80000100a00 */
[----:B0-----:R-:W3:Y:S04]  /*45120*/  LDL.LU.64 R6, [R1+0x8dd0] ;  /* 0x008dd00001067983 */ /* 0x001ee80000300a00 */
[----:B------:R-:W4:Y:S04]  /*45130*/  LDL.LU.64 R4, [R1+0x8dc8] ;  /* 0x008dc80001047983 */ /* 0x000f280000300a00 */
[----:B------:R0:W-:Y:S04]  /*45140*/  STL.64 [R1+0x8ca8], R18 ;  /* 0x008ca81201007387 */ /* 0x0001e80000100a00 */
[----:B0-----:R-:W2:Y:S04]  /*45150*/  LDL.LU R18, [R1+0x2454] ;  /* 0x0024540001127983 */ /* 0x001ea80000300800 */
[----:B------:R-:W2:Y:S04]  /*45160*/  LDL.LU R19, [R1+0x2460] ;  /* 0x0024600001137983 */ /* 0x000ea80000300800 */
[----:B------:R0:W-:Y:S04]  /*45170*/  STL.64 [R1+0x8ca0], R16 ;  /* 0x008ca01001007387 */ /* 0x0001e80000100a00 */
[----:B0-----:R-:W3:Y:S04]  /*45180*/  LDL.LU R17, [R1+0x2458] ;  /* 0x0024580001117983 */ /* 0x001ee80000300800 */
[----:B--2---:R-:W-:Y:S04]  /*45190*/  STL.64 [R1+0x8db8], R18 ;  /* 0x008db81201007387 */ /* 0x004fe80000100a00 */
[----:B---3--:R0:W-:Y:S04]  /*451a0*/  STL [R1+0x8db0], R17 ;  /* 0x008db01101007387 */ /* 0x0081e80000100800 */
[----:B0-----:R-:W2:Y:S04]  /*451b0*/  LDL.LU.64 R16, [R1+0xad0] ;  /* 0x000ad00001107983 */ /* 0x001ea80000300a00 */
[----:B------:R-:W2:Y:S01]  /*451c0*/  LDL.LU.64 R18, [R1+0xad8] ;  /* 0x000ad80001127983 */ /* 0x000ea20000300a00 */
[----:B----4-:R-:W-:Y:S01]  /*451d0*/  HMMA.16816.F32 R24, R8, R4, R24 ;  /* 0x000000040818723c */ /* 0x010fe20000001818 */
[----:B------:R-:W-:-:S02]  /*451e0*/  IMAD.MOV.U32 R14, RZ, RZ, R2 ;  /* 0x000000ffff0e7224 */ /* 0x000fc400078e0002 */
[----:B------:R-:W-:-:S03]  /*451f0*/  IMAD.MOV.U32 R15, RZ, RZ, R3 ;  /* 0x000000ffff0f7224 */ /* 0x000fc600078e0003 */
[----:B--2---:R-:W-:-:S15]  /*45200*/  HMMA.16816.F32 R16, R8, R6, R16 ;  /* 0x000000060810723c */ /* 0x004fde0000001810 */
[----:B------:R-:W-:-:S08]  /*45210*/  NOP ;  /* 0x0000000000007918 */ /* 0x000fd00000000000 */
[----:B------:R0:W-:Y:S04]  /*45220*/  STL.64 [R1+0xad0], R16 ;  /* 0x000ad01001007387 */ /* 0x0001e80000100a00 */
[----:B------:R1:W-:Y:S04]  /*45230*/  STL.64 [R1+0xad8], R18 ;  /* 0x000ad81201007387 */ /* 0x0003e80000100a00 */
[----:B0-----:R-:W2:Y:S04]  /*45240*/  LDL.LU.64 R16, [R1+0xab0] ;  /* 0x000ab00001107983 */ /* 0x001ea80000300a00 */
[----:B-1----:R-:W2:Y:S04]  /*45250*/  LDL.LU.64 R18, [R1+0xab8] ;  /* 0x000ab80001127983 */ /* 0x002ea80000300a00 */
[----:B------:R0:W-:Y:S04]  /*45260*/  STL.64 [R1+0xac0], R24 ;  /* 0x000ac01801007387 */ /* 0x0001e80000100a00 */
[----:B------:R1:W-:Y:S04]  /*45270*/  STL.64 [R1+0xac8], R26 ;  /* 0x000ac81a01007387 */ /* 0x0003e80000100a00 */
[----:B------:R-:W3:Y:S01]  /*45280*/  LDL.LU R23, [R1+0x2470] ;  /* 0x0024700001177983 */ /* 0x000ee20000300800 */
[----:B0-----:R-:W-:-:S03]  /*45290*/  IMAD.MOV.U32 R25, RZ, RZ, R0 ;  /* 0x000000ffff197224 */ /* 0x001fc600078e0000 */
[----:B------:R-:W3:Y:S04]  /*452a0*/  LDL.LU R0, [R1+0x246c] ;  /* 0x00246c0001007983 */ /* 0x000ee80000300800 */
[----:B------:R-:W2:Y:S04]  /*452b0*/  LDL.LU R2, [R1+0x8dc4] ;  /* 0x008dc40001027983 */ /* 0x000ea80000300800 */
[----:B------:R-:W2:Y:S04]  /*452c0*/  LDL.LU R3, [R1+0x8dc0] ;  /* 0x008dc00001037983 */ /* 0x000ea80000300800 */
[----:B------:R0:W-:Y:S04]  /*452d0*/  STL.64 [R1+0x8d48], R14 ;  /* 0x008d480e01007387 */ /* 0x0001e80000100a00 */
[----:B-1----:R-:W4:Y:S01]  /*452e0*/  LDL.64 R26, [R1+0x50] ;  /* 0x00005000011a7983 */ /* 0x002f220000100a00 */
[----:B------:R-:W-:-:S03]  /*452f0*/  IMAD.MOV.U32 R24, RZ, RZ, R12 ;  /* 0x000000ffff187224 */ /* 0x000fc600078e000c */
[----:B0-----:R-:W3:Y:S04]  /*45300*/  LDL R14, [R1+0xa8] ;  /* 0x0000a800010e7983 */ /* 0x001ee80000100800 */
[----:B------:R-:W3:Y:S01]  /*45310*/  LDL R15, [R1+0xac] ;  /* 0x0000ac00010f7983 */ /* 0x000ee20000100800 */
[C---:B--2---:R-:W-:Y:S03]  /*45320*/  HMMA.16816.F32 R16, R8.reuse, R2, R16 ;  /* 0x000000020810723c */ /* 0x044fe60000001810 */
[----:B----4-:R-:W-:Y:S04]  /*45330*/  STL.64 [R1+0x8d00], R26 ;  /* 0x008d001a01007387 */ /* 0x010fe80000100a00 */
[----:B------:R-:W-:Y:S04]  /*45340*/  STL.64 [R1+0x8c68], R6 ;  /* 0x008c680601007387 */ /* 0x000fe80000100a00 */
[----:B------:R0:W-:Y:S04]  /*45350*/  STL.64 [R1+0x8c60], R4 ;  /* 0x008c600401007387 */ /* 0x0001e80000100a00 */
[----:B0-----:R-:W3:Y:S04]  /*45360*/  LDL.LU.64 R4, [R1+0x4c0] ;  /* 0x0004c00001047983 */ /* 0x001ee80000300a00 */
[----:B------:R-:W3:Y:S04]  /*45370*/  LDL.LU.64 R6, [R1+0x4c8] ;  /* 0x0004c80001067983 */ /* 0x000ee80000300a00 */
[----:B------:R-:W-:Y:S04]  /*45380*/  STL.64 [R1+0xab0], R16 ;  /* 0x000ab01001007387 */ /* 0x000fe80000100a00 */
[----:B------:R0:W-:Y:S04]  /*45390*/  STL.64 [R1+0xab8], R18 ;  /* 0x000ab81201007387 */ /* 0x0001e80000100a00 */
[----:B0-----:R-:W2:Y:S04]  /*453a0*/  LDL.LU.64 R18, [R1+0x8db8] ;  /* 0x008db80001127983 */ /* 0x001ea80000300a00 */
[----:B------:R-:W4:Y:S04]  /*453b0*/  LDL.LU R17, [R1+0x8db0] ;  /* 0x008db00001117983 */ /* 0x000f280000300800 */
[----:B------:R-:W3:Y:S04]  /*453c0*/  LDL R12, [R1+0x80] ;  /* 0x00008000010c7983 */ /* 0x000ee80000100800 */
[----:B------:R-:W3:Y:S04]  /*453d0*/  LDL R13, [R1+0x84] ;  /* 0x00008400010d7983 */ /* 0x000ee80000100800 */
[----:B---3--:R0:W-:Y:S04]  /*453e0*/  STL.64 [R1+0x8d60], R12 ;  /* 0x008d600c01007387 */ /* 0x0081e80000100a00 */
[----:B------:R-:W3:Y:S01]  /*453f0*/  LDL.64 R26, [R1+0x60] ;  /* 0x00006000011a7983 */ /* 0x000ee20000100a00 */
[----:B------:R-:W-:Y:S03]  /*45400*/  HMMA.16816.F32 R4, R8, R14, R4 ;  /* 0x0000000e0804723c */ /* 0x000fe60000001804 */
[----:B---3--:R-:W-:Y:S04]  /*45410*/  STL.64 [R1+0x8d40], R26 ;  /* 0x008d401a01007387 */ /* 0x008fe80000100a00 */
[----:B------:R-:W-:Y:S04]  /*45420*/  STL.64 [R1+0x8d38], R24 ;  /* 0x008d381801007387 */ /* 0x000fe80000100a00 */
[----:B------:R-:W3:-:S12]  /*45430*/  LDL R14, [R1+0x88] ;  /* 0x00008800010e7983 */ /* 0x000ed80000100800 */
[----:B------:R-:W-:Y:S04]  /*45440*/  STL.64 [R1+0x4c0], R4 ;  /* 0x0004c00401007387 */ /* 0x000fe80000100a00 */
[----:B------:R-:W-:Y:S04]  /*45450*/  STL.64 [R1+0x4c8], R6 ;  /* 0x0004c80601007387 */ /* 0x000fe80000100a00 */
[----:B------:R-:W3:Y:S04]  /*45460*/  LDL R15, [R1+0x8c] ;  /* 0x00008c00010f7983 */ /* 0x000ee80000100800 */
[----:B---3--:R1:W-:Y:S04]  /*45470*/  STL.64 [R1+0x8d78], R14 ;  /* 0x008d780e01007387 */ /* 0x0083e80000100a00 */
[----:B0-----:R-:W3:Y:S04]  /*45480*/  LDL R12, [R1+0x90] ;  /* 0x00009000010c7983 */ /* 0x001ee80000100800 */
[----:B------:R-:W3:Y:S04]  /*45490*/  LDL R13, [R1+0x94] ;  /* 0x00009400010d7983 */ /* 0x000ee80000100800 */
[----:B-1----:R-:W4:Y:S04]  /*454a0*/  LDL R14, [R1+0x98] ;  /* 0x00009800010e7983 */ /* 0x002f280000100800 */
[----:B------:R-:W4:Y:S01]  /*454b0*/  LDL R15, [R1+0x9c] ;  /* 0x00009c00010f7983 */ /* 0x000f220000100800 */
[----:B--2---:R-:W-:-:S02]  /*454c0*/  IMAD R9, R20, 0x100, R19 ;  /* 0x0000010014097824 */ /* 0x004fc400078e0213 */
[----:B------:R-:W-:Y:S01]  /*454d0*/  IMAD R10, R22, 0x100, R21 ;  /* 0x00000100160a7824 */ /* 0x000fe200078e0215 */
[----:B----4-:R0:W-:Y:S04]  /*454e0*/  STL.64 [R1+0x8d98], R14 ;  /* 0x008d980e01007387 */ /* 0x0101e80000100a00 */
[----:B0-----:R-:W2:Y:S04]  /*454f0*/  LDL R14, [R1+0xa0] ;  /* 0x0000a000010e7983 */ /* 0x001ea80000100800 */
[----:B------:R-:W2:Y:S04]  /*45500*/  LDL R15, [R1+0xa4] ;  /* 0x0000a400010f7983 */ /* 0x000ea80000100800 */
[----:B---3--:R-:W-:Y:S04]  /*45510*/  STL.64 [R1+0x8d90], R12 ;  /* 0x008d900c01007387 */ /* 0x008fe80000100a00 */
[----:B------:R-:W3:Y:S04]  /*45520*/  LDL.64 R20, [R1+0x48] ;  /* 0x0000480001147983 */ /* 0x000ee80000100a00 */
        /* <DEDUP_REMOVED lines=14> */
[----:B------:R-:W-:-:S02]  /*45610*/  IMAD R8, R18, 0x100, R17 ;  /* 0x0000010012087824 */ /* 0x000fc400078e0211 */
[----:B------:R-:W-:Y:S01]  /*45620*/  IMAD R11, R0, 0x100, R23 ;  /* 0x00000100000b7824 */ /* 0x000fe200078e0217 */
[----:B------:R-:W-:Y:S02]  /*45630*/  F2FP.F16.E4M3.UNPACK_B R9, R9 ;  /* 0x00000009ff09723e */ /* 0x000fe400020006ff */
[----:B------:R-:W-:Y:S01]  /*45640*/  F2FP.F16.E4M3.UNPACK_B R10, R10 ;  /* 0x0000000aff0a723e */ /* 0x000fe200020006ff */
[----:B----4-:R-:W-:Y:S04]  /*45650*/  STL.64 [R1+0x8da8], R26 ;  /* 0x008da81a01007387 */ /* 0x010fe80000100a00 */
[----:B--2---:R0:W-:Y:S04]  /*45660*/  STL.64 [R1+0x8da0], R24 ;  /* 0x008da01801007387 */ /* 0x0041e80000100a00 */
[----:B0-----:R-:W2:Y:S04]  /*45670*/  LDL.LU.64 R24, [R1+0xaa0] ;  /* 0x000aa00001187983 */ /* 0x001ea80000300a00 */
[----:B------:R-:W2:Y:S04]  /*45680*/  LDL.LU.64 R26, [R1+0xaa8] ;  /* 0x000aa800011a7983 */ /* 0x000ea80000300a00 */
[----:B------:R-:W4:Y:S04]  /*45690*/  LDL.LU.64 R16, [R1+0xa40] ;  /* 0x000a400001107983 */ /* 0x000f280000300a00 */
[----:B------:R-:W4:Y:S04]  /*456a0*/  LDL.LU.64 R18, [R1+0xa48] ;  /* 0x000a480001127983 */ /* 0x000f280000300a00 */
[----:B------:R-:W4:Y:S04]  /*456b0*/  LDL.LU.64 R4, [R1+0xa30] ;  /* 0x000a300001047983 */ /* 0x000f280000300a00 */
[----:B------:R-:W4:Y:S04]  /*456c0*/  LDL.LU.64 R6, [R1+0xa38] ;  /* 0x000a380001067983 */ /* 0x000f280000300a00 */
[----:B------:R-:W3:Y:S01]  /*456d0*/  LDL.64 R22, [R1+0x40] ;  /* 0x0000400001167983 */ /* 0x000ee20000100a00 */
[----:B------:R-:W-:-:S02]  /*456e0*/  F2FP.F16.E4M3.UNPACK_B R8, R8 ;  /* 0x00000008ff08723e */ /* 0x000fc400020006ff */
[----:B------:R-:W-:-:S07]  /*456f0*/  F2FP.F16.E4M3.UNPACK_B R11, R11 ;  /* 0x0000000bff0b723e */ /* 0x000fce00020006ff */
[C---:B--2---:R-:W-:Y:S01]  /*45700*/  HMMA.16816.F32 R12, R8.reuse, R14, R24 ;  /* 0x0000000e080c723c */ /* 0x044fe20000001818 */
[----:B---3--:R-:W-:Y:S04]  /*45710*/  STL.64 [R1+0x8d10], R22 ;  /* 0x008d101601007387 */ /* 0x008fe80000100a00 */
[----:B------:R0:W-:Y:S04]  /*45720*/  STL.64 [R1+0x8d08], R20 ;  /* 0x008d081401007387 */ /* 0x0001e80000100a00 */
[----:B0-----:R-:W2:Y:S04]  /*45730*/  LDL.LU.64 R20, [R1+0xa90] ;  /* 0x000a900001147983 */ /* 0x001ea80000300a00 */
[----:B------:R-:W2:Y:S04]  /*45740*/  LDL.LU.64 R22, [R1+0xa98] ;  /* 0x000a980001167983 */ /* 0x000ea80000300a00 */
[----:B------:R-:W3:Y:S04]  /*45750*/  LDL.LU.64 R26, [R1+0x8da8] ;  /* 0x008da800011a7983 */ /* 0x000ee80000300a00 */
[----:B------:R-:W3:Y:S04]  /*45760*/  LDL.LU.64 R24, [R1+0x8da0] ;  /* 0x008da00001187983 */ /* 0x000ee80000300a00 */
[----:B------:R-:W-:Y:S04]  /*45770*/  STL.64 [R1+0xaa0], R12 ;  /* 0x000aa00c01007387 */ /* 0x000fe80000100a00 */
[----:B------:R0:W-:Y:S04]  /*45780*/  STL.64 [R1+0xaa8], R14 ;  /* 0x000aa80e01007387 */ /* 0x0001e80000100a00 */
[----:B0-----:R-:W2:Y:S04]  /*45790*/  LDL.LU.64 R14, [R1+0x8d98] ;  /* 0x008d9800010e7983 */ /* 0x001ea80000300a00 */
[----:B------:R-:W3:Y:S01]  /*457a0*/  LDL.LU.64 R12, [R1+0x8d90] ;  /* 0x008d9000010c7983 */ /* 0x000ee20000300a00 */
[----:B--2---:R-:W-:-:S15]  /*457b0*/  HMMA.16816.F32 R20, R8, R14, R20 ;  /* 0x0000000e0814723c */ /* 0x004fde0000001814 */
[----:B------:R-:W-:-:S08]  /*457c0*/  NOP ;  /* 0x0000000000007918 */ /* 0x000fd00000000000 */
[----:B------:R0:W-:Y:S04]  /*457d0*/  STL.64 [R1+0xa90], R20 ;  /* 0x000a901401007387 */ /* 0x0001e80000100a00 */
[----:B------:R1:W-:Y:S04]  /*457e0*/  STL.64 [R1+0xa98], R22 ;  /* 0x000a981601007387 */ /* 0x0003e80000100a00 */
[----:B0-----:R-:W2:Y:S04]  /*457f0*/  LDL.LU.64 R20, [R1+0xa10] ;  /* 0x000a100001147983 */ /* 0x001ea80000300a00 */
[----:B-1----:R-:W4:Y:S01]  /*45800*/  LDL.LU.64 R22, [R1+0xa18] ;  /* 0x000a180001167983 */ /* 0x002f220000300a00 */
[C---:B---3--:R-:W-:Y:S03]  /*45810*/  HMMA.16816.F32 R12, R8.reuse, R12, R24 ;  /* 0x0000000c080c723c */ /* 0x048fe60000001818 */
[----:B----4-:R-:W-:Y:S04]  /*45820*/  STL.64 [R1+0x8d20], R22 ;  /* 0x008d201601007387 */ /* 0x010fe80000100a00 */
[----:B--2---:R0:W-:Y:S04]  /*45830*/  STL.64 [R1+0x8d18], R20 ;  /* 0x008d181401007387 */ /* 0x0041e80000100a00 */
[----:B0-----:R-:W2:Y:S04]  /*45840*/  LDL.LU.64 R20, [R1+0xa20] ;  /* 0x000a200001147983 */ /* 0x001ea80000300a00 */
[----:B------:R-:W2:Y:S04]  /*45850*/  LDL.LU.64 R22, [R1+0xa28] ;  /* 0x000a280001167983 */ /* 0x000ea80000300a00 */
[----:B------:R-:W3:Y:S04]  /*45860*/  LDL.LU.64 R26, [R1+0x8d88] ;  /* 0x008d8800011a7983 */ /* 0x000ee80000300a00 */
[----:B------:R-:W3:Y:S04]  /*45870*/  LDL.LU.64 R24, [R1+0x8d80] ;  /* 0x008d800001187983 */ /* 0x000ee80000300a00 */
        /* <DEDUP_REMOVED lines=18> */
[----:B------:R-:W2:Y:S04]  /*459a0*/  LDL.LU.64 R26, [R1+0x8d40] ;  /* 0x008d4000011a7983 */ /* 0x000ea80000300a00 */
[----:B------:R-:W3:-:S15]  /*459b0*/  LDL.LU.64 R24, [R1+0x8d38] ;  /* 0x008d380001187983 */ /* 0x000ede0000300a00 */
[----:B------:R-:W-:-:S02]  /*459c0*/  NOP ;  /* 0x0000000000007918 */ /* 0x000fc40000000000 */
[----:B------:R-:W-:Y:S04]  /*459d0*/  STL.64 [R1+0xa50], R12 ;  /* 0x000a500c01007387 */ /* 0x000fe80000100a00 */
[----:B------:R0:W-:Y:S04]  /*459e0*/  STL.64 [R1+0xa58], R14 ;  /* 0x000a580e01007387 */ /* 0x0001e80000100a00 */
[----:B0-----:R-:W4:Y:S04]  /*459f0*/  LDL.LU.64 R14, [R1+0x8d30] ;  /* 0x008d3000010e7983 */ /* 0x001f280000300a00 */
[----:B------:R-:W3:Y:S01]  /*45a00*/  LDL.LU.64 R12, [R1+0x8d28] ;  /* 0x008d2800010c7983 */ /* 0x000ee20000300a00 */
[C---:B--2---:R-:W-:Y:S06]  /*45a10*/  HMMA.16816.F32 R20, R8.reuse, R26, R20 ;  /* 0x0000001a0814723c */ /* 0x044fec0000001814 */
[C---:B---3--:R-:W-:Y:S06]  /*45a20*/  HMMA.16816.F32 R16, R8.reuse, R12, R16 ;  /* 0x0000000c0810723c */ /* 0x048fec0000001810 */
[----:B----4-:R-:W-:-:S15]  /*45a30*/  HMMA.16816.F32 R4, R8, R14, R4 ;  /* 0x0000000e0804723c */ /* 0x010fde0000001804 */
[----:B------:R-:W-:-:S02]  /*45a40*/  NOP ;  /* 0x0000000000007918 */ /* 0x000fc40000000000 */
[----:B------:R0:W-:Y:S04]  /*45a50*/  STL.64 [R1+0xa40], R16 ;  /* 0x000a401001007387 */ /* 0x0001e80000100a00 */
[----:B------:R1:W-:Y:S04]  /*45a60*/  STL.64 [R1+0xa48], R18 ;  /* 0x000a481201007387 */ /* 0x0003e80000100a00 */
[----:B0-----:R-:W2:Y:S04]  /*45a70*/  LDL.LU.64 R16, [R1+0x9e0] ;  /* 0x0009e00001107983 */ /* 0x001ea80000300a00 */
[----:B-1----:R-:W2:Y:S04]  /*45a80*/  LDL.LU.64 R18, [R1+0x9e8] ;  /* 0x0009e80001127983 */ /* 0x002ea80000300a00 */
[----:B------:R-:W-:Y:S04]  /*45a90*/  STL.64 [R1+0xa30], R4 ;  /* 0x000a300401007387 */ /* 0x000fe80000100a00 */
[----:B------:R0:W-:Y:S04]  /*45aa0*/  STL.64 [R1+0xa38], R6 ;  /* 0x000a380601007387 */ /* 0x0001e80000100a00 */
[----:B0-----:R-:W3:Y:S04]  /*45ab0*/  LDL.64 R6, [R1+0x38] ;  /* 0x0000380001067983 */ /* 0x001ee80000100a00 */
[----:B------:R-:W-:Y:S04]  /*45ac0*/  STL.64 [R1+0x8bb0], R14 ;  /* 0x008bb00e01007387 */ /* 0x000fe80000100a00 */
[----:B------:R0:W-:Y:S04]  /*45ad0*/  STL.64 [R1+0x8ba8], R12 ;  /* 0x008ba80c01007387 */ /* 0x0001e80000100a00 */
[----:B0-----:R-:W4:Y:S04]  /*45ae0*/  LDL.LU.64 R12, [R1+0xa00] ;  /* 0x000a0000010c7983 */ /* 0x001f280000300a00 */
[----:B------:R-:W4:Y:S04]  /*45af0*/  LDL.LU.64 R14, [R1+0xa08] ;  /* 0x000a0800010e7983 */ /* 0x000f280000300a00 */
[----:B------:R-:W-:Y:S04]  /*45b00*/  STL.64 [R1+0xa20], R20 ;  /* 0x000a201401007387 */ /* 0x000fe80000100a00 */
[----:B------:R0:W-:Y:S04]  /*45b10*/  STL.64 [R1+0xa28], R22 ;  /* 0x000a281601007387 */ /* 0x0001e80000100a00 */
[----:B0-----:R-:W2:Y:S04]  /*45b20*/  LDL.LU.64 R22, [R1+0x8d20] ;  /* 0x008d200001167983 */ /* 0x001ea80000300a00 */
[----:B------:R-:W2:Y:S01]  /*45b30*/  LDL.LU.64 R20, [R1+0x8d18] ;  /* 0x008d180001147983 */ /* 0x000ea20000300a00 */
[----:B------:R-:W-:-:S05]  /*45b40*/  IMAD.MOV.U32 R0, RZ, RZ, R27 ;  /* 0x000000ffff007224 */ /* 0x000fca00078e001b */
[----:B------:R-:W-:Y:S01]  /*45b50*/  STL [R1+0x8c08], R0 ;  /* 0x008c080001007387 */ /* 0x000fe20000100800 */
[----:B--2---:R-:W-:Y:S03]  /*45b60*/  HMMA.16816.F32 R24, R8, R24, R20 ;  /* 0x000000180818723c */ /* 0x004fe60000001814 */
[----:B------:R-:W2:Y:S04]  /*45b70*/  LDL.LU.64 R22, [R1+0x8d10] ;  /* 0x008d100001167983 */ /* 0x000ea80000300a00 */
[----:B------:R-:W3:-:S15]  /*45b80*/  LDL.LU.64 R20, [R1+0x8d08] ;  /* 0x008d080001147983 */ /* 0x000ede0000300a00 */
[----:B------:R-:W-:-:S01]  /*45b90*/  NOP ;  /* 0x0000000000007918 */ /* 0x000fc20000000000 */
[----:B------:R-:W-:Y:S04]  /*45ba0*/  STL.64 [R1+0xa10], R24 ;  /* 0x000a101801007387 */ /* 0x000fe80000100a00 */
[----:B------:R0:W-:Y:S04]  /*45bb0*/  STL.64 [R1+0xa18], R26 ;  /* 0x000a181a01007387 */ /* 0x0001e80000100a00 */
[----:B0-----:R-:W4:Y:S02]  /*45bc0*/  LDL.LU.64 R26, [R1+0x8d00] ;  /* 0x008d0000011a7983 */ /* 0x001f240000300a00 */
[----:B----4-:R-:W-:-:S15]  /*45bd0*/  HMMA.16816.F32 R12, R8, R26, R12 ;  /* 0x0000001a080c723c */ /* 0x010fde000000180c */
[----:B------:R-:W-:-:S08]  /*45be0*/  NOP ;  /* 0x0000000000007918 */ /* 0x000fd00000000000 */
[----:B------:R0:W-:Y:S04]  /*45bf0*/  STL.64 [R1+0xa00], R12 ;  /* 0x000a000c01007387 */ /* 0x0001e80000100a00 */
[----:B------:R-:W-:Y:S04]  /*45c00*/  STL.64 [R1+0xa08], R14 ;  /* 0x000a080e01007387 */ /* 0x000fe80000100a00 */
[----:B------:R-:W4:Y:S01]  /*45c10*/  LDL.64 R24, [R1+0x30] ;  /* 0x0000300001187983 */ /* 0x000f220000100a00 */
[----:B0-----:R-:W-:Y:S02]  /*45c20*/  IMAD.MOV.U32 R12, RZ, RZ, R27 ;  /* 0x000000ffff0c7224 */ /* 0x001fe400078e001b */
[----:B------:R-:W-:-:S02]  /*45c30*/  IMAD.MOV.U32 R13, RZ, RZ, R26 ;  /* 0x000000ffff0d7224 */ /* 0x000fc400078e001a */
[----:B------:R-:W4:Y:S04]  /*45c40*/  LDL.64 R26, [R1+0x28] ;  /* 0x00002800011a7983 */ /* 0x000f280000100a00 */
[----:B------:R-:W-:Y:S04]  /*45c50*/  STL [R1+0x8c10], R12 ;  /* 0x008c100c01007387 */ /* 0x000fe80000100800 */
[----:B------:R0:W-:Y:S04]  /*45c60*/  STL [R1+0x8c0c], R13 ;  /* 0x008c0c0d01007387 */ /* 0x0001e80000100800 */
[----:B0-----:R-:W3:Y:S04]  /*45c70*/  LDL.LU.64 R12, [R1+0x9f0] ;  /* 0x0009f000010c7983 */ /* 0x001ee80000300a00 */
[----:B------:R-:W3:Y:S01]  /*45c80*/  LDL.LU.64 R14, [R1+0x9f8] ;  /* 0x0009f800010e7983 */ /* 0x000ee20000300a00 */
[C---:B--2---:R-:W-:Y:S06]  /*45c90*/  HMMA.16816.F32 R16, R8.reuse, R22, R16 ;  /* 0x000000160810723c */ /* 0x044fec0000001810 */
[----:B---3--:R-:W-:-:S15]  /*45ca0*/  HMMA.16816.F32 R12, R8, R20, R12 ;  /* 0x00000014080c723c */ /* 0x008fde000000180c */
[----:B------:R-:W-:-:S08]  /*45cb0*/  NOP ;  /* 0x0000000000007918 */ /* 0x000fd00000000000 */
[----:B------:R-:W-:Y:S04]  /*45cc0*/  STL.64 [R1+0x9f0], R12 ;  /* 0x0009f00c01007387 */ /* 0x000fe80000100a00 */
[----:B------:R0:W-:Y:S02]  /*45cd0*/  STL.64 [R1+0x9f8], R14 ;  /* 0x0009f80e01007387 */ /* 0x0001e40000100a00 */
[----:B0-----:R-:W-:Y:S02]  /*45ce0*/  IMAD.MOV.U32 R14, RZ, RZ, R21 ;  /* 0x000000ffff0e7224 */ /* 0x001fe400078e0015 */
[----:B------:R-:W-:-:S03]  /*45cf0*/  IMAD.MOV.U32 R15, RZ, RZ, R20 ;  /* 0x000000ffff0f7224 */ /* 0x000fc600078e0014 */
[----:B------:R-:W-:Y:S04]  /*45d00*/  STL [R1+0x8c18], R14 ;  /* 0x008c180e01007387 */ /* 0x000fe80000100800 */
[----:B------:R-:W-:Y:S04]  /*45d10*/  STL [R1+0x8c14], R15 ;  /* 0x008c140f01007387 */ /* 0x000fe80000100800 */
[----:B------:R0:W-:Y:S04]  /*45d20*/  STL.64 [R1+0x9e0], R16 ;  /* 0x0009e01001007387 */ /* 0x0001e80000100a00 */
[----:B------:R1:W-:Y:S04]  /*45d30*/  STL.64 [R1+0x9e8], R18 ;  /* 0x0009e81201007387 */ /* 0x0003e80000100a00 */
[----:B0-----:R-:W2:Y:S04]  /*45d40*/  LDL R16, [R1+0x8] ;  /* 0x0000080001107983 */ /* 0x001ea80000100800 */
[----:B-1----:R-:W3:Y:S04]  /*45d50*/  LDL R18, [R1] ;  /* 0x0000000001127983 */ /* 0x002ee80000100800 */
[----:B------:R-:W3:Y:S04]  /*45d60*/  LDL R19, [R1+0x4] ;  /* 0x0000040001137983 */ /* 0x000ee80000100800 */
[----:B------:R-:W2:Y:S01]  /*45d70*/  LDL R17, [R1+0xc] ;  /* 0x00000c0001117983 */ /* 0x000ea20000100800 */
[----:B------:R-:W-:-:S02]  /*45d80*/  IMAD.MOV.U32 R13, RZ, RZ, R22 ;  /* 0x000000ffff0d7224 */ /* 0x000fc400078e0016 */
[----:B------:R-:W-:Y:S01]  /*45d90*/  IMAD.MOV.U32 R0, RZ, RZ, R23 ;  /* 0x000000ffff007224 */ /* 0x000fe200078e0017 */
[----:B------:R-:W4:Y:S04]  /*45da0*/  LDL.LU.64 R20, [R1+0x9b0] ;  /* 0x0009b00001147983 */ /* 0x000f280000300a00 */
[----:B------:R-:W4:Y:S04]  /*45db0*/  LDL.LU.64 R22, [R1+0x9b8] ;  /* 0x0009b80001167983 */ /* 0x000f280000300a00 */
[----:B---3--:R-:W-:Y:S04]  /*45dc0*/  STL.64 [R1+0x8cc0], R18 ;  /* 0x008cc01201007387 */ /* 0x008fe80000100a00 */
[----:B--2---:R0:W-:Y:S04]  /*45dd0*/  STL.64 [R1+0x8cd8], R16 ;  /* 0x008cd81001007387 */ /* 0x0041e80000100a00 */
[----:B0-----:R-:W2:Y:S04]  /*45de0*/  LDL.LU.64 R16, [R1+0x9d0] ;  /* 0x0009d00001107983 */ /* 0x001ea80000300a00 */
[----:B------:R-:W2:Y:S04]  /*45df0*/  LDL.LU.64 R18, [R1+0x9d8] ;  /* 0x0009d80001127983 */ /* 0x000ea80000300a00 */
[----:B------:R-:W-:Y:S04]  /*45e00*/  STL [R1+0x8c20], R0 ;  /* 0x008c200001007387 */ /* 0x000fe80000100800 */
[----:B------:R-:W-:Y:S01]  /*45e10*/  STL [R1+0x8c1c], R13 ;  /* 0x008c1c0d01007387 */ /* 0x000fe20000100800 */
[----:B--2---:R-:W-:-:S15]  /*45e20*/  HMMA.16816.F32 R16, R8, R6, R16 ;  /* 0x000000060810723c */ /* 0x004fde0000001810 */
[----:B------:R-:W-:-:S08]  /*45e30*/  NOP ;  /* 0x0000000000007918 */ /* 0x000fd00000000000 */
[----:B------:R-:W-:Y:S04]  /*45e40*/  STL.64 [R1+0x9d0], R16 ;  /* 0x0009d01001007387 */ /* 0x000fe80000100a00 */
[----:B------:R0:W-:Y:S04]  /*45e50*/  STL.64 [R1+0x9d8], R18 ;  /* 0x0009d81201007387 */ /* 0x0001e80000100a00 */
[----:B------:R-:W2:Y:S04]  /*45e60*/  LDL.64 R4, [R1+0x20] ;  /* 0x0000200001047983 */ /* 0x000ea80000100a00 */
[----:B0-----:R-:W3:Y:S04]  /*45e70*/  LDL R18, [R1+0x10] ;  /* 0x0000100001127983 */ /* 0x001ee80000100800 */
[----:B------:R-:W3:Y:S04]  /*45e80*/  LDL R19, [R1+0x14] ;  /* 0x0000140001137983 */ /* 0x000ee80000100800 */
[----:B---3--:R0:W-:Y:S04]  /*45e90*/  STL.64 [R1+0x8cf0], R18 ;  /* 0x008cf01201007387 */ /* 0x0081e80000100a00 */
[----:B------:R-:W3:Y:S04]  /*45ea0*/  LDL.LU.64 R16, [R1+0x9c0] ;  /* 0x0009c00001107983 */ /* 0x000ee80000300a00 */
[----:B0-----:R-:W3:Y:S01]  /*45eb0*/  LDL.LU.64 R18, [R1+0x9c8] ;  /* 0x0009c80001127983 */ /* 0x001ee20000300a00 */
[----:B------:R-:W-:-:S02]  /*45ec0*/  IMAD.MOV.U32 R12, RZ, RZ, R7 ;  /* 0x000000ffff0c7224 */ /* 0x000fc400078e0007 */
[----:B------:R-:W-:Y:S01]  /*45ed0*/  IMAD.MOV.U32 R15, RZ, RZ, R6 ;  /* 0x000000ffff0f7224 */ /* 0x000fe200078e0006 */
[----:B------:R-:W2:Y:S04]  /*45ee0*/  LDL R7, [R1+0x1c] ;  /* 0x00001c0001077983 */ /* 0x000ea80000100800 */
[----:B------:R-:W2:Y:S04]  /*45ef0*/  LDL R6, [R1+0x18] ;  /* 0x0000180001067983 */ /* 0x000ea80000100800 */
[----:B------:R-:W-:Y:S04]  /*45f00*/  STL [R1+0x8c28], R12 ;  /* 0x008c280c01007387 */ /* 0x000fe80000100800 */
[----:B------:R0:W-:Y:S01]  /*45f10*/  STL [R1+0x8c24], R15 ;  /* 0x008c240f01007387 */ /* 0x0001e20000100800 */
[----:B----4-:R-:W-:-:S02]  /*45f20*/  IMAD.MOV.U32 R13, RZ, RZ, R24 ;  /* 0x000000ffff0d7224 */ /* 0x010fc400078e0018 */
[----:B------:R-:W-:Y:S02]  /*45f30*/  IMAD.MOV.U32 R14, RZ, RZ, R25 ;  /* 0x000000ffff0e7224 */ /* 0x000fe400078e0019 */
[----:B0-----:R-:W-:Y:S02]  /*45f40*/  IMAD.MOV.U32 R15, RZ, RZ, R26 ;  /* 0x000000ffff0f7224 */ /* 0x001fe400078e001a */
[----:B------:R-:W-:Y:S01]  /*45f50*/  IMAD.MOV.U32 R0, RZ, RZ, R27 ;  /* 0x000000ffff007224 */ /* 0x000fe200078e001b */
[----:B---3--:R-:W-:-:S15]  /*45f60*/  HMMA.16816.F32 R16, R8, R24, R16 ;  /* 0x000000180810723c */ /* 0x008fde0000001810 */
[----:B------:R-:W-:-:S08]  /*45f70*/  NOP ;  /* 0x0000000000007918 */ /* 0x000fd00000000000 */
[----:B------:R-:W-:Y:S04]  /*45f80*/  STL.64 [R1+0x9c0], R16 ;  /* 0x0009c01001007387 */ /* 0x000fe80000100a00 */
[----:B------:R0:W-:Y:S02]  /*45f90*/  STL.64 [R1+0x9c8], R18 ;  /* 0x0009c81201007387 */ /* 0x0001e40000100a00 */
[----:B0-----:R-:W-:Y:S02]  /*45fa0*/  HMMA.16816.F32 R16, R8, R26, R20 ;  /* 0x0000001a0810723c */ /* 0x001fe40000001814 */
[----:B------:R0:W-:-:S15]  /*45fb0*/  STL [R1+0x8c2c], R13 ;  /* 0x008c2c0d01007387 */ /* 0x0001de0000100800 */
[----:B------:R-:W-:-:S06]  /*45fc0*/  NOP ;  /* 0x0000000000007918 */ /* 0x000fcc0000000000 */
[----:B------:R-:W-:Y:S04]  /*45fd0*/  STL.64 [R1+0x9b0], R16 ;  /* 0x0009b01001007387 */ /* 0x000fe80000100a00 */
[----:B------:R-:W-:Y:S04]  /*45fe0*/  STL.64 [R1+0x9b8], R18 ;  /* 0x0009b81201007387 */ /* 0x000fe80000100a00 */
[----:B------:R1:W-:Y:S04]  /*45ff0*/  STL.64 [R1+0x8cf8], R14 ;  /* 0x008cf80e01007387 */ /* 0x0003e80000100a00 */
[----:B0-----:R-:W2:Y:S04]  /*46000*/  LDL.LU.64 R12, [R1+0x9a0] ;  /* 0x0009a000010c7983 */ /* 0x001ea80000300a00 */
[----:B-1----:R-:W2:Y:S04]  /*46010*/  LDL.LU.64 R14, [R1+0x9a8] ;  /* 0x0009a800010e7983 */ /* 0x002ea80000300a00 */
[----:B------:R-:W3:Y:S04]  /*46020*/  LDL.LU.64 R16, [R1+0x990] ;  /* 0x0009900001107983 */ /* 0x000ee80000300a00 */
[----:B------:R-:W3:Y:S04]  /*46030*/  LDL.LU.64 R18, [R1+0x998] ;  /* 0x0009980001127983 */ /* 0x000ee80000300a00 */
[----:B------:R-:W4:Y:S04]  /*46040*/  LDL.LU.64 R24, [R1+0x950] ;  /* 0x0009500001187983 */ /* 0x000f280000300a00 */
[----:B------:R-:W2:Y:S04]  /*46050*/  LDL.LU.64 R26, [R1+0x958] ;  /* 0x00095800011a7983 */ /* 0x000ea80000300a00 */
[----:B--2---:R-:W-:Y:S04]  /*46060*/  STL.64 [R1+0x8cb8], R26 ;  /* 0x008cb81a01007387 */ /* 0x004fe80000100a00 */
[----:B----4-:R0:W-:Y:S04]  /*46070*/  STL.64 [R1+0x8cb0], R24 ;  /* 0x008cb01801007387 */ /* 0x0101e80000100a00 */
[----:B0-----:R-:W2:Y:S04]  /*46080*/  LDL.LU.64 R24, [R1+0x960] ;  /* 0x0009600001187983 */ /* 0x001ea80000300a00 */
[----:B------:R-:W4:Y:S01]  /*46090*/  LDL.LU.64 R26, [R1+0x968] ;  /* 0x00096800011a7983 */ /* 0x000f220000300a00 */
[----:B------:R-:W-:Y:S03]  /*460a0*/  HMMA.16816.F32 R12, R8, R4, R12 ;  /* 0x00000004080c723c */ /* 0x000fe6000000180c */
[----:B----4-:R-:W-:Y:S04]  /*460b0*/  STL.64 [R1+0x8cd0], R26 ;  /* 0x008cd01a01007387 */ /* 0x010fe80000100a00 */
[----:B--2---:R0:W-:Y:S04]  /*460c0*/  STL.64 [R1+0x8cc8], R24 ;  /* 0x008cc81801007387 */ /* 0x0041e80000100a00 */
[----:B0-----:R-:W2:Y:S04]  /*460d0*/  LDL.LU.64 R24, [R1+0x970] ;  /* 0x0009700001187983 */ /* 0x001ea80000300a00 */
[----:B------:R-:W4:Y:S04]  /*460e0*/  LDL.LU.64 R26, [R1+0x978] ;  /* 0x00097800011a7983 */ /* 0x000f280000300a00 */
[----:B----4-:R-:W-:Y:S04]  /*460f0*/  STL.64 [R1+0x8ce8], R26 ;  /* 0x008ce81a01007387 */ /* 0x010fe80000100a00 */
[----:B--2---:R0:W-:Y:S04]  /*46100*/  STL.64 [R1+0x8ce0], R24 ;  /* 0x008ce01801007387 */ /* 0x0041e80000100a00 */
[----:B0-----:R-:W2:Y:S04]  /*46110*/  LDL.LU.64 R24, [R1+0x980] ;  /* 0x0009800001187983 */ /* 0x001ea80000300a00 */
[----:B------:R-:W2:Y:S04]  /*46120*/  LDL.LU.64 R26, [R1+0x988] ;  /* 0x00098800011a7983 */ /* 0x000ea80000300a00 */
[----:B------:R-:W4:Y:S04]  /*46130*/  LDL.LU.64 R20, [R1+0x940] ;  /* 0x0009400001147983 */ /* 0x000f280000300a00 */
[----:B------:R-:W4:Y:S04]  /*46140*/  LDL.LU.64 R22, [R1+0x948] ;  /* 0x0009480001167983 */ /* 0x000f280000300a00 */
[----:B------:R-:W-:Y:S04]  /*46150*/  STL.64 [R1+0x9a0], R12 ;  /* 0x0009a00c01007387 */ /* 0x000fe80000100a00 */
[----:B------:R0:W-:Y:S04]  /*46160*/  STL.64 [R1+0x9a8], R14 ;  /* 0x0009a80e01007387 */ /* 0x0001e80000100a00 */
[----:B0-----:R-:W2:Y:S01]  /*46170*/  LDL.LU.64 R14, [R1+0x8cf8] ;  /* 0x008cf800010e7983 */ /* 0x001ea20000300a00 */
[----:B------:R-:W-:-:S02]  /*46180*/  IMAD.MOV.U32 R13, RZ, RZ, R4 ;  /* 0x000000ffff0d7224 */ /* 0x000fc400078e0004 */
[----:B------:R-:W-:Y:S02]  /*46190*/  IMAD.MOV.U32 R12, RZ, RZ, R5 ;  /* 0x000000ffff0c7224 */ /* 0x000fe400078e0005 */
[C---:B---3--:R-:W-:Y:S01]  /*461a0*/  HMMA.16816.F32 R4, R8.reuse, R6, R16 ;  /* 0x000000060804723c */ /* 0x048fe20000001810 */
[----:B--2---:R-:W-:Y:S04]  /*461b0*/  STL.64 [R1+0x8c38], R14 ;  /* 0x008c380e01007387 */ /* 0x004fe80000100a00 */
[----:B------:R0:W-:Y:S04]  /*461c0*/  STL.64 [R1+0x8c30], R12 ;  /* 0x008c300c01007387 */ /* 0x0001e80000100a00 */
[----:B0-----:R-:W2:Y:S04]  /*461d0*/  LDL.LU.64 R12, [R1+0x930] ;  /* 0x00093000010c7983 */ /* 0x001ea80000300a00 */
[----:B------:R-:W2:Y:S04]  /*461e0*/  LDL.LU.64 R14, [R1+0x938] ;  /* 0x00093800010e7983 */ /* 0x000ea80000300a00 */
[----:B------:R-:W3:Y:S06]  /*461f0*/  LDL.LU.64 R18, [R1+0x8cf0] ;  /* 0x008cf00001127983 */ /* 0x000eec0000300a00 */
[----:B------:R0:W-:Y:S04]  /*46200*/  STL.64 [R1+0x990], R4 ;  /* 0x0009900401007387 */ /* 0x0001e80000100a00 */
[----:B------:R1:W-:Y:S04]  /*46210*/  STL.64 [R1+0x998], R6 ;  /* 0x0009980601007387 */ /* 0x0003e80000100a00 */
[----:B0-----:R-:W2:Y:S04]  /*46220*/  LDL.LU.64 R4, [R1+0x920] ;  /* 0x0009200001047983 */ /* 0x001ea80000300a00 */
[----:B-1----:R-:W2:Y:S01]  /*46230*/  LDL.LU.64 R6, [R1+0x928] ;  /* 0x0009280001067983 */ /* 0x002ea20000300a00 */
[----:B---3--:R-:W-:Y:S03]  /*46240*/  HMMA.16816.F32 R16, R8, R18, R24 ;  /* 0x000000120810723c */ /* 0x008fe60000001818 */
[----:B------:R-:W3:Y:S04]  /*46250*/  LDL.LU.64 R26, [R1+0x8ce8] ;  /* 0x008ce800011a7983 */ /* 0x000ee80000300a00 */
[----:B------:R-:W3:-:S15]  /*46260*/  LDL.LU.64 R24, [R1+0x8ce0] ;  /* 0x008ce00001187983 */ /* 0x000ede0000300a00 */
[----:B------:R-:W-:-:S01]  /*46270*/  NOP ;  /* 0x0000000000007918 */ /* 0x000fc20000000000 */
        /* <DEDUP_REMOVED lines=16> */
[----:B0-----:R-:W2:Y:S04]  /*46380*/  LDL.LU.64 R18, [R1+0x8ca8] ;  /* 0x008ca80001127983 */ /* 0x001ea80000300a00 */
[----:B------:R-:W2:Y:S01]  /*46390*/  LDL.LU.64 R16, [R1+0x8ca0] ;  /* 0x008ca00001107983 */ /* 0x000ea20000300a00 */
[----:B---3--:R-:W-:-:S15]  /*463a0*/  HMMA.16816.F32 R24, R8, R28, R24 ;  /* 0x0000001c0818723c */ /* 0x008fde0000001818 */
[----:B------:R-:W-:-:S08]  /*463b0*/  NOP ;  /* 0x0000000000007918 */ /* 0x000fd00000000000 */
[----:B------:R-:W-:Y:S04]  /*463c0*/  STL.64 [R1+0x950], R24 ;  /* 0x0009501801007387 */ /* 0x000fe80000100a00 */
[----:B------:R0:W-:Y:S04]  /*463d0*/  STL.64 [R1+0x958], R26 ;  /* 0x0009581a01007387 */ /* 0x0001e80000100a00 */
[----:B0-----:R-:W4:Y:S04]  /*463e0*/  LDL.LU.64 R26, [R1+0x8c98] ;  /* 0x008c9800011a7983 */ /* 0x001f280000300a00 */
[----:B------:R-:W2:Y:S01]  /*463f0*/  LDL.LU.64 R24, [R1+0x8c90] ;  /* 0x008c900001187983 */ /* 0x000ea20000300a00 */
[C---:B----4-:R-:W-:Y:S06]  /*46400*/  HMMA.16816.F32 R20, R8.reuse, R26, R20 ;  /* 0x0000001a0814723c */ /* 0x050fec0000001814 */
[----:B--2---:R-:W-:-:S15]  /*46410*/  HMMA.16816.F32 R12, R8, R24, R12 ;  /* 0x00000018080c723c */ /* 0x004fde000000180c */
[----:B------:R-:W-:-:S02]  /*46420*/  NOP ;  /* 0x0000000000007918 */ /* 0x000fc40000000000 */
[----:B------:R-:W-:Y:S04]  /*46430*/  STL.64 [R1+0x940], R20 ;  /* 0x0009401401007387 */ /* 0x000fe80000100a00 */
[----:B------:R0:W-:Y:S04]  /*46440*/  STL.64 [R1+0x948], R22 ;  /* 0x0009481601007387 */ /* 0x0001e80000100a00 */
[----:B0-----:R-:W2:Y:S04]  /*46450*/  LDL.LU.64 R22, [R1+0x8c88] ;  /* 0x008c880001167983 */ /* 0x001ea80000300a00 */
[----:B------:R-:W3:Y:S04]  /*46460*/  LDL.LU.64 R20, [R1+0x8c80] ;  /* 0x008c800001147983 */ /* 0x000ee80000300a00 */
[----:B------:R0:W-:Y:S04]  /*46470*/  STL.64 [R1+0x930], R12 ;  /* 0x0009300c01007387 */ /* 0x0001e80000100a00 */
[----:B------:R1:W-:Y:S04]  /*46480*/  STL.64 [R1+0x938], R14 ;  /* 0x0009380e01007387 */ /* 0x0003e80000100a00 */
[----:B0-----:R-:W3:Y:S04]  /*46490*/  LDL.LU.64 R12, [R1+0x910] ;  /* 0x00091000010c7983 */ /* 0x001ee80000300a00 */
[----:B-1----:R-:W3:Y:S04]  /*464a0*/  LDL.LU.64 R14, [R1+0x918] ;  /* 0x00091800010e7983 */ /* 0x002ee80000300a00 */
[----:B------:R0:W-:Y:S04]  /*464b0*/  STL.64 [R1+0x8ab0], R26 ;  /* 0x008ab01a01007387 */ /* 0x0001e80000100a00 */
[----:B0-----:R-:W4:Y:S04]  /*464c0*/  LDL.LU R26, [R1+0x2478] ;  /* 0x00247800011a7983 */ /* 0x001f280000300800 */
[----:B------:R-:W4:Y:S04]  /*464d0*/  LDL.LU R27, [R1+0x2474] ;  /* 0x00247400011b7983 */ /* 0x000f280000300800 */
[----:B------:R0:W-:Y:S04]  /*464e0*/  STL.64 [R1+0x8aa8], R24 ;  /* 0x008aa81801007387 */ /* 0x0001e80000100a00 */
[----:B0-----:R-:W2:Y:S04]  /*464f0*/  LDL.LU R24, [R1+0x2480] ;  /* 0x0024800001187983 */ /* 0x001ea80000300800 */
[----:B------:R-:W2:Y:S04]  /*46500*/  LDL.LU R25, [R1+0x247c] ;  /* 0x00247c0001197983 */ /* 0x000ea80000300800 */
[----:B----4-:R-:W-:Y:S04]  /*46510*/  STL.64 [R1+0x8c48], R26 ;  /* 0x008c481a01007387 */ /* 0x010fe80000100a00 */
[----:B--2---:R0:W-:Y:S02]  /*46520*/  STL.64 [R1+0x8c40], R24 ;  /* 0x008c401801007387 */ /* 0x0041e40000100a00 */
[----:B0-----:R-:W-:Y:S02]  /*46530*/  HMMA.16816.F32 R24, R8, R22, R4 ;  /* 0x000000160818723c */ /* 0x001fe40000001804 */
[----:B------:R-:W2:Y:S04]  /*46540*/  LDL.LU.64 R4, [R1+0x8f0] ;  /* 0x0008f00001047983 */ /* 0x000ea80000300a00 */
[----:B------:R-:W4:-:S15]  /*46550*/  LDL.LU.64 R6, [R1+0x8f8] ;  /* 0x0008f80001067983 */ /* 0x000f1e0000300a00 */
[----:B------:R-:W-:-:S02]  /*46560*/  NOP ;  /* 0x0000000000007918 */ /* 0x000fc40000000000 */
[----:B------:R-:W-:Y:S04]  /*46570*/  STL.64 [R1+0x920], R24 ;  /* 0x0009201801007387 */ /* 0x000fe80000100a00 */
[----:B------:R-:W-:Y:S04]  /*46580*/  STL.64 [R1+0x928], R26 ;  /* 0x0009281a01007387 */ /* 0x000fe80000100a00 */
[----:B----4-:R-:W-:Y:S04]  /*46590*/  STL.64 [R1+0x8c78], R6 ;  /* 0x008c780601007387 */ /* 0x010fe80000100a00 */
[----:B--2---:R0:W-:Y:S04]  /*465a0*/  STL.64 [R1+0x8c70], R4 ;  /* 0x008c700401007387 */ /* 0x0041e80000100a00 */
[----:B0-----:R-:W2:Y:S04]  /*465b0*/  LDL.LU.64 R4, [R1+0x900] ;  /* 0x0009000001047983 */ /* 0x001ea80000300a00 */
[----:B------:R-:W2:Y:S04]  /*465c0*/  LDL.LU.64 R6, [R1+0x908] ;  /* 0x0009080001067983 */ /* 0x000ea80000300a00 */
[----:B------:R-:W4:Y:S04]  /*465d0*/  LDL.LU.64 R24, [R1+0x8d0] ;  /* 0x0008d00001187983 */ /* 0x000f280000300a00 */
[----:B------:R-:W4:Y:S01]  /*465e0*/  LDL.LU.64 R26, [R1+0x8d8] ;  /* 0x0008d800011a7983 */ /* 0x000f220000300a00 */
[C---:B---3--:R-:W-:Y:S06]  /*465f0*/  HMMA.16816.F32 R12, R8.reuse, R20, R12 ;  /* 0x00000014080c723c */ /* 0x048fec000000180c */
[C---:B--2---:R-:W-:Y:S01]  /*46600*/  HMMA.16816.F32 R4, R8.reuse, R18, R4 ;  /* 0x000000120804723c */ /* 0x044fe20000001804 */
[----:B----4-:R-:W-:Y:S04]  /*46610*/  STL.64 [R1+0x8c58], R26 ;  /* 0x008c581a01007387 */ /* 0x010fe80000100a00 */
[----:B------:R0:W-:Y:S04]  /*46620*/  STL.64 [R1+0x8c50], R24 ;  /* 0x008c501801007387 */ /* 0x0001e80000100a00 */
[----:B0-----:R-:W2:Y:S04]  /*46630*/  LDL.LU.64 R24, [R1+0x8e0] ;  /* 0x0008e00001187983 */ /* 0x001ea80000300a00 */
[----:B------:R-:W2:Y:S04]  /*46640*/  LDL.LU.64 R26, [R1+0x8e8] ;  /* 0x0008e800011a7983 */ /* 0x000ea80000300a00 */
        /* <DEDUP_REMOVED lines=8> */
[----:B0-----:R-:W4:Y:S04]  /*466d0*/  LDL.LU R20, [R1+0x2490] ;  /* 0x0024900001147983 */ /* 0x001f280000300800 */
[----:B------:R-:W4:Y:S04]  /*466e0*/  LDL.LU R21, [R1+0x248c] ;  /* 0x00248c0001157983 */ /* 0x000f280000300800 */
        /* <DEDUP_REMOVED lines=10> */
[----:B------:R0:W-:Y:S04]  /*46790*/  STL.64 [R1+0x8aa0], R18 ;  /* 0x008aa01201007387 */ /* 0x0001e80000100a00 */
[----:B0-----:R-:W4:Y:S04]  /*467a0*/  LDL R18, [R1+0xa8] ;  /* 0x0000a80001127983 */ /* 0x001f280000100800 */
[----:B------:R-:W4:Y:S04]  /*467b0*/  LDL R19, [R1+0xac] ;  /* 0x0000ac0001137983 */ /* 0x000f280000100800 */
[----:B------:R-:W-:Y:S01]  /*467c0*/  STL.64 [R1+0x8a98], R16 ;  /* 0x008a981001007387 */ /* 0x000fe20000100a00 */
        /* <DEDUP_REMOVED lines=16> */
[----:B------:R-:W4:Y:S04]  /*468d0*/  LDL.LU.64 R6, [R1+0x4b8] ;  /* 0x0004b80001067983 */ /* 0x000f280000300a00 */
[----:B------:R-:W-:Y:S04]  /*468e0*/  STL.64 [R1+0x8c0], R12 ;  /* 0x0008c00c01007387 */ /* 0x000fe80000100a00 */
[----:B------:R0:W-:Y:S04]  /*468f0*/  STL.64 [R1+0x8c8], R14 ;  /* 0x0008c80e01007387 */ /* 0x0001e80000100a00 */
[----:B0-----:R-:W3:Y:S04]  /*46900*/  LDL.LU.64 R14, [R1+0x8c38] ;  /* 0x008c3800010e7983 */ /* 0x001ee80000300a00 */
[----:B------:R-:W3:Y:S01]  /*46910*/  LDL.LU.64 R12, [R1+0x8c30] ;  /* 0x008c3000010c7983 */ /* 0x000ee20000300a00 */
[----:B----4-:R-:W-:Y:S07]  /*46920*/  HMMA.16816.F32 R4, R8, R18, R4 ;  /* 0x000000120804723c */ /* 0x010fee0000001804 */
[----:B--2---:R-:W-:-:S02]  /*46930*/  IMAD R8, R27, 0x100, R26 ;  /* 0x000001001b087824 */ /* 0x004fc400078e021a */
[----:B---3--:R-:W-:-:S14]  /*46940*/  IMAD.MOV.U32 R26, RZ, RZ, R13 ;  /* 0x000000ffff1a7224 */ /* 0x008fdc00078e000d */
[----:B------:R-:W-:Y:S04]  /*46950*/  STL.64 [R1+0x4b0], R4 ;  /* 0x0004b00401007387 */ /* 0x000fe80000100a00 */
[----:B------:R-:W-:Y:S04]  /*46960*/  STL.64 [R1+0x4b8], R6 ;  /* 0x0004b80601007387 */ /* 0x000fe80000100a00 */
[----:B------:R-:W2:Y:S01]  /*46970*/  LDL.LU R13, [R1+0x8c2c] ;  /* 0x008c2c00010d7983 */ /* 0x000ea20000300800 */
[----:B------:R-:W-:Y:S02]  /*46980*/  IMAD.MOV.U32 R27, RZ, RZ, R12 ;  /* 0x000000ffff1b7224 */ /* 0x000fe400078e000c */
[----:B------:R-:W-:-:S02]  /*46990*/  IMAD R9, R25, 0x100, R24 ;  /* 0x0000010019097824 */ /* 0x000fc400078e0218 */
[----:B------:R-:W-:Y:S02]  /*469a0*/  IMAD.MOV.U32 R24, RZ, RZ, R15 ;  /* 0x000000ffff187224 */ /* 0x000fe400078e000f */
[----:B------:R-:W-:Y:S01]  /*469b0*/  IMAD.MOV.U32 R25, RZ, RZ, R0 ;  /* 0x000000ffff197224 */ /* 0x000fe200078e0000 */
[----:B------:R-:W3:Y:S04]  /*469c0*/  LDL.LU R12, [R1+0x8c28] ;  /* 0x008c2800010c7983 */ /* 0x000ee80000300800 */
[----:B------:R-:W4:Y:S04]  /*469d0*/  LDL.LU R15, [R1+0x8c24] ;  /* 0x008c2400010f7983 */ /* 0x000f280000300800 */
[----:B------:R-:W3:Y:S04]  /*469e0*/  LDL.LU R0, [R1+0x8c20] ;  /* 0x008c200001007983 */ /* 0x000ee80000300800 */
[----:B------:R-:W-:Y:S04]  /*469f0*/  STL.64 [R1+0x8b18], R26 ;  /* 0x008b181a01007387 */ /* 0x000fe80000100a00 */
[----:B------:R-:W-:Y:S01]  /*46a00*/  STL.64 [R1+0x8b10], R24 ;  /* 0x008b101801007387 */ /* 0x000fe20000100a00 */
[----:B------:R-:W-:-:S03]  /*46a10*/  IMAD R10, R23, 0x100, R22 ;  /* 0x00000100170a7824 */ /* 0x000fc600078e0216 */
[----:B------:R-:W3:Y:S01]  /*46a20*/  LDL.64 R18, [R1+0x78] ;  /* 0x0000780001127983 */ /* 0x000ee20000100a00 */
[----:B------:R-:W-:Y:S02]  /*46a30*/  IMAD.MOV.U32 R23, RZ, RZ, R14 ;  /* 0x000000ffff177224 */ /* 0x000fe400078e000e */
[----:B--2---:R-:W-:Y:S02]  /*46a40*/  IMAD.MOV.U32 R22, RZ, RZ, R13 ;  /* 0x000000ffff167224 */ /* 0x004fe400078e000d */
[----:B------:R-:W2:Y:S04]  /*46a50*/  LDL.LU R13, [R1+0x8c1c] ;  /* 0x008c1c00010d7983 */ /* 0x000ea80000300800 */
[----:B------:R-:W2:Y:S04]  /*46a60*/  LDL.LU R14, [R1+0x8c18] ;  /* 0x008c1800010e7983 */ /* 0x000ea80000300800 */
[----:B------:R-:W2:Y:S04]  /*46a70*/  LDL R16, [R1+0x80] ;  /* 0x0000800001107983 */ /* 0x000ea80000100800 */
[----:B------:R-:W2:Y:S01]  /*46a80*/  LDL R17, [R1+0x84] ;  /* 0x0000840001117983 */ /* 0x000ea20000100800 */
[----:B------:R-:W-:-:S02]  /*46a90*/  IMAD R11, R21, 0x100, R20 ;  /* 0x00000100150b7824 */ /* 0x000fc400078e0214 */
[----:B----4-:R-:W-:Y:S02]  /*46aa0*/  IMAD.MOV.U32 R20, RZ, RZ, R15 ;  /* 0x000000ffff147224 */ /* 0x010fe400078e000f */
[----:B---3--:R-:W-:Y:S01]  /*46ab0*/  IMAD.MOV.U32 R21, RZ, RZ, R12 ;  /* 0x000000ffff157224 */ /* 0x008fe200078e000c */
[----:B------:R0:W-:Y:S04]  /*46ac0*/  STL.64 [R1+0x8bc0], R18 ;  /* 0x008bc01201007387 */ /* 0x0001e80000100a00 */
[----:B--2---:R-:W-:Y:S04]  /*46ad0*/  STL.64 [R1+0x8bb8], R16 ;  /* 0x008bb81001007387 */ /* 0x004fe80000100a00 */
[----:B------:R1:W-:Y:S04]  /*46ae0*/  STL.64 [R1+0x8b20], R22 ;  /* 0x008b201601007387 */ /* 0x0003e80000100a00 */
[----:B------:R-:W2:Y:S04]  /*46af0*/  LDL.LU R15, [R1+0x8c14] ;  /* 0x008c1400010f7983 */ /* 0x000ea80000300800 */
[----:B------:R-:W3:Y:S04]  /*46b00*/  LDL.LU R12, [R1+0x8c10] ;  /* 0x008c1000010c7983 */ /* 0x000ee80000300800 */
[----:B0-----:R-:W4:Y:S04]  /*46b10*/  LDL R18, [R1+0x90] ;  /* 0x0000900001127983 */ /* 0x001f280000100800 */
[----:B------:R-:W4:Y:S01]  /*46b20*/  LDL R19, [R1+0x94] ;  /* 0x0000940001137983 */ /* 0x000f220000100800 */
[----:B-1----:R-:W-:-:S02]  /*46b30*/  IMAD.MOV.U32 R22, RZ, RZ, R13 ;  /* 0x000000ffff167224 */ /* 0x002fc400078e000d */
[----:B------:R-:W-:Y:S01]  /*46b40*/  IMAD.MOV.U32 R23, RZ, RZ, R0 ;  /* 0x000000ffff177224 */ /* 0x000fe200078e0000 */
[----:B----4-:R0:W-:Y:S04]  /*46b50*/  STL.64 [R1+0x8bd8], R18 ;  /* 0x008bd81201007387 */ /* 0x0101e80000100a00 */
[----:B------:R-:W4:Y:S04]  /*46b60*/  LDL.LU R13, [R1+0x8c0c] ;  /* 0x008c0c00010d7983 */ /* 0x000f280000300800 */
[----:B------:R-:W3:Y:S04]  /*46b70*/  LDL.LU R0, [R1+0x8c08] ;  /* 0x008c080001007983 */ /* 0x000ee80000300800 */
[----:B------:R-:W2:Y:S04]  /*46b80*/  LDL R16, [R1+0x98] ;  /* 0x0000980001107983 */ /* 0x000ea80000100800 */
[----:B------:R-:W2:Y:S04]  /*46b90*/  LDL R17, [R1+0x9c] ;  /* 0x00009c0001117983 */ /* 0x000ea80000100800 */
[----:B0-----:R-:W3:Y:S04]  /*46ba0*/  LDL R18, [R1+0xa0] ;  /* 0x0000a00001127983 */ /* 0x001ee80000100800 */
[----:B------:R-:W3:Y:S04]  /*46bb0*/  LDL R19, [R1+0xa4] ;  /* 0x0000a40001137983 */ /* 0x000ee80000100800 */
[----:B--2---:R-:W-:Y:S04]  /*46bc0*/  STL.64 [R1+0x8bf0], R16 ;  /* 0x008bf01001007387 */ /* 0x004fe80000100a00 */
[----:B------:R0:W-:Y:S04]  /*46bd0*/  STL.64 [R1+0x8b40], R22 ;  /* 0x008b401601007387 */ /* 0x0001e80000100a00 */
[----:B------:R4:W-:Y:S01]  /*46be0*/  STL.64 [R1+0x8b38], R20 ;  /* 0x008b381401007387 */ /* 0x0009e20000100a00 */
[----:B0-----:R-:W-:-:S02]  /*46bf0*/  IMAD.MOV.U32 R22, RZ, RZ, R15 ;  /* 0x000000ffff167224 */ /* 0x001fc400078e000f */
[----:B----4-:R-:W-:Y:S02]  /*46c00*/  IMAD.MOV.U32 R20, RZ, RZ, R13 ;  /* 0x000000ffff147224 */ /* 0x010fe400078e000d */
[----:B---3--:R-:W-:Y:S02]  /*46c10*/  IMAD.MOV.U32 R21, RZ, RZ, R12 ;  /* 0x000000ffff157224 */ /* 0x008fe400078e000c */
[----:B------:R-:W-:Y:S01]  /*46c20*/  IMAD.MOV.U32 R23, RZ, RZ, R14 ;  /* 0x000000ffff177224 */ /* 0x000fe200078e000e */
        /* <DEDUP_REMOVED lines=9> */
[----:B------:R-:W3:Y:S01]  /*46cc0*/  LDL.LU.64 R14, [R1+0x8a8] ;  /* 0x0008a800010e7983 */ /* 0x000ee20000300a00 */
[----:B------:R-:W-:-:S02]  /*46cd0*/  F2FP.F16.E4M3.UNPACK_B R8, R8 ;  /* 0x00000008ff08723e */ /* 0x000fc400020006ff */
[----:B------:R-:W-:Y:S02]  /*46ce0*/  F2FP.F16.E4M3.UNPACK_B R9, R9 ;  /* 0x00000009ff09723e */ /* 0x000fe400020006ff */
[----:B------:R-:W-:Y:S02]  /*46cf0*/  F2FP.F16.E4M3.UNPACK_B R10, R10 ;  /* 0x0000000aff0a723e */ /* 0x000fe400020006ff */
[----:B------:R-:W-:Y:S01]  /*46d00*/  F2FP.F16.E4M3.UNPACK_B R11, R11 ;  /* 0x0000000bff0b723e */ /* 0x000fe200020006ff */
        /* <DEDUP_REMOVED lines=12> */
[C---:B--2---:R-:W-:Y:S03]  /*46dd0*/  HMMA.16816.F32 R16, R8.reuse, R18, R12 ;  /* 0x000000120810723c */ /* 0x044fe6000000180c */
[----:B---3--:R0:W-:Y:S04]  /*46de0*/  STL.64 [R1+0x8b78], R22 ;  /* 0x008b781601007387 */ /* 0x0081e80000100a00 */
[----:B0-----:R-:W2:Y:S04]  /*46df0*/  LDL R22, [R1+0x88] ;  /* 0x0000880001167983 */ /* 0x001ea80000100800 */
[----:B------:R-:W2:Y:S04]  /*46e00*/  LDL R23, [R1+0x8c] ;  /* 0x00008c0001177983 */ /* 0x000ea80000100800 */
[----:B------:R-:W3:Y:S04]  /*46e10*/  LDL.LU.64 R14, [R1+0x8c00] ;  /* 0x008c0000010e7983 */ /* 0x000ee80000300a00 */
[----:B------:R-:W3:Y:S04]  /*46e20*/  LDL.LU.64 R12, [R1+0x8bf8] ;  /* 0x008bf800010c7983 */ /* 0x000ee80000300a00 */
[----:B------:R0:W-:Y:S04]  /*46e30*/  STL.64 [R1+0x8b0], R16 ;  /* 0x0008b01001007387 */ /* 0x0001e80000100a00 */
[----:B------:R3:W-:Y:S04]  /*46e40*/  STL.64 [R1+0x8b8], R18 ;  /* 0x0008b81201007387 */ /* 0x0007e80000100a00 */
[----:B0-----:R-:W3:Y:S04]  /*46e50*/  LDL.LU.64 R16, [R1+0x8bf0] ;  /* 0x008bf00001107983 */ /* 0x001ee80000300a00 */
[----:B------:R-:W4:Y:S01]  /*46e60*/  LDL R20, [R1+0x60] ;  /* 0x0000600001147983 */ /* 0x000f220000100800 */
[----:B------:R-:W-:Y:S01]  /*46e70*/  IMAD.MOV.U32 R21, RZ, RZ, R0 ;  /* 0x000000ffff157224 */ /* 0x000fe200078e0000 */
[C---:B---3--:R-:W-:Y:S04]  /*46e80*/  HMMA.16816.F32 R16, R8.reuse, R16, R12 ;  /* 0x000000100810723c */ /* 0x048fe8000000180c */
[----:B----4-:R-:W-:Y:S04]  /*46e90*/  STL.64 [R1+0x8b90], R20 ;  /* 0x008b901401007387 */ /* 0x010fe80000100a00 */
[----:B------:R-:W3:Y:S04]  /*46ea0*/  LDL.LU.64 R14, [R1+0x8be8] ;  /* 0x008be800010e7983 */ /* 0x000ee80000300a00 */
[----:B------:R-:W3:Y:S11]  /*46eb0*/  LDL.LU.64 R12, [R1+0x8be0] ;  /* 0x008be000010c7983 */ /* 0x000ef60000300a00 */
[----:B------:R-:W-:Y:S04]  /*46ec0*/  STL.64 [R1+0x8a0], R16 ;  /* 0x0008a01001007387 */ /* 0x000fe80000100a00 */
[----:B------:R0:W-:Y:S04]  /*46ed0*/  STL.64 [R1+0x8a8], R18 ;  /* 0x0008a81201007387 */ /* 0x0001e80000100a00 */
[----:B0-----:R-:W3:Y:S02]  /*46ee0*/  LDL.LU.64 R18, [R1+0x8bd8] ;  /* 0x008bd80001127983 */ /* 0x001ee40000300a00 */
[----:B---3--:R-:W-:Y:S02]  /*46ef0*/  HMMA.16816.F32 R16, R8, R18, R12 ;  /* 0x000000120810723c */ /* 0x008fe4000000180c */
[----:B------:R-:W2:Y:S04]  /*46f00*/  LDL.LU.64 R14, [R1+0x8bd0] ;  /* 0x008bd000010e7983 */ /* 0x000ea80000300a00 */
[----:B------:R-:W2:-:S15]  /*46f10*/  LDL.LU.64 R12, [R1+0x8bc8] ;  /* 0x008bc800010c7983 */ /* 0x000e9e0000300a00 */
[----:B------:R-:W-:-:S02]  /*46f20*/  NOP ;  /* 0x0000000000007918 */ /* 0x000fc40000000000 */
[----:B------:R-:W-:Y:S04]  /*46f30*/  STL.64 [R1+0x890], R16 ;  /* 0x0008901001007387 */ /* 0x000fe80000100a00 */
[----:B------:R0:W-:Y:S04]  /*46f40*/  STL.64 [R1+0x898], R18 ;  /* 0x0008981201007387 */ /* 0x0001e80000100a00 */
[----:B0-----:R-:W3:Y:S04]  /*46f50*/  LDL.LU.64 R18, [R1+0x8bc0] ;  /* 0x008bc00001127983 */ /* 0x001ee80000300a00 */
[----:B------:R-:W4:Y:S01]  /*46f60*/  LDL.LU.64 R16, [R1+0x8bb8] ;  /* 0x008bb80001107983 */ /* 0x000f220000300a00 */
[----:B--2---:R-:W-:Y:S03]  /*46f70*/  HMMA.16816.F32 R20, R8, R22, R12 ;  /* 0x000000160814723c */ /* 0x004fe6000000180c */
[----:B------:R-:W2:Y:S04]  /*46f80*/  LDL.LU.64 R14, [R1+0x8bb0] ;  /* 0x008bb000010e7983 */ /* 0x000ea80000300a00 */
[----:B------:R-:W2:-:S15]  /*46f90*/  LDL.LU.64 R12, [R1+0x8ba8] ;  /* 0x008ba800010c7983 */ /* 0x000e9e0000300a00 */
[----:B------:R-:W-:-:S01]  /*46fa0*/  NOP ;  /* 0x0000000000007918 */ /* 0x000fc20000000000 */
[----:B------:R-:W-:Y:S04]  /*46fb0*/  STL.64 [R1+0x880], R20 ;  /* 0x0008801401007387 */ /* 0x000fe80000100a00 */
[----:B------:R4:W-:Y:S02]  /*46fc0*/  STL.64 [R1+0x888], R22 ;  /* 0x0008881601007387 */ /* 0x0009e40000100a00 */
[C---:B----4-:R-:W-:Y:S06]  /*46fd0*/  HMMA.16816.F32 R20, R8.reuse, R16, R24 ;  /* 0x000000100814723c */ /* 0x050fec0000001818 */
[----:B---3--:R-:W-:-:S15]  /*46fe0*/  HMMA.16816.F32 R4, R8, R18, R4 ;  /* 0x000000120804723c */ /* 0x008fde0000001804 */
[----:B------:R-:W-:-:S02]  /*46ff0*/  NOP ;  /* 0x0000000000007918 */ /* 0x000fc40000000000 */
[----:B------:R0:W-:Y:S04]  /*47000*/  STL.64 [R1+0x870], R20 ;  /* 0x0008701401007387 */ /* 0x0001e80000100a00 */
[----:B------:R1:W-:Y:S04]  /*47010*/  STL.64 [R1+0x878], R22 ;  /* 0x0008781601007387 */ /* 0x0003e80000100a00 */
[----:B0-----:R-:W3:Y:S04]  /*47020*/  LDL.LU.64 R20, [R1+0x840] ;  /* 0x0008400001147983 */ /* 0x001ee80000300a00 */
[----:B------:R-:W-:Y:S04]  /*47030*/  STL.64 [R1+0x860], R4 ;  /* 0x0008600401007387 */ /* 0x000fe80000100a00 */
[----:B------:R-:W-:Y:S04]  /*47040*/  STL.64 [R1+0x868], R6 ;  /* 0x0008680601007387 */ /* 0x000fe80000100a00 */
[----:B-1----:R-:W4:Y:S04]  /*47050*/  LDL.LU.64 R22, [R1+0x848] ;  /* 0x0008480001167983 */ /* 0x002f280000300a00 */
        /* <DEDUP_REMOVED lines=14> */
[----:B--2---:R-:W-:Y:S03]  /*47140*/  HMMA.16816.F32 R20, R8, R12, R20 ;  /* 0x0000000c0814723c */ /* 0x004fe60000001814 */
[----:B----4-:R-:W-:Y:S04]  /*47150*/  STL.64 [R1+0x8b70], R26 ;  /* 0x008b701a01007387 */ /* 0x010fe80000100a00 */
[----:B---3--:R0:W-:Y:S04]  /*47160*/  STL.64 [R1+0x8b68], R24 ;  /* 0x008b681801007387 */ /* 0x0081e80000100a00 */
[----:B0-----:R-:W2:Y:S04]  /*47170*/  LDL.LU.64 R24, [R1+0x820] ;  /* 0x0008200001187983 */ /* 0x001ea80000300a00 */
[----:B------:R-:W3:Y:S01]  /*47180*/  LDL.LU.64 R26, [R1+0x828] ;  /* 0x00082800011a7983 */ /* 0x000ee20000300a00 */
[----:B------:R-:W-:-:S03]  /*47190*/  IMAD.MOV.U32 R0, RZ, RZ, R19 ;  /* 0x000000ffff007224 */ /* 0x000fc600078e0013 */
        /* <DEDUP_REMOVED lines=14> */
[----:B------:R0:W-:Y:S04]  /*47280*/  STL.64 [R1+0x840], R20 ;  /* 0x0008401401007387 */ /* 0x0001e80000100a00 */
[----:B------:R-:W-:Y:S04]  /*47290*/  STL.64 [R1+0x848], R22 ;  /* 0x0008481601007387 */ /* 0x000fe80000100a00 */
[----:B0-----:R-:W2:Y:S04]  /*472a0*/  LDL.LU.64 R20, [R1+0x8b90] ;  /* 0x008b900001147983 */ /* 0x001ea80000300a00 */
[----:B------:R-:W-:Y:S04]  /*472b0*/  STL.64 [R1+0x8a10], R14 ;  /* 0x008a100e01007387 */ /* 0x000fe80000100a00 */
[----:B------:R0:W-:Y:S04]  /*472c0*/  STL.64 [R1+0x8a08], R12 ;  /* 0x008a080c01007387 */ /* 0x0001e80000100a00 */
[----:B0-----:R-:W3:Y:S04]  /*472d0*/  LDL.LU.64 R12, [R1+0x810] ;  /* 0x00081000010c7983 */ /* 0x001ee80000300a00 */
[----:B------:R-:W3:Y:S01]  /*472e0*/  LDL.LU.64 R14, [R1+0x818] ;  /* 0x00081800010e7983 */ /* 0x000ee20000300a00 */
        /* <DEDUP_REMOVED lines=14> */
[----:B------:R-:W3:Y:S02]  /*473d0*/  LDL.LU.64 R20, [R1+0x8b58] ;  /* 0x008b580001147983 */ /* 0x000ee40000300a00 */
[----:B---3--:R-:W-:-:S15]  /*473e0*/  HMMA.16816.F32 R12, R8, R20, R12 ;  /* 0x00000014080c723c */ /* 0x008fde000000180c */
[----:B------:R-:W-:-:S08]  /*473f0*/  NOP ;  /* 0x0000000000007918 */ /* 0x000fd00000000000 */
[----:B------:R-:W-:Y:S04]  /*47400*/  STL.64 [R1+0x810], R12 ;  /* 0x0008100c01007387 */ /* 0x000fe80000100a00 */
[----:B------:R0:W-:Y:S04]  /*47410*/  STL.64 [R1+0x818], R14 ;  /* 0x0008180e01007387 */ /* 0x0001e80000100a00 */
[----:B0-----:R-:W3:Y:S01]  /*47420*/  LDL.64 R14, [R1+0x10] ;  /* 0x00001000010e7983 */ /* 0x001ee20000100a00 */
[C---:B--2---:R-:W-:Y:S03]  /*47430*/  HMMA.16816.F32 R20, R8.reuse, R22, R24 ;  /* 0x000000160814723c */ /* 0x044fe60000001818 */
[----:B---3--:R0:W-:Y:S04]  /*47440*/  STL.64 [R1+0x8af8], R14 ;  /* 0x008af80e01007387 */ /* 0x0081e80000100a00 */
[----:B------:R-:W2:Y:S04]  /*47450*/  LDL.LU.64 R12, [R1+0x7f0] ;  /* 0x0007f000010c7983 */ /* 0x000ea80000300a00 */
[----:B0-----:R-:W2:Y:S04]  /*47460*/  LDL.LU.64 R14, [R1+0x7f8] ;  /* 0x0007f800010e7983 */ /* 0x001ea80000300a00 */
[----:B------:R-:W3:Y:S04]  /*47470*/  LDL.LU.64 R26, [R1+0x8b50] ;  /* 0x008b5000011a7983 */ /* 0x000ee80000300a00 */
[----:B------:R-:W3:Y:S04]  /*47480*/  LDL.LU.64 R24, [R1+0x8b48] ;  /* 0x008b480001187983 */ /* 0x000ee80000300a00 */
[----:B------:R-:W-:Y:S04]  /*47490*/  STL.64 [R1+0x800], R20 ;  /* 0x0008001401007387 */ /* 0x000fe80000100a00 */
[----:B------:R0:W-:Y:S04]  /*474a0*/  STL.64 [R1+0x808], R22 ;  /* 0x0008081601007387 */ /* 0x0001e80000100a00 */
[----:B0-----:R-:W2:Y:S04]  /*474b0*/  LDL.LU.64 R22, [R1+0x8b40] ;  /* 0x008b400001167983 */ /* 0x001ea80000300a00 */
[----:B------:R-:W3:Y:S01]  /*474c0*/  LDL.LU.64 R20, [R1+0x8b38] ;  /* 0x008b380001147983 */ /* 0x000ee20000300a00 */
[C---:B--2---:R-:W-:Y:S06]  /*474d0*/  HMMA.16816.F32 R12, R8.reuse, R22, R12 ;  /* 0x00000016080c723c */ /* 0x044fec000000180c */
[----:B---3--:R-:W-:-:S15]  /*474e0*/  HMMA.16816.F32 R20, R8, R20, R24 ;  /* 0x000000140814723c */ /* 0x008fde0000001818 */
[----:B------:R-:W-:-:S02]  /*474f0*/  NOP ;  /* 0x0000000000007918 */ /* 0x000fc40000000000 */
[----:B------:R0:W-:Y:S04]  /*47500*/  STL.64 [R1+0x7f0], R12 ;  /* 0x0007f00c01007387 */ /* 0x0001e80000100a00 */
[----:B------:R-:W-:Y:S04]  /*47510*/  STL.64 [R1+0x7f8], R14 ;  /* 0x0007f80e01007387 */ /* 0x000fe80000100a00 */
[----:B0-----:R-:W2:Y:S04]  /*47520*/  LDL R12, [R1+0x18] ;  /* 0x00001800010c7983 */ /* 0x001ea80000100800 */
[----:B------:R-:W2:Y:S04]  /*47530*/  LDL R13, [R1+0x1c] ;  /* 0x00001c00010d7983 */ /* 0x000ea80000100800 */
[----:B------:R-:W3:Y:S04]  /*47540*/  LDL.LU.64 R26, [R1+0x8b30] ;  /* 0x008b3000011a7983 */ /* 0x000ee80000300a00 */
[----:B------:R-:W3:Y:S04]  /*47550*/  LDL.LU.64 R24, [R1+0x8b28] ;  /* 0x008b280001187983 */ /* 0x000ee80000300a00 */
[----:B------:R-:W-:Y:S04]  /*47560*/  STL.64 [R1+0x7e0], R20 ;  /* 0x0007e01401007387 */ /* 0x000fe80000100a00 */
[----:B------:R0:W-:Y:S04]  /*47570*/  STL.64 [R1+0x7e8], R22 ;  /* 0x0007e81601007387 */ /* 0x0001e80000100a00 */
[----:B0-----:R-:W3:Y:S02]  /*47580*/  LDL.LU.64 R22, [R1+0x8b20] ;  /* 0x008b200001167983 */ /* 0x001ee40000300a00 */
[----:B---3--:R-:W-:Y:S02]  /*47590*/  HMMA.16816.F32 R20, R8, R22, R24 ;  /* 0x000000160814723c */ /* 0x008fe40000001818 */
[----:B------:R-:W4:Y:S04]  /*475a0*/  LDL.LU.64 R26, [R1+0x8b18] ;  /* 0x008b1800011a7983 */ /* 0x000f280000300a00 */
[----:B------:R-:W3:-:S15]  /*475b0*/  LDL.LU.64 R24, [R1+0x8b10] ;  /* 0x008b100001187983 */ /* 0x000ede0000300a00 */
[----:B------:R-:W-:-:S02]  /*475c0*/  NOP ;  /* 0x0000000000007918 */ /* 0x000fc40000000000 */
[----:B------:R-:W-:Y:S04]  /*475d0*/  STL.64 [R1+0x7d0], R20 ;  /* 0x0007d01401007387 */ /* 0x000fe80000100a00 */
[----:B------:R-:W-:Y:S01]  /*475e0*/  STL.64 [R1+0x7d8], R22 ;  /* 0x0007d81601007387 */ /* 0x000fe20000100a00 */
[C---:B---3--:R-:W-:Y:S03]  /*475f0*/  HMMA.16816.F32 R16, R8.reuse, R24, R16 ;  /* 0x000000180810723c */ /* 0x048fe60000001810 */
[----:B------:R-:W3:Y:S03]  /*47600*/  LDL.LU.64 R24, [R1+0x760] ;  /* 0x0007600001187983 */ /* 0x000ee60000300a00 */
[----:B----4-:R-:W-:-:S15]  /*47610*/  HMMA.16816.F32 R4, R8, R26, R4 ;  /* 0x0000001a0804723c */ /* 0x010fde0000001804 */
[----:B------:R-:W-:-:S02]  /*47620*/  NOP ;  /* 0x0000000000007918 */ /* 0x000fc40000000000 */
[----:B------:R-:W-:Y:S04]  /*47630*/  STL.64 [R1+0x7c0], R16 ;  /* 0x0007c01001007387 */ /* 0x000fe80000100a00 */
[----:B------:R-:W-:Y:S04]  /*47640*/  STL.64 [R1+0x7c8], R18 ;  /* 0x0007c81201007387 */ /* 0x000fe80000100a00 */
[----:B------:R-:W4:Y:S04]  /*47650*/  LDL.LU.64 R26, [R1+0x768] ;  /* 0x00076800011a7983 */ /* 0x000f280000300a00 */
[----:B------:R-:W-:Y:S04]  /*47660*/  STL.64 [R1+0x7b0], R4 ;  /* 0x0007b00401007387 */ /* 0x000fe80000100a00 */
[----:B------:R-:W-:Y:S04]  /*47670*/  STL.64 [R1+0x7b8], R6 ;  /* 0x0007b80601007387 */ /* 0x000fe80000100a00 */
[----:B----4-:R0:W-:Y:S04]  /*47680*/  STL.64 [R1+0x8ac0], R26 ;  /* 0x008ac01a01007387 */ /* 0x0101e80000100a00 */
[----:B0-----:R-:W4:Y:S04]  /*47690*/  LDL R26, [R1] ;  /* 0x00000000011a7983 */ /* 0x001f280000100800 */
[----:B------:R-:W4:Y:S04]  /*476a0*/  LDL R27, [R1+0x4] ;  /* 0x00000400011b7983 */ /* 0x000f280000100800 */
[----:B---3--:R0:W-:Y:S04]  /*476b0*/  STL.64 [R1+0x8ab8], R24 ;  /* 0x008ab81801007387 */ /* 0x0081e80000100a00 */
[----:B0-----:R-:W3:Y:S04]  /*476c0*/  LDL R24, [R1+0x8] ;  /* 0x0000080001187983 */ /* 0x001ee80000100800 */
[----:B------:R-:W3:Y:S04]  /*476d0*/  LDL R25, [R1+0xc] ;  /* 0x00000c0001197983 */ /* 0x000ee80000100800 */
[----:B----4-:R-:W-:Y:S04]  /*476e0*/  STL.64 [R1+0x8ad8], R26 ;  /* 0x008ad81a01007387 */ /* 0x010fe80000100a00 */
[----:B---3--:R0:W-:Y:S04]  /*476f0*/  STL.64 [R1+0x8af0], R24 ;  /* 0x008af01801007387 */ /* 0x0081e80000100a00 */
[----:B0-----:R-:W3:Y:S04]  /*47700*/  LDL.LU.64 R24, [R1+0x790] ;  /* 0x0007900001187983 */ /* 0x001ee80000300a00 */
[----:B------:R-:W4:Y:S04]  /*47710*/  LDL.LU.64 R26, [R1+0x798] ;  /* 0x00079800011a7983 */ /* 0x000f280000300a00 */
        /* <DEDUP_REMOVED lines=9> */
[----:B------:R-:W4:Y:S01]  /*477b0*/  LDL.LU.64 R18, [R1+0x778] ;  /* 0x0007780001127983 */ /* 0x000f220000300a00 */
[C---:B--2---:R-:W-:Y:S03]  /*477c0*/  HMMA.16816.F32 R12, R8.reuse, R12, R24 ;  /* 0x0000000c080c723c */ /* 0x044fe60000001818 */
[----:B----4-:R-:W-:Y:S04]  /*477d0*/  STL.64 [R1+0x8ae8], R18 ;  /* 0x008ae81201007387 */ /* 0x010fe80000100a00 */
[----:B---3--:R0:W-:Y:S04]  /*477e0*/  STL.64 [R1+0x8ae0], R16 ;  /* 0x008ae01001007387 */ /* 0x0081e80000100a00 */
        /* <DEDUP_REMOVED lines=11> */
[----:B--2---:R-:W-:Y:S06]  /*478a0*/  HMMA.16816.F32 R24, R8, R14, R24 ;  /* 0x0000000e0818723c */ /* 0x004fec0000001818 */
[----:B------:R-:W-:-:S02]  /*478b0*/  IMAD.MOV.U32 R13, RZ, RZ, R14 ;  /* 0x000000ffff0d7224 */ /* 0x000fc400078e000e */
[----:B------:R-:W-:-:S15]  /*478c0*/  IMAD.MOV.U32 R12, RZ, RZ, R15 ;  /* 0x000000ffff0c7224 */ /* 0x000fde00078e000f */
[----:B------:R0:W-:Y:S04]  /*478d0*/  STL.64 [R1+0x790], R24 ;  /* 0x0007901801007387 */ /* 0x0001e80000100a00 */
[----:B------:R1:W-:Y:S04]  /*478e0*/  STL.64 [R1+0x798], R26 ;  /* 0x0007981a01007387 */ /* 0x0003e80000100a00 */
[----:B0-----:R-:W1:Y:S04]  /*478f0*/  LDL.LU.64 R24, [R1+0x8af0] ;  /* 0x008af00001187983 */ /* 0x001e680000300a00 */
[----:B------:R-:W2:Y:S04]  /*47900*/  LDL.LU R14, [R1+0x24a0] ;  /* 0x0024a000010e7983 */ /* 0x000ea80000300800 */
[----:B------:R-:W2:Y:S01]  /*47910*/  LDL.LU R15, [R1+0x249c] ;  /* 0x00249c00010f7983 */ /* 0x000ea20000300800 */
[C---:B-1----:R-:W-:Y:S03]  /*47920*/  HMMA.16816.F32 R24, R8.reuse, R24, R16 ;  /* 0x000000180818723c */ /* 0x042fe60000001810 */
[----:B--2---:R-:W-:Y:S04]  /*47930*/  STL.64 [R1+0x8a40], R14 ;  /* 0x008a400e01007387 */ /* 0x004fe80000100a00 */
[----:B------:R0:W-:Y:S04]  /*47940*/  STL.64 [R1+0x8a38], R12 ;  /* 0x008a380c01007387 */ /* 0x0001e80000100a00 */
        /* <DEDUP_REMOVED lines=19> */
[----:B0-----:R-:W3:Y:S04]  /*47a80*/  LDL.LU.64 R26, [R1+0x8ab0] ;  /* 0x008ab000011a7983 */ /* 0x001ee80000300a00 */
[----:B------:R-:W4:Y:S01]  /*47a90*/  LDL.LU.64 R24, [R1+0x8aa8] ;  /* 0x008aa80001187983 */ /* 0x000f220000300a00 */
[C---:B---3--:R-:W-:Y:S06]  /*47aa0*/  HMMA.16816.F32 R16, R8.reuse, R26, R16 ;  /* 0x0000001a0810723c */ /* 0x048fec0000001810 */
[----:B----4-:R-:W-:-:S15]  /*47ab0*/  HMMA.16816.F32 R20, R8, R24, R20 ;  /* 0x000000180814723c */ /* 0x010fde0000001814 */
[----:B------:R-:W-:-:S02]  /*47ac0*/  NOP ;  /* 0x0000000000007918 */ /* 0x000fc40000000000 */
[----:B------:R-:W-:Y:S04]  /*47ad0*/  STL.64 [R1+0x750], R16 ;  /* 0x0007501001007387 */ /* 0x000fe80000100a00 */
[----:B------:R0:W-:Y:S04]  /*47ae0*/  STL.64 [R1+0x758], R18 ;  /* 0x0007581201007387 */ /* 0x0001e80000100a00 */
[----:B0-----:R-:W3:Y:S04]  /*47af0*/  LDL.LU.64 R18, [R1+0x8aa0] ;  /* 0x008aa00001127983 */ /* 0x001ee80000300a00 */
[----:B------:R-:W4:Y:S04]  /*47b00*/  LDL.LU.64 R16, [R1+0x8a98] ;  /* 0x008a980001107983 */ /* 0x000f280000300a00 */
[----:B------:R-:W-:Y:S04]  /*47b10*/  STL.64 [R1+0x740], R20 ;  /* 0x0007401401007387 */ /* 0x000fe80000100a00 */
[----:B------:R0:W-:Y:S04]  /*47b20*/  STL.64 [R1+0x748], R22 ;  /* 0x0007481601007387 */ /* 0x0001e80000100a00 */
[----:B0-----:R-:W2:Y:S04]  /*47b30*/  LDL.LU.64 R22, [R1+0x8a90] ;  /* 0x008a900001167983 */ /* 0x001ea80000300a00 */
[----:B------:R-:W3:Y:S04]  /*47b40*/  LDL.LU.64 R20, [R1+0x8a88] ;  /* 0x008a880001147983 */ /* 0x000ee80000300a00 */
[----:B------:R-:W-:Y:S04]  /*47b50*/  STL.64 [R1+0x88d0], R26 ;  /* 0x0088d01a01007387 */ /* 0x000fe80000100a00 */
[----:B------:R0:W-:Y:S04]  /*47b60*/  STL.64 [R1+0x88c8], R24 ;  /* 0x0088c81801007387 */ /* 0x0001e80000100a00 */
[----:B0-----:R-:W4:Y:S01]  /*47b70*/  LDL.LU.64 R24, [R1+0x710] ;  /* 0x0007100001187983 */ /* 0x001f220000300a00 */
[C---:B--2---:R-:W-:Y:S06]  /*47b80*/  HMMA.16816.F32 R12, R8.reuse, R22, R12 ;  /* 0x00000016080c723c */ /* 0x044fec000000180c */
[----:B---3--:R-:W-:-:S15]  /*47b90*/  HMMA.16816.F32 R4, R8, R20, R4 ;  /* 0x000000140804723c */ /* 0x008fde0000001804 */
[----:B------:R-:W-:-:S02]  /*47ba0*/  NOP ;  /* 0x0000000000007918 */ /* 0x000fc40000000000 */
[----:B------:R-:W-:Y:S04]  /*47bb0*/  STL.64 [R1+0x730], R12 ;  /* 0x0007300c01007387 */ /* 0x000fe80000100a00 */
[----:B------:R-:W-:Y:S04]  /*47bc0*/  STL.64 [R1+0x738], R14 ;  /* 0x0007380e01007387 */ /* 0x000fe80000100a00 */
[----:B------:R-:W4:Y:S04]  /*47bd0*/  LDL.LU.64 R26, [R1+0x718] ;  /* 0x00071800011a7983 */ /* 0x000f280000300a00 */
[----:B------:R0:W-:Y:S04]  /*47be0*/  STL.64 [R1+0x720], R4 ;  /* 0x0007200401007387 */ /* 0x0001e80000100a00 */
[----:B------:R1:W-:Y:S04]  /*47bf0*/  STL.64 [R1+0x728], R6 ;  /* 0x0007280601007387 */ /* 0x0003e80000100a00 */
[----:B0-----:R-:W2:Y:S04]  /*47c00*/  LDL.LU.64 R4, [R1+0x700] ;  /* 0x0007000001047983 */ /* 0x001ea80000300a00 */
[----:B-1----:R-:W2:Y:S04]  /*47c10*/  LDL.LU.64 R6, [R1+0x708] ;  /* 0x0007080001067983 */ /* 0x002ea80000300a00 */
[----:B------:R-:W3:Y:S04]  /*47c20*/  LDL.LU.64 R12, [R1+0x4a0] ;  /* 0x0004a000010c7983 */ /* 0x000ee80000300a00 */
[----:B------:R-:W4:Y:S04]  /*47c30*/  LDL.LU.64 R14, [R1+0x4a8] ;  /* 0x0004a800010e7983 */ /* 0x000f280000300a00 */
[----:B----4-:R-:W-:Y:S04]  /*47c40*/  STL.64 [R1+0x8a50], R14 ;  /* 0x008a500e01007387 */ /* 0x010fe80000100a00 */
[----:B---3--:R0:W-:Y:S04]  /*47c50*/  STL.64 [R1+0x8a48], R12 ;  /* 0x008a480c01007387 */ /* 0x0081e80000100a00 */
[----:B0-----:R-:W3:Y:S04]  /*47c60*/  LDL.LU.64 R12, [R1+0x6d0] ;  /* 0x0006d000010c7983 */ /* 0x001ee80000300a00 */
[----:B------:R-:W4:Y:S01]  /*47c70*/  LDL.LU.64 R14, [R1+0x6d8] ;  /* 0x0006d800010e7983 */ /* 0x000f220000300a00 */
[C---:B------:R-:W-:Y:S06]  /*47c80*/  HMMA.16816.F32 R24, R8.reuse, R18, R24 ;  /* 0x000000120818723c */ /* 0x040fec0000001818 */
        /* <DEDUP_REMOVED lines=9> */
[----:B------:R0:W-:Y:S04]  /*47d20*/  STL.64 [R1+0x88e0], R22 ;  /* 0x0088e01601007387 */ /* 0x0001e80000100a00 */
[----:B0-----:R-:W3:Y:S04]  /*47d30*/  LDL.LU R22, [R1+0x24b0] ;  /* 0x0024b00001167983 */ /* 0x001ee80000300800 */
[----:B------:R-:W3:Y:S04]  /*47d40*/  LDL.LU R23, [R1+0x24ac] ;  /* 0x0024ac0001177983 */ /* 0x000ee80000300800 */
[----:B------:R0:W-:Y:S04]  /*47d50*/  STL.64 [R1+0x88d8], R20 ;  /* 0x0088d81401007387 */ /* 0x0001e80000100a00 */
[----:B0-----:R-:W4:Y:S04]  /*47d60*/  LDL.LU R20, [R1+0x2498] ;  /* 0x0024980001147983 */ /* 0x001f280000300800 */
[----:B------:R-:W4:Y:S04]  /*47d70*/  LDL.LU R21, [R1+0x2494] ;  /* 0x0024940001157983 */ /* 0x000f280000300800 */
[----:B------:R-:W-:Y:S04]  /*47d80*/  STL.64 [R1+0x710], R24 ;  /* 0x0007101801007387 */ /* 0x000fe80000100a00 */
[----:B------:R0:W-:Y:S04]  /*47d90*/  STL.64 [R1+0x718], R26 ;  /* 0x0007181a01007387 */ /* 0x0001e80000100a00 */
[----:B0-----:R-:W3:Y:S04]  /*47da0*/  LDL.64 R26, [R1+0xa0] ;  /* 0x0000a000011a7983 */ /* 0x001ee80000100a00 */
[----:B------:R-:W-:Y:S04]  /*47db0*/  STL.64 [R1+0x700], R4 ;  /* 0x0007000401007387 */ /* 0x000fe80000100a00 */
[----:B------:R0:W-:Y:S04]  /*47dc0*/  STL.64 [R1+0x708], R6 ;  /* 0x0007080601007387 */ /* 0x0001e80000100a00 */
[----:B0-----:R-:W2:Y:S04]  /*47dd0*/  LDL.LU.64 R6, [R1+0x8a80] ;  /* 0x008a800001067983 */ /* 0x001ea80000300a00 */
[----:B------:R-:W4:Y:S04]  /*47de0*/  LDL.LU.64 R4, [R1+0x8a78] ;  /* 0x008a780001047983 */ /* 0x000f280000300a00 */
[----:B------:R0:W-:Y:S04]  /*47df0*/  STL.64 [R1+0x88b0], R18 ;  /* 0x0088b01201007387 */ /* 0x0001e80000100a00 */
[----:B0-----:R-:W3:Y:S04]  /*47e00*/  LDL R18, [R1+0xa8] ;  /* 0x0000a80001127983 */ /* 0x001ee80000100800 */
[----:B------:R-:W3:Y:S04]  /*47e10*/  LDL R19, [R1+0xac] ;  /* 0x0000ac0001137983 */ /* 0x000ee80000100800 */
[----:B------:R-:W-:Y:S01]  /*47e20*/  STL.64 [R1+0x88a8], R16 ;  /* 0x0088a81001007387 */ /* 0x000fe20000100a00 */
[----:B--2---:R-:W-:-:S15]  /*47e30*/  HMMA.16816.F32 R12, R8, R6, R12 ;  /* 0x00000006080c723c */ /* 0x004fde000000180c */
        /* <DEDUP_REMOVED lines=10> */
[----:B------:R-:W2:Y:S04]  /*47ee0*/  LDL.LU.64 R12, [R1+0x8a58] ;  /* 0x008a5800010c7983 */ /* 0x000ea80000300a00 */
[----:B------:R-:W4:Y:S04]  /*47ef0*/  LDL R24, [R1+0x98] ;  /* 0x0000980001187983 */ /* 0x000f280000100800 */
[----:B------:R-:W4:Y:S04]  /*47f00*/  LDL R25, [R1+0x9c] ;  /* 0x00009c0001197983 */ /* 0x000f280000100800 */
[----:B------:R0:W-:Y:S04]  /*47f10*/  STL.64 [R1+0x8890], R6 ;  /* 0x0088900601007387 */ /* 0x0001e80000100a00 */
[----:B0-----:R-:W4:Y:S04]  /*47f20*/  LDL.LU R6, [R1+0x24a8] ;  /* 0x0024a80001067983 */ /* 0x001f280000300800 */
[----:B------:R-:W4:Y:S04]  /*47f30*/  LDL.LU R7, [R1+0x24a4] ;  /* 0x0024a40001077983 */ /* 0x000f280000300800 */
[----:B------:R-:W-:Y:S01]  /*47f40*/  STL.64 [R1+0x8888], R4 ;  /* 0x0088880401007387 */ /* 0x000fe20000100a00 */
[----:B--2---:R-:W-:-:S15]  /*47f50*/  HMMA.16816.F32 R12, R8, R2, R12 ;  /* 0x00000002080c723c */ /* 0x004fde000000180c */
[----:B------:R-:W-:-:S08]  /*47f60*/  NOP ;  /* 0x0000000000007918 */ /* 0x000fd00000000000 */
[----:B------:R-:W-:Y:S04]  /*47f70*/  STL.64 [R1+0x6d0], R12 ;  /* 0x0006d00c01007387 */ /* 0x000fe80000100a00 */
[----:B------:R0:W-:Y:S04]  /*47f80*/  STL.64 [R1+0x6d8], R14 ;  /* 0x0006d80e01007387 */ /* 0x0001e80000100a00 */
[----:B0-----:R-:W3:Y:S04]  /*47f90*/  LDL.LU.64 R14, [R1+0x8a50] ;  /* 0x008a5000010e7983 */ /* 0x001ee80000300a00 */
[----:B------:R-:W3:Y:S02]  /*47fa0*/  LDL.LU.64 R12, [R1+0x8a48] ;  /* 0x008a4800010c7983 */ /* 0x000ee40000300a00 */
[----:B---3--:R-:W-:Y:S02]  /*47fb0*/  HMMA.16816.F32 R16, R8, R18, R12 ;  /* 0x000000120810723c */ /* 0x008fe4000000180c */
[----:B------:R-:W2:Y:S04]  /*47fc0*/  LDL.LU.64 R14, [R1+0x8a40] ;  /* 0x008a4000010e7983 */ /* 0x000ea80000300a00 */
[----:B------:R-:W3:Y:S01]  /*47fd0*/  LDL.LU.64 R12, [R1+0x8a38] ;  /* 0x008a3800010c7983 */ /* 0x000ee20000300a00 */
[----:B------:R-:W-:-:S03]  /*47fe0*/  IMAD R8, R21, 0x100, R20 ;  /* 0x0000010015087824 */ /* 0x000fc600078e0214 */
[----:B------:R-:W3:-:S13]  /*47ff0*/  LDL.64 R20, [R1+0x80] ;  /* 0x0000800001147983 */ /* 0x000eda0000100a00 */
[----:B------:R0:W-:Y:S04]  /*48000*/  STL.64 [R1+0x4a0], R16 ;  /* 0x0004a01001007387 */ /* 0x0001e80000100a00 */
[----:B------:R1:W-:Y:S04]  /*48010*/  STL.64 [R1+0x4a8], R18 ;  /* 0x0004a81201007387 */ /* 0x0003e80000100a00 */
[----:B0-----:R-:W3:Y:S04]  /*48020*/  LDL.LU.64 R16, [R1+0x6c0] ;  /* 0x0006c00001107983 */ /* 0x001ee80000300a00 */
[----:B-1----:R-:W3:Y:S01]  /*48030*/  LDL.LU.64 R18, [R1+0x6c8] ;  /* 0x0006c80001127983 */ /* 0x002ee20000300a00 */
[----:B--2---:R-:W-:-:S03]  /*48040*/  IMAD R9, R15, 0x100, R14 ;  /* 0x000001000f097824 */ /* 0x004fc600078e020e */
[----:B------:R-:W2:Y:S04]  /*48050*/  LDL R14, [R1+0x88] ;  /* 0x00008800010e7983 */ /* 0x000ea80000100800 */
[----:B------:R-:W2:Y:S01]  /*48060*/  LDL R15, [R1+0x8c] ;  /* 0x00008c00010f7983 */ /* 0x000ea20000100800 */
[----:B------:R-:W-:Y:S02]  /*48070*/  IMAD R11, R23, 0x100, R22 ;  /* 0x00000100170b7824 */ /* 0x000fe400078e0216 */
[----:B----4-:R-:W-:Y:S01]  /*48080*/  IMAD R10, R7, 0x100, R6 ;  /* 0x00000100070a7824 */ /* 0x010fe200078e0206 */
[----:B------:R-:W-:Y:S02]  /*48090*/  F2FP.F16.E4M3.UNPACK_B R8, R8 ;  /* 0x00000008ff08723e */ /* 0x000fe400020006ff */
[----:B------:R-:W-:-:S02]  /*480a0*/  F2FP.F16.E4M3.UNPACK_B R9, R9 ;  /* 0x00000009ff09723e */ /* 0x000fc400020006ff */
[----:B------:R-:W-:Y:S02]  /*480b0*/  F2FP.F16.E4M3.UNPACK_B R11, R11 ;  /* 0x0000000bff0b723e */ /* 0x000fe400020006ff */
[----:B------:R-:W-:Y:S01]  /*480c0*/  F2FP.F16.E4M3.UNPACK_B R10, R10 ;  /* 0x0000000aff0a723e */ /* 0x000fe200020006ff */
[----:B--2---:R-:W-:Y:S04]  /*480d0*/  STL.64 [R1+0x8a30], R14 ;  /* 0x008a300e01007387 */ /* 0x004fe80000100a00 */
[----:B---3--:R0:W-:Y:S04]  /*480e0*/  STL.64 [R1+0x8a28], R12 ;  /* 0x008a280c01007387 */ /* 0x0081e80000100a00 */
[----:B------:R-:W2:Y:S01]  /*480f0*/  LDL R22, [R1+0x78] ;  /* 0x0000780001167983 */ /* 0x000ea20000100800 */
[----:B------:R-:W-:Y:S01]  /*48100*/  HMMA.16816.F32 R16, R8, R26, R16 ;  /* 0x0000001a0810723c */ /* 0x000fe20000001810 */
[----:B------:R-:W-:-:S02]  /*48110*/  IMAD.MOV.U32 R23, RZ, RZ, R0 ;  /* 0x000000ffff177224 */ /* 0x000fc400078e0000 */
[----:B------:R-:W3:Y:S04]  /*48120*/  LDL.LU.64 R4, [R1+0x6b0] ;  /* 0x0006b00001047983 */ /* 0x000ee80000300a00 */
[----:B------:R-:W3:Y:S01]  /*48130*/  LDL.LU.64 R6, [R1+0x6b8] ;  /* 0x0006b80001067983 */ /* 0x000ee20000300a00 */
[----:B------:R-:W-:-:S03]  /*48140*/  IMAD.MOV.U32 R0, RZ, RZ, R27 ;  /* 0x000000ffff007224 */ /* 0x000fc600078e001b */
[----:B--2---:R-:W-:Y:S04]  /*48150*/  STL.64 [R1+0x8a20], R22 ;  /* 0x008a201601007387 */ /* 0x004fe80000100a00 */
[----:B------:R1:W-:Y:S04]  /*48160*/  STL.64 [R1+0x8a18], R20 ;  /* 0x008a181401007387 */ /* 0x0003e80000100a00 */
[----:B0-----:R-:W2:Y:S04]  /*48170*/  LDL.LU.64 R12, [R1+0x6a0] ;  /* 0x0006a000010c7983 */ /* 0x001ea80000300a00 */
[----:B------:R-:W-:Y:S04]  /*48180*/  STL.64 [R1+0x6c0], R16 ;  /* 0x0006c01001007387 */ /* 0x000fe80000100a00 */
[----:B------:R-:W-:Y:S04]  /*48190*/  STL.64 [R1+0x6c8], R18 ;  /* 0x0006c81201007387 */ /* 0x000fe80000100a00 */
[----:B------:R-:W2:Y:S04]  /*481a0*/  LDL.LU.64 R14, [R1+0x6a8] ;  /* 0x0006a800010e7983 */ /* 0x000ea80000300a00 */
[----:B------:R-:W4:Y:S04]  /*481b0*/  LDL R26, [R1] ;  /* 0x00000000011a7983 */ /* 0x000f280000100800 */
[----:B------:R-:W4:Y:S01]  /*481c0*/  LDL R27, [R1+0x4] ;  /* 0x00000400011b7983 */ /* 0x000f220000100800 */
[C---:B---3--:R-:W-:Y:S03]  /*481d0*/  HMMA.16816.F32 R4, R8.reuse, R24, R4 ;  /* 0x000000180804723c */ /* 0x048fe60000001804 */
[----:B-1----:R-:W3:Y:S04]  /*481e0*/  LDL.LU.64 R20, [R1+0x690] ;  /* 0x0006900001147983 */ /* 0x002ee80000300a00 */
[----:B------:R-:W3:Y:S04]  /*481f0*/  LDL.LU.64 R22, [R1+0x698] ;  /* 0x0006980001167983 */ /* 0x000ee80000300a00 */
[----:B----4-:R0:W-:Y:S04]  /*48200*/  STL.64 [R1+0x88e8], R26 ;  /* 0x0088e81a01007387 */ /* 0x0101e80000100a00 */
[----:B0-----:R-:W2:Y:S04]  /*48210*/  LDL.64 R26, [R1+0x90] ;  /* 0x00009000011a7983 */ /* 0x001ea80000100a00 */
[----:B------:R-:W-:Y:S04]  /*48220*/  STL [R1+0x8870], R0 ;  /* 0x0088700001007387 */ /* 0x000fe80000100800 */
[----:B------:R-:W4:Y:S04]  /*48230*/  LDL.LU.64 R16, [R1+0x660] ;  /* 0x0006600001107983 */ /* 0x000f280000300a00 */
[----:B------:R-:W4:Y:S04]  /*48240*/  LDL.LU.64 R18, [R1+0x668] ;  /* 0x0006680001127983 */ /* 0x000f280000300a00 */
[----:B------:R0:W-:Y:S04]  /*48250*/  STL.64 [R1+0x6b0], R4 ;  /* 0x0006b00401007387 */ /* 0x0001e80000100a00 */
[----:B------:R1:W-:Y:S04]  /*48260*/  STL.64 [R1+0x6b8], R6 ;  /* 0x0006b80601007387 */ /* 0x0003e80000100a00 */
[----:B0-----:R-:W4:Y:S04]  /*48270*/  LDL.LU.64 R4, [R1+0x650] ;  /* 0x0006500001047983 */ /* 0x001f280000300a00 */
[----:B-1----:R-:W4:Y:S04]  /*48280*/  LDL.LU.64 R6, [R1+0x658] ;  /* 0x0006580001067983 */ /* 0x002f280000300a00 */
[----:B------:R-:W3:Y:S04]  /*48290*/  LDL R24, [R1+0x8] ;  /* 0x0000080001187983 */ /* 0x000ee80000100800 */
[----:B------:R-:W3:Y:S01]  /*482a0*/  LDL R25, [R1+0xc] ;  /* 0x00000c0001197983 */ /* 0x000ee20000100800 */
[----:B--2---:R-:W-:Y:S03]  /*482b0*/  HMMA.16816.F32 R12, R8, R26, R12 ;  /* 0x0000001a080c723c */ /* 0x004fe6000000180c */
[----:B---3--:R-:W-:-:S15]  /*482c0*/  STL.64 [R1+0x8900], R24 ;  /* 0x0089001801007387 */ /* 0x008fde0000100a00 */
[----:B------:R-:W-:-:S05]  /*482d0*/  NOP ;  /* 0x0000000000007918 */ /* 0x000fca0000000000 */
[----:B------:R-:W-:Y:S04]  /*482e0*/  STL.64 [R1+0x6a0], R12 ;  /* 0x0006a00c01007387 */ /* 0x000fe80000100a00 */
[----:B------:R0:W-:Y:S04]  /*482f0*/  STL.64 [R1+0x6a8], R14 ;  /* 0x0006a80e01007387 */ /* 0x0001e80000100a00 */
[----:B0-----:R-:W2:Y:S04]  /*48300*/  LDL.LU.64 R14, [R1+0x8a30] ;  /* 0x008a3000010e7983 */ /* 0x001ea80000300a00 */
[----:B------:R-:W3:Y:S01]  /*48310*/  LDL.LU.64 R12, [R1+0x8a28] ;  /* 0x008a2800010c7983 */ /* 0x000ee20000300a00 */
[----:B------:R-:W-:-:S02]  /*48320*/  IMAD.MOV.U32 R0, RZ, RZ, R26 ;  /* 0x000000ffff007224 */ /* 0x000fc400078e001a */
[----:B---3--:R-:W-:Y:S02]  /*48330*/  IMAD.MOV.U32 R26, RZ, RZ, R13 ;  /* 0x000000ffff1a7224 */ /* 0x008fe400078e000d */
[----:B------:R-:W-:Y:S02]  /*48340*/  IMAD.MOV.U32 R27, RZ, RZ, R12 ;  /* 0x000000ffff1b7224 */ /* 0x000fe400078e000c */
[C---:B--2---:R-:W-:Y:S03]  /*48350*/  HMMA.16816.F32 R12, R8.reuse, R14, R20 ;  /* 0x0000000e080c723c */ /* 0x044fe60000001814 */
[----:B------:R0:W-:Y:S04]  /*48360*/  STL.64 [R1+0x8918], R26 ;  /* 0x0089181a01007387 */ /* 0x0001e80000100a00 */
[----:B------:R-:W2:Y:S04]  /*48370*/  LDL.LU.64 R24, [R1+0x680] ;  /* 0x0006800001187983 */ /* 0x000ea80000300a00 */
[----:B0-----:R-:W2:Y:S04]  /*48380*/  LDL.LU.64 R26, [R1+0x688] ;  /* 0x00068800011a7983 */ /* 0x001ea80000300a00 */
[----:B------:R-:W-:Y:S04]  /*48390*/  STL [R1+0x8874], R0 ;  /* 0x0088740001007387 */ /* 0x000fe80000100800 */
[----:B------:R-:W3:Y:S04]  /*483a0*/  LDL.LU.64 R22, [R1+0x8a20] ;  /* 0x008a200001167983 */ /* 0x000ee80000300a00 */
[----:B------:R-:W2:Y:S04]  /*483b0*/  LDL.LU.64 R20, [R1+0x8a18] ;  /* 0x008a180001147983 */ /* 0x000ea80000300a00 */
[----:B------:R-:W-:Y:S04]  /*483c0*/  STL.64 [R1+0x690], R12 ;  /* 0x0006900c01007387 */ /* 0x000fe80000100a00 */
[----:B------:R0:W-:Y:S04]  /*483d0*/  STL.64 [R1+0x698], R14 ;  /* 0x0006980e01007387 */ /* 0x0001e80000100a00 */
[----:B0-----:R-:W3:Y:S04]  /*483e0*/  LDL.LU.64 R14, [R1+0x8a10] ;  /* 0x008a1000010e7983 */ /* 0x001ee80000300a00 */
[----:B------:R-:W4:Y:S01]  /*483f0*/  LDL.LU.64 R12, [R1+0x8a08] ;  /* 0x008a0800010c7983 */ /* 0x000f220000300a00 */
[----:B--2---:R-:W-:-:S15]  /*48400*/  HMMA.16816.F32 R24, R8, R20, R24 ;  /* 0x000000140818723c */ /* 0x004fde0000001818 */
[----:B------:R-:W-:-:S08]  /*48410*/  NOP ;  /* 0x0000000000007918 */ /* 0x000fd00000000000 */
[----:B------:R0:W-:Y:S04]  /*48420*/  STL.64 [R1+0x680], R24 ;  /* 0x0006801801007387 */ /* 0x0001e80000100a00 */
[----:B------:R-:W-:Y:S04]  /*48430*/  STL.64 [R1+0x688], R26 ;  /* 0x0006881a01007387 */ /* 0x000fe80000100a00 */
[----:B0-----:R-:W2:Y:S04]  /*48440*/  LDL R24, [R1+0x18] ;  /* 0x0000180001187983 */ /* 0x001ea80000100800 */
[----:B------:R-:W2:Y:S04]  /*48450*/  LDL R25, [R1+0x1c] ;  /* 0x00001c0001197983 */ /* 0x000ea80000100800 */
[----:B--2---:R0:W-:Y:S04]  /*48460*/  STL.64 [R1+0x8930], R24 ;  /* 0x0089301801007387 */ /* 0x0041e80000100a00 */
[----:B0-----:R-:W2:Y:S04]  /*48470*/  LDL.LU.64 R24, [R1+0x670] ;  /* 0x0006700001187983 */ /* 0x001ea80000300a00 */
[----:B------:R-:W2:Y:S01]  /*48480*/  LDL.LU.64 R26, [R1+0x678] ;  /* 0x00067800011a7983 */ /* 0x000ea20000300a00 */
[----:B------:R-:W-:Y:S01]  /*48490*/  IMAD.MOV.U32 R0, RZ, RZ, R21 ;  /* 0x000000ffff007224 */ /* 0x000fe200078e0015 */
[C---:B----4-:R-:W-:Y:S06]  /*484a0*/  HMMA.16816.F32 R16, R8.reuse, R12, R16 ;  /* 0x0000000c0810723c */ /* 0x050fec0000001810 */
[C---:B---3--:R-:W-:Y:S06]  /*484b0*/  HMMA.16816.F32 R4, R8.reuse, R14, R4 ;  /* 0x0000000e0804723c */ /* 0x048fec0000001804 */
[----:B--2---:R-:W-:-:S15]  /*484c0*/  HMMA.16816.F32 R20, R8, R22, R24 ;  /* 0x000000160814723c */ /* 0x004fde0000001818 */
[----:B------:R-:W-:-:S08]  /*484d0*/  NOP ;  /* 0x0000000000007918 */ /* 0x000fd00000000000 */
[----:B------:R-:W-:Y:S04]  /*484e0*/  STL.64 [R1+0x670], R20 ;  /* 0x0006701401007387 */ /* 0x000fe80000100a00 */
[----:B------:R-:W-:Y:S04]  /*484f0*/  STL.64 [R1+0x678], R22 ;  /* 0x0006781601007387 */ /* 0x000fe80000100a00 */
[----:B------:R-:W2:Y:S04]  /*48500*/  LDL R26, [R1+0x20] ;  /* 0x00002000011a7983 */ /* 0x000ea80000100800 */
[----:B------:R-:W-:Y:S04]  /*48510*/  STL.64 [R1+0x660], R16 ;  /* 0x0006601001007387 */ /* 0x000fe80000100a00 */
[----:B------:R-:W-:Y:S04]  /*48520*/  STL.64 [R1+0x668], R18 ;  /* 0x0006681201007387 */ /* 0x000fe80000100a00 */
[----:B------:R-:W-:Y:S04]  /*48530*/  STL.64 [R1+0x650], R4 ;  /* 0x0006500401007387 */ /* 0x000fe80000100a00 */
[----:B------:R-:W-:Y:S04]  /*48540*/  STL.64 [R1+0x658], R6 ;  /* 0x0006580601007387 */ /* 0x000fe80000100a00 */
[----:B------:R-:W2:Y:S04]  /*48550*/  LDL R27, [R1+0x24] ;  /* 0x00002400011b7983 */ /* 0x000ea80000100800 */
[----:B------:R-:W3:Y:S04]  /*48560*/  LDL R24, [R1+0x28] ;  /* 0x0000280001187983 */ /* 0x000ee80000100800 */
[----:B------:R-:W3:Y:S04]  /*48570*/  LDL R25, [R1+0x2c] ;  /* 0x00002c0001197983 */ /* 0x000ee80000100800 */
[----:B--2---:R0:W-:Y:S04]  /*48580*/  STL.64 [R1+0x8948], R26 ;  /* 0x0089481a01007387 */ /* 0x0041e80000100a00 */
[----:B0-----:R-:W2:Y:S04]  /*48590*/  LDL R26, [R1+0x30] ;  /* 0x00003000011a7983 */ /* 0x001ea80000100800 */
[----:B------:R-:W2:Y:S04]  /*485a0*/  LDL R27, [R1+0x34] ;  /* 0x00003400011b7983 */ /* 0x000ea80000100800 */
[----:B---3--:R0:W-:Y:S04]  /*485b0*/  STL.64 [R1+0x8960], R24 ;  /* 0x0089601801007387 */ /* 0x0081e80000100a00 */
[----:B0-----:R-:W3:Y:S04]  /*485c0*/  LDL R24, [R1+0x38] ;  /* 0x0000380001187983 */ /* 0x001ee80000100800 */
        /* <DEDUP_REMOVED lines=165> */
[----:B0-----:R-:W4:Y:S01]  /*49020*/  LDL.LU.64 R26, [R1+0x88d0] ;  /* 0x0088d000011a7983 */ /* 0x001f220000300a00 */
[----:B---3--:R-:W-:Y:S03]  /*49030*/  HMMA.16816.F32 R12, R8, R28, R12 ;  /* 0x0000001c080c723c */ /* 0x008fe6000000180c */
[----:B------:R-:W3:Y:S04]  /*49040*/  LDL.LU.64 R24, [R1+0x88c8] ;  /* 0x0088c80001187983 */ /* 0x000ee80000300a00 */
[----:B------:R-:W-:-:S15]  /*49050*/  STL.64 [R1+0x8768], R28 ;  /* 0x0087681c01007387 */ /* 0x000fde0000100a00 */
[----:B------:R-:W-:-:S01]  /*49060*/  NOP ;  /* 0x0000000000007918 */ /* 0x000fc20000000000 */
[----:B------:R-:W-:Y:S04]  /*49070*/  STL.64 [R1+0x2050], R12 ;  /* 0x0020500c01007387 */ /* 0x000fe80000100a00 */
[----:B------:R4:W-:Y:S02]  /*49080*/  STL.64 [R1+0x2058], R14 ;  /* 0x0020580e01007387 */ /* 0x0009e40000100a00 */
[----:B----4-:R-:W-:Y:S02]  /*49090*/  HMMA.16816.F32 R12, R8, R26, R16 ;  /* 0x0000001a080c723c */ /* 0x010fe40000001810 */
[----:B------:R-:W4:-:S15]  /*490a0*/  LDL.LU.64 R16, [R1+0x2010] ;  /* 0x0020100001107983 */ /* 0x000f1e0000300a00 */
[----:B------:R-:W-:-:S06]  /*490b0*/  NOP ;  /* 0x0000000000007918 */ /* 0x000fcc0000000000 */
[----:B------:R-:W-:Y:S04]  /*490c0*/  STL.64 [R1+0x2040], R12 ;  /* 0x0020400c01007387 */ /* 0x000fe80000100a00 */
[----:B------:R-:W-:Y:S04]  /*490d0*/  STL.64 [R1+0x2048], R14 ;  /* 0x0020480e01007387 */ /* 0x000fe80000100a00 */
[----:B------:R-:W2:Y:S01]  /*490e0*/  LDL.LU.64 R18, [R1+0x2018] ;  /* 0x0020180001127983 */ /* 0x000ea20000300a00 */
[----:B---3--:R-:W-:-:S15]  /*490f0*/  HMMA.16816.F32 R4, R8, R24, R4 ;  /* 0x000000180804723c */ /* 0x008fde0000001804 */
[----:B------:R-:W-:-:S08]  /*49100*/  NOP ;  /* 0x0000000000007918 */ /* 0x000fd00000000000 */
[----:B------:R-:W-:Y:S04]  /*49110*/  STL.64 [R1+0x2030], R4 ;  /* 0x0020300401007387 */ /* 0x000fe80000100a00 */
[----:B------:R-:W-:Y:S04]  /*49120*/  STL.64 [R1+0x2038], R6 ;  /* 0x0020380601007387 */ /* 0x000fe80000100a00 */
[----:B--2---:R-:W-:Y:S04]  /*49130*/  STL.64 [R1+0x88c0], R18 ;  /* 0x0088c01201007387 */ /* 0x004fe80000100a00 */
[----:B----4-:R0:W-:Y:S04]  /*49140*/  STL.64 [R1+0x88b8], R16 ;  /* 0x0088b81001007387 */ /* 0x0101e80000100a00 */
        /* <DEDUP_REMOVED lines=9> */
[----:B------:R-:W3:Y:S01]  /*491e0*/  LDL.LU.64 R14, [R1+0x1fd8] ;  /* 0x001fd800010e7983 */ /* 0x000ee20000300a00 */
[C---:B--2---:R-:W-:Y:S03]  /*491f0*/  HMMA.16816.F32 R16, R8.reuse, R22, R16 ;  /* 0x000000160810723c */ /* 0x044fe60000001810 */
[----:B---3--:R-:W-:Y:S04]  /*49200*/  STL.64 [R1+0x8880], R14 ;  /* 0x0088800e01007387 */ /* 0x008fe80000100a00 */
[----:B----4-:R0:W-:Y:S04]  /*49210*/  STL.64 [R1+0x8878], R12 ;  /* 0x0088780c01007387 */ /* 0x0101e80000100a00 */
[----:B0-----:R-:W2:Y:S04]  /*49220*/  LDL.LU.64 R12, [R1+0x1fe0] ;  /* 0x001fe000010c7983 */ /* 0x001ea80000300a00 */
[----:B------:R-:W2:Y:S04]  /*49230*/  LDL.LU.64 R14, [R1+0x1fe8] ;  /* 0x001fe800010e7983 */ /* 0x000ea80000300a00 */
[----:B------:R-:W3:Y:S04]  /*49240*/  LDL.64 R28, [R1+0xa8] ;  /* 0x0000a800011c7983 */ /* 0x000ee80000100a00 */
        /* <DEDUP_REMOVED lines=9> */
[----:B------:R-:W2:Y:S04]  /*492e0*/  LDL.LU.64 R16, [R1+0x88b8] ;  /* 0x0088b80001107983 */ /* 0x000ea80000300a00 */
[----:B------:R0:W-:Y:S04]  /*492f0*/  STL.64 [R1+0x8780], R22 ;  /* 0x0087801601007387 */ /* 0x0001e80000100a00 */
[----:B0-----:R-:W4:Y:S04]  /*49300*/  LDL.LU R22, [R1+0x24c0] ;  /* 0x0024c00001167983 */ /* 0x001f280000300800 */
[----:B------:R-:W4:Y:S01]  /*49310*/  LDL.LU R23, [R1+0x24bc] ;  /* 0x0024bc0001177983 */ /* 0x000f220000300800 */
[----:B--2---:R-:W-:-:S15]  /*49320*/  HMMA.16816.F32 R16, R8, R20, R16 ;  /* 0x000000140810723c */ /* 0x004fde0000001810 */
[----:B------:R-:W-:-:S08]  /*49330*/  NOP ;  /* 0x0000000000007918 */ /* 0x000fd00000000000 */
[----:B------:R-:W-:Y:S04]  /*49340*/  STL.64 [R1+0x2010], R16 ;  /* 0x0020101001007387 */ /* 0x000fe80000100a00 */
[----:B------:R0:W-:Y:S04]  /*49350*/  STL.64 [R1+0x2018], R18 ;  /* 0x0020181201007387 */ /* 0x0001e80000100a00 */
[----:B0-----:R-:W2:Y:S04]  /*49360*/  LDL.LU.64 R18, [R1+0x88b0] ;  /* 0x0088b00001127983 */ /* 0x001ea80000300a00 */
[----:B------:R-:W3:Y:S04]  /*49370*/  LDL.LU.64 R16, [R1+0x88a8] ;  /* 0x0088a80001107983 */ /* 0x000ee80000300a00 */
[----:B------:R-:W-:Y:S04]  /*49380*/  STL [R1+0x879c], R20 ;  /* 0x00879c1401007387 */ /* 0x000fe80000100800 */
[----:B------:R-:W-:Y:S01]  /*49390*/  STL [R1+0x8798], R21 ;  /* 0x0087981501007387 */ /* 0x000fe20000100800 */
[----:B--2---:R-:W-:-:S15]  /*493a0*/  HMMA.16816.F32 R4, R8, R18, R4 ;  /* 0x000000120804723c */ /* 0x004fde0000001804 */
[----:B------:R-:W-:-:S08]  /*493b0*/  NOP ;  /* 0x0000000000007918 */ /* 0x000fd00000000000 */
        /* <DEDUP_REMOVED lines=8> */
[----:B0-----:R-:W2:Y:S04]  /*49440*/  LDL.LU.64 R6, [R1+0x8890] ;  /* 0x0088900001067983 */ /* 0x001ea80000300a00 */
[----:B------:R-:W3:Y:S04]  /*49450*/  LDL.LU.64 R4, [R1+0x8888] ;  /* 0x0088880001047983 */ /* 0x000ee80000300a00 */
        /* <DEDUP_REMOVED lines=14> */
[----:B0-----:R-:W2:Y:S04]  /*49540*/  LDL R14, [R1+0x78] ;  /* 0x00007800010e7983 */ /* 0x001ea80000100800 */
[----:B------:R-:W2:Y:S04]  /*49550*/  LDL R15, [R1+0x7c] ;  /* 0x00007c00010f7983 */ /* 0x000ea80000100800 */
[----:B--2---:R0:W-:Y:S04]  /*49560*/  STL.64 [R1+0x8810], R14 ;  /* 0x0088100e01007387 */ /* 0x0041e80000100a00 */
[----:B------:R-:W2:Y:S04]  /*49570*/  LDL.LU.64 R12, [R1+0x1fc0] ;  /* 0x001fc000010c7983 */ /* 0x000ea80000300a00 */
[----:B0-----:R-:W2:Y:S04]  /*49580*/  LDL.LU.64 R14, [R1+0x1fc8] ;  /* 0x001fc800010e7983 */ /* 0x001ea80000300a00 */
[----:B------:R-:W-:Y:S04]  /*49590*/  STL.64 [R1+0x8740], R6 ;  /* 0x0087400601007387 */ /* 0x000fe80000100a00 */
[----:B------:R0:W-:Y:S04]  /*495a0*/  STL.64 [R1+0x8738], R4 ;  /* 0x0087380401007387 */ /* 0x0001e80000100a00 */
[----:B0-----:R-:W3:Y:S04]  /*495b0*/  LDL.LU.64 R4, [R1+0x11a0] ;  /* 0x0011a00001047983 */ /* 0x001ee80000300a00 */
[----:B------:R-:W3:Y:S01]  /*495c0*/  LDL.LU.64 R6, [R1+0x11a8] ;  /* 0x0011a80001067983 */ /* 0x000ee20000300a00 */
[----:B--2---:R-:W-:-:S15]  /*495d0*/  HMMA.16816.F32 R12, R8, R2, R12 ;  /* 0x00000002080c723c */ /* 0x004fde000000180c */
[----:B------:R-:W-:-:S08]  /*495e0*/  NOP ;  /* 0x0000000000007918 */ /* 0x000fd00000000000 */
[----:B------:R0:W-:Y:S04]  /*495f0*/  STL.64 [R1+0x1fc0], R12 ;  /* 0x001fc00c01007387 */ /* 0x0001e80000100a00 */
[----:B------:R-:W-:Y:S04]  /*49600*/  STL.64 [R1+0x1fc8], R14 ;  /* 0x001fc80e01007387 */ /* 0x000fe80000100a00 */
[----:B0-----:R-:W2:Y:S01]  /*49610*/  LDL R12, [R1+0x80] ;  /* 0x00008000010c7983 */ /* 0x001ea20000100800 */
[----:B---3--:R-:W-:Y:S01]  /*49620*/  HMMA.16816.F32 R4, R8, R28, R4 ;  /* 0x0000001c0804723c */ /* 0x008fe20000001804 */
[----:B------:R-:W-:-:S02]  /*49630*/  IMAD.MOV.U32 R13, RZ, RZ, R0 ;  /* 0x000000ffff0d7224 */ /* 0x000fc400078e0000 */
[----:B------:R-:W3:Y:S03]  /*49640*/  LDL.LU R0, [R1+0x8874] ;  /* 0x0088740001007983 */ /* 0x000ee60000300800 */
[----:B------:R-:W-:Y:S02]  /*49650*/  IMAD.MOV.U32 R20, RZ, RZ, R28 ;  /* 0x000000ffff147224 */ /* 0x000fe400078e001c */
[----:B------:R-:W-:Y:S01]  /*49660*/  IMAD.MOV.U32 R21, RZ, RZ, R29 ;  /* 0x000000ffff157224 */ /* 0x000fe200078e001d */
[----:B--2---:R0:W-:-:S14]  /*49670*/  STL.64 [R1+0x8828], R12 ;  /* 0x0088280c01007387 */ /* 0x0041dc0000100a00 */
[----:B------:R-:W-:Y:S04]  /*49680*/  STL.64 [R1+0x11a0], R4 ;  /* 0x0011a00401007387 */ /* 0x000fe80000100a00 */
[----:B------:R-:W-:Y:S04]  /*49690*/  STL.64 [R1+0x11a8], R6 ;  /* 0x0011a80601007387 */ /* 0x000fe80000100a00 */
[----:B------:R-:W2:Y:S04]  /*496a0*/  LDL R28, [R1+0x88] ;  /* 0x00008800011c7983 */ /* 0x000ea80000100800 */
[----:B------:R-:W2:Y:S04]  /*496b0*/  LDL R29, [R1+0x8c] ;  /* 0x00008c00011d7983 */ /* 0x000ea80000100800 */
[----:B------:R-:W2:Y:S04]  /*496c0*/  LDL.64 R16, [R1+0x58] ;  /* 0x0000580001107983 */ /* 0x000ea80000100a00 */
[----:B0-----:R-:W4:Y:S04]  /*496d0*/  LDL.LU.64 R12, [R1+0x1fb0] ;  /* 0x001fb000010c7983 */ /* 0x001f280000300a00 */
[----:B------:R-:W3:Y:S04]  /*496e0*/  LDL.LU.64 R14, [R1+0x1fb8] ;  /* 0x001fb800010e7983 */ /* 0x000ee80000300a00 */
[----:B---3--:R0:W-:Y:S02]  /*496f0*/  STL.64 [R1+0x8838], R14 ;  /* 0x0088380e01007387 */ /* 0x0081e40000100a00 */
[----:B0-----:R-:W-:-:S02]  /*49700*/  IMAD.MOV.U32 R14, RZ, RZ, R0 ;  /* 0x000000ffff0e7224 */ /* 0x001fc400078e0000 */
[----:B------:R-:W3:Y:S04]  /*49710*/  LDL.LU R0, [R1+0x8870] ;  /* 0x0088700001007983 */ /* 0x000ee80000300800 */
[----:B------:R-:W2:Y:S04]  /*49720*/  LDL R15, [R1+0x94] ;  /* 0x00009400010f7983 */ /* 0x000ea80000100800 */
[----:B----4-:R0:W-:Y:S04]  /*49730*/  STL.64 [R1+0x8830], R12 ;  /* 0x0088300c01007387 */ /* 0x0101e80000100a00 */
[----:B0-----:R-:W4:Y:S04]  /*49740*/  LDL R12, [R1+0x98] ;  /* 0x00009800010c7983 */ /* 0x001f280000100800 */
[----:B------:R-:W4:Y:S01]  /*49750*/  LDL R13, [R1+0x9c] ;  /* 0x00009c00010d7983 */ /* 0x000f220000100800 */
[----:B------:R-:W-:-:S02]  /*49760*/  IMAD R10, R25, 0x100, R24 ;  /* 0x00000100190a7824 */ /* 0x000fc400078e0218 */
[----:B------:R-:W-:Y:S01]  /*49770*/  IMAD R11, R27, 0x100, R26 ;  /* 0x000001001b0b7824 */ /* 0x000fe200078e021a */
[----:B--2---:R0:W-:Y:S04]  /*49780*/  STL.64 [R1+0x8858], R14 ;  /* 0x0088580e01007387 */ /* 0x0041e80000100a00 */
[----:B0-----:R-:W2:Y:S04]  /*49790*/  LDL R14, [R1+0xa0] ;  /* 0x0000a000010e7983 */ /* 0x001ea80000100800 */
[----:B----4-:R-:W-:Y:S04]  /*497a0*/  STL.64 [R1+0x8850], R12 ;  /* 0x0088500c01007387 */ /* 0x010fe80000100a00 */
[----:B------:R-:W4:Y:S04]  /*497b0*/  LDL.LU.64 R24, [R1+0x1f80] ;  /* 0x001f800001187983 */ /* 0x000f280000300a00 */
[----:B------:R-:W3:Y:S04]  /*497c0*/  LDL.LU.64 R26, [R1+0x1f88] ;  /* 0x001f8800011a7983 */ /* 0x000ee80000300a00 */
[----:B---3--:R-:W-:Y:S04]  /*497d0*/  STL.64 [R1+0x8808], R26 ;  /* 0x0088081a01007387 */ /* 0x008fe80000100a00 */
[----:B----4-:R0:W-:Y:S04]  /*497e0*/  STL.64 [R1+0x8800], R24 ;  /* 0x0088001801007387 */ /* 0x0101e80000100a00 */
        /* <DEDUP_REMOVED lines=11> */
[----:B------:R-:W-:Y:S02]  /*498a0*/  IMAD R9, R23, 0x100, R22 ;  /* 0x0000010017097824 */ /* 0x000fe400078e0216 */
[----:B------:R-:W-:Y:S01]  /*498b0*/  IMAD.MOV.U32 R15, RZ, RZ, R0 ;  /* 0x000000ffff0f7224 */ /* 0x000fe200078e0000 */
[----:B------:R-:W-:Y:S01]  /*498c0*/  F2FP.F16.E4M3.UNPACK_B R10, R10 ;  /* 0x0000000aff0a723e */ /* 0x000fe200020006ff */
[----:B----4-:R-:W-:Y:S04]  /*498d0*/  STL.64 [R1+0x8868], R26 ;  /* 0x0088681a01007387 */ /* 0x010fe80000100a00 */
[----:B---3--:R0:W-:Y:S04]  /*498e0*/  STL.64 [R1+0x8860], R24 ;  /* 0x0088601801007387 */ /* 0x0081e80000100a00 */
[----:B0-----:R-:W2:Y:S04]  /*498f0*/  LDL.LU.64 R24, [R1+0x620] ;  /* 0x0006200001187983 */ /* 0x001ea80000300a00 */
[----:B------:R-:W2:Y:S04]  /*49900*/  LDL.LU.64 R26, [R1+0x628] ;  /* 0x00062800011a7983 */ /* 0x000ea80000300a00 */
[----:B------:R-:W3:Y:S04]  /*49910*/  LDL.LU.64 R4, [R1+0x1f70] ;  /* 0x001f700001047983 */ /* 0x000ee80000300a00 */
[----:B------:R-:W3:Y:S04]  /*49920*/  LDL.LU.64 R6, [R1+0x1f78] ;  /* 0x001f780001067983 */ /* 0x000ee80000300a00 */
[----:B------:R-:W4:Y:S01]  /*49930*/  LDL.64 R18, [R1+0x50] ;  /* 0x0000500001127983 */ /* 0x000f220000100a00 */
[----:B------:R-:W-:-:S02]  /*49940*/  F2FP.F16.E4M3.UNPACK_B R8, R8 ;  /* 0x00000008ff08723e */ /* 0x000fc400020006ff */
[----:B------:R-:W-:Y:S02]  /*49950*/  F2FP.F16.E4M3.UNPACK_B R9, R9 ;  /* 0x00000009ff09723e */ /* 0x000fe400020006ff */
[----:B------:R-:W-:-:S07]  /*49960*/  F2FP.F16.E4M3.UNPACK_B R11, R11 ;  /* 0x0000000bff0b723e */ /* 0x000fce00020006ff */
[C---:B--2---:R-:W-:Y:S01]  /*49970*/  HMMA.16816.F32 R12, R8.reuse, R14, R24 ;  /* 0x0000000e080c723c */ /* 0x044fe20000001818 */
[----:B----4-:R-:W-:Y:S04]  /*49980*/  STL.64 [R1+0x87e8], R18 ;  /* 0x0087e81201007387 */ /* 0x010fe80000100a00 */
[----:B------:R0:W-:Y:S04]  /*49990*/  STL.64 [R1+0x87e0], R16 ;  /* 0x0087e01001007387 */ /* 0x0001e80000100a00 */
[----:B0-----:R-:W2:Y:S04]  /*499a0*/  LDL.LU.64 R16, [R1+0x610] ;  /* 0x0006100001107983 */ /* 0x001ea80000300a00 */
[----:B------:R-:W2:Y:S04]  /*499b0*/  LDL.LU.64 R18, [R1+0x618] ;  /* 0x0006180001127983 */ /* 0x000ea80000300a00 */
[----:B------:R-:W4:Y:S04]  /*499c0*/  LDL.64 R22, [R1+0x48] ;  /* 0x0000480001167983 */ /* 0x000f280000100a00 */
[----:B------:R-:W3:Y:S04]  /*499d0*/  LDL.LU.64 R26, [R1+0x8868] ;  /* 0x00886800011a7983 */ /* 0x000ee80000300a00 */
[----:B------:R-:W3:Y:S04]  /*499e0*/  LDL.LU.64 R24, [R1+0x8860] ;  /* 0x0088600001187983 */ /* 0x000ee80000300a00 */
[----:B------:R-:W-:Y:S04]  /*499f0*/  STL.64 [R1+0x620], R12 ;  /* 0x0006200c01007387 */ /* 0x000fe80000100a00 */
[----:B------:R0:W-:Y:S04]  /*49a00*/  STL.64 [R1+0x628], R14 ;  /* 0x0006280e01007387 */ /* 0x0001e80000100a00 */
[----:B0-----:R-:W3:Y:S04]  /*49a10*/  LDL.LU.64 R14, [R1+0x8858] ;  /* 0x00885800010e7983 */ /* 0x001ee80000300a00 */
[----:B------:R-:W2:Y:S02]  /*49a20*/  LDL.LU.64 R12, [R1+0x8850] ;  /* 0x00885000010c7983 */ /* 0x000ea40000300a00 */
[C---:B--2---:R-:W-:Y:S06]  /*49a30*/  HMMA.16816.F32 R16, R8.reuse, R12, R16 ;  /* 0x0000000c0810723c */ /* 0x044fec0000001810 */
[----:B---3--:R-:W-:-:S15]  /*49a40*/  HMMA.16816.F32 R12, R8, R14, R24 ;  /* 0x0000000e080c723c */ /* 0x008fde0000001818 */
[----:B------:R-:W-:-:S02]  /*49a50*/  NOP ;  /* 0x0000000000007918 */ /* 0x000fc40000000000 */
[----:B------:R0:W-:Y:S04]  /*49a60*/  STL.64 [R1+0x610], R16 ;  /* 0x0006101001007387 */ /* 0x0001e80000100a00 */
[----:B------:R1:W-:Y:S04]  /*49a70*/  STL.64 [R1+0x618], R18 ;  /* 0x0006181201007387 */ /* 0x0003e80000100a00 */
[----:B0-----:R-:W2:Y:S04]  /*49a80*/  LDL.LU.64 R16, [R1+0x1f60] ;  /* 0x001f600001107983 */ /* 0x001ea80000300a00 */
[----:B-1----:R-:W2:Y:S04]  /*49a90*/  LDL.LU.64 R18, [R1+0x1f68] ;  /* 0x001f680001127983 */ /* 0x002ea80000300a00 */
[----:B------:R-:W3:Y:S04]  /*49aa0*/  LDL.LU.64 R26, [R1+0x8848] ;  /* 0x00884800011a7983 */ /* 0x000ee80000300a00 */
[----:B------:R-:W3:Y:S04]  /*49ab0*/  LDL.LU.64 R24, [R1+0x8840] ;  /* 0x0088400001187983 */ /* 0x000ee80000300a00 */
[----:B------:R-:W-:Y:S04]  /*49ac0*/  STL.64 [R1+0x600], R12 ;  /* 0x0006000c01007387 */ /* 0x000fe80000100a00 */
[----:B------:R0:W-:Y:S04]  /*49ad0*/  STL.64 [R1+0x608], R14 ;  /* 0x0006080e01007387 */ /* 0x0001e80000100a00 */
[----:B0-----:R-:W4:Y:S04]  /*49ae0*/  LDL.LU.64 R14, [R1+0x8838] ;  /* 0x00883800010e7983 */ /* 0x001f280000300a00 */
[----:B------:R-:W4:Y:S02]  /*49af0*/  LDL.LU.64 R12, [R1+0x8830] ;  /* 0x00883000010c7983 */ /* 0x000f240000300a00 */
[----:B----4-:R-:W-:-:S15]  /*49b00*/  HMMA.16816.F32 R12, R8, R28, R12 ;  /* 0x0000001c080c723c */ /* 0x010fde000000180c */
[----:B------:R-:W-:-:S08]  /*49b10*/  NOP ;  /* 0x0000000000007918 */ /* 0x000fd00000000000 */
        /* <DEDUP_REMOVED lines=17> */
[----:B------:R-:W3:Y:S04]  /*49c30*/  LDL.LU.64 R12, [R1+0x87f0] ;  /* 0x0087f000010c7983 */ /* 0x000ee80000300a00 */
[----:B------:R-:W2:Y:S01]  /*49c40*/  LDL.64 R28, [R1+0x40] ;  /* 0x00004000011c7983 */ /* 0x000ea20000100a00 */
[C---:B---3--:R-:W-:Y:S06]  /*49c50*/  HMMA.16816.F32 R24, R8.reuse, R12, R24 ;  /* 0x0000000c0818723c */ /* 0x048fec0000001818 */
[----:B----4-:R-:W-:Y:S06]  /*49c60*/  HMMA.16816.F32 R4, R8, R14, R4 ;  /* 0x0000000e0804723c */ /* 0x010fec0000001804 */
[----:B------:R-:W-:-:S02]  /*49c70*/  IMAD.MOV.U32 R0, RZ, RZ, R15 ;  /* 0x000000ffff007224 */ /* 0x000fc400078e000f */
[----:B------:R-:W-:-:S09]  /*49c80*/  IMAD.MOV.U32 R12, RZ, RZ, R14 ;  /* 0x000000ffff0c7224 */ /* 0x000fd200078e000e */
[----:B------:R-:W-:Y:S04]  /*49c90*/  STL.64 [R1+0x1f80], R24 ;  /* 0x001f801801007387 */ /* 0x000fe80000100a00 */
[----:B------:R-:W-:Y:S04]  /*49ca0*/  STL.64 [R1+0x1f88], R26 ;  /* 0x001f881a01007387 */ /* 0x000fe80000100a00 */
[----:B------:R0:W-:Y:S04]  /*49cb0*/  STL.64 [R1+0x1f70], R4 ;  /* 0x001f700401007387 */ /* 0x0001e80000100a00 */
[----:B------:R1:W-:Y:S04]  /*49cc0*/  STL.64 [R1+0x1f78], R6 ;  /* 0x001f780601007387 */ /* 0x0003e80000100a00 */
[----:B0-----:R-:W3:Y:S04]  /*49cd0*/  LDL.LU.64 R4, [R1+0x1f30] ;  /* 0x001f300001047983 */ /* 0x001ee80000300a00 */
[----:B-1----:R-:W3:Y:S04]  /*49ce0*/  LDL.LU.64 R6, [R1+0x1f38] ;  /* 0x001f380001067983 */ /* 0x002ee80000300a00 */
[----:B------:R-:W4:Y:S04]  /*49cf0*/  LDL.64 R24, [R1+0x30] ;  /* 0x0000300001187983 */ /* 0x000f280000100a00 */
[----:B------:R-:W4:Y:S04]  /*49d00*/  LDL.64 R26, [R1+0x28] ;  /* 0x00002800011a7983 */ /* 0x000f280000100a00 */
[----:B------:R-:W-:Y:S04]  /*49d10*/  STL [R1+0x8674], R0 ;  /* 0x0086740001007387 */ /* 0x000fe80000100800 */
[----:B------:R0:W-:Y:S04]  /*49d20*/  STL [R1+0x8670], R12 ;  /* 0x0086700c01007387 */ /* 0x0001e80000100800 */
[----:B0-----:R-:W2:Y:S02]  /*49d30*/  LDL.64 R12, [R1+0x60] ;  /* 0x00006000010c7983 */ /* 0x001ea40000100a00 */
[----:B--2---:R-:W-:Y:S06]  /*49d40*/  HMMA.16816.F32 R16, R8, R12, R16 ;  /* 0x0000000c0810723c */ /* 0x004fec0000001810 */
[----:B------:R-:W-:-:S15]  /*49d50*/  IMAD.MOV.U32 R14, RZ, RZ, R12 ;  /* 0x000000ffff0e7224 */ /* 0x000fde00078e000c */
[----:B------:R-:W-:-:S02]  /*49d60*/  NOP ;  /* 0x0000000000007918 */ /* 0x000fc40000000000 */
[----:B------:R-:W-:Y:S04]  /*49d70*/  STL.64 [R1+0x1f60], R16 ;  /* 0x001f601001007387 */ /* 0x000fe80000100a00 */
[----:B------:R0:W-:Y:S04]  /*49d80*/  STL.64 [R1+0x1f68], R18 ;  /* 0x001f681201007387 */ /* 0x0001e80000100a00 */
[----:B0-----:R-:W2:Y:S04]  /*49d90*/  LDL.LU.64 R18, [R1+0x87e8] ;  /* 0x0087e80001127983 */ /* 0x001ea80000300a00 */
[----:B------:R-:W3:Y:S04]  /*49da0*/  LDL.LU.64 R16, [R1+0x87e0] ;  /* 0x0087e00001107983 */ /* 0x000ee80000300a00 */
[----:B------:R0:W-:Y:S04]  /*49db0*/  STL [R1+0x867c], R13 ;  /* 0x00867c0d01007387 */ /* 0x0001e80000100800 */
[----:B------:R1:W-:Y:S04]  /*49dc0*/  STL [R1+0x8678], R14 ;  /* 0x0086780e01007387 */ /* 0x0003e80000100800 */
[----:B0-----:R-:W3:Y:S04]  /*49dd0*/  LDL.LU.64 R12, [R1+0x1f50] ;  /* 0x001f5000010c7983 */ /* 0x001ee80000300a00 */
[----:B-1----:R-:W3:Y:S02]  /*49de0*/  LDL.LU.64 R14, [R1+0x1f58] ;  /* 0x001f5800010e7983 */ /* 0x002ee40000300a00 */
[----:B---3--:R-:W-:-:S15]  /*49df0*/  HMMA.16816.F32 R12, R8, R16, R12 ;  /* 0x00000010080c723c */ /* 0x008fde000000180c */
[----:B------:R-:W-:-:S08]  /*49e00*/  NOP ;  /* 0x0000000000007918 */ /* 0x000fd00000000000 */
[----:B------:R-:W-:Y:S04]  /*49e10*/  STL.64 [R1+0x1f50], R12 ;  /* 0x001f500c01007387 */ /* 0x000fe80000100a00 */
[----:B------:R0:W-:Y:S02]  /*49e20*/  STL.64 [R1+0x1f58], R14 ;  /* 0x001f580e01007387 */ /* 0x0001e40000100a00 */
[----:B0-----:R-:W-:-:S05]  /*49e30*/  IMAD.MOV.U32 R15, RZ, RZ, R17 ;  /* 0x000000ffff0f7224 */ /* 0x001fca00078e0011 */
[----:B------:R0:W-:Y:S04]  /*49e40*/  STL [R1+0x8680], R15 ;  /* 0x0086800f01007387 */ /* 0x0001e80000100800 */
[----:B------:R-:W2:Y:S04]  /*49e50*/  LDL.LU.64 R12, [R1+0x1f40] ;  /* 0x001f4000010c7983 */ /* 0x000ea80000300a00 */
[----:B0-----:R-:W2:Y:S01]  /*49e60*/  LDL.LU.64 R14, [R1+0x1f48] ;  /* 0x001f4800010e7983 */ /* 0x001ea20000300a00 */
[C---:B------:R-:W-:Y:S06]  /*49e70*/  HMMA.16816.F32 R4, R8.reuse, R22, R4 ;  /* 0x000000160804723c */ /* 0x040fec0000001804 */
[----:B------:R-:W-:Y:S01]  /*49e80*/  IMAD.MOV.U32 R0, RZ, RZ, R23 ;  /* 0x000000ffff007224 */ /* 0x000fe200078e0017 */
[----:B--2---:R-:W-:-:S15]  /*49e90*/  HMMA.16816.F32 R12, R8, R18, R12 ;  /* 0x00000012080c723c */ /* 0x004fde000000180c */
[----:B------:R-:W-:-:S08]  /*49ea0*/  NOP ;  /* 0x0000000000007918 */ /* 0x000fd00000000000 */
[----:B------:R0:W-:Y:S04]  /*49eb0*/  STL.64 [R1+0x1f40], R12 ;  /* 0x001f400c01007387 */ /* 0x0001e80000100a00 */
[----:B------:R1:W-:Y:S01]  /*49ec0*/  STL.64 [R1+0x1f48], R14 ;  /* 0x001f480e01007387 */ /* 0x0003e20000100a00 */
[----:B0-----:R-:W-:-:S05]  /*49ed0*/  IMAD.MOV.U32 R12, RZ, RZ, R18 ;  /* 0x000000ffff0c7224 */ /* 0x001fca00078e0012 */
[----:B------:R-:W-:Y:S04]  /*49ee0*/  STL [R1+0x8684], R12 ;  /* 0x0086840c01007387 */ /* 0x000fe80000100800 */
[----:B------:R0:W-:Y:S04]  /*49ef0*/  STL.64 [R1+0x1f30], R4 ;  /* 0x001f300401007387 */ /* 0x0001e80000100a00 */
[----:B------:R2:W-:Y:S04]  /*49f00*/  STL.64 [R1+0x1f38], R6 ;  /* 0x001f380601007387 */ /* 0x0005e80000100a00 */
[----:B------:R-:W4:Y:S04]  /*49f10*/  LDL.LU.64 R16, [R1+0x1f00] ;  /* 0x001f000001107983 */ /* 0x000f280000300a00 */
[----:B------:R-:W4:Y:S01]  /*49f20*/  LDL.LU.64 R18, [R1+0x1f08] ;  /* 0x001f080001127983 */ /* 0x000f220000300a00 */
[----:B-1----:R-:W-:-:S03]  /*49f30*/  IMAD.MOV.U32 R14, RZ, RZ, R22 ;  /* 0x000000ffff0e7224 */ /* 0x002fc600078e0016 */
[----:B0-----:R-:W3:Y:S04]  /*49f40*/  LDL.LU.64 R4, [R1+0x1ef0] ;  /* 0x001ef00001047983 */ /* 0x001ee80000300a00 */
[----:B--2---:R-:W3:Y:S04]  /*49f50*/  LDL.LU.64 R6, [R1+0x1ef8] ;  /* 0x001ef80001067983 */ /* 0x004ee80000300a00 */
[----:B------:R-:W2:Y:S04]  /*49f60*/  LDL.64 R22, [R1+0x8] ;  /* 0x0000080001167983 */ /* 0x000ea80000100a00 */
[----:B--2---:R0:W-:Y:S04]  /*49f70*/  STL.64 [R1+0x87a8], R22 ;  /* 0x0087a81601007387 */ /* 0x0041e80000100a00 */
[----:B0-----:R-:W2:Y:S04]  /*49f80*/  LDL.64 R22, [R1+0x38] ;  /* 0x0000380001167983 */ /* 0x001ea80000100a00 */
[----:B------:R-:W-:Y:S04]  /*49f90*/  STL.64 [R1+0x87a0], R20 ;  /* 0x0087a01401007387 */ /* 0x000fe80000100a00 */
[----:B------:R0:W-:Y:S04]  /*49fa0*/  STL [R1+0x868c], R14 ;  /* 0x00868c0e01007387 */ /* 0x0001e80000100800 */
[----:B------:R-:W4:Y:S04]  /*49fb0*/  LDL.LU.64 R12, [R1+0x1f20] ;  /* 0x001f2000010c7983 */ /* 0x000f280000300a00 */
[----:B0-----:R-:W4:Y:S04]  /*49fc0*/  LDL.LU.64 R14, [R1+0x1f28] ;  /* 0x001f2800010e7983 */ /* 0x001f280000300a00 */
[----:B------:R-:W-:Y:S01]  /*49fd0*/  STL [R1+0x8688], R0 ;  /* 0x0086880001007387 */ /* 0x000fe20000100800 */
[----:B----4-:R-:W-:-:S15]  /*49fe0*/  HMMA.16816.F32 R12, R8, R28, R12 ;  /* 0x0000001c080c723c */ /* 0x010fde000000180c */
[----:B------:R-:W-:-:S08]  /*49ff0*/  NOP ;  /* 0x0000000000007918 */ /* 0x000fd00000000000 */
[----:B------:R0:W-:Y:S04]  /*4a000*/  STL.64 [R1+0x1f20], R12 ;  /* 0x001f200c01007387 */ /* 0x0001e80000100a00 */
[----:B------:R1:W-:Y:S01]  /*4a010*/  STL.64 [R1+0x1f28], R14 ;  /* 0x001f280e01007387 */ /* 0x0003e20000100a00 */
[----:B0-----:R-:W-:Y:S02]  /*4a020*/  IMAD.MOV.U32 R13, RZ, RZ, R29 ;  /* 0x000000ffff0d7224 */ /* 0x001fe400078e001d */
[----:B-1----:R-:W-:Y:S02]  /*4a030*/  IMAD.MOV.U32 R15, RZ, RZ, R28 ;  /* 0x000000ffff0f7224 */ /* 0x002fe400078e001c */
[----:B------:R-:W4:Y:S04]  /*4a040*/  LDL.64 R28, [R1] ;  /* 0x00000000011c7983 */ /* 0x000f280000100a00 */
[----:B------:R0:W-:Y:S04]  /*4a050*/  STL [R1+0x8694], R13 ;  /* 0x0086940d01007387 */ /* 0x0001e80000100800 */
[----:B------:R1:W-:Y:S04]  /*4a060*/  STL [R1+0x8690], R15 ;  /* 0x0086900f01007387 */ /* 0x0003e80000100800 */
[----:B0-----:R-:W4:Y:S04]  /*4a070*/  LDL.LU.64 R12, [R1+0x1f10] ;  /* 0x001f1000010c7983 */ /* 0x001f280000300a00 */
[----:B-1----:R-:W4:Y:S01]  /*4a080*/  LDL.LU.64 R14, [R1+0x1f18] ;  /* 0x001f1800010e7983 */ /* 0x002f220000300a00 */
[C---:B------:R-:W-:Y:S06]  /*4a090*/  HMMA.16816.F32 R16, R8.reuse, R24, R16 ;  /* 0x000000180810723c */ /* 0x040fec0000001810 */
[----:B---3--:R-:W-:Y:S01]  /*4a0a0*/  HMMA.16816.F32 R4, R8, R26, R4 ;  /* 0x0000001a0804723c */ /* 0x008fe20000001804 */
[----:B--2---:R-:W-:-:S05]  /*4a0b0*/  IMAD.MOV.U32 R0, RZ, RZ, R22 ;  /* 0x000000ffff007224 */ /* 0x004fca00078e0016 */
[----:B----4-:R-:W-:-:S15]  /*4a0c0*/  HMMA.16816.F32 R12, R8, R22, R12 ;  /* 0x00000016080c723c */ /* 0x010fde000000180c */
[----:B------:R-:W-:-:S08]  /*4a0d0*/  NOP ;  /* 0x0000000000007918 */ /* 0x000fd00000000000 */
[----:B------:R0:W-:Y:S04]  /*4a0e0*/  STL.64 [R1+0x1f10], R12 ;  /* 0x001f100c01007387 */ /* 0x0001e80000100a00 */
[----:B------:R1:W-:Y:S04]  /*4a0f0*/  STL.64 [R1+0x1f18], R14 ;  /* 0x001f180e01007387 */ /* 0x0003e80000100a00 */
[----:B------:R-:W-:Y:S04]  /*4a100*/  STL [R1+0x86e0], R0 ;  /* 0x0086e00001007387 */ /* 0x000fe80000100800 */
[----:B------:R-:W-:Y:S04]  /*4a110*/  STL.64 [R1+0x1f00], R16 ;  /* 0x001f001001007387 */ /* 0x000fe80000100a00 */
[----:B------:R-:W-:Y:S04]  /*4a120*/  STL.64 [R1+0x1f08], R18 ;  /* 0x001f081201007387 */ /* 0x000fe80000100a00 */
[----:B------:R-:W-:Y:S04]  /*4a130*/  STL.64 [R1+0x1ef0], R4 ;  /* 0x001ef00401007387 */ /* 0x000fe80000100a00 */
[----:B------:R-:W-:Y:S04]  /*4a140*/  STL.64 [R1+0x1ef8], R6 ;  /* 0x001ef80601007387 */ /* 0x000fe80000100a00 */
[----:B------:R-:W2:Y:S01]  /*4a150*/  LDL.LU.64 R20, [R1+0x1ec0] ;  /* 0x001ec00001147983 */ /* 0x000ea20000300a00 */
[----:B0-----:R-:W-:-:S03]  /*4a160*/  IMAD.MOV.U32 R12, RZ, RZ, R23 ;  /* 0x000000ffff0c7224 */ /* 0x001fc600078e0017 */
[----:B------:R-:W3:Y:S01]  /*4a170*/  LDL.LU.64 R22, [R1+0x1ec8] ;  /* 0x001ec80001167983 */ /* 0x000ee20000300a00 */
[----:B-1----:R-:W-:Y:S02]  /*4a180*/  IMAD.MOV.U32 R14, RZ, RZ, R25 ;  /* 0x000000ffff0e7224 */ /* 0x002fe400078e0019 */
[----:B------:R-:W-:Y:S02]  /*4a190*/  IMAD.MOV.U32 R13, RZ, RZ, R26 ;  /* 0x000000ffff0d7224 */ /* 0x000fe400078e001a */
[----:B------:R-:W-:Y:S01]  /*4a1a0*/  IMAD.MOV.U32 R15, RZ, RZ, R27 ;  /* 0x000000ffff0f7224 */ /* 0x000fe200078e001b */
[----:B---3--:R0:W-:Y:S04]  /*4a1b0*/  STL.64 [R1+0x87b8], R22 ;  /* 0x0087b81601007387 */ /* 0x0081e80000100a00 */
[----:B0-----:R-:W3:Y:S04]  /*4a1c0*/  LDL R22, [R1+0x18] ;  /* 0x0000180001167983 */ /* 0x001ee80000100800 */
[----:B------:R-:W3:Y:S04]  /*4a1d0*/  LDL R23, [R1+0x1c] ;  /* 0x00001c0001177983 */ /* 0x000ee80000100800 */
[----:B--2---:R0:W-:Y:S04]  /*4a1e0*/  STL.64 [R1+0x87b0], R20 ;  /* 0x0087b01401007387 */ /* 0x0041e80000100a00 */
[----:B0-----:R-:W2:Y:S04]  /*4a1f0*/  LDL.64 R20, [R1+0x20] ;  /* 0x0000200001147983 */ /* 0x001ea80000100a00 */
        /* <DEDUP_REMOVED lines=38> */
[----:B---3--:R-:W-:Y:S02]  /*4a460*/  HMMA.16816.F32 R12, R8, R14, R20 ;  /* 0x0000000e080c723c */ /* 0x008fe40000001814 */
[----:B------:R-:W2:Y:S04]  /*4a470*/  LDL.LU.64 R22, [R1+0x87a8] ;  /* 0x0087a80001167983 */ /* 0x000ea80000300a00 */
[----:B------:R-:W3:-:S15]  /*4a480*/  LDL.LU.64 R20, [R1+0x87a0] ;  /* 0x0087a00001147983 */ /* 0x000ede0000300a00 */
[----:B------:R-:W-:-:S02]  /*4a490*/  NOP ;  /* 0x0000000000007918 */ /* 0x000fc40000000000 */
[----:B------:R-:W-:Y:S04]  /*4a4a0*/  STL.64 [R1+0x1ec0], R12 ;  /* 0x001ec00c01007387 */ /* 0x000fe80000100a00 */
[----:B------:R3:W-:Y:S01]  /*4a4b0*/  STL.64 [R1+0x1ec8], R14 ;  /* 0x001ec80e01007387 */ /* 0x0007e20000100a00 */
[----:B--2---:R-:W-:Y:S01]  /*4a4c0*/  HMMA.16816.F32 R24, R8, R22, R24 ;  /* 0x000000160818723c */ /* 0x004fe20000001818 */
[----:B---3--:R-:W-:Y:S02]  /*4a4d0*/  IMAD.MOV.U32 R14, RZ, RZ, R20 ;  /* 0x000000ffff0e7224 */ /* 0x008fe400078e0014 */
[----:B------:R-:W-:Y:S01]  /*4a4e0*/  IMAD.MOV.U32 R15, RZ, RZ, R21 ;  /* 0x000000ffff0f7224 */ /* 0x000fe200078e0015 */
[----:B------:R-:W2:Y:S04]  /*4a4f0*/  LDL.LU R20, [R1+0x879c] ;  /* 0x00879c0001147983 */ /* 0x000ea80000300800 */
[----:B------:R-:W2:-:S15]  /*4a500*/  LDL.LU R21, [R1+0x8798] ;  /* 0x0087980001157983 */ /* 0x000e9e0000300800 */
[----:B------:R-:W-:Y:S04]  /*4a510*/  STL.64 [R1+0x1eb0], R24 ;  /* 0x001eb01801007387 */ /* 0x000fe80000100a00 */
[----:B------:R0:W-:Y:S04]  /*4a520*/  STL.64 [R1+0x1eb8], R26 ;  /* 0x001eb81a01007387 */ /* 0x0001e80000100a00 */
[----:B0-----:R-:W3:Y:S04]  /*4a530*/  LDL.LU.64 R26, [R1+0x8790] ;  /* 0x00879000011a7983 */ /* 0x001ee80000300a00 */
[----:B------:R-:W3:Y:S01]  /*4a540*/  LDL.LU.64 R24, [R1+0x8788] ;  /* 0x0087880001187983 */ /* 0x000ee20000300a00 */
[----:B------:R-:W-:-:S02]  /*4a550*/  IMAD.MOV.U32 R13, RZ, RZ, R22 ;  /* 0x000000ffff0d7224 */ /* 0x000fc400078e0016 */
[----:B------:R-:W-:Y:S02]  /*4a560*/  IMAD.MOV.U32 R12, RZ, RZ, R23 ;  /* 0x000000ffff0c7224 */ /* 0x000fe400078e0017 */
[----:B------:R-:W2:Y:S04]  /*4a570*/  LDL.LU.64 R22, [R1+0x8780] ;  /* 0x0087800001167983 */ /* 0x000ea80000300a00 */
[----:B------:R-:W-:Y:S04]  /*4a580*/  STL.64 [R1+0x8710], R14 ;  /* 0x0087100e01007387 */ /* 0x000fe80000100a00 */
[----:B------:R0:W-:Y:S01]  /*4a590*/  STL.64 [R1+0x8708], R12 ;  /* 0x0087080c01007387 */ /* 0x0001e20000100a00 */
[----:B------:R-:W-:-:S03]  /*4a5a0*/  IMAD.MOV.U32 R0, RZ, RZ, R29 ;  /* 0x000000ffff007224 */ /* 0x000fc600078e001d */
[----:B0-----:R-:W4:Y:S04]  /*4a5b0*/  LDL.LU.64 R12, [R1+0x1e90] ;  /* 0x001e9000010c7983 */ /* 0x001f280000300a00 */
[----:B------:R-:W4:Y:S01]  /*4a5c0*/  LDL.LU.64 R14, [R1+0x1e98] ;  /* 0x001e9800010e7983 */ /* 0x000f220000300a00 */
[----:B---3--:R-:W-:-:S15]  /*4a5d0*/  HMMA.16816.F32 R24, R8, R28, R24 ;  /* 0x0000001c0818723c */ /* 0x008fde0000001818 */
[----:B------:R-:W-:-:S08]  /*4a5e0*/  NOP ;  /* 0x0000000000007918 */ /* 0x000fd00000000000 */
[----:B------:R-:W-:Y:S04]  /*4a5f0*/  STL.64 [R1+0x1ea0], R24 ;  /* 0x001ea01801007387 */ /* 0x000fe80000100a00 */
[----:B------:R0:W-:Y:S04]  /*4a600*/  STL.64 [R1+0x1ea8], R26 ;  /* 0x001ea81a01007387 */ /* 0x0001e80000100a00 */
[----:B0-----:R-:W3:Y:S04]  /*4a610*/  LDL.LU.64 R26, [R1+0x8778] ;  /* 0x00877800011a7983 */ /* 0x001ee80000300a00 */
[----:B------:R-:W2:Y:S04]  /*4a620*/  LDL.LU.64 R24, [R1+0x8770] ;  /* 0x0087700001187983 */ /* 0x000ea80000300a00 */
[----:B------:R-:W4:Y:S02]  /*4a630*/  LDL.LU.64 R28, [R1+0x8768] ;  /* 0x00876800011c7983 */ /* 0x000f240000300a00 */
[C---:B----4-:R-:W-:Y:S06]  /*4a640*/  HMMA.16816.F32 R12, R8.reuse, R28, R12 ;  /* 0x0000001c080c723c */ /* 0x050fec000000180c */
[C---:B---3--:R-:W-:Y:S06]  /*4a650*/  HMMA.16816.F32 R16, R8.reuse, R26, R16 ;  /* 0x0000001a0810723c */ /* 0x048fec0000001810 */
[C---:B--2---:R-:W-:Y:S11]  /*4a660*/  HMMA.16816.F32 R4, R8.reuse, R24, R4 ;  /* 0x000000180804723c */ /* 0x044ff60000001804 */
[----:B------:R0:W-:Y:S04]  /*4a670*/  STL.64 [R1+0x1e90], R12 ;  /* 0x001e900c01007387 */ /* 0x0001e80000100a00 */
[----:B------:R1:W-:Y:S04]  /*4a680*/  STL.64 [R1+0x1e98], R14 ;  /* 0x001e980e01007387 */ /* 0x0003e80000100a00 */
[----:B0-----:R-:W2:Y:S04]  /*4a690*/  LDL.LU.64 R12, [R1+0x1e60] ;  /* 0x001e6000010c7983 */ /* 0x001ea80000300a00 */
[----:B------:R0:W-:Y:S04]  /*4a6a0*/  STL.64 [R1+0x1e80], R16 ;  /* 0x001e801001007387 */ /* 0x0001e80000100a00 */
[----:B------:R3:W-:Y:S04]  /*4a6b0*/  STL.64 [R1+0x1e88], R18 ;  /* 0x001e881201007387 */ /* 0x0007e80000100a00 */
[----:B-1----:R-:W2:Y:S04]  /*4a6c0*/  LDL.LU.64 R14, [R1+0x1e68] ;  /* 0x001e6800010e7983 */ /* 0x002ea80000300a00 */
[----:B------:R1:W-:Y:S04]  /*4a6d0*/  STL.64 [R1+0x1e70], R4 ;  /* 0x001e700401007387 */ /* 0x0003e80000100a00 */
[----:B------:R4:W-:Y:S04]  /*4a6e0*/  STL.64 [R1+0x1e78], R6 ;  /* 0x001e780601007387 */ /* 0x0009e80000100a00 */
[----:B0-----:R-:W2:Y:S04]  /*4a6f0*/  LDL.LU.64 R16, [R1+0x1e50] ;  /* 0x001e500001107983 */ /* 0x001ea80000300a00 */
[----:B---3--:R-:W3:Y:S04]  /*4a700*/  LDL.LU.64 R18, [R1+0x1e58] ;  /* 0x001e580001127983 */ /* 0x008ee80000300a00 */
[----:B-1----:R-:W2:Y:S04]  /*4a710*/  LDL.LU.64 R4, [R1+0x1e30] ;  /* 0x001e300001047983 */ /* 0x002ea80000300a00 */
[----:B----4-:R-:W4:Y:S04]  /*4a720*/  LDL.LU.64 R6, [R1+0x1e38] ;  /* 0x001e380001067983 */ /* 0x010f280000300a00 */
[----:B----4-:R-:W-:Y:S04]  /*4a730*/  STL.64 [R1+0x8750], R6 ;  /* 0x0087500601007387 */ /* 0x010fe80000100a00 */
[----:B--2---:R0:W-:Y:S04]  /*4a740*/  STL.64 [R1+0x8748], R4 ;  /* 0x0087480401007387 */ /* 0x0041e80000100a00 */
[----:B0-----:R-:W2:Y:S04]  /*4a750*/  LDL.LU.64 R4, [R1+0x1e40] ;  /* 0x001e400001047983 */ /* 0x001ea80000300a00 */
[----:B------:R-:W2:Y:S04]  /*4a760*/  LDL.LU.64 R6, [R1+0x1e48] ;  /* 0x001e480001067983 */ /* 0x000ea80000300a00 */
[----:B------:R0:W-:Y:S04]  /*4a770*/  STL.64 [R1+0x8520], R26 ;  /* 0x0085201a01007387 */ /* 0x0001e80000100a00 */
[----:B0-----:R-:W4:Y:S04]  /*4a780*/  LDL.LU R26, [R1+0x30d0] ;  /* 0x0030d000011a7983 */ /* 0x001f280000300800 */
[----:B------:R-:W4:Y:S04]  /*4a790*/  LDL.LU R27, [R1+0x30cc] ;  /* 0x0030cc00011b7983 */ /* 0x000f280000300800 */
[----:B------:R0:W-:Y:S04]  /*4a7a0*/  STL.64 [R1+0x8518], R24 ;  /* 0x0085181801007387 */ /* 0x0001e80000100a00 */
[----:B0-----:R-:W3:Y:S04]  /*4a7b0*/  LDL.LU R24, [R1+0x30c8] ;  /* 0x0030c80001187983 */ /* 0x001ee80000300800 */
[----:B------:R-:W3:Y:S01]  /*4a7c0*/  LDL.LU R25, [R1+0x30c4] ;  /* 0x0030c40001197983 */ /* 0x000ee20000300800 */
[C---:B------:R-:W-:Y:S03]  /*4a7d0*/  HMMA.16816.F32 R12, R8.reuse, R22, R12 ;  /* 0x00000016080c723c */ /* 0x040fe6000000180c */
[----:B----4-:R-:W-:Y:S04]  /*4a7e0*/  STL.64 [R1+0x8720], R26 ;  /* 0x0087201a01007387 */ /* 0x010fe80000100a00 */
[----:B---3--:R0:W-:Y:S04]  /*4a7f0*/  STL.64 [R1+0x8718], R24 ;  /* 0x0087181801007387 */ /* 0x0081e80000100a00 */
[----:B0-----:R-:W3:Y:S04]  /*4a800*/  LDL.LU.64 R24, [R1+0x1e10] ;  /* 0x001e100001187983 */ /* 0x001ee80000300a00 */
[----:B------:R-:W4:Y:S01]  /*4a810*/  LDL.LU.64 R26, [R1+0x1e18] ;  /* 0x001e1800011a7983 */ /* 0x000f220000300a00 */
[C---:B------:R-:W-:Y:S03]  /*4a820*/  HMMA.16816.F32 R16, R8.reuse, R20, R16 ;  /* 0x000000140810723c */ /* 0x040fe60000001810 */
[----:B----4-:R-:W-:Y:S04]  /*4a830*/  STL.64 [R1+0x8730], R26 ;  /* 0x0087301a01007387 */ /* 0x010fe80000100a00 */
[----:B---3--:R0:W-:Y:S04]  /*4a840*/  STL.64 [R1+0x8728], R24 ;  /* 0x0087281801007387 */ /* 0x0081e80000100a00 */
[----:B0-----:R-:W3:Y:S04]  /*4a850*/  LDL.LU.64 R24, [R1+0x1e20] ;  /* 0x001e200001187983 */ /* 0x001ee80000300a00 */
[----:B------:R-:W3:Y:S04]  /*4a860*/  LDL.LU.64 R26, [R1+0x1e28] ;  /* 0x001e2800011a7983 */ /* 0x000ee80000300a00 */
[----:B------:R0:W-:Y:S04]  /*4a870*/  STL.64 [R1+0x1e60], R12 ;  /* 0x001e600c01007387 */ /* 0x0001e80000100a00 */
[----:B------:R1:W-:Y:S04]  /*4a880*/  STL.64 [R1+0x1e68], R14 ;  /* 0x001e680e01007387 */ /* 0x0003e80000100a00 */
[----:B0-----:R-:W4:Y:S04]  /*4a890*/  LDL.LU.64 R12, [R1+0x1e00] ;  /* 0x001e0000010c7983 */ /* 0x001f280000300a00 */
[----:B-1----:R-:W4:Y:S04]  /*4a8a0*/  LDL.LU.64 R14, [R1+0x1e08] ;  /* 0x001e0800010e7983 */ /* 0x002f280000300a00 */
[----:B------:R0:W-:Y:S04]  /*4a8b0*/  STL [R1+0x8514], R23 ;  /* 0x0085141701007387 */ /* 0x0001e80000100800 */
[----:B0-----:R-:W4:Y:S04]  /*4a8c0*/  LDL.LU R23, [R1+0x30bc] ;  /* 0x0030bc0001177983 */ /* 0x001f280000300800 */
[----:B------:R-:W-:Y:S04]  /*4a8d0*/  STL.64 [R1+0x1e50], R16 ;  /* 0x001e501001007387 */ /* 0x000fe80000100a00 */
[----:B------:R0:W-:Y:S04]  /*4a8e0*/  STL.64 [R1+0x1e58], R18 ;  /* 0x001e581201007387 */ /* 0x0001e80000100a00 */
[----:B0-----:R-:W2:Y:S04]  /*4a8f0*/  LDL.LU.64 R18, [R1+0x8760] ;  /* 0x0087600001127983 */ /* 0x001ea80000300a00 */
[----:B------:R-:W3:Y:S04]  /*4a900*/  LDL.LU.64 R16, [R1+0x8758] ;  /* 0x0087580001107983 */ /* 0x000ee80000300a00 */
[----:B------:R0:W-:Y:S04]  /*4a910*/  STL [R1+0x8510], R21 ;  /* 0x0085101501007387 */ /* 0x0001e80000100800 */
[----:B0-----:R-:W4:Y:S01]  /*4a920*/  LDL.LU R21, [R1+0x30c0] ;  /* 0x0030c00001157983 */ /* 0x001f220000300800 */
        /* <DEDUP_REMOVED lines=13> */
[----:B0-----:R-:W3:Y:S04]  /*4aa00*/  LDL.LU R18, [R1+0x30b8] ;  /* 0x0030b80001127983 */ /* 0x001ee80000300800 */
[----:B------:R-:W3:Y:S04]  /*4aa10*/  LDL.LU R19, [R1+0x30b4] ;  /* 0x0030b40001137983 */ /* 0x000ee80000300800 */
[----:B------:R-:W-:Y:S01]  /*4aa20*/  STL.64 [R1+0x8528], R16 ;  /* 0x0085281001007387 */ /* 0x000fe20000100a00 */
[----:B--2---:R-:W-:-:S15]  /*4aa30*/  HMMA.16816.F32 R24, R8, R6, R24 ;  /* 0x000000060818723c */ /* 0x004fde0000001818 */
[----:B------:R-:W-:-:S08]  /*4aa40*/  NOP ;  /* 0x0000000000007918 */ /* 0x000fd00000000000 */
[----:B------:R-:W-:Y:S04]  /*4aa50*/  STL.64 [R1+0x1e20], R24 ;  /* 0x001e201801007387 */ /* 0x000fe80000100a00 */
[----:B------:R0:W-:Y:S04]  /*4aa60*/  STL.64 [R1+0x1e28], R26 ;  /* 0x001e281a01007387 */ /* 0x0001e80000100a00 */
[----:B0-----:R-:W3:Y:S04]  /*4aa70*/  LDL.LU.64 R26, [R1+0x8730] ;  /* 0x00873000011a7983 */ /* 0x001ee80000300a00 */
[----:B------:R-:W3:Y:S01]  /*4aa80*/  LDL.LU.64 R24, [R1+0x8728] ;  /* 0x0087280001187983 */ /* 0x000ee20000300a00 */
[C---:B----4-:R-:W-:Y:S06]  /*4aa90*/  HMMA.16816.F32 R12, R8.reuse, R2, R12 ;  /* 0x00000002080c723c */ /* 0x050fec000000180c */
        /* <DEDUP_REMOVED lines=12> */
[----:B0-----:R-:W4:Y:S04]  /*4ab60*/  LDL.LU.64 R14, [R1+0x8710] ;  /* 0x00871000010e7983 */ /* 0x001f280000300a00 */
[----:B------:R-:W3:Y:S01]  /*4ab70*/  LDL.LU.64 R12, [R1+0x8708] ;  /* 0x00870800010c7983 */ /* 0x000ee20000300a00 */
[----:B----4-:R-:W-:Y:S03]  /*4ab80*/  HMMA.16816.F32 R4, R8, R14, R4 ;  /* 0x0000000e0804723c */ /* 0x010fe60000001804 */
[----:B------:R-:W4:Y:S04]  /*4ab90*/  LDL.64 R14, [R1+0xa0] ;  /* 0x0000a000010e7983 */ /* 0x000f280000100a00 */
[----:B------:R-:W-:-:S15]  /*4aba0*/  IMAD R8, R19, 0x100, R18 ;  /* 0x0000010013087824 */ /* 0x000fde00078e0212 */
[----:B------:R-:W-:-:S01]  /*4abb0*/  NOP ;  /* 0x0000000000007918 */ /* 0x000fc20000000000 */
[----:B------:R0:W-:Y:S04]  /*4abc0*/  STL.64 [R1+0x1190], R4 ;  /* 0x0011900401007387 */ /* 0x0001e80000100a00 */
[----:B------:R1:W-:Y:S04]  /*4abd0*/  STL.64 [R1+0x1198], R6 ;  /* 0x0011980601007387 */ /* 0x0003e80000100a00 */
[----:B0-----:R-:W4:Y:S04]  /*4abe0*/  LDL.LU.64 R4, [R1+0x5f0] ;  /* 0x0005f00001047983 */ /* 0x001f280000300a00 */
[----:B-1----:R-:W4:Y:S04]  /*4abf0*/  LDL.LU.64 R6, [R1+0x5f8] ;  /* 0x0005f80001067983 */ /* 0x002f280000300a00 */
[----:B------:R-:W3:Y:S04]  /*4ac00*/  LDL R18, [R1+0x70] ;  /* 0x0000700001127983 */ /* 0x000ee80000100800 */
[----:B------:R-:W3:Y:S01]  /*4ac10*/  LDL R19, [R1+0x74] ;  /* 0x0000740001137983 */ /* 0x000ee20000100800 */
[----:B--2---:R-:W-:-:S02]  /*4ac20*/  IMAD R11, R27, 0x100, R26 ;  /* 0x000001001b0b7824 */ /* 0x004fc400078e021a */
[----:B------:R-:W-:Y:S01]  /*4ac30*/  IMAD.MOV.U32 R27, RZ, RZ, R0 ;  /* 0x000000ffff1b7224 */ /* 0x000fe200078e0000 */
[----:B------:R-:W2:Y:S04]  /*4ac40*/  LDL R26, [R1] ;  /* 0x00000000011a7983 */ /* 0x000ea80000100800 */
[----:B------:R-:W4:Y:S04]  /*4ac50*/  LDL.LU R0, [R1+0x8700] ;  /* 0x0087000001007983 */ /* 0x000f280000300800 */
[----:B------:R-:W2:Y:S04]  /*4ac60*/  LDL R16, [R1+0x78] ;  /* 0x0000780001107983 */ /* 0x000ea80000100800 */
[----:B------:R-:W2:Y:S04]  /*4ac70*/  LDL R17, [R1+0x7c] ;  /* 0x00007c0001117983 */ /* 0x000ea80000100800 */
[----:B---3--:R0:W-:Y:S04]  /*4ac80*/  STL.64 [R1+0x86b0], R18 ;  /* 0x0086b01201007387 */ /* 0x0081e80000100a00 */
[----:B0-----:R-:W3:Y:S04]  /*4ac90*/  LDL R18, [R1+0x88] ;  /* 0x0000880001127983 */ /* 0x001ee80000100800 */
[----:B------:R-:W3:Y:S04]  /*4aca0*/  LDL R19, [R1+0x8c] ;  /* 0x00008c0001137983 */ /* 0x000ee80000100800 */
[----:B--2---:R0:W-:Y:S04]  /*4acb0*/  STL.64 [R1+0x86a8], R16 ;  /* 0x0086a81001007387 */ /* 0x0041e80000100a00 */
[----:B---3--:R1:W-:Y:S04]  /*4acc0*/  STL.64 [R1+0x86c8], R18 ;  /* 0x0086c81201007387 */ /* 0x0083e80000100a00 */
[----:B0-----:R-:W2:Y:S04]  /*4acd0*/  LDL R16, [R1+0x90] ;  /* 0x0000900001107983 */ /* 0x001ea80000100800 */
[----:B------:R-:W2:Y:S04]  /*4ace0*/  LDL R17, [R1+0x94] ;  /* 0x0000940001117983 */ /* 0x000ea80000100800 */
[----:B-1----:R-:W3:Y:S04]  /*4acf0*/  LDL R18, [R1+0x98] ;  /* 0x0000980001127983 */ /* 0x002ee80000100800 */
[----:B------:R-:W3:Y:S01]  /*4ad00*/  LDL R19, [R1+0x9c] ;  /* 0x00009c0001137983 */ /* 0x000ee20000100800 */
[----:B------:R-:W-:-:S02]  /*4ad10*/  IMAD R9, R23, 0x100, R21 ;  /* 0x0000010017097824 */ /* 0x000fc400078e0215 */
[----:B------:R-:W-:Y:S01]  /*4ad20*/  IMAD R10, R25, 0x100, R24 ;  /* 0x00000100190a7824 */ /* 0x000fe200078e0218 */
[----:B------:R-:W-:Y:S02]  /*4ad30*/  F2FP.F16.E4M3.UNPACK_B R8, R8 ;  /* 0x00000008ff08723e */ /* 0x000fe400020006ff */
[----:B------:R-:W-:Y:S02]  /*4ad40*/  F2FP.F16.E4M3.UNPACK_B R11, R11 ;  /* 0x0000000bff0b723e */ /* 0x000fe400020006ff */
[----:B------:R-:W-:Y:S02]  /*4ad50*/  F2FP.F16.E4M3.UNPACK_B R9, R9 ;  /* 0x00000009ff09723e */ /* 0x000fe400020006ff */
[----:B------:R-:W-:Y:S01]  /*4ad60*/  F2FP.F16.E4M3.UNPACK_B R10, R10 ;  /* 0x0000000aff0a723e */ /* 0x000fe200020006ff */
[----:B--2---:R-:W-:Y:S04]  /*4ad70*/  STL.64 [R1+0x86e8], R16 ;  /* 0x0086e81001007387 */ /* 0x004fe80000100a00 */
[----:B------:R0:W-:Y:S04]  /*4ad80*/  STL.64 [R1+0x8538], R26 ;  /* 0x0085381a01007387 */ /* 0x0001e80000100a00 */
[----:B0-----:R-:W2:Y:S01]  /*4ad90*/  LDL.64 R26, [R1+0x10] ;  /* 0x00001000011a7983 */ /* 0x001ea20000100a00 */
[----:B----4-:R-:W-:Y:S01]  /*4ada0*/  HMMA.16816.F32 R4, R8, R14, R4 ;  /* 0x0000000e0804723c */ /* 0x010fe20000001804 */
[----:B------:R-:W-:-:S02]  /*4adb0*/  IMAD.MOV.U32 R24, RZ, RZ, R13 ;  /* 0x000000ffff187224 */ /* 0x000fc400078e000d */
[----:B------:R-:W-:-:S03]  /*4adc0*/  IMAD.MOV.U32 R25, RZ, RZ, R12 ;  /* 0x000000ffff197224 */ /* 0x000fc600078e000c */
[----:B------:R-:W-:Y:S02]  /*4add0*/  IMAD.MOV.U32 R23, RZ, RZ, R14 ;  /* 0x000000ffff177224 */ /* 0x000fe400078e000e */
[----:B------:R-:W-:Y:S01]  /*4ade0*/  IMAD.MOV.U32 R21, RZ, RZ, R15 ;  /* 0x000000ffff157224 */ /* 0x000fe200078e000f */
[----:B--2---:R-:W-:Y:S04]  /*4adf0*/  STL.64 [R1+0x8568], R26 ;  /* 0x0085681a01007387 */ /* 0x004fe80000100a00 */
[----:B------:R-:W-:Y:S10]  /*4ae00*/  STL.64 [R1+0x8560], R24 ;  /* 0x0085601801007387 */ /* 0x000ff40000100a00 */
[----:B------:R-:W-:Y:S04]  /*4ae10*/  STL.64 [R1+0x5f0], R4 ;  /* 0x0005f00401007387 */ /* 0x000fe80000100a00 */
[----:B------:R-:W-:Y:S04]  /*4ae20*/  STL.64 [R1+0x5f8], R6 ;  /* 0x0005f80601007387 */ /* 0x000fe80000100a00 */
[----:B------:R-:W2:Y:S04]  /*4ae30*/  LDL.LU.64 R12, [R1+0x1dd0] ;  /* 0x001dd000010c7983 */ /* 0x000ea80000300a00 */
        /* <DEDUP_REMOVED lines=11> */
[----:B0-----:R-:W3:Y:S04]  /*4aef0*/  LDL.LU.64 R12, [R1+0x5e0] ;  /* 0x0005e000010c7983 */ /* 0x001ee80000300a00 */
[----:B------:R-:W3:Y:S04]  /*4af00*/  LDL.LU.64 R14, [R1+0x5e8] ;  /* 0x0005e800010e7983 */ /* 0x000ee80000300a00 */
[----:B------:R-:W2:Y:S04]  /*4af10*/  LDL.LU.64 R4, [R1+0x1db0] ;  /* 0x001db00001047983 */ /* 0x000ea80000300a00 */
[----:B------:R-:W2:Y:S04]  /*4af20*/  LDL.LU.64 R6, [R1+0x1db8] ;  /* 0x001db80001067983 */ /* 0x000ea80000300a00 */
[----:B------:R-:W4:Y:S04]  /*4af30*/  LDL R26, [R1+0x18] ;  /* 0x00001800011a7983 */ /* 0x000f280000100800 */
[----:B------:R-:W4:Y:S01]  /*4af40*/  LDL R27, [R1+0x1c] ;  /* 0x00001c00011b7983 */ /* 0x000f220000100800 */
[----:B---3--:R-:W-:Y:S03]  /*4af50*/  HMMA.16816.F32 R16, R8, R18, R12 ;  /* 0x000000120810723c */ /* 0x008fe6000000180c */
[----:B----4-:R0:W-:Y:S04]  /*4af60*/  STL.64 [R1+0x8580], R26 ;  /* 0x0085801a01007387 */ /* 0x0101e80000100a00 */
[----:B0-----:R-:W3:Y:S04]  /*4af70*/  LDL R26, [R1+0x80] ;  /* 0x00008000011a7983 */ /* 0x001ee80000100800 */
[----:B------:R-:W3:Y:S04]  /*4af80*/  LDL R27, [R1+0x84] ;  /* 0x00008400011b7983 */ /* 0x000ee80000100800 */
[----:B------:R-:W-:Y:S04]  /*4af90*/  STL.64 [R1+0x8548], R22 ;  /* 0x0085481601007387 */ /* 0x000fe80000100a00 */
[----:B------:R0:W-:Y:S04]  /*4afa0*/  STL.64 [R1+0x8540], R20 ;  /* 0x0085401401007387 */ /* 0x0001e80000100a00 */
[----:B0-----:R-:W4:Y:S04]  /*4afb0*/  LDL.LU.64 R20, [R1+0x1dc0] ;  /* 0x001dc00001147983 */ /* 0x001f280000300a00 */
[----:B------:R-:W4:Y:S04]  /*4afc0*/  LDL.LU.64 R22, [R1+0x1dc8] ;  /* 0x001dc80001167983 */ /* 0x000f280000300a00 */
[----:B------:R-:W2:Y:S04]  /*4afd0*/  LDL.LU.64 R14, [R1+0x86f8] ;  /* 0x0086f800010e7983 */ /* 0x000ea80000300a00 */
[----:B------:R-:W2:Y:S04]  /*4afe0*/  LDL.LU.64 R12, [R1+0x86f0] ;  /* 0x0086f000010c7983 */ /* 0x000ea80000300a00 */
[----:B------:R0:W-:Y:S04]  /*4aff0*/  STL.64 [R1+0x5e0], R16 ;  /* 0x0005e01001007387 */ /* 0x0001e80000100a00 */
[----:B------:R2:W-:Y:S04]  /*4b000*/  STL.64 [R1+0x5e8], R18 ;  /* 0x0005e81201007387 */ /* 0x0005e80000100a00 */
[----:B0-----:R-:W2:Y:S04]  /*4b010*/  LDL.LU.64 R16, [R1+0x86e8] ;  /* 0x0086e80001107983 */ /* 0x001ea80000300a00 */
[----:B------:R-:W3:Y:S01]  /*4b020*/  LDL R24, [R1+0x20] ;  /* 0x0000200001187983 */ /* 0x000ee20000100800 */
[----:B------:R-:W-:-:S03]  /*4b030*/  IMAD.MOV.U32 R25, RZ, RZ, R0 ;  /* 0x000000ffff197224 */ /* 0x000fc600078e0000 */
[----:B------:R-:W4:Y:S01]  /*4b040*/  LDL.LU R0, [R1+0x86e0] ;  /* 0x0086e00001007983 */ /* 0x000f220000300800 */
[----:B--2---:R-:W-:Y:S03]  /*4b050*/  HMMA.16816.F32 R16, R8, R16, R12 ;  /* 0x000000100810723c */ /* 0x004fe6000000180c */
[----:B---3--:R-:W-:Y:S04]  /*4b060*/  STL.64 [R1+0x8598], R24 ;  /* 0x0085981801007387 */ /* 0x008fe80000100a00 */
[----:B------:R-:W2:Y:S04]  /*4b070*/  LDL.LU.64 R14, [R1+0x86d8] ;  /* 0x0086d800010e7983 */ /* 0x000ea80000300a00 */
[----:B------:R-:W2:-:S12]  /*4b080*/  LDL.LU.64 R12, [R1+0x86d0] ;  /* 0x0086d000010c7983 */ /* 0x000e980000300a00 */
        /* <DEDUP_REMOVED lines=9> */
[----:B0-----:R-:W3:Y:S04]  /*4b120*/  LDL.LU.64 R18, [R1+0x86b0] ;  /* 0x0086b00001127983 */ /* 0x001ee80000300a00 */
[----:B------:R-:W4:Y:S01]  /*4b130*/  LDL.LU.64 R16, [R1+0x86a8] ;  /* 0x0086a80001107983 */ /* 0x000f220000300a00 */
[C---:B--2---:R-:W-:Y:S03]  /*4b140*/  HMMA.16816.F32 R24, R8.reuse, R26, R12 ;  /* 0x0000001a0818723c */ /* 0x044fe6000000180c */
[----:B------:R-:W2:Y:S04]  /*4b150*/  LDL.LU.64 R14, [R1+0x86a0] ;  /* 0x0086a000010e7983 */ /* 0x000ea80000300a00 */
[----:B------:R-:W2:Y:S01]  /*4b160*/  LDL.LU.64 R12, [R1+0x8698] ;  /* 0x00869800010c7983 */ /* 0x000ea20000300a00 */
[C---:B----4-:R-:W-:Y:S06]  /*4b170*/  HMMA.16816.F32 R20, R8.reuse, R16, R20 ;  /* 0x000000100814723c */ /* 0x050fec0000001814 */
[----:B---3--:R-:W-:Y:S09]  /*4b180*/  HMMA.16816.F32 R4, R8, R18, R4 ;  /* 0x000000120804723c */ /* 0x008ff20000001804 */
[----:B------:R-:W-:Y:S04]  /*4b190*/  STL.64 [R1+0x1dd0], R24 ;  /* 0x001dd01801007387 */ /* 0x000fe80000100a00 */
[----:B------:R2:W-:Y:S02]  /*4b1a0*/  STL.64 [R1+0x1dd8], R26 ;  /* 0x001dd81a01007387 */ /* 0x0005e40000100a00 */
[----:B--2---:R-:W-:-:S02]  /*4b1b0*/  IMAD.MOV.U32 R27, RZ, RZ, R15 ;  /* 0x000000ffff1b7224 */ /* 0x004fc400078e000f */
[----:B------:R-:W-:Y:S02]  /*4b1c0*/  IMAD.MOV.U32 R26, RZ, RZ, R13 ;  /* 0x000000ffff1a7224 */ /* 0x000fe400078e000d */
[----:B------:R-:W2:Y:S04]  /*4b1d0*/  LDL.LU R13, [R1+0x8694] ;  /* 0x00869400010d7983 */ /* 0x000ea80000300800 */
[----:B------:R-:W3:Y:S04]  /*4b1e0*/  LDL.LU R15, [R1+0x8690] ;  /* 0x00869000010f7983 */ /* 0x000ee80000300800 */
[----:B------:R0:W-:Y:S04]  /*4b1f0*/  STL.64 [R1+0x85b0], R26 ;  /* 0x0085b01a01007387 */ /* 0x0001e80000100a00 */
[----:B------:R-:W4:Y:S04]  /*4b200*/  LDL R24, [R1+0x30] ;  /* 0x0000300001187983 */ /* 0x000f280000100800 */
[----:B------:R-:W-:Y:S04]  /*4b210*/  STL.64 [R1+0x1dc0], R20 ;  /* 0x001dc01401007387 */ /* 0x000fe80000100a00 */
[----:B------:R-:W-:Y:S04]  /*4b220*/  STL.64 [R1+0x1dc8], R22 ;  /* 0x001dc81601007387 */ /* 0x000fe80000100a00 */
[----:B------:R-:W-:Y:S04]  /*4b230*/  STL.64 [R1+0x1db0], R4 ;  /* 0x001db00401007387 */ /* 0x000fe80000100a00 */
[----:B------:R-:W-:Y:S01]  /*4b240*/  STL.64 [R1+0x1db8], R6 ;  /* 0x001db80601007387 */ /* 0x000fe20000100a00 */
[----:B------:R-:W-:-:S03]  /*4b250*/  IMAD.MOV.U32 R25, RZ, RZ, R14 ;  /* 0x000000ffff197224 */ /* 0x000fc600078e000e */
[----:B------:R-:W2:Y:S01]  /*4b260*/  LDL.LU R14, [R1+0x868c] ;  /* 0x00868c00010e7983 */ /* 0x000ea20000300800 */
[----:B0-----:R-:W-:-:S03]  /*4b270*/  IMAD.MOV.U32 R26, RZ, RZ, R0 ;  /* 0x000000ffff1a7224 */ /* 0x001fc600078e0000 */
[----:B------:R-:W2:Y:S01]  /*4b280*/  LDL.LU R0, [R1+0x8688] ;  /* 0x0086880001007983 */ /* 0x000ea20000300800 */
[----:B------:R-:W-:-:S03]  /*4b290*/  IMAD.MOV.U32 R27, RZ, RZ, R12 ;  /* 0x000000ffff1b7224 */ /* 0x000fc600078e000c */
[----:B------:R-:W2:Y:S04]  /*4b2a0*/  LDL.LU R12, [R1+0x8684] ;  /* 0x00868400010c7983 */ /* 0x000ea80000300800 */
[----:B----4-:R3:W-:Y:S02]  /*4b2b0*/  STL.64 [R1+0x85c8], R24 ;  /* 0x0085c81801007387 */ /* 0x0107e40000100a00 */
[----:B---3--:R-:W-:Y:S02]  /*4b2c0*/  IMAD.MOV.U32 R24, RZ, RZ, R15 ;  /* 0x000000ffff187224 */ /* 0x008fe400078e000f */
[----:B--2---:R-:W-:Y:S01]  /*4b2d0*/  IMAD.MOV.U32 R25, RZ, RZ, R13 ;  /* 0x000000ffff197224 */ /* 0x004fe200078e000d */
[----:B------:R-:W2:Y:S04]  /*4b2e0*/  LDL.LU R15, [R1+0x8680] ;  /* 0x00868000010f7983 */ /* 0x000ea80000300800 */
[----:B------:R-:W3:Y:S04]  /*4b2f0*/  LDL.LU R13, [R1+0x867c] ;  /* 0x00867c00010d7983 */ /* 0x000ee80000300800 */
[----:B------:R0:W-:Y:S02]  /*4b300*/  STL.64 [R1+0x85e0], R26 ;  /* 0x0085e01a01007387 */ /* 0x0001e40000100a00 */
[----:B0-----:R-:W-:-:S02]  /*4b310*/  IMAD.MOV.U32 R26, RZ, RZ, R14 ;  /* 0x000000ffff1a7224 */ /* 0x001fc400078e000e */
[----:B------:R-:W-:Y:S01]  /*4b320*/  IMAD.MOV.U32 R27, RZ, RZ, R0 ;  /* 0x000000ffff1b7224 */ /* 0x000fe200078e0000 */
[----:B------:R-:W4:Y:S04]  /*4b330*/  LDL.LU R14, [R1+0x8678] ;  /* 0x00867800010e7983 */ /* 0x000f280000300800 */
[----:B------:R-:W3:Y:S04]  /*4b340*/  LDL.LU R0, [R1+0x8674] ;  /* 0x0086740001007983 */ /* 0x000ee80000300800 */
[----:B------:R0:W-:Y:S02]  /*4b350*/  STL.64 [R1+0x85f8], R24 ;  /* 0x0085f81801007387 */ /* 0x0001e40000100a00 */
[----:B0-----:R-:W-:-:S02]  /*4b360*/  IMAD.MOV.U32 R24, RZ, RZ, R12 ;  /* 0x000000ffff187224 */ /* 0x001fc400078e000c */
[----:B------:R-:W3:Y:S04]  /*4b370*/  LDL.LU R12, [R1+0x8670] ;  /* 0x00867000010c7983 */ /* 0x000ee80000300800 */
[----:B------:R-:W4:Y:S04]  /*4b380*/  LDL R25, [R1+0x54] ;  /* 0x0000540001197983 */ /* 0x000f280000100800 */
[----:B------:R0:W-:Y:S04]  /*4b390*/  STL.64 [R1+0x8610], R26 ;  /* 0x0086101a01007387 */ /* 0x0001e80000100a00 */
[----:B0-----:R-:W3:Y:S01]  /*4b3a0*/  LDL R26, [R1+0x58] ;  /* 0x00005800011a7983 */ /* 0x001ee20000100800 */
[----:B--2---:R-:W-:-:S03]  /*4b3b0*/  IMAD.MOV.U32 R27, RZ, RZ, R15 ;  /* 0x000000ffff1b7224 */ /* 0x004fc600078e000f */
[----:B----4-:R0:W-:Y:S02]  /*4b3c0*/  STL.64 [R1+0x8628], R24 ;  /* 0x0086281801007387 */ /* 0x0101e40000100a00 */
[----:B0-----:R-:W-:Y:S02]  /*4b3d0*/  IMAD.MOV.U32 R24, RZ, RZ, R14 ;  /* 0x000000ffff187224 */ /* 0x001fe400078e000e */
[----:B---3--:R-:W-:Y:S01]  /*4b3e0*/  IMAD.MOV.U32 R25, RZ, RZ, R13 ;  /* 0x000000ffff197224 */ /* 0x008fe200078e000d */
[----:B------:R-:W-:Y:S04]  /*4b3f0*/  STL.64 [R1+0x8640], R26 ;  /* 0x0086401a01007387 */ /* 0x000fe80000100a00 */
[----:B------:R-:W-:Y:S04]  /*4b400*/  STL.64 [R1+0x8658], R24 ;  /* 0x0086581801007387 */ /* 0x000fe80000100a00 */
        /* <DEDUP_REMOVED lines=46> */
[----:B------:R-:W-:-:S02]  /*4b6f0*/  IMAD.MOV.U32 R26, RZ, RZ, R12 ;  /* 0x000000ffff1a7224 */ /* 0x000fc400078e000c */
[----:B------:R-:W-:Y:S01]  /*4b700*/  IMAD.MOV.U32 R27, RZ, RZ, R0 ;  /* 0x000000ffff1b7224 */ /* 0x000fe200078e0000 */
        /* <DEDUP_REMOVED lines=8> */
[----:B------:R-:W4:Y:S04]  /*4b790*/  LDL.LU.64 R4, [R1+0x1cb0] ;  /* 0x001cb00001047983 */ /* 0x000f280000300a00 */
[----:B------:R-:W4:Y:S01]  /*4b7a0*/  LDL.LU.64 R6, [R1+0x1cb8] ;  /* 0x001cb80001067983 */ /* 0x000f220000300a00 */
        /* <DEDUP_REMOVED lines=87> */
[----:B------:R-:W3:-:S15]  /*4bd20*/  LDL.LU.64 R20, [R1+0x8540] ;  /* 0x0085400001147983 */ /* 0x000ede0000300a00 */
[----:B------:R-:W-:-:S03]  /*4bd30*/  NOP ;  /* 0x0000000000007918 */ /* 0x000fc60000000000 */
        /* <DEDUP_REMOVED lines=9> */
[----:B0-----:R-:W2:Y:S01]  /*4bdd0*/  LDL.LU.64 R26, [R1+0x8520] ;  /* 0x00852000011a7983 */ /* 0x001ea20000300a00 */
[----:B------:R-:W-:Y:S03]  /*4bde0*/  HMMA.16816.F32 R12, R8, R28, R12 ;  /* 0x0000001c080c723c */ /* 0x000fe6000000180c */
[----:B------:R-:W4:-:S15]  /*4bdf0*/  LDL.LU.64 R24, [R1+0x8518] ;  /* 0x0085180001187983 */ /* 0x000f1e0000300a00 */
[----:B------:R-:W-:-:S05]  /*4be00*/  NOP ;  /* 0x0000000000007918 */ /* 0x000fca0000000000 */
[----:B------:R-:W-:Y:S04]  /*4be10*/  STL.64 [R1+0x1cc0], R12 ;  /* 0x001cc00c01007387 */ /* 0x000fe80000100a00 */
[----:B------:R2:W-:Y:S02]  /*4be20*/  STL.64 [R1+0x1cc8], R14 ;  /* 0x001cc80e01007387 */ /* 0x0005e40000100a00 */
[----:B--2---:R-:W-:Y:S02]  /*4be30*/  HMMA.16816.F32 R12, R8, R26, R4 ;  /* 0x0000001a080c723c */ /* 0x004fe40000001804 */
[----:B------:R-:W2:Y:S04]  /*4be40*/  LDL.LU.64 R4, [R1+0x1c80] ;  /* 0x001c800001047983 */ /* 0x000ea80000300a00 */
[----:B------:R-:W2:-:S15]  /*4be50*/  LDL.LU.64 R6, [R1+0x1c88] ;  /* 0x001c880001067983 */ /* 0x000e9e0000300a00 */
[----:B------:R-:W-:-:S02]  /*4be60*/  NOP ;  /* 0x0000000000007918 */ /* 0x000fc40000000000 */
[----:B------:R0:W-:Y:S04]  /*4be70*/  STL.64 [R1+0x1cb0], R12 ;  /* 0x001cb00c01007387 */ /* 0x0001e80000100a00 */
[----:B------:R1:W-:Y:S04]  /*4be80*/  STL.64 [R1+0x1cb8], R14 ;  /* 0x001cb80e01007387 */ /* 0x0003e80000100a00 */
[----:B0-----:R-:W3:Y:S04]  /*4be90*/  LDL.LU R12, [R1+0x30d4] ;  /* 0x0030d400010c7983 */ /* 0x001ee80000300800 */
[----:B------:R-:W3:Y:S04]  /*4bea0*/  LDL.LU R13, [R1+0x30dc] ;  /* 0x0030dc00010d7983 */ /* 0x000ee80000300800 */
[----:B-1----:R-:W4:Y:S04]  /*4beb0*/  LDL.LU R14, [R1+0x30e4] ;  /* 0x0030e400010e7983 */ /* 0x002f280000300800 */
[----:B------:R-:W4:Y:S04]  /*4bec0*/  LDL.LU R15, [R1+0x30ec] ;  /* 0x0030ec00010f7983 */ /* 0x000f280000300800 */
[----:B----4-:R-:W-:Y:S04]  /*4bed0*/  STL.64 [R1+0x84c8], R14 ;  /* 0x0084c80e01007387 */ /* 0x010fe80000100a00 */
[----:B---3--:R0:W-:Y:S04]  /*4bee0*/  STL.64 [R1+0x84c0], R12 ;  /* 0x0084c00c01007387 */ /* 0x0081e80000100a00 */
[----:B0-----:R-:W3:Y:S04]  /*4bef0*/  LDL.LU.64 R12, [R1+0x1ca0] ;  /* 0x001ca000010c7983 */ /* 0x001ee80000300a00 */
[----:B------:R-:W3:Y:S04]  /*4bf00*/  LDL.LU.64 R14, [R1+0x1ca8] ;  /* 0x001ca800010e7983 */ /* 0x000ee80000300a00 */
[----:B------:R0:W-:Y:S02]  /*4bf10*/  STL.64 [R1+0x83b8], R26 ;  /* 0x0083b81a01007387 */ /* 0x0001e40000100a00 */
[----:B0-----:R-:W-:-:S02]  /*4bf20*/  IMAD.MOV.U32 R26, RZ, RZ, R23 ;  /* 0x000000ffff1a7224 */ /* 0x001fc400078e0017 */
[----:B------:R-:W-:Y:S01]  /*4bf30*/  IMAD.MOV.U32 R27, RZ, RZ, R21 ;  /* 0x000000ffff1b7224 */ /* 0x000fe200078e0015 */
[----:B---3--:R-:W-:-:S15]  /*4bf40*/  HMMA.16816.F32 R12, R8, R24, R12 ;  /* 0x00000018080c723c */ /* 0x008fde000000180c */
[----:B------:R-:W-:-:S08]  /*4bf50*/  NOP ;  /* 0x0000000000007918 */ /* 0x000fd00000000000 */
[----:B------:R0:W-:Y:S04]  /*4bf60*/  STL.64 [R1+0x1ca0], R12 ;  /* 0x001ca00c01007387 */ /* 0x0001e80000100a00 */
[----:B------:R1:W-:Y:S04]  /*4bf70*/  STL.64 [R1+0x1ca8], R14 ;  /* 0x001ca80e01007387 */ /* 0x0003e80000100a00 */
[----:B------:R-:W3:Y:S04]  /*4bf80*/  LDL.LU R23, [R1+0x8514] ;  /* 0x0085140001177983 */ /* 0x000ee80000300800 */
[----:B------:R-:W2:Y:S04]  /*4bf90*/  LDL.LU R21, [R1+0x8510] ;  /* 0x0085100001157983 */ /* 0x000ea80000300800 */
[----:B0-----:R-:W4:Y:S04]  /*4bfa0*/  LDL.LU.64 R12, [R1+0x1c70] ;  /* 0x001c7000010c7983 */ /* 0x001f280000300a00 */
[----:B-1----:R-:W4:Y:S04]  /*4bfb0*/  LDL.LU.64 R14, [R1+0x1c78] ;  /* 0x001c7800010e7983 */ /* 0x002f280000300a00 */
[----:B------:R0:W-:Y:S04]  /*4bfc0*/  STL.64 [R1+0x83b0], R24 ;  /* 0x0083b01801007387 */ /* 0x0001e80000100a00 */
[----:B0-----:R-:W3:Y:S04]  /*4bfd0*/  LDL.LU R24, [R1+0x30e8] ;  /* 0x0030e80001187983 */ /* 0x001ee80000300800 */
[----:B------:R-:W3:Y:S04]  /*4bfe0*/  LDL.LU R25, [R1+0x30f0] ;  /* 0x0030f00001197983 */ /* 0x000ee80000300800 */
[----:B------:R-:W-:Y:S04]  /*4bff0*/  STL.64 [R1+0x84d8], R26 ;  /* 0x0084d81a01007387 */ /* 0x000fe80000100a00 */
[----:B---3--:R0:W-:Y:S04]  /*4c000*/  STL.64 [R1+0x84d0], R24 ;  /* 0x0084d01801007387 */ /* 0x0081e80000100a00 */
[----:B0-----:R-:W3:Y:S04]  /*4c010*/  LDL.LU.64 R24, [R1+0x1c90] ;  /* 0x001c900001187983 */ /* 0x001ee80000300a00 */
[----:B------:R-:W3:Y:S02]  /*4c020*/  LDL.LU.64 R26, [R1+0x1c98] ;  /* 0x001c9800011a7983 */ /* 0x000ee40000300a00 */
[----:B---3--:R-:W-:-:S15]  /*4c030*/  HMMA.16816.F32 R24, R8, R22, R24 ;  /* 0x000000160818723c */ /* 0x008fde0000001818 */
[----:B------:R-:W-:-:S08]  /*4c040*/  NOP ;  /* 0x0000000000007918 */ /* 0x000fd00000000000 */
        /* <DEDUP_REMOVED lines=8> */
[----:B0-----:R-:W3:Y:S04]  /*4c0d0*/  LDL.LU.64 R24, [R1+0x1c30] ;  /* 0x001c300001187983 */ /* 0x001ee80000300a00 */
[----:B-1----:R-:W4:Y:S04]  /*4c0e0*/  LDL.LU.64 R26, [R1+0x1c38] ;  /* 0x001c3800011a7983 */ /* 0x002f280000300a00 */
        /* <DEDUP_REMOVED lines=9> */
[----:B------:R-:W-:Y:S04]  /*4c180*/  STL.64 [R1+0x83c8], R22 ;  /* 0x0083c81601007387 */ /* 0x000fe80000100a00 */
[----:B------:R0:W-:Y:S02]  /*4c190*/  STL.64 [R1+0x83c0], R20 ;  /* 0x0083c01401007387 */ /* 0x0001e40000100a00 */
[----:B0-----:R-:W-:Y:S02]  /*4c1a0*/  HMMA.16816.F32 R20, R8, R18, R12 ;  /* 0x000000120814723c */ /* 0x001fe4000000180c */
[----:B------:R-:W3:Y:S04]  /*4c1b0*/  LDL.LU.64 R12, [R1+0x1180] ;  /* 0x00118000010c7983 */ /* 0x000ee80000300a00 */
[----:B------:R-:W3:-:S15]  /*4c1c0*/  LDL.LU.64 R14, [R1+0x1188] ;  /* 0x00118800010e7983 */ /* 0x000ede0000300a00 */
[----:B------:R-:W-:-:S02]  /*4c1d0*/  NOP ;  /* 0x0000000000007918 */ /* 0x000fc40000000000 */
[----:B------:R-:W-:Y:S04]  /*4c1e0*/  STL.64 [R1+0x1c70], R20 ;  /* 0x001c701401007387 */ /* 0x000fe80000100a00 */
[----:B------:R0:W-:Y:S04]  /*4c1f0*/  STL.64 [R1+0x1c78], R22 ;  /* 0x001c781601007387 */ /* 0x0001e80000100a00 */
[----:B0-----:R-:W4:Y:S04]  /*4c200*/  LDL.64 R22, [R1+0x98] ;  /* 0x0000980001167983 */ /* 0x001f280000100a00 */
[----:B------:R0:W-:Y:S04]  /*4c210*/  STL [R1+0x838c], R19 ;  /* 0x00838c1301007387 */ /* 0x0001e80000100800 */
[----:B0-----:R-:W4:Y:S04]  /*4c220*/  LDL.LU R19, [R1+0x30e0] ;  /* 0x0030e00001137983 */ /* 0x001f280000300800 */
[----:B------:R-:W-:Y:S04]  /*4c230*/  STL.64 [R1+0x1c60], R4 ;  /* 0x001c600401007387 */ /* 0x000fe80000100a00 */
[----:B------:R0:W-:Y:S04]  /*4c240*/  STL.64 [R1+0x1c68], R6 ;  /* 0x001c680601007387 */ /* 0x0001e80000100a00 */
[----:B0-----:R-:W2:Y:S04]  /*4c250*/  LDL.LU.64 R6, [R1+0x8508] ;  /* 0x0085080001067983 */ /* 0x001ea80000300a00 */
[----:B------:R-:W3:Y:S04]  /*4c260*/  LDL.LU.64 R4, [R1+0x8500] ;  /* 0x0085000001047983 */ /* 0x000ee80000300a00 */
[----:B------:R0:W-:Y:S04]  /*4c270*/  STL [R1+0x8388], R16 ;  /* 0x0083881001007387 */ /* 0x0001e80000100800 */
[----:B0-----:R-:W4:Y:S04]  /*4c280*/  LDL.LU R16, [R1+0x30d8] ;  /* 0x0030d80001107983 */ /* 0x001f280000300800 */
        /* <DEDUP_REMOVED lines=12> */
[----:B------:R-:W2:Y:S04]  /*4c350*/  LDL.LU.64 R24, [R1+0x84e0] ;  /* 0x0084e00001187983 */ /* 0x000ea80000300a00 */
[----:B------:R0:W-:Y:S04]  /*4c360*/  STL.64 [R1+0x8368], R6 ;  /* 0x0083680601007387 */ /* 0x0001e80000100a00 */
[----:B0-----:R-:W3:Y:S04]  /*4c370*/  LDL R6, [R1+0xa8] ;  /* 0x0000a80001067983 */ /* 0x001ee80000100800 */
[----:B------:R-:W3:Y:S04]  /*4c380*/  LDL R7, [R1+0xac] ;  /* 0x0000ac0001077983 */ /* 0x000ee80000100800 */
[----:B------:R3:W-:Y:S01]  /*4c390*/  STL.64 [R1+0x8360], R4 ;  /* 0x0083600401007387 */ /* 0x0007e20000100a00 */
[C---:B--2---:R-:W-:Y:S06]  /*4c3a0*/  HMMA.16816.F32 R24, R8.reuse, R2, R24 ;  /* 0x000000020818723c */ /* 0x044fec0000001818 */
[----:B---3--:R-:W-:-:S15]  /*4c3b0*/  HMMA.16816.F32 R4, R8, R6, R12 ;  /* 0x000000060804723c */ /* 0x008fde000000180c */
[----:B------:R-:W-:-:S02]  /*4c3c0*/  NOP ;  /* 0x0000000000007918 */ /* 0x000fc40000000000 */
[----:B------:R-:W-:Y:S04]  /*4c3d0*/  STL.64 [R1+0x1c30], R24 ;  /* 0x001c301801007387 */ /* 0x000fe80000100a00 */
[----:B------:R0:W-:Y:S04]  /*4c3e0*/  STL.64 [R1+0x1c38], R26 ;  /* 0x001c381a01007387 */ /* 0x0001e80000100a00 */
[----:B0-----:R-:W2:Y:S04]  /*4c3f0*/  LDL.LU.64 R26, [R1+0x84d8] ;  /* 0x0084d800011a7983 */ /* 0x001ea80000300a00 */
[----:B------:R-:W3:Y:S04]  /*4c400*/  LDL.LU.64 R24, [R1+0x84d0] ;  /* 0x0084d00001187983 */ /* 0x000ee80000300a00 */
[----:B------:R-:W2:Y:S04]  /*4c410*/  LDL.64 R20, [R1+0x90] ;  /* 0x0000900001147983 */ /* 0x000ea80000100a00 */
[----:B------:R-:W-:Y:S04]  /*4c420*/  STL [R1+0x8380], R3 ;  /* 0x0083800301007387 */ /* 0x000fe80000100800 */
[----:B------:R-:W3:Y:S04]  /*4c430*/  LDL.LU.64 R14, [R1+0x84c8] ;  /* 0x0084c800010e7983 */ /* 0x000ee80000300a00 */
[----:B------:R-:W4:Y:S04]  /*4c440*/  LDL.LU.64 R12, [R1+0x84c0] ;  /* 0x0084c000010c7983 */ /* 0x000f280000300a00 */
[----:B------:R-:W2:Y:S04]  /*4c450*/  LDL.LU.64 R8, [R1+0x5d0] ;  /* 0x0005d00001087983 */ /* 0x000ea80000300a00 */
[----:B------:R-:W2:Y:S04]  /*4c460*/  LDL.LU.64 R10, [R1+0x5d8] ;  /* 0x0005d800010a7983 */ /* 0x000ea80000300a00 */
[----:B------:R0:W-:Y:S04]  /*4c470*/  STL.64 [R1+0x1180], R4 ;  /* 0x0011800401007387 */ /* 0x0001e80000100a00 */
[----:B------:R1:W-:Y:S04]  /*4c480*/  STL.64 [R1+0x1188], R6 ;  /* 0x0011880601007387 */ /* 0x0003e80000100a00 */
[----:B0-----:R-:W2:Y:S04]  /*4c490*/  LDL.LU.64 R4, [R1+0x5c0] ;  /* 0x0005c00001047983 */ /* 0x001ea80000300a00 */
[----:B-1----:R-:W2:Y:S01]  /*4c4a0*/  LDL.LU.64 R6, [R1+0x5c8] ;  /* 0x0005c80001067983 */ /* 0x002ea20000300a00 */
[----:B---3--:R-:W-:-:S02]  /*4c4b0*/  IMAD R14, R14, 0x100, R24 ;  /* 0x000001000e0e7824 */ /* 0x008fc400078e0218 */
[----:B----4-:R-:W-:Y:S02]  /*4c4c0*/  IMAD R12, R12, 0x100, R16 ;  /* 0x000001000c0c7824 */ /* 0x010fe400078e0210 */
[----:B------:R-:W-:Y:S02]  /*4c4d0*/  IMAD R13, R13, 0x100, R19 ;  /* 0x000001000d0d7824 */ /* 0x000fe400078e0213 */
[----:B------:R-:W-:Y:S01]  /*4c4e0*/  IMAD R15, R15, 0x100, R25 ;  /* 0x000001000f0f7824 */ /* 0x000fe200078e0219 */
[----:B------:R-:W-:Y:S02]  /*4c4f0*/  F2FP.F16.E4M3.UNPACK_B R14, R14 ;  /* 0x0000000eff0e723e */ /* 0x000fe400020006ff */
[----:B------:R-:W-:Y:S02]  /*4c500*/  F2FP.F16.E4M3.UNPACK_B R12, R12 ;  /* 0x0000000cff0c723e */ /* 0x000fe400020006ff */
[----:B------:R-:W-:Y:S02]  /*4c510*/  F2FP.F16.E4M3.UNPACK_B R13, R13 ;  /* 0x0000000dff0d723e */ /* 0x000fe400020006ff */
[----:B------:R-:W-:-:S07]  /*4c520*/  F2FP.F16.E4M3.UNPACK_B R15, R15 ;  /* 0x0000000fff0f723e */ /* 0x000fce00020006ff */
[----:B--2---:R-:W-:Y:S01]  /*4c530*/  HMMA.16816.F32 R8, R12, R26, R8 ;  /* 0x0000001a0c08723c */ /* 0x004fe20000001808 */
[----:B------:R-:W2:-:S15]  /*4c540*/  LDL R26, [R1+0x20] ;  /* 0x00002000011a7983 */ /* 0x000e9e0000100800 */
[----:B------:R-:W-:-:S07]  /*4c550*/  NOP ;  /* 0x0000000000007918 */ /* 0x000fce0000000000 */
[----:B------:R0:W-:Y:S04]  /*4c560*/  STL.64 [R1+0x5d0], R8 ;  /* 0x0005d00801007387 */ /* 0x0001e80000100a00 */
[----:B------:R1:W-:Y:S04]  /*4c570*/  STL.64 [R1+0x5d8], R10 ;  /* 0x0005d80a01007387 */ /* 0x0003e80000100a00 */
[----:B------:R-:W2:Y:S04]  /*4c580*/  LDL R27, [R1+0x24] ;  /* 0x00002400011b7983 */ /* 0x000ea80000100800 */
[----:B0-----:R-:W3:Y:S04]  /*4c590*/  LDL.LU.64 R8, [R1+0x1c20] ;  /* 0x001c200001087983 */ /* 0x001ee80000300a00 */
[----:B-1----:R-:W3:Y:S04]  /*4c5a0*/  LDL.LU.64 R10, [R1+0x1c28] ;  /* 0x001c2800010a7983 */ /* 0x002ee80000300a00 */
[----:B------:R-:W4:Y:S01]  /*4c5b0*/  LDL.64 R24, [R1+0x28] ;  /* 0x0000280001187983 */ /* 0x000f220000100a00 */
[----:B------:R-:W-:Y:S06]  /*4c5c0*/  HMMA.16816.F32 R4, R12, R22, R4 ;  /* 0x000000160c04723c */ /* 0x000fec0000001804 */
[----:B------:R-:W-:-:S02]  /*4c5d0*/  IMAD.MOV.U32 R17, RZ, RZ, R22 ;  /* 0x000000ffff117224 */ /* 0x000fc400078e0016 */
[----:B------:R-:W-:Y:S01]  /*4c5e0*/  IMAD.MOV.U32 R3, RZ, RZ, R23 ;  /* 0x000000ffff037224 */ /* 0x000fe200078e0017 */
[----:B--2---:R-:W-:Y:S04]  /*4c5f0*/  STL.64 [R1+0x8418], R26 ;  /* 0x0084181a01007387 */ /* 0x004fe80000100a00 */
[----:B----4-:R0:W-:Y:S04]  /*4c600*/  STL.64 [R1+0x8410], R24 ;  /* 0x0084101801007387 */ /* 0x0101e80000100a00 */
[----:B0-----:R-:W2:Y:S04]  /*4c610*/  LDL R24, [R1+0x70] ;  /* 0x0000700001187983 */ /* 0x001ea80000100800 */
[----:B------:R-:W2:Y:S04]  /*4c620*/  LDL R25, [R1+0x74] ;  /* 0x0000740001197983 */ /* 0x000ea80000100800 */
[----:B------:R0:W-:Y:S04]  /*4c630*/  STL.64 [R1+0x5c0], R4 ;  /* 0x0005c00401007387 */ /* 0x0001e80000100a00 */
[----:B------:R-:W-:Y:S04]  /*4c640*/  STL.64 [R1+0x5c8], R6 ;  /* 0x0005c80601007387 */ /* 0x000fe80000100a00 */
[----:B------:R-:W4:Y:S04]  /*4c650*/  LDL R26, [R1+0x68] ;  /* 0x00006800011a7983 */ /* 0x000f280000100800 */
[----:B------:R-:W4:Y:S04]  /*4c660*/  LDL R27, [R1+0x6c] ;  /* 0x00006c00011b7983 */ /* 0x000f280000100800 */
[----:B------:R-:W2:Y:S04]  /*4c670*/  LDL R22, [R1+0x40] ;  /* 0x0000400001167983 */ /* 0x000ea80000100800 */
[----:B------:R-:W2:Y:S01]  /*4c680*/  LDL R23, [R1+0x44] ;  /* 0x0000440001177983 */ /* 0x000ea20000100800 */
[----:B---3--:R-:W-:Y:S06]  /*4c690*/  HMMA.16816.F32 R8, R12, R20, R8 ;  /* 0x000000140c08723c */ /* 0x008fec0000001808 */
[----:B------:R-:W-:Y:S01]  /*4c6a0*/  IMAD.MOV.U32 R19, RZ, RZ, R20 ;  /* 0x000000ffff137224 */ /* 0x000fe200078e0014 */
[----:B0-----:R-:W3:Y:S04]  /*4c6b0*/  LDL R4, [R1+0x60] ;  /* 0x0000600001047983 */ /* 0x001ee80000100800 */
[----:B------:R-:W3:Y:S01]  /*4c6c0*/  LDL R5, [R1+0x64] ;  /* 0x0000640001057983 */ /* 0x000ee20000100800 */
[----:B------:R-:W-:-:S03]  /*4c6d0*/  IMAD.MOV.U32 R16, RZ, RZ, R21 ;  /* 0x000000ffff107224 */ /* 0x000fc600078e0015 */
[----:B----4-:R-:W-:Y:S04]  /*4c6e0*/  STL.64 [R1+0x8480], R26 ;  /* 0x0084801a01007387 */ /* 0x010fe80000100a00 */
[----:B--2---:R-:W-:Y:S04]  /*4c6f0*/  STL.64 [R1+0x8478], R24 ;  /* 0x0084781801007387 */ /* 0x004fe80000100a00 */
[----:B------:R-:W-:Y:S04]  /*4c700*/  STL.64 [R1+0x8460], R22 ;  /* 0x0084601601007387 */ /* 0x000fe80000100a00 */
[----:B------:R-:W-:Y:S04]  /*4c710*/  STL.64 [R1+0x1c20], R8 ;  /* 0x001c200801007387 */ /* 0x000fe80000100a00 */
[----:B------:R-:W-:Y:S04]  /*4c720*/  STL.64 [R1+0x1c28], R10 ;  /* 0x001c280a01007387 */ /* 0x000fe80000100a00 */
[----:B------:R0:W-:Y:S04]  /*4c730*/  STL.64 [R1+0x8398], R18 ;  /* 0x0083981201007387 */ /* 0x0001e80000100a00 */
[----:B------:R-:W2:Y:S04]  /*4c740*/  LDL R20, [R1+0x50] ;  /* 0x0000500001147983 */ /* 0x000ea80000100800 */
[----:B------:R-:W2:Y:S04]  /*4c750*/  LDL R21, [R1+0x54] ;  /* 0x0000540001157983 */ /* 0x000ea80000100800 */
[----:B0-----:R-:W4:Y:S04]  /*4c760*/  LDL R18, [R1+0x30] ;  /* 0x0000300001127983 */ /* 0x001f280000100800 */
[----:B------:R-:W4:Y:S04]  /*4c770*/  LDL R19, [R1+0x34] ;  /* 0x0000340001137983 */ /* 0x000f280000100800 */
[----:B------:R-:W3:Y:S04]  /*4c780*/  LDL.LU.64 R24, [R1+0x1bf0] ;  /* 0x001bf00001187983 */ /* 0x000ee80000300a00 */
[----:B------:R-:W2:Y:S04]  /*4c790*/  LDL.LU.64 R26, [R1+0x1bf8] ;  /* 0x001bf800011a7983 */ /* 0x000ea80000300a00 */
[----:B--2---:R0:W-:Y:S04]  /*4c7a0*/  STL.64 [R1+0x8490], R26 ;  /* 0x0084901a01007387 */ /* 0x0041e80000100a00 */
[----:B0-----:R-:W2:Y:S04]  /*4c7b0*/  LDL R26, [R1+0x80] ;  /* 0x00008000011a7983 */ /* 0x001ea80000100800 */
[----:B------:R-:W2:Y:S04]  /*4c7c0*/  LDL R27, [R1+0x84] ;  /* 0x00008400011b7983 */ /* 0x000ea80000100800 */
[----:B---3--:R0:W-:Y:S04]  /*4c7d0*/  STL.64 [R1+0x8488], R24 ;  /* 0x0084881801007387 */ /* 0x0081e80000100a00 */
[----:B0-----:R-:W3:Y:S04]  /*4c7e0*/  LDL R24, [R1+0x88] ;  /* 0x0000880001187983 */ /* 0x001ee80000100800 */
[----:B------:R-:W3:Y:S04]  /*4c7f0*/  LDL R25, [R1+0x8c] ;  /* 0x00008c0001197983 */ /* 0x000ee80000100800 */
[----:B--2---:R-:W-:Y:S04]  /*4c800*/  STL.64 [R1+0x84a8], R26 ;  /* 0x0084a81a01007387 */ /* 0x004fe80000100a00 */
[----:B------:R0:W-:Y:S04]  /*4c810*/  STL.64 [R1+0x8470], R20 ;  /* 0x0084701401007387 */ /* 0x0001e80000100a00 */
        /* <DEDUP_REMOVED lines=10> */
[----:B------:R-:W2:Y:S04]  /*4c8c0*/  LDL R6, [R1+0x58] ;  /* 0x0000580001067983 */ /* 0x000ea80000100800 */
[----:B------:R-:W2:Y:S04]  /*4c8d0*/  LDL R7, [R1+0x5c] ;  /* 0x00005c0001077983 */ /* 0x000ea80000100800 */
[----:B------:R0:W-:Y:S04]  /*4c8e0*/  STL.64 [R1+0x8390], R16 ;  /* 0x0083901001007387 */ /* 0x0001e80000100a00 */
[----:B0-----:R-:W4:Y:S04]  /*4c8f0*/  LDL R16, [R1+0x38] ;  /* 0x0000380001107983 */ /* 0x001f280000100800 */
[----:B------:R-:W4:Y:S04]  /*4c900*/  LDL R17, [R1+0x3c] ;  /* 0x00003c0001117983 */ /* 0x000f280000100800 */
[----:B------:R-:W2:Y:S04]  /*4c910*/  LDL.LU.64 R8, [R1+0x1bc0] ;  /* 0x001bc00001087983 */ /* 0x000ea80000300a00 */
[----:B------:R-:W2:Y:S04]  /*4c920*/  LDL.LU.64 R10, [R1+0x1bc8] ;  /* 0x001bc800010a7983 */ /* 0x000ea80000300a00 */
[----:B------:R0:W-:Y:S04]  /*4c930*/  STL.64 [R1+0x8420], R18 ;  /* 0x0084201201007387 */ /* 0x0001e80000100a00 */
[----:B0-----:R-:W2:Y:S04]  /*4c940*/  LDL R18, [R1+0x78] ;  /* 0x0000780001127983 */ /* 0x001ea80000100800 */
[----:B------:R-:W2:Y:S01]  /*4c950*/  LDL R19, [R1+0x7c] ;  /* 0x00007c0001137983 */ /* 0x000ea20000100800 */
[----:B---3--:R-:W-:Y:S03]  /*4c960*/  HMMA.16816.F32 R24, R12, R24, R20 ;  /* 0x000000180c18723c */ /* 0x008fe60000001814 */
[----:B----4-:R-:W-:Y:S04]  /*4c970*/  STL.64 [R1+0x8438], R16 ;  /* 0x0084381001007387 */ /* 0x010fe80000100a00 */
[----:B------:R-:W3:Y:S04]  /*4c980*/  LDL.LU.64 R22, [R1+0x84b8] ;  /* 0x0084b80001167983 */ /* 0x000ee80000300a00 */
[----:B------:R-:W3:-:S12]  /*4c990*/  LDL.LU.64 R20, [R1+0x84b0] ;  /* 0x0084b00001147983 */ /* 0x000ed80000300a00 */
        /* <DEDUP_REMOVED lines=10> */
[----:B------:R-:W2:Y:S02]  /*4ca40*/  LDL.LU.64 R24, [R1+0x8488] ;  /* 0x0084880001187983 */ /* 0x000ea40000300a00 */
[----:B--2---:R-:W-:Y:S02]  /*4ca50*/  HMMA.16816.F32 R16, R12, R18, R24 ;  /* 0x000000120c10723c */ /* 0x004fe40000001818 */
[----:B------:R-:W2:Y:S04]  /*4ca60*/  LDL.LU.64 R26, [R1+0x8480] ;  /* 0x00848000011a7983 */ /* 0x000ea80000300a00 */
[----:B------:R-:W3:-:S15]  /*4ca70*/  LDL.LU.64 R24, [R1+0x8478] ;  /* 0x0084780001187983 */ /* 0x000ede0000300a00 */
[----:B------:R-:W-:-:S02]  /*4ca80*/  NOP ;  /* 0x0000000000007918 */ /* 0x000fc40000000000 */
[----:B------:R0:W-:Y:S04]  /*4ca90*/  STL.64 [R1+0x1bf0], R16 ;  /* 0x001bf01001007387 */ /* 0x0001e80000100a00 */
[----:B------:R1:W-:Y:S04]  /*4caa0*/  STL.64 [R1+0x1bf8], R18 ;  /* 0x001bf81201007387 */ /* 0x0003e80000100a00 */
[----:B0-----:R-:W4:Y:S04]  /*4cab0*/  LDL.LU.64 R16, [R1+0x1b80] ;  /* 0x001b800001107983 */ /* 0x001f280000300a00 */
[----:B-1----:R-:W2:Y:S01]  /*4cac0*/  LDL.LU.64 R18, [R1+0x1b88] ;  /* 0x001b880001127983 */ /* 0x002ea20000300a00 */
[----:B---3--:R-:W-:-:S15]  /*4cad0*/  HMMA.16816.F32 R20, R12, R24, R20 ;  /* 0x000000180c14723c */ /* 0x008fde0000001814 */
[----:B------:R-:W-:-:S08]  /*4cae0*/  NOP ;  /* 0x0000000000007918 */ /* 0x000fd00000000000 */
[----:B------:R-:W-:Y:S04]  /*4caf0*/  STL.64 [R1+0x1be0], R20 ;  /* 0x001be01401007387 */ /* 0x000fe80000100a00 */
[----:B------:R-:W-:Y:S04]  /*4cb00*/  STL.64 [R1+0x1be8], R22 ;  /* 0x001be81601007387 */ /* 0x000fe80000100a00 */
[----:B--2---:R0:W-:Y:S04]  /*4cb10*/  STL.64 [R1+0x8448], R18 ;  /* 0x0084481201007387 */ /* 0x0041e80000100a00 */
[----:B0-----:R-:W2:Y:S04]  /*4cb20*/  LDL R18, [R1+0x48] ;  /* 0x0000480001127983 */ /* 0x001ea80000100800 */
[----:B------:R-:W2:Y:S04]  /*4cb30*/  LDL R19, [R1+0x4c] ;  /* 0x00004c0001137983 */ /* 0x000ea80000100800 */
[----:B------:R-:W3:Y:S04]  /*4cb40*/  LDL.LU.64 R20, [R1+0x1bb0] ;  /* 0x001bb00001147983 */ /* 0x000ee80000300a00 */
[----:B------:R-:W3:Y:S04]  /*4cb50*/  LDL.LU.64 R22, [R1+0x1bb8] ;  /* 0x001bb80001167983 */ /* 0x000ee80000300a00 */
[----:B----4-:R0:W-:Y:S04]  /*4cb60*/  STL.64 [R1+0x8440], R16 ;  /* 0x0084401001007387 */ /* 0x0101e80000100a00 */
[----:B--2---:R1:W-:Y:S04]  /*4cb70*/  STL.64 [R1+0x8468], R18 ;  /* 0x0084681201007387 */ /* 0x0043e80000100a00 */
[----:B0-----:R-:W2:Y:S04]  /*4cb80*/  LDL.LU.64 R16, [R1+0x1bd0] ;  /* 0x001bd00001107983 */ /* 0x001ea80000300a00 */
[----:B-1----:R-:W2:Y:S02]  /*4cb90*/  LDL.LU.64 R18, [R1+0x1bd8] ;  /* 0x001bd80001127983 */ /* 0x002ea40000300a00 */
[----:B--2---:R-:W-:Y:S02]  /*4cba0*/  HMMA.16816.F32 R24, R12, R26, R16 ;  /* 0x0000001a0c18723c */ /* 0x004fe40000001810 */
[----:B------:R-:W2:Y:S04]  /*4cbb0*/  LDL.LU.64 R16, [R1+0x1ba0] ;  /* 0x001ba00001107983 */ /* 0x000ea80000300a00 */
[----:B------:R-:W2:-:S15]  /*4cbc0*/  LDL.LU.64 R18, [R1+0x1ba8] ;  /* 0x001ba80001127983 */ /* 0x000e9e0000300a00 */
[----:B------:R-:W-:-:S02]  /*4cbd0*/  NOP ;  /* 0x0000000000007918 */ /* 0x000fc40000000000 */
[----:B------:R0:W-:Y:S04]  /*4cbe0*/  STL.64 [R1+0x1bd0], R24 ;  /* 0x001bd01801007387 */ /* 0x0001e80000100a00 */
[----:B------:R1:W-:Y:S04]  /*4cbf0*/  STL.64 [R1+0x1bd8], R26 ;  /* 0x001bd81a01007387 */ /* 0x0003e80000100a00 */
[----:B0-----:R-:W4:Y:S04]  /*4cc00*/  LDL.LU.64 R24, [R1+0x1b60] ;  /* 0x001b600001187983 */ /* 0x001f280000300a00 */
[----:B-1----:R-:W3:Y:S01]  /*4cc10*/  LDL.LU.64 R26, [R1+0x1b68] ;  /* 0x001b6800011a7983 */ /* 0x002ee20000300a00 */
[----:B------:R-:W-:-:S15]  /*4cc20*/  HMMA.16816.F32 R8, R12, R4, R8 ;  /* 0x000000040c08723c */ /* 0x000fde0000001808 */
[----:B------:R-:W-:-:S08]  /*4cc30*/  NOP ;  /* 0x0000000000007918 */ /* 0x000fd00000000000 */
[----:B------:R-:W-:Y:S04]  /*4cc40*/  STL.64 [R1+0x1bc0], R8 ;  /* 0x001bc00801007387 */ /* 0x000fe80000100a00 */
[----:B------:R-:W-:Y:S04]  /*4cc50*/  STL.64 [R1+0x1bc8], R10 ;  /* 0x001bc80a01007387 */ /* 0x000fe80000100a00 */
[----:B---3--:R-:W-:Y:S04]  /*4cc60*/  STL.64 [R1+0x8430], R26 ;  /* 0x0084301a01007387 */ /* 0x008fe80000100a00 */
[----:B----4-:R0:W-:Y:S04]  /*4cc70*/  STL.64 [R1+0x8428], R24 ;  /* 0x0084281801007387 */ /* 0x0101e80000100a00 */
[----:B0-----:R-:W3:Y:S04]  /*4cc80*/  LDL.LU.64 R24, [R1+0x1b70] ;  /* 0x001b700001187983 */ /* 0x001ee80000300a00 */
[----:B------:R-:W4:Y:S01]  /*4cc90*/  LDL.LU.64 R26, [R1+0x1b78] ;  /* 0x001b7800011a7983 */ /* 0x000f220000300a00 */
[C---:B------:R-:W-:Y:S03]  /*4cca0*/  HMMA.16816.F32 R4, R12.reuse, R6, R20 ;  /* 0x000000060c04723c */ /* 0x040fe60000001814 */
[----:B----4-:R-:W-:Y:S04]  /*4ccb0*/  STL.64 [R1+0x8458], R26 ;  /* 0x0084581a01007387 */ /* 0x010fe80000100a00 */
[----:B---3--:R0:W-:Y:S04]  /*4ccc0*/  STL.64 [R1+0x8450], R24 ;  /* 0x0084501801007387 */ /* 0x0081e80000100a00 */
[----:B0-----:R-:W3:Y:S04]  /*4ccd0*/  LDL.LU.64 R24, [R1+0x1b90] ;  /* 0x001b900001187983 */ /* 0x001ee80000300a00 */
[----:B------:R-:W3:Y:S04]  /*4cce0*/  LDL.LU.64 R26, [R1+0x1b98] ;  /* 0x001b9800011a7983 */ /* 0x000ee80000300a00 */
[----:B------:R-:W4:Y:S04]  /*4ccf0*/  LDL.LU.64 R8, [R1+0x1b50] ;  /* 0x001b500001087983 */ /* 0x000f280000300a00 */
[----:B------:R-:W4:Y:S04]  /*4cd00*/  LDL.LU.64 R10, [R1+0x1b58] ;  /* 0x001b5800010a7983 */ /* 0x000f280000300a00 */
[----:B------:R-:W2:Y:S04]  /*4cd10*/  LDL.LU.64 R20, [R1+0x8470] ;  /* 0x0084700001147983 */ /* 0x000ea80000300a00 */
[----:B------:R0:W-:Y:S04]  /*4cd20*/  STL.64 [R1+0x1bb0], R4 ;  /* 0x001bb00401007387 */ /* 0x0001e80000100a00 */
[----:B------:R1:W-:Y:S04]  /*4cd30*/  STL.64 [R1+0x1bb8], R6 ;  /* 0x001bb80601007387 */ /* 0x0003e80000100a00 */
[----:B0-----:R-:W4:Y:S04]  /*4cd40*/  LDL.LU.64 R4, [R1+0x1b40] ;  /* 0x001b400001047983 */ /* 0x001f280000300a00 */
[----:B-1----:R-:W4:Y:S01]  /*4cd50*/  LDL.LU.64 R6, [R1+0x1b48] ;  /* 0x001b480001067983 */ /* 0x002f220000300a00 */
[----:B--2---:R-:W-:Y:S03]  /*4cd60*/  HMMA.16816.F32 R20, R12, R20, R16 ;  /* 0x000000140c14723c */ /* 0x004fe60000001810 */
[----:B------:R-:W3:-:S15]  /*4cd70*/  LDL.LU.64 R18, [R1+0x8468] ;  /* 0x0084680001127983 */ /* 0x000ede0000300a00 */
[----:B------:R-:W-:-:S05]  /*4cd80*/  NOP ;  /* 0x0000000000007918 */ /* 0x000fca0000000000 */
[----:B------:R-:W-:Y:S04]  /*4cd90*/  STL.64 [R1+0x1ba0], R20 ;  /* 0x001ba01401007387 */ /* 0x000fe80000100a00 */
[----:B------:R0:W-:Y:S04]  /*4cda0*/  STL.64 [R1+0x1ba8], R22 ;  /* 0x001ba81601007387 */ /* 0x0001e80000100a00 */
[----:B0-----:R-:W2:Y:S04]  /*4cdb0*/  LDL.LU.64 R22, [R1+0x8460] ;  /* 0x0084600001167983 */ /* 0x001ea80000300a00 */
[----:B------:R-:W4:Y:S01]  /*4cdc0*/  LDL.64 R20, [R1+0x8] ;  /* 0x0000080001147983 */ /* 0x000f220000100a00 */
[----:B---3--:R-:W-:Y:S03]  /*4cdd0*/  HMMA.16816.F32 R16, R12, R18, R24 ;  /* 0x000000120c10723c */ /* 0x008fe60000001818 */
[----:B------:R-:W3:Y:S04]  /*4cde0*/  LDL.LU.64 R26, [R1+0x8458] ;  /* 0x00845800011a7983 */ /* 0x000ee80000300a00 */
[----:B------:R-:W3:-:S15]  /*4cdf0*/  LDL.LU.64 R24, [R1+0x8450] ;  /* 0x0084500001187983 */ /* 0x000ede0000300a00 */
[----:B------:R-:W-:-:S01]  /*4ce00*/  NOP ;  /* 0x0000000000007918 */ /* 0x000fc20000000000 */
[----:B------:R-:W-:Y:S04]  /*4ce10*/  STL.64 [R1+0x1b90], R16 ;  /* 0x001b901001007387 */ /* 0x000fe80000100a00 */
[----:B------:R0:W-:Y:S04]  /*4ce20*/  STL.64 [R1+0x1b98], R18 ;  /* 0x001b981201007387 */ /* 0x0001e80000100a00 */
[----:B0-----:R-:W2:Y:S04]  /*4ce30*/  LDL.LU.64 R18, [R1+0x8448] ;  /* 0x0084480001127983 */ /* 0x001ea80000300a00 */
[----:B------:R-:W2:Y:S02]  /*4ce40*/  LDL.LU.64 R16, [R1+0x8440] ;  /* 0x0084400001107983 */ /* 0x000ea40000300a00 */
[----:B--2---:R-:W-:-:S15]  /*4ce50*/  HMMA.16816.F32 R16, R12, R22, R16 ;  /* 0x000000160c10723c */ /* 0x004fde0000001810 */
[----:B------:R-:W-:-:S08]  /*4ce60*/  NOP ;  /* 0x0000000000007918 */ /* 0x000fd00000000000 */
[----:B------:R0:W-:Y:S04]  /*4ce70*/  STL.64 [R1+0x1b80], R16 ;  /* 0x001b801001007387 */ /* 0x0001e80000100a00 */
[----:B------:R3:W-:Y:S04]  /*4ce80*/  STL.64 [R1+0x1b88], R18 ;  /* 0x001b881201007387 */ /* 0x0007e80000100a00 */
[----:B0-----:R-:W3:Y:S04]  /*4ce90*/  LDL.LU.64 R16, [R1+0x8438] ;  /* 0x0084380001107983 */ /* 0x001ee80000300a00 */
[----:B------:R-:W2:Y:S04]  /*4cea0*/  LDL R22, [R1] ;  /* 0x0000000001167983 */ /* 0x000ea80000100800 */
[----:B------:R-:W2:Y:S01]  /*4ceb0*/  LDL R23, [R1+0x4] ;  /* 0x0000040001177983 */ /* 0x000ea20000100800 */
[C---:B---3--:R-:W-:Y:S03]  /*4cec0*/  HMMA.16816.F32 R16, R12.reuse, R16, R24 ;  /* 0x000000100c10723c */ /* 0x048fe60000001818 */
[----:B--2---:R0:W-:Y:S04]  /*4ced0*/  STL.64 [R1+0x83e8], R22 ;  /* 0x0083e81601007387 */ /* 0x0041e80000100a00 */
[----:B0-----:R-:W2:Y:S04]  /*4cee0*/  LDL R22, [R1+0x10] ;  /* 0x0000100001167983 */ /* 0x001ea80000100800 */
[----:B----4-:R0:W-:Y:S04]  /*4cef0*/  STL.64 [R1+0x83e0], R20 ;  /* 0x0083e01401007387 */ /* 0x0101e80000100a00 */
[----:B0-----:R-:W3:Y:S04]  /*4cf00*/  LDL.64 R20, [R1+0x18] ;  /* 0x0000180001147983 */ /* 0x001ee80000100a00 */
[----:B------:R-:W4:Y:S04]  /*4cf10*/  LDL.LU.64 R26, [R1+0x8430] ;  /* 0x00843000011a7983 */ /* 0x000f280000300a00 */
[----:B------:R-:W4:Y:S04]  /*4cf20*/  LDL.LU.64 R24, [R1+0x8428] ;  /* 0x0084280001187983 */ /* 0x000f280000300a00 */
[----:B------:R-:W-:Y:S04]  /*4cf30*/  STL.64 [R1+0x1b70], R16 ;  /* 0x001b701001007387 */ /* 0x000fe80000100a00 */
[----:B------:R0:W-:Y:S04]  /*4cf40*/  STL.64 [R1+0x1b78], R18 ;  /* 0x001b781201007387 */ /* 0x0001e80000100a00 */
[----:B0-----:R-:W4:Y:S02]  /*4cf50*/  LDL.LU.64 R18, [R1+0x8420] ;  /* 0x0084200001127983 */ /* 0x001f240000300a00 */
[----:B----4-:R-:W-:Y:S02]  /*4cf60*/  HMMA.16816.F32 R16, R12, R18, R24 ;  /* 0x000000120c10723c */ /* 0x010fe40000001818 */
[----:B------:R-:W4:Y:S04]  /*4cf70*/  LDL.LU.64 R26, [R1+0x8418] ;  /* 0x00841800011a7983 */ /* 0x000f280000300a00 */
[----:B------:R-:W2:Y:S01]  /*4cf80*/  LDL.LU.64 R24, [R1+0x8410] ;  /* 0x0084100001187983 */ /* 0x000ea20000300a00 */
[----:B------:R-:W-:-:S15]  /*4cf90*/  IMAD.MOV.U32 R23, RZ, RZ, R0 ;  /* 0x000000ffff177224 */ /* 0x000fde00078e0000 */
[----:B------:R-:W-:-:S01]  /*4cfa0*/  NOP ;  /* 0x0000000000007918 */ /* 0x000fc20000000000 */
[----:B------:R0:W-:Y:S04]  /*4cfb0*/  STL.64 [R1+0x1b60], R16 ;  /* 0x001b601001007387 */ /* 0x0001e80000100a00 */
[----:B------:R1:W-:Y:S01]  /*4cfc0*/  STL.64 [R1+0x1b68], R18 ;  /* 0x001b681201007387 */ /* 0x0003e20000100a00 */
[----:B--2---:R-:W-:Y:S06]  /*4cfd0*/  HMMA.16816.F32 R8, R12, R24, R8 ;  /* 0x000000180c08723c */ /* 0x004fec0000001808 */
[----:B------:R-:W-:-:S05]  /*4cfe0*/  IMAD.MOV.U32 R0, RZ, RZ, R25 ;  /* 0x000000ffff007224 */ /* 0x000fca00078e0019 */
[----:B------:R-:W-:-:S12]  /*4cff0*/  STL [R1+0x8310], R0 ;  /* 0x0083100001007387 */ /* 0x000fd80000100800 */
[----:B------:R-:W-:Y:S04]  /*4d000*/  STL.64 [R1+0x1b50], R8 ;  /* 0x001b500801007387 */ /* 0x000fe80000100a00 */
[----:B------:R-:W-:Y:S04]  /*4d010*/  STL.64 [R1+0x1b58], R10 ;  /* 0x001b580a01007387 */ /* 0x000fe80000100a00 */
[----:B0-----:R-:W2:Y:S04]  /*4d020*/  LDL.LU.64 R16, [R1+0x1b10] ;  /* 0x001b100001107983 */ /* 0x001ea80000300a00 */
        /* <DEDUP_REMOVED lines=21> */
[----:B------:R-:W3:Y:S04]  /*4d180*/  LDL.LU R8, [R1+0x30f4] ;  /* 0x0030f40001087983 */ /* 0x000ee80000300800 */
[----:B------:R-:W3:Y:S04]  /*4d190*/  LDL.LU R9, [R1+0x30fc] ;  /* 0x0030fc0001097983 */ /* 0x000ee80000300800 */
[----:B------:R-:W4:Y:S04]  /*4d1a0*/  LDL.LU R10, [R1+0x3104] ;  /* 0x00310400010a7983 */ /* 0x000f280000300800 */
[----:B------:R-:W4:Y:S01]  /*4d1b0*/  LDL.LU R11, [R1+0x310c] ;  /* 0x00310c00010b7983 */ /* 0x000f220000300800 */
[----:B--2---:R-:W-:Y:S03]  /*4d1c0*/  HMMA.16816.F32 R16, R12, R20, R16 ;  /* 0x000000140c10723c */ /* 0x004fe60000001810 */
[----:B----4-:R-:W-:Y:S04]  /*4d1d0*/  STL.64 [R1+0x8378], R10 ;  /* 0x0083780a01007387 */ /* 0x010fe80000100a00 */
[----:B---3--:R0:W-:Y:S04]  /*4d1e0*/  STL.64 [R1+0x8370], R8 ;  /* 0x0083700801007387 */ /* 0x0081e80000100a00 */
[----:B0-----:R-:W2:Y:S04]  /*4d1f0*/  LDL.LU.64 R8, [R1+0x1ae0] ;  /* 0x001ae00001087983 */ /* 0x001ea80000300a00 */
[----:B------:R-:W2:Y:S08]  /*4d200*/  LDL.LU.64 R10, [R1+0x1ae8] ;  /* 0x001ae800010a7983 */ /* 0x000eb00000300a00 */
[----:B------:R-:W-:Y:S04]  /*4d210*/  STL.64 [R1+0x1b30], R16 ;  /* 0x001b301001007387 */ /* 0x000fe80000100a00 */
[----:B------:R0:W-:Y:S04]  /*4d220*/  STL.64 [R1+0x1b38], R18 ;  /* 0x001b381201007387 */ /* 0x0001e80000100a00 */
[----:B0-----:R-:W3:Y:S04]  /*4d230*/  LDL.LU.64 R18, [R1+0x8408] ;  /* 0x0084080001127983 */ /* 0x001ee80000300a00 */
[----:B------:R-:W3:Y:S01]  /*4d240*/  LDL.LU.64 R16, [R1+0x8400] ;  /* 0x0084000001107983 */ /* 0x000ee20000300a00 */
[----:B------:R-:W-:-:S05]  /*4d250*/  IMAD.MOV.U32 R0, RZ, RZ, R21 ;  /* 0x000000ffff007224 */ /* 0x000fca00078e0015 */
        /* <DEDUP_REMOVED lines=8> */
[----:B------:R-:W3:Y:S02]  /*4d2e0*/  LDL.LU.64 R20, [R1+0x83e0] ;  /* 0x0083e00001147983 */ /* 0x000ee40000300a00 */
[----:B---3--:R-:W-:-:S15]  /*4d2f0*/  HMMA.16816.F32 R16, R12, R20, R16 ;  /* 0x000000140c10723c */ /* 0x008fde0000001810 */
[----:B------:R-:W-:-:S08]  /*4d300*/  NOP ;  /* 0x0000000000007918 */ /* 0x000fd00000000000 */
[----:B------:R0:W-:Y:S04]  /*4d310*/  STL.64 [R1+0x1b10], R16 ;  /* 0x001b101001007387 */ /* 0x0001e80000100a00 */
[----:B------:R1:W-:Y:S04]  /*4d320*/  STL.64 [R1+0x1b18], R18 ;  /* 0x001b181201007387 */ /* 0x0003e80000100a00 */
[----:B0-----:R-:W3:Y:S04]  /*4d330*/  LDL.LU.64 R16, [R1+0x1ab0] ;  /* 0x001ab00001107983 */ /* 0x001ee80000300a00 */
[----:B-1----:R-:W2:Y:S01]  /*4d340*/  LDL.LU.64 R18, [R1+0x1ab8] ;  /* 0x001ab80001127983 */ /* 0x002ea20000300a00 */
[----:B------:R-:W-:-:S02]  /*4d350*/  IMAD.MOV.U32 R0, RZ, RZ, R21 ;  /* 0x000000ffff007224 */ /* 0x000fc400078e0015 */
[C---:B----4-:R-:W-:Y:S01]  /*4d360*/  HMMA.16816.F32 R20, R12.reuse, R22, R24 ;  /* 0x000000160c14723c */ /* 0x050fe20000001818 */
[----:B--2---:R-:W-:Y:S04]  /*4d370*/  STL.64 [R1+0x83a8], R18 ;  /* 0x0083a81201007387 */ /* 0x004fe80000100a00 */
[----:B---3--:R0:W-:Y:S04]  /*4d380*/  STL.64 [R1+0x83a0], R16 ;  /* 0x0083a01001007387 */ /* 0x0081e80000100a00 */
[----:B0-----:R-:W2:Y:S04]  /*4d390*/  LDL.LU.64 R16, [R1+0x1ac0] ;  /* 0x001ac00001107983 */ /* 0x001ea80000300a00 */
[----:B------:R-:W2:Y:S04]  /*4d3a0*/  LDL.LU.64 R18, [R1+0x1ac8] ;  /* 0x001ac80001127983 */ /* 0x000ea80000300a00 */
[----:B------:R-:W3:Y:S04]  /*4d3b0*/  LDL.LU.64 R26, [R1+0x83d8] ;  /* 0x0083d800011a7983 */ /* 0x000ee80000300a00 */
[----:B------:R-:W3:Y:S04]  /*4d3c0*/  LDL.LU.64 R24, [R1+0x83d0] ;  /* 0x0083d00001187983 */ /* 0x000ee80000300a00 */
[----:B------:R-:W-:Y:S04]  /*4d3d0*/  STL.64 [R1+0x1b00], R20 ;  /* 0x001b001401007387 */ /* 0x000fe80000100a00 */
[----:B------:R0:W-:Y:S04]  /*4d3e0*/  STL.64 [R1+0x1b08], R22 ;  /* 0x001b081601007387 */ /* 0x0001e80000100a00 */
[----:B0-----:R-:W2:Y:S04]  /*4d3f0*/  LDL.LU.64 R22, [R1+0x83c8] ;  /* 0x0083c80001167983 */ /* 0x001ea80000300a00 */
[----:B------:R-:W4:Y:S01]  /*4d400*/  LDL.LU.64 R20, [R1+0x83c0] ;  /* 0x0083c00001147983 */ /* 0x000f220000300a00 */
[----:B---3--:R-:W-:-:S15]  /*4d410*/  HMMA.16816.F32 R24, R12, R28, R24 ;  /* 0x0000001c0c18723c */ /* 0x008fde0000001818 */
[----:B------:R-:W-:-:S08]  /*4d420*/  NOP ;  /* 0x0000000000007918 */ /* 0x000fd00000000000 */
[----:B------:R-:W-:Y:S04]  /*4d430*/  STL.64 [R1+0x1af0], R24 ;  /* 0x001af01801007387 */ /* 0x000fe80000100a00 */
[----:B------:R0:W-:Y:S04]  /*4d440*/  STL.64 [R1+0x1af8], R26 ;  /* 0x001af81a01007387 */ /* 0x0001e80000100a00 */
[----:B0-----:R-:W3:Y:S04]  /*4d450*/  LDL.LU.64 R26, [R1+0x83b8] ;  /* 0x0083b800011a7983 */ /* 0x001ee80000300a00 */
[----:B------:R-:W4:Y:S01]  /*4d460*/  LDL.LU.64 R24, [R1+0x83b0] ;  /* 0x0083b00001187983 */ /* 0x000f220000300a00 */
        /* <DEDUP_REMOVED lines=27> */
[----:B------:R-:W3:Y:S04]  /*4d620*/  LDL.LU.64 R16, [R1+0x8390] ;  /* 0x0083900001107983 */ /* 0x000ee80000300a00 */
[----:B------:R2:W-:Y:S02]  /*4d630*/  STL.64 [R1+0x8228], R22 ;  /* 0x0082281601007387 */ /* 0x0005e40000100a00 */
[----:B--2---:R-:W-:-:S02]  /*4d640*/  IMAD.MOV.U32 R22, RZ, RZ, R19 ;  /* 0x000000ffff167224 */ /* 0x004fc400078e0013 */
[----:B---3--:R-:W-:Y:S01]  /*4d650*/  IMAD.MOV.U32 R23, RZ, RZ, R16 ;  /* 0x000000ffff177224 */ /* 0x008fe200078e0010 */
[----:B------:R-:W2:Y:S04]  /*4d660*/  LDL.LU R19, [R1+0x838c] ;  /* 0x00838c0001137983 */ /* 0x000ea80000300800 */
[----:B------:R-:W3:Y:S04]  /*4d670*/  LDL.LU R16, [R1+0x8388] ;  /* 0x0083880001107983 */ /* 0x000ee80000300800 */
[----:B------:R0:W-:Y:S02]  /*4d680*/  STL.64 [R1+0x8220], R20 ;  /* 0x0082201401007387 */ /* 0x0001e40000100a00 */
[----:B0-----:R-:W-:-:S02]  /*4d690*/  IMAD.MOV.U32 R20, RZ, RZ, R17 ;  /* 0x000000ffff147224 */ /* 0x001fc400078e0011 */
[----:B------:R-:W3:Y:S01]  /*4d6a0*/  LDL.LU R17, [R1+0x8384] ;  /* 0x0083840001117983 */ /* 0x000ee20000300800 */
[----:B------:R-:W-:-:S03]  /*4d6b0*/  IMAD.MOV.U32 R21, RZ, RZ, R3 ;  /* 0x000000ffff157224 */ /* 0x000fc600078e0003 */
[----:B------:R-:W4:Y:S04]  /*4d6c0*/  LDL.LU R3, [R1+0x8380] ;  /* 0x0083800001037983 */ /* 0x000f280000300800 */
[----:B------:R-:W-:Y:S04]  /*4d6d0*/  STL.64 [R1+0x8338], R22 ;  /* 0x0083381601007387 */ /* 0x000fe80000100a00 */
[----:B------:R0:W-:Y:S04]  /*4d6e0*/  STL.64 [R1+0x8330], R20 ;  /* 0x0083301401007387 */ /* 0x0001e80000100a00 */
[----:B0-----:R-:W4:Y:S04]  /*4d6f0*/  LDL.LU.64 R20, [R1+0x1a80] ;  /* 0x001a800001147983 */ /* 0x001f280000300a00 */
[----:B------:R-:W4:Y:S01]  /*4d700*/  LDL.LU.64 R22, [R1+0x1a88] ;  /* 0x001a880001167983 */ /* 0x000f220000300a00 */
[C---:B--2---:R-:W-:Y:S06]  /*4d710*/  HMMA.16816.F32 R8, R12.reuse, R18, R8 ;  /* 0x000000120c08723c */ /* 0x044fec0000001808 */
[----:B---3--:R-:W-:-:S15]  /*4d720*/  HMMA.16816.F32 R4, R12, R16, R4 ;  /* 0x000000100c04723c */ /* 0x008fde0000001804 */
[----:B------:R-:W-:-:S02]  /*4d730*/  NOP ;  /* 0x0000000000007918 */ /* 0x000fc40000000000 */
[----:B------:R-:W-:Y:S04]  /*4d740*/  STL.64 [R1+0x1aa0], R8 ;  /* 0x001aa00801007387 */ /* 0x000fe80000100a00 */
[----:B------:R0:W-:Y:S04]  /*4d750*/  STL.64 [R1+0x1aa8], R10 ;  /* 0x001aa80a01007387 */ /* 0x0001e80000100a00 */
[----:B0-----:R-:W2:Y:S04]  /*4d760*/  LDL.LU.64 R10, [R1+0x8378] ;  /* 0x00837800010a7983 */ /* 0x001ea80000300a00 */
[----:B------:R-:W3:Y:S04]  /*4d770*/  LDL.LU.64 R8, [R1+0x8370] ;  /* 0x0083700001087983 */ /* 0x000ee80000300a00 */
[----:B------:R-:W-:Y:S04]  /*4d780*/  STL.64 [R1+0x1a90], R4 ;  /* 0x001a900401007387 */ /* 0x000fe80000100a00 */
[----:B------:R0:W-:Y:S04]  /*4d790*/  STL.64 [R1+0x1a98], R6 ;  /* 0x001a980601007387 */ /* 0x0001e80000100a00 */
[----:B0-----:R-:W4:Y:S04]  /*4d7a0*/  LDL.LU.64 R6, [R1+0x8368] ;  /* 0x0083680001067983 */ /* 0x001f280000300a00 */
[----:B------:R-:W2:Y:S04]  /*4d7b0*/  LDL.LU.64 R4, [R1+0x8360] ;  /* 0x0083600001047983 */ /* 0x000ea80000300a00 */
[----:B------:R-:W-:Y:S04]  /*4d7c0*/  STL.64 [R1+0x8208], R18 ;  /* 0x0082081201007387 */ /* 0x000fe80000100a00 */
[----:B------:R4:W-:Y:S02]  /*4d7d0*/  STL.64 [R1+0x8200], R16 ;  /* 0x0082001001007387 */ /* 0x0009e40000100a00 */
[----:B----4-:R-:W-:Y:S01]  /*4d7e0*/  HMMA.16816.F32 R16, R12, R6, R20 ;  /* 0x000000060c10723c */ /* 0x010fe20000001814 */
[----:B---3--:R-:W-:-:S02]  /*4d7f0*/  IMAD R8, R8, 0x100, R24 ;  /* 0x0000010008087824 */ /* 0x008fc400078e0218 */
[----:B------:R-:W-:Y:S02]  /*4d800*/  IMAD R9, R9, 0x100, R25 ;  /* 0x0000010009097824 */ /* 0x000fe400078e0219 */
[----:B--2---:R-:W-:Y:S02]  /*4d810*/  IMAD R10, R10, 0x100, R26 ;  /* 0x000001000a0a7824 */ /* 0x004fe400078e021a */
[----:B------:R-:W-:-:S15]  /*4d820*/  IMAD R11, R11, 0x100, R27 ;  /* 0x000001000b0b7824 */ /* 0x000fde00078e021b */
[----:B------:R-:W-:-:S01]  /*4d830*/  NOP ;  /* 0x0000000000007918 */ /* 0x000fc20000000000 */
[----:B------:R-:W-:Y:S04]  /*4d840*/  STL.64 [R1+0x1a80], R16 ;  /* 0x001a801001007387 */ /* 0x000fe80000100a00 */
[----:B------:R-:W-:Y:S04]  /*4d850*/  STL.64 [R1+0x1a88], R18 ;  /* 0x001a881201007387 */ /* 0x000fe80000100a00 */
[----:B------:R-:W2:Y:S04]  /*4d860*/  LDL.LU.64 R24, [R1+0x21b0] ;  /* 0x0021b00001187983 */ /* 0x000ea80000300a00 */
[----:B------:R-:W3:Y:S04]  /*4d870*/  LDL.LU.64 R26, [R1+0x21b8] ;  /* 0x0021b800011a7983 */ /* 0x000ee80000300a00 */
[----:B---3--:R-:W-:Y:S04]  /*4d880*/  STL.64 [R1+0x8358], R26 ;  /* 0x0083581a01007387 */ /* 0x008fe80000100a00 */
[----:B--2---:R0:W-:Y:S04]  /*4d890*/  STL.64 [R1+0x8350], R24 ;  /* 0x0083501801007387 */ /* 0x0041e80000100a00 */
[----:B0-----:R-:W2:Y:S04]  /*4d8a0*/  LDL.LU.64 R24, [R1+0x21c0] ;  /* 0x0021c00001187983 */ /* 0x001ea80000300a00 */
[----:B------:R-:W2:Y:S04]  /*4d8b0*/  LDL.LU.64 R26, [R1+0x21c8] ;  /* 0x0021c800011a7983 */ /* 0x000ea80000300a00 */
[----:B------:R-:W3:Y:S04]  /*4d8c0*/  LDL.LU.64 R20, [R1+0x5b0] ;  /* 0x0005b00001147983 */ /* 0x000ee80000300a00 */
        /* <DEDUP_REMOVED lines=16> */
[----:B----4-:R-:W-:-:S15]  /*4d9d0*/  HMMA.16816.F32 R24, R12, R2, R24 ;  /* 0x000000020c18723c */ /* 0x010fde0000001818 */
[----:B------:R-:W-:-:S08]  /*4d9e0*/  NOP ;  /* 0x0000000000007918 */ /* 0x000fd00000000000 */
[----:B------:R0:W-:Y:S04]  /*4d9f0*/  STL.64 [R1+0x21b0], R24 ;  /* 0x0021b01801007387 */ /* 0x0001e80000100a00 */
[----:B------:R1:W-:Y:S04]  /*4da00*/  STL.64 [R1+0x21b8], R26 ;  /* 0x0021b81a01007387 */ /* 0x0003e80000100a00 */
[----:B0-----:R-:W4:Y:S04]  /*4da10*/  LDL.64 R24, [R1+0x88] ;  /* 0x0000880001187983 */ /* 0x001f280000100a00 */
[----:B-1----:R-:W4:Y:S04]  /*4da20*/  LDL R26, [R1+0x80] ;  /* 0x00008000011a7983 */ /* 0x002f280000100800 */
[----:B------:R-:W4:Y:S04]  /*4da30*/  LDL R27, [R1+0x84] ;  /* 0x00008400011b7983 */ /* 0x000f280000100800 */
[----:B------:R0:W-:Y:S04]  /*4da40*/  STL [R1+0x81d4], R2 ;  /* 0x0081d40201007387 */ /* 0x0001e80000100800 */
[----:B------:R1:W-:Y:S04]  /*4da50*/  STL [R1+0x81d0], R3 ;  /* 0x0081d00301007387 */ /* 0x0003e80000100800 */
[----:B0-----:R-:W2:Y:S04]  /*4da60*/  LDL R2, [R1+0xa8] ;  /* 0x0000a80001027983 */ /* 0x001ea80000100800 */
[----:B-1----:R-:W2:Y:S02]  /*4da70*/  LDL R3, [R1+0xac] ;  /* 0x0000ac0001037983 */ /* 0x002ea40000100800 */
[----:B--2---:R-:W-:Y:S02]  /*4da80*/  HMMA.16816.F32 R12, R12, R2, R20 ;  /* 0x000000020c0c723c */ /* 0x004fe40000001814 */
[----:B------:R-:W2:Y:S04]  /*4da90*/  LDL.LU.64 R22, [R1+0x8348] ;  /* 0x0083480001167983 */ /* 0x000ea80000300a00 */
[----:B------:R-:W2:-:S15]  /*4daa0*/  LDL.LU.64 R20, [R1+0x8340] ;  /* 0x0083400001147983 */ /* 0x000e9e0000300a00 */
[----:B------:R-:W-:-:S02]  /*4dab0*/  NOP ;  /* 0x0000000000007918 */ /* 0x000fc40000000000 */
[----:B------:R-:W-:Y:S04]  /*4dac0*/  STL.64 [R1+0x1a70], R12 ;  /* 0x001a700c01007387 */ /* 0x000fe80000100a00 */
[----:B------:R0:W-:Y:S04]  /*4dad0*/  STL.64 [R1+0x1a78], R14 ;  /* 0x001a780e01007387 */ /* 0x0001e80000100a00 */
[----:B0-----:R-:W2:Y:S01]  /*4dae0*/  LDL.64 R14, [R1+0xa0] ;  /* 0x0000a000010e7983 */ /* 0x001ea20000100a00 */
[----:B------:R-:W-:Y:S02]  /*4daf0*/  F2FP.F16.E4M3.UNPACK_B R8, R8 ;  /* 0x00000008ff08723e */ /* 0x000fe400020006ff */
[----:B------:R-:W-:-:S02]  /*4db00*/  F2FP.F16.E4M3.UNPACK_B R9, R9 ;  /* 0x00000009ff09723e */ /* 0x000fc400020006ff */
[----:B------:R-:W-:Y:S02]  /*4db10*/  F2FP.F16.E4M3.UNPACK_B R10, R10 ;  /* 0x0000000aff0a723e */ /* 0x000fe400020006ff */
[----:B------:R-:W-:-:S07]  /*4db20*/  F2FP.F16.E4M3.UNPACK_B R11, R11 ;  /* 0x0000000bff0b723e */ /* 0x000fce00020006ff */
[----:B--2---:R-:W-:-:S15]  /*4db30*/  HMMA.16816.F32 R20, R8, R14, R20 ;  /* 0x0000000e0814723c */ /* 0x004fde0000001814 */
[----:B------:R-:W-:-:S08]  /*4db40*/  NOP ;  /* 0x0000000000007918 */ /* 0x000fd00000000000 */
[----:B------:R-:W-:Y:S04]  /*4db50*/  STL.64 [R1+0x5b0], R20 ;  /* 0x0005b01401007387 */ /* 0x000fe80000100a00 */
[----:B------:R0:W-:Y:S04]  /*4db60*/  STL.64 [R1+0x5b8], R22 ;  /* 0x0005b81601007387 */ /* 0x0001e80000100a00 */
[----:B0-----:R-:W2:Y:S04]  /*4db70*/  LDL.LU.64 R22, [R1+0x8338] ;  /* 0x0083380001167983 */ /* 0x001ea80000300a00 */
[----:B------:R-:W3:Y:S01]  /*4db80*/  LDL.LU.64 R20, [R1+0x8330] ;  /* 0x0083300001147983 */ /* 0x000ee20000300a00 */
[----:B------:R-:W-:-:S02]  /*4db90*/  IMAD.MOV.U32 R2, RZ, RZ, R14 ;  /* 0x000000ffff027224 */ /* 0x000fc400078e000e */
[----:B------:R-:W-:-:S05]  /*4dba0*/  IMAD.MOV.U32 R3, RZ, RZ, R15 ;  /* 0x000000ffff037224 */ /* 0x000fca00078e000f */
[----:B------:R-:W-:Y:S01]  /*4dbb0*/  STL [R1+0x81d8], R3 ;  /* 0x0081d80301007387 */ /* 0x000fe20000100800 */
[C---:B---3--:R-:W-:Y:S06]  /*4dbc0*/  HMMA.16816.F32 R12, R8.reuse, R20, R4 ;  /* 0x00000014080c723c */ /* 0x048fec0000001804 */
[----:B--2---:R-:W-:Y:S01]  /*4dbd0*/  HMMA.16816.F32 R4, R8, R22, R16 ;  /* 0x000000160804723c */ /* 0x004fe20000001810 */
[----:B------:R-:W2:Y:S06]  /*4dbe0*/  LDL R22, [R1+0x8] ;  /* 0x0000080001167983 */ /* 0x000eac0000100800 */
[----:B------:R-:W-:-:S10]  /*4dbf0*/  IMAD.MOV.U32 R23, RZ, RZ, R0 ;  /* 0x000000ffff177224 */ /* 0x000fd400078e0000 */
[----:B------:R0:W-:Y:S04]  /*4dc00*/  STL.64 [R1+0x5a0], R12 ;  /* 0x0005a00c01007387 */ /* 0x0001e80000100a00 */
[----:B------:R1:W-:Y:S04]  /*4dc10*/  STL.64 [R1+0x5a8], R14 ;  /* 0x0005a80e01007387 */ /* 0x0003e80000100a00 */
[----:B------:R-:W-:Y:S04]  /*4dc20*/  STL.64 [R1+0x1a60], R4 ;  /* 0x001a600401007387 */ /* 0x000fe80000100a00 */
[----:B------:R-:W-:Y:S04]  /*4dc30*/  STL.64 [R1+0x1a68], R6 ;  /* 0x001a680601007387 */ /* 0x000fe80000100a00 */
[----:B------:R-:W3:Y:S04]  /*4dc40*/  LDL.LU R0, [R1+0x8328] ;  /* 0x0083280001007983 */ /* 0x000ee80000300800 */
[----:B------:R-:W3:Y:S04]  /*4dc50*/  LDL R20, [R1+0x10] ;  /* 0x0000100001147983 */ /* 0x000ee80000100800 */
[----:B------:R-:W3:Y:S04]  /*4dc60*/  LDL R21, [R1+0x14] ;  /* 0x0000140001157983 */ /* 0x000ee80000100800 */
[----:B------:R-:W2:Y:S04]  /*4dc70*/  LDL R16, [R1+0x50] ;  /* 0x0000500001107983 */ /* 0x000ea80000100800 */
[----:B------:R-:W2:Y:S04]  /*4dc80*/  LDL R17, [R1+0x54] ;  /* 0x0000540001117983 */ /* 0x000ea80000100800 */
[----:B0-----:R-:W4:Y:S04]  /*4dc90*/  LDL.LU.64 R12, [R1+0x1a40] ;  /* 0x001a4000010c7983 */ /* 0x001f280000300a00 */
[----:B-1----:R-:W3:Y:S04]  /*4dca0*/  LDL.LU.64 R14, [R1+0x1a48] ;  /* 0x001a4800010e7983 */ /* 0x002ee80000300a00 */
[----:B---3--:R-:W-:Y:S04]  /*4dcb0*/  STL.64 [R1+0x8320], R14 ;  /* 0x0083200e01007387 */ /* 0x008fe80000100a00 */
[----:B----4-:R0:W-:Y:S04]  /*4dcc0*/  STL.64 [R1+0x8318], R12 ;  /* 0x0083180c01007387 */ /* 0x0101e80000100a00 */
[----:B0-----:R-:W3:Y:S04]  /*4dcd0*/  LDL.LU.64 R12, [R1+0x1a50] ;  /* 0x001a5000010c7983 */ /* 0x001ee80000300a00 */
[----:B------:R-:W3:Y:S04]  /*4dce0*/  LDL.LU.64 R14, [R1+0x1a58] ;  /* 0x001a5800010e7983 */ /* 0x000ee80000300a00 */
[----:B------:R-:W4:Y:S04]  /*4dcf0*/  LDL R18, [R1+0x48] ;  /* 0x0000480001127983 */ /* 0x000f280000100800 */
[----:B------:R-:W4:Y:S04]  /*4dd00*/  LDL R19, [R1+0x4c] ;  /* 0x00004c0001137983 */ /* 0x000f280000100800 */
[----:B----4-:R0:W-:Y:S01]  /*4dd10*/  STL.64 [R1+0x82e0], R18 ;  /* 0x0082e01201007387 */ /* 0x0101e20000100a00 */
[C---:B---3--:R-:W-:Y:S03]  /*4dd20*/  HMMA.16816.F32 R12, R8.reuse, R24, R12 ;  /* 0x00000018080c723c */ /* 0x048fe6000000180c */
[----:B------:R-:W3:Y:S04]  /*4dd30*/  LDL.64 R6, [R1+0x78] ;  /* 0x0000780001067983 */ /* 0x000ee80000100a00 */
[----:B0-----:R-:W4:Y:S04]  /*4dd40*/  LDL R18, [R1+0x68] ;  /* 0x0000680001127983 */ /* 0x001f280000100800 */
[----:B------:R-:W4:Y:S04]  /*4dd50*/  LDL R19, [R1+0x6c] ;  /* 0x00006c0001137983 */ /* 0x000f280000100800 */
[----:B--2---:R0:W-:Y:S04]  /*4dd60*/  STL.64 [R1+0x82d8], R16 ;  /* 0x0082d81001007387 */ /* 0x0041e80000100a00 */
[----:B0-----:R-:W2:Y:S04]  /*4dd70*/  LDL R16, [R1+0x70] ;  /* 0x0000700001107983 */ /* 0x001ea80000100800 */
[----:B------:R-:W2:Y:S04]  /*4dd80*/  LDL R17, [R1+0x74] ;  /* 0x0000740001117983 */ /* 0x000ea80000100800 */
[----:B----4-:R-:W-:Y:S04]  /*4dd90*/  STL.64 [R1+0x82f8], R18 ;  /* 0x0082f81201007387 */ /* 0x010fe80000100a00 */
[----:B------:R-:W-:Y:S04]  /*4dda0*/  STL.64 [R1+0x8250], R22 ;  /* 0x0082501601007387 */ /* 0x000fe80000100a00 */
[----:B------:R0:W-:Y:S04]  /*4ddb0*/  STL.64 [R1+0x8268], R20 ;  /* 0x0082681401007387 */ /* 0x0001e80000100a00 */
[----:B0-----:R-:W4:Y:S04]  /*4ddc0*/  LDL R20, [R1+0x58] ;  /* 0x0000580001147983 */ /* 0x001f280000100800 */
[----:B------:R-:W4:Y:S04]  /*4ddd0*/  LDL R21, [R1+0x5c] ;  /* 0x00005c0001157983 */ /* 0x000f280000100800 */
[----:B------:R-:W-:Y:S04]  /*4dde0*/  STL.64 [R1+0x1a50], R12 ;  /* 0x001a500c01007387 */ /* 0x000fe80000100a00 */
[----:B------:R0:W-:Y:S04]  /*4ddf0*/  STL.64 [R1+0x1a58], R14 ;  /* 0x001a580e01007387 */ /* 0x0001e80000100a00 */
[----:B0-----:R-:W3:Y:S04]  /*4de00*/  LDL.LU.64 R14, [R1+0x8320] ;  /* 0x00832000010e7983 */ /* 0x001ee80000300a00 */
[----:B------:R-:W3:Y:S04]  /*4de10*/  LDL.LU.64 R12, [R1+0x8318] ;  /* 0x00831800010c7983 */ /* 0x000ee80000300a00 */
[----:B------:R-:W2:Y:S01]  /*4de20*/  LDL R22, [R1+0x18] ;  /* 0x0000180001167983 */ /* 0x000ea20000100800 */
[----:B------:R-:W-:Y:S01]  /*4de30*/  IMAD.MOV.U32 R23, RZ, RZ, R0 ;  /* 0x000000ffff177224 */ /* 0x000fe200078e0000 */
[----:B---3--:R-:W-:-:S15]  /*4de40*/  HMMA.16816.F32 R12, R8, R26, R12 ;  /* 0x0000001a080c723c */ /* 0x008fde000000180c */
[----:B------:R-:W-:-:S08]  /*4de50*/  NOP ;  /* 0x0000000000007918 */ /* 0x000fd00000000000 */
[----:B------:R-:W-:Y:S04]  /*4de60*/  STL.64 [R1+0x1a40], R12 ;  /* 0x001a400c01007387 */ /* 0x000fe80000100a00 */
[----:B------:R-:W-:Y:S04]  /*4de70*/  STL.64 [R1+0x1a48], R14 ;  /* 0x001a480e01007387 */ /* 0x000fe80000100a00 */
[----:B------:R-:W3:Y:S04]  /*4de80*/  LDL.LU R0, [R1+0x8310] ;  /* 0x0083100001007983 */ /* 0x000ee80000300800 */
[----:B--2---:R0:W-:Y:S04]  /*4de90*/  STL.64 [R1+0x8280], R22 ;  /* 0x0082801601007387 */ /* 0x0041e80000100a00 */
[----:B0-----:R-:W2:Y:S04]  /*4dea0*/  LDL R22, [R1+0x60] ;  /* 0x0000600001167983 */ /* 0x001ea80000100800 */
[----:B------:R-:W2:Y:S04]  /*4deb0*/  LDL R23, [R1+0x64] ;  /* 0x0000640001177983 */ /* 0x000ea80000100800 */
[----:B--2---:R-:W-:Y:S04]  /*4dec0*/  STL.64 [R1+0x82f0], R22 ;  /* 0x0082f01601007387 */ /* 0x004fe80000100a00 */
[----:B----4-:R0:W-:Y:S04]  /*4ded0*/  STL.64 [R1+0x82e8], R20 ;  /* 0x0082e81401007387 */ /* 0x0101e80000100a00 */
[----:B------:R-:W2:Y:S04]  /*4dee0*/  LDL R26, [R1+0x20] ;  /* 0x00002000011a7983 */ /* 0x000ea80000100800 */
[----:B------:R-:W2:Y:S04]  /*4def0*/  LDL R27, [R1+0x24] ;  /* 0x00002400011b7983 */ /* 0x000ea80000100800 */
[----:B0-----:R-:W4:Y:S04]  /*4df00*/  LDL.LU.64 R20, [R1+0x1a10] ;  /* 0x001a100001147983 */ /* 0x001f280000300a00 */
[----:B------:R-:W3:Y:S01]  /*4df10*/  LDL.LU.64 R22, [R1+0x1a18] ;  /* 0x001a180001167983 */ /* 0x000ee20000300a00 */
[----:B------:R-:W-:-:S03]  /*4df20*/  IMAD.MOV.U32 R3, RZ, RZ, R24 ;  /* 0x000000ffff037224 */ /* 0x000fc600078e0018 */
[----:B---3--:R-:W-:Y:S04]  /*4df30*/  STL.64 [R1+0x8308], R22 ;  /* 0x0083081601007387 */ /* 0x008fe80000100a00 */
[----:B----4-:R0:W-:Y:S04]  /*4df40*/  STL.64 [R1+0x8300], R20 ;  /* 0x0083001401007387 */ /* 0x0101e80000100a00 */
[----:B0-----:R-:W3:Y:S04]  /*4df50*/  LDL.LU.64 R20, [R1+0x1a20] ;  /* 0x001a200001147983 */ /* 0x001ee80000300a00 */
[----:B------:R-:W3:Y:S04]  /*4df60*/  LDL.LU.64 R22, [R1+0x1a28] ;  /* 0x001a280001167983 */ /* 0x000ee80000300a00 */
[----:B------:R-:W4:Y:S01]  /*4df70*/  LDL R24, [R1+0x28] ;  /* 0x0000280001187983 */ /* 0x000f220000100800 */
[----:B------:R-:W-:-:S03]  /*4df80*/  IMAD.MOV.U32 R25, RZ, RZ, R0 ;  /* 0x000000ffff197224 */ /* 0x000fc600078e0000 */
[----:B------:R-:W3:Y:S04]  /*4df90*/  LDL.LU.64 R12, [R1+0x19e0] ;  /* 0x0019e000010c7983 */ /* 0x000ee80000300a00 */
[----:B------:R-:W3:Y:S04]  /*4dfa0*/  LDL.LU.64 R14, [R1+0x19e8] ;  /* 0x0019e800010e7983 */ /* 0x000ee80000300a00 */
[----:B--2---:R-:W-:Y:S04]  /*4dfb0*/  STL.64 [R1+0x8290], R26 ;  /* 0x0082901a01007387 */ /* 0x004fe80000100a00 */
[----:B----4-:R0:W-:Y:S04]  /*4dfc0*/  STL.64 [R1+0x8288], R24 ;  /* 0x0082881801007387 */ /* 0x0101e80000100a00 */
[----:B0-----:R-:W2:Y:S04]  /*4dfd0*/  LDL.LU.64 R24, [R1+0x1a30] ;  /* 0x001a300001187983 */ /* 0x001ea80000300a00 */
[----:B------:R-:W2:Y:S04]  /*4dfe0*/  LDL.LU.64 R26, [R1+0x1a38] ;  /* 0x001a3800011a7983 */ /* 0x000ea80000300a00 */
[----:B------:R-:W4:Y:S01]  /*4dff0*/  LDL.LU.64 R4, [R1+0x19d0] ;  /* 0x0019d00001047983 */ /* 0x000f220000300a00 */
[----:B------:R-:W-:Y:S01]  /*4e000*/  IMAD.MOV.U32 R0, RZ, RZ, R7 ;  /* 0x000000ffff007224 */ /* 0x000fe200078e0007 */
[----:B--2---:R-:W-:-:S15]  /*4e010*/  HMMA.16816.F32 R24, R8, R6, R24 ;  /* 0x000000060818723c */ /* 0x004fde0000001818 */
[----:B------:R-:W-:-:S08]  /*4e020*/  NOP ;  /* 0x0000000000007918 */ /* 0x000fd00000000000 */
[----:B------:R-:W-:Y:S04]  /*4e030*/  STL.64 [R1+0x1a30], R24 ;  /* 0x001a301801007387 */ /* 0x000fe80000100a00 */
[----:B------:R0:W-:Y:S04]  /*4e040*/  STL.64 [R1+0x1a38], R26 ;  /* 0x001a381a01007387 */ /* 0x0001e80000100a00 */
[----:B------:R-:W4:Y:S04]  /*4e050*/  LDL.LU.64 R6, [R1+0x19d8] ;  /* 0x0019d80001067983 */ /* 0x000f280000300a00 */
[----:B0-----:R-:W2:Y:S04]  /*4e060*/  LDL R26, [R1+0x30] ;  /* 0x00003000011a7983 */ /* 0x001ea80000100800 */
[----:B------:R-:W2:Y:S01]  /*4e070*/  LDL R27, [R1+0x34] ;  /* 0x00003400011b7983 */ /* 0x000ea20000100800 */
[C---:B---3--:R-:W-:Y:S03]  /*4e080*/  HMMA.16816.F32 R16, R8.reuse, R16, R20 ;  /* 0x000000100810723c */ /* 0x048fe60000001814 */
[----:B--2---:R0:W-:Y:S04]  /*4e090*/  STL.64 [R1+0x82a8], R26 ;  /* 0x0082a81a01007387 */ /* 0x0041e80000100a00 */
[----:B------:R-:W2:Y:S04]  /*4e0a0*/  LDL.LU.64 R24, [R1+0x1a00] ;  /* 0x001a000001187983 */ /* 0x000ea80000300a00 */
[----:B0-----:R-:W2:Y:S04]  /*4e0b0*/  LDL.LU.64 R26, [R1+0x1a08] ;  /* 0x001a0800011a7983 */ /* 0x001ea80000300a00 */
[----:B------:R-:W3:Y:S04]  /*4e0c0*/  LDL.LU.64 R22, [R1+0x8308] ;  /* 0x0083080001167983 */ /* 0x000ee80000300a00 */
[----:B------:R-:W3:Y:S04]  /*4e0d0*/  LDL.LU.64 R20, [R1+0x8300] ;  /* 0x0083000001147983 */ /* 0x000ee80000300a00 */
        /* <DEDUP_REMOVED lines=20> */
[C---:B---3--:R-:W-:Y:S06]  /*4e220*/  HMMA.16816.F32 R12, R8.reuse, R16, R12 ;  /* 0x00000010080c723c */ /* 0x048fec000000180c */
[----:B--2---:R-:W-:Y:S01]  /*4e230*/  HMMA.16816.F32 R20, R8, R20, R24 ;  /* 0x000000140814723c */ /* 0x004fe20000001818 */
[----:B------:R-:W2:-:S15]  /*4e240*/  LDL R26, [R1+0x40] ;  /* 0x00004000011a7983 */ /* 0x000e9e0000100800 */
[----:B------:R-:W-:-:S07]  /*4e250*/  NOP ;  /* 0x0000000000007918 */ /* 0x000fce0000000000 */
[----:B------:R-:W-:Y:S04]  /*4e260*/  STL.64 [R1+0x19f0], R20 ;  /* 0x0019f01401007387 */ /* 0x000fe80000100a00 */
[----:B------:R-:W-:Y:S04]  /*4e270*/  STL.64 [R1+0x19f8], R22 ;  /* 0x0019f81601007387 */ /* 0x000fe80000100a00 */
[----:B------:R-:W-:Y:S04]  /*4e280*/  STL.64 [R1+0x19e0], R12 ;  /* 0x0019e00c01007387 */ /* 0x000fe80000100a00 */
[----:B------:R0:W-:Y:S04]  /*4e290*/  STL.64 [R1+0x19e8], R14 ;  /* 0x0019e80e01007387 */ /* 0x0001e80000100a00 */
[----:B------:R-:W2:Y:S04]  /*4e2a0*/  LDL R27, [R1+0x44] ;  /* 0x00004400011b7983 */ /* 0x000ea80000100800 */
[----:B0-----:R-:W3:Y:S04]  /*4e2b0*/  LDL.LU R14, [R1+0x3124] ;  /* 0x00312400010e7983 */ /* 0x001ee80000300800 */
[----:B------:R-:W3:Y:S04]  /*4e2c0*/  LDL.LU R15, [R1+0x312c] ;  /* 0x00312c00010f7983 */ /* 0x000ee80000300800 */
[----:B------:R-:W2:Y:S04]  /*4e2d0*/  LDL.LU.64 R20, [R1+0x1990] ;  /* 0x0019900001147983 */ /* 0x000ea80000300a00 */
[----:B------:R-:W3:Y:S01]  /*4e2e0*/  LDL.LU.64 R22, [R1+0x1998] ;  /* 0x0019980001167983 */ /* 0x000ee20000300a00 */
        /* <DEDUP_REMOVED lines=24> */
[C---:B------:R-:W-:Y:S03]  /*4e470*/  HMMA.16816.F32 R24, R8.reuse, R26, R20 ;  /* 0x0000001a0818723c */ /* 0x040fe60000001814 */
[----:B----4-:R-:W-:Y:S04]  /*4e480*/  STL.64 [R1+0x8278], R18 ;  /* 0x0082781201007387 */ /* 0x010fe80000100a00 */
[----:B--2---:R0:W-:Y:S04]  /*4e490*/  STL.64 [R1+0x8270], R16 ;  /* 0x0082701001007387 */ /* 0x0041e80000100a00 */
[----:B0-----:R-:W2:Y:S04]  /*4e4a0*/  LDL.LU.64 R16, [R1+0x1970] ;  /* 0x0019700001107983 */ /* 0x001ea80000300a00 */
[----:B------:R-:W2:Y:S04]  /*4e4b0*/  LDL.LU.64 R18, [R1+0x1978] ;  /* 0x0019780001127983 */ /* 0x000ea80000300a00 */
[----:B------:R-:W4:Y:S04]  /*4e4c0*/  LDL.LU R12, [R1+0x3114] ;  /* 0x00311400010c7983 */ /* 0x000f280000300800 */
[----:B------:R-:W4:Y:S04]  /*4e4d0*/  LDL.LU R13, [R1+0x311c] ;  /* 0x00311c00010d7983 */ /* 0x000f280000300800 */
[----:B------:R0:W-:Y:S04]  /*4e4e0*/  STL.64 [R1+0x81f8], R14 ;  /* 0x0081f80e01007387 */ /* 0x0001e80000100a00 */
[----:B0-----:R-:W2:Y:S04]  /*4e4f0*/  LDL R14, [R1] ;  /* 0x00000000010e7983 */ /* 0x001ea80000100800 */
[----:B------:R-:W2:Y:S04]  /*4e500*/  LDL R15, [R1+0x4] ;  /* 0x00000400010f7983 */ /* 0x000ea80000100800 */
[----:B----4-:R-:W-:Y:S04]  /*4e510*/  STL.64 [R1+0x81f0], R12 ;  /* 0x0081f00c01007387 */ /* 0x010fe80000100a00 */
        /* <DEDUP_REMOVED lines=18> */
[----:B0-----:R-:W3:Y:S04]  /*4e640*/  LDL.LU.64 R26, [R1+0x8290] ;  /* 0x00829000011a7983 */ /* 0x001ee80000300a00 */
[----:B------:R-:W4:Y:S02]  /*4e650*/  LDL.LU.64 R24, [R1+0x8288] ;  /* 0x0082880001187983 */ /* 0x000f240000300a00 */
[----:B----4-:R-:W-:-:S15]  /*4e660*/  HMMA.16816.F32 R20, R8, R24, R20 ;  /* 0x000000180814723c */ /* 0x010fde0000001814 */
[----:B------:R-:W-:-:S08]  /*4e670*/  NOP ;  /* 0x0000000000007918 */ /* 0x000fd00000000000 */
[----:B------:R-:W-:Y:S04]  /*4e680*/  STL.64 [R1+0x1990], R20 ;  /* 0x0019901401007387 */ /* 0x000fe80000100a00 */
[----:B------:R0:W-:Y:S04]  /*4e690*/  STL.64 [R1+0x1998], R22 ;  /* 0x0019981601007387 */ /* 0x0001e80000100a00 */
[----:B0-----:R-:W2:Y:S01]  /*4e6a0*/  LDL.LU.64 R22, [R1+0x8280] ;  /* 0x0082800001167983 */ /* 0x001ea20000300a00 */
[----:B---3--:R-:W-:Y:S03]  /*4e6b0*/  HMMA.16816.F32 R4, R8, R26, R4 ;  /* 0x0000001a0804723c */ /* 0x008fe60000001804 */
[----:B------:R-:W3:Y:S04]  /*4e6c0*/  LDL.LU.64 R24, [R1+0x1940] ;  /* 0x0019400001187983 */ /* 0x000ee80000300a00 */
[----:B------:R-:W3:-:S15]  /*4e6d0*/  LDL.LU.64 R26, [R1+0x1948] ;  /* 0x00194800011a7983 */ /* 0x000ede0000300a00 */
[----:B------:R-:W-:-:S01]  /*4e6e0*/  NOP ;  /* 0x0000000000007918 */ /* 0x000fc20000000000 */
        /* <DEDUP_REMOVED lines=19> */
[----:B--2---:R-:W-:Y:S03]  /*4e820*/  HMMA.16816.F32 R16, R8, R22, R16 ;  /* 0x000000160810723c */ /* 0x004fe60000001810 */
[----:B------:R-:W2:-:S15]  /*4e830*/  LDL.LU.64 R22, [R1+0x1918] ;  /* 0x0019180001167983 */ /* 0x000e9e0000300a00 */
[----:B------:R-:W-:-:S05]  /*4e840*/  NOP ;  /* 0x0000000000007918 */ /* 0x000fca0000000000 */
[----:B------:R-:W-:Y:S04]  /*4e850*/  STL.64 [R1+0x1950], R16 ;  /* 0x0019501001007387 */ /* 0x000fe80000100a00 */
[----:B------:R-:W-:Y:S04]  /*4e860*/  STL.64 [R1+0x1958], R18 ;  /* 0x0019581201007387 */ /* 0x000fe80000100a00 */
[----:B--2---:R-:W-:Y:S04]  /*4e870*/  STL.64 [R1+0x8238], R22 ;  /* 0x0082381601007387 */ /* 0x004fe80000100a00 */
[----:B---3--:R0:W-:Y:S04]  /*4e880*/  STL.64 [R1+0x8230], R20 ;  /* 0x0082301401007387 */ /* 0x0081e80000100a00 */
[----:B0-----:R-:W2:Y:S04]  /*4e890*/  LDL.LU.64 R20, [R1+0x1920] ;  /* 0x0019200001147983 */ /* 0x001ea80000300a00 */
[----:B------:R-:W2:Y:S04]  /*4e8a0*/  LDL.LU.64 R22, [R1+0x1928] ;  /* 0x0019280001167983 */ /* 0x000ea80000300a00 */
[----:B------:R-:W3:Y:S04]  /*4e8b0*/  LDL.LU.64 R16, [R1+0x18f0] ;  /* 0x0018f00001107983 */ /* 0x000ee80000300a00 */
[----:B------:R-:W2:Y:S01]  /*4e8c0*/  LDL.LU.64 R18, [R1+0x18f8] ;  /* 0x0018f80001127983 */ /* 0x000ea20000300a00 */
[C---:B------:R-:W-:Y:S06]  /*4e8d0*/  HMMA.16816.F32 R12, R8.reuse, R14, R24 ;  /* 0x0000000e080c723c */ /* 0x040fec0000001818 */
[C---:B----4-:R-:W-:Y:S01]  /*4e8e0*/  HMMA.16816.F32 R4, R8.reuse, R28, R4 ;  /* 0x0000001c0804723c */ /* 0x050fe20000001804 */
[----:B--2---:R-:W-:Y:S04]  /*4e8f0*/  STL.64 [R1+0x8218], R18 ;  /* 0x0082181201007387 */ /* 0x004fe80000100a00 */
[----:B---3--:R0:W-:Y:S04]  /*4e900*/  STL.64 [R1+0x8210], R16 ;  /* 0x0082101001007387 */ /* 0x0081e80000100a00 */
[----:B0-----:R-:W2:Y:S04]  /*4e910*/  LDL.LU.64 R16, [R1+0x1900] ;  /* 0x0019000001107983 */ /* 0x001ea80000300a00 */
[----:B------:R-:W2:Y:S04]  /*4e920*/  LDL.LU.64 R18, [R1+0x1908] ;  /* 0x0019080001127983 */ /* 0x000ea80000300a00 */
[----:B------:R-:W3:Y:S04]  /*4e930*/  LDL.LU.64 R26, [R1+0x8248] ;  /* 0x00824800011a7983 */ /* 0x000ee80000300a00 */
[----:B------:R-:W4:Y:S04]  /*4e940*/  LDL.LU.64 R24, [R1+0x8240] ;  /* 0x0082400001187983 */ /* 0x000f280000300a00 */
[----:B------:R0:W-:Y:S04]  /*4e950*/  STL.64 [R1+0x1940], R12 ;  /* 0x0019400c01007387 */ /* 0x0001e80000100a00 */
[----:B------:R1:W-:Y:S04]  /*4e960*/  STL.64 [R1+0x1948], R14 ;  /* 0x0019480e01007387 */ /* 0x0003e80000100a00 */
[----:B0-----:R-:W2:Y:S04]  /*4e970*/  LDL.LU.64 R12, [R1+0x18e0] ;  /* 0x0018e000010c7983 */ /* 0x001ea80000300a00 */
[----:B-1----:R-:W2:Y:S04]  /*4e980*/  LDL.LU.64 R14, [R1+0x18e8] ;  /* 0x0018e800010e7983 */ /* 0x002ea80000300a00 */
[----:B------:R0:W-:Y:S04]  /*4e990*/  STL.64 [R1+0x1930], R4 ;  /* 0x0019300401007387 */ /* 0x0001e80000100a00 */
[----:B------:R1:W-:Y:S04]  /*4e9a0*/  STL.64 [R1+0x1938], R6 ;  /* 0x0019380601007387 */ /* 0x0003e80000100a00 */
[----:B0-----:R-:W2:Y:S04]  /*4e9b0*/  LDL.LU.64 R4, [R1+0x18d0] ;  /* 0x0018d00001047983 */ /* 0x001ea80000300a00 */
[----:B-1----:R-:W2:Y:S04]  /*4e9c0*/  LDL.LU.64 R6, [R1+0x18d8] ;  /* 0x0018d80001067983 */ /* 0x002ea80000300a00 */
        /* <DEDUP_REMOVED lines=46> */
[----:B------:R0:W-:Y:S04]  /*4ecb0*/  STL.64 [R1+0x8098], R18 ;  /* 0x0080981201007387 */ /* 0x0001e80000100a00 */
[----:B0-----:R-:W3:Y:S04]  /*4ecc0*/  LDL.LU R18, [R1+0x3118] ;  /* 0x0031180001127983 */ /* 0x001ee80000300800 */
[----:B------:R-:W4:Y:S04]  /*4ecd0*/  LDL.LU R19, [R1+0x3120] ;  /* 0x0031200001137983 */ /* 0x000f280000300800 */
[----:B------:R0:W-:Y:S01]  /*4ece0*/  STL.64 [R1+0x8090], R16 ;  /* 0x0080901001007387 */ /* 0x0001e20000100a00 */
[----:B---3--:R-:W-:-:S02]  /*4ecf0*/  IMAD R12, R12, 0x100, R18 ;  /* 0x000001000c0c7824 */ /* 0x008fc400078e0212 */
[----:B----4-:R-:W-:Y:S02]  /*4ed00*/  IMAD R13, R13, 0x100, R19 ;  /* 0x000001000d0d7824 */ /* 0x010fe400078e0213 */
[----:B0-----:R-:W-:-:S15]  /*4ed10*/  HMMA.16816.F32 R16, R8, R6, R20 ;  /* 0x000000060810723c */ /* 0x001fde0000001814 */
[----:B------:R-:W-:-:S08]  /*4ed20*/  NOP ;  /* 0x0000000000007918 */ /* 0x000fd00000000000 */
[----:B------:R-:W-:Y:S04]  /*4ed30*/  STL.64 [R1+0x18c0], R16 ;  /* 0x0018c01001007387 */ /* 0x000fe80000100a00 */
[----:B------:R2:W-:Y:S02]  /*4ed40*/  STL.64 [R1+0x18c8], R18 ;  /* 0x0018c81201007387 */ /* 0x0005e40000100a00 */
[----:B--2---:R-:W-:Y:S01]  /*4ed50*/  HMMA.16816.F32 R16, R8, R4, R24 ;  /* 0x000000040810723c */ /* 0x004fe20000001818 */
[----:B------:R-:W-:Y:S02]  /*4ed60*/  IMAD.MOV.U32 R22, RZ, RZ, R3 ;  /* 0x000000ffff167224 */ /* 0x000fe400078e0003 */
[----:B------:R-:W2:-:S15]  /*4ed70*/  LDL.LU R3, [R1+0x81d8] ;  /* 0x0081d80001037983 */ /* 0x000e9e0000300800 */
[----:B------:R-:W-:-:S05]  /*4ed80*/  NOP ;  /* 0x0000000000007918 */ /* 0x000fca0000000000 */
[----:B------:R-:W-:Y:S04]  /*4ed90*/  STL.64 [R1+0x21a0], R16 ;  /* 0x0021a01001007387 */ /* 0x000fe80000100a00 */
[----:B------:R-:W-:Y:S04]  /*4eda0*/  STL.64 [R1+0x21a8], R18 ;  /* 0x0021a81201007387 */ /* 0x000fe80000100a00 */
[----:B------:R-:W3:Y:S04]  /*4edb0*/  LDL R23, [R1+0x8c] ;  /* 0x00008c0001177983 */ /* 0x000ee80000100800 */
[----:B------:R-:W4:Y:S04]  /*4edc0*/  LDL R20, [R1+0x90] ;  /* 0x0000900001147983 */ /* 0x000f280000100800 */
[----:B------:R-:W4:Y:S04]  /*4edd0*/  LDL R21, [R1+0x94] ;  /* 0x0000940001157983 */ /* 0x000f280000100800 */
[----:B---3--:R0:W-:Y:S04]  /*4ede0*/  STL.64 [R1+0x8198], R22 ;  /* 0x0081981601007387 */ /* 0x0081e80000100a00 */
[----:B0-----:R-:W3:Y:S04]  /*4edf0*/  LDL.64 R22, [R1+0x98] ;  /* 0x0000980001167983 */ /* 0x001ee80000100a00 */
[----:B---3--:R0:W-:Y:S02]  /*4ee00*/  STL.64 [R1+0x81b8], R22 ;  /* 0x0081b81601007387 */ /* 0x0081e40000100a00 */
[----:B0-----:R-:W-:-:S02]  /*4ee10*/  IMAD.MOV.U32 R22, RZ, RZ, R2 ;  /* 0x000000ffff167224 */ /* 0x001fc400078e0002 */
[----:B--2---:R-:W-:Y:S01]  /*4ee20*/  IMAD.MOV.U32 R23, RZ, RZ, R3 ;  /* 0x000000ffff177224 */ /* 0x004fe200078e0003 */
[----:B------:R-:W2:Y:S04]  /*4ee30*/  LDL.LU R2, [R1+0x81d4] ;  /* 0x0081d40001027983 */ /* 0x000ea80000300800 */
[----:B------:R-:W2:Y:S04]  /*4ee40*/  LDL.LU R3, [R1+0x81d0] ;  /* 0x0081d00001037983 */ /* 0x000ea80000300800 */
[----:B----4-:R0:W-:Y:S04]  /*4ee50*/  STL.64 [R1+0x81b0], R20 ;  /* 0x0081b01401007387 */ /* 0x0101e80000100a00 */
[----:B------:R-:W3:Y:S04]  /*4ee60*/  LDL.64 R18, [R1+0x80] ;  /* 0x0000800001127983 */ /* 0x000ee80000100a00 */
[----:B0-----:R-:W4:Y:S04]  /*4ee70*/  LDL R20, [R1+0xa8] ;  /* 0x0000a80001147983 */ /* 0x001f280000100800 */
[----:B------:R-:W4:Y:S04]  /*4ee80*/  LDL R21, [R1+0xac] ;  /* 0x0000ac0001157983 */ /* 0x000f280000100800 */
[----:B---3--:R0:W-:Y:S04]  /*4ee90*/  STL.64 [R1+0x8190], R18 ;  /* 0x0081901201007387 */ /* 0x0081e80000100a00 */
[----:B------:R-:W2:Y:S04]  /*4eea0*/  LDL.LU.64 R16, [R1+0x2190] ;  /* 0x0021900001107983 */ /* 0x000ea80000300a00 */
[----:B0-----:R-:W2:Y:S04]  /*4eeb0*/  LDL.LU.64 R18, [R1+0x2198] ;  /* 0x0021980001127983 */ /* 0x001ea80000300a00 */
[----:B------:R-:W3:Y:S04]  /*4eec0*/  LDL.64 R26, [R1+0x58] ;  /* 0x00005800011a7983 */ /* 0x000ee80000100a00 */
[----:B------:R-:W4:Y:S04]  /*4eed0*/  LDL.64 R24, [R1+0x60] ;  /* 0x0000600001187983 */ /* 0x000f280000100a00 */
[----:B---3--:R-:W-:Y:S04]  /*4eee0*/  STL.64 [R1+0x8160], R26 ;  /* 0x0081601a01007387 */ /* 0x008fe80000100a00 */
[----:B----4-:R-:W-:Y:S04]  /*4eef0*/  STL.64 [R1+0x8158], R24 ;  /* 0x0081581801007387 */ /* 0x010fe80000100a00 */
[----:B------:R-:W-:Y:S04]  /*4ef00*/  STL [R1+0x8044], R4 ;  /* 0x0080440401007387 */ /* 0x000fe80000100800 */
[----:B------:R0:W-:Y:S04]  /*4ef10*/  STL [R1+0x8040], R5 ;  /* 0x0080400501007387 */ /* 0x0001e80000100800 */
[----:B0-----:R-:W3:Y:S04]  /*4ef20*/  LDL.64 R4, [R1+0x70] ;  /* 0x0000700001047983 */ /* 0x001ee80000100a00 */
[----:B------:R0:W-:Y:S04]  /*4ef30*/  STL.64 [R1+0x8170], R6 ;  /* 0x0081700601007387 */ /* 0x0001e80000100a00 */
[----:B0-----:R-:W4:Y:S01]  /*4ef40*/  LDL R6, [R1+0x78] ;  /* 0x0000780001067983 */ /* 0x001f220000100800 */
[----:B--2---:R-:W-:Y:S01]  /*4ef50*/  HMMA.16816.F32 R16, R8, R2, R16 ;  /* 0x000000020810723c */ /* 0x004fe20000001810 */
[----:B------:R-:W-:-:S02]  /*4ef60*/  IMAD.MOV.U32 R7, RZ, RZ, R0 ;  /* 0x000000ffff077224 */ /* 0x000fc400078e0000 */
[----:B---3--:R0:W-:Y:S04]  /*4ef70*/  STL.64 [R1+0x8168], R4 ;  /* 0x0081680401007387 */ /* 0x0081e80000100a00 */
[----:B----4-:R1:W-:Y:S04]  /*4ef80*/  STL.64 [R1+0x8188], R6 ;  /* 0x0081880601007387 */ /* 0x0103e80000100a00 */
[----:B0-----:R-:W2:Y:S04]  /*4ef90*/  LDL.LU.64 R4, [R1+0x18b0] ;  /* 0x0018b00001047983 */ /* 0x001ea80000300a00 */
[----:B-1----:R-:W2:Y:S08]  /*4efa0*/  LDL.LU.64 R6, [R1+0x18b8] ;  /* 0x0018b80001067983 */ /* 0x002eb00000300a00 */
[----:B------:R-:W-:Y:S04]  /*4efb0*/  STL.64 [R1+0x2190], R16 ;  /* 0x0021901001007387 */ /* 0x000fe80000100a00 */
[----:B------:R-:W-:Y:S04]  /*4efc0*/  STL.64 [R1+0x2198], R18 ;  /* 0x0021981201007387 */ /* 0x000fe80000100a00 */
        /* <DEDUP_REMOVED lines=8> */
[----:B--2---:R-:W-:Y:S01]  /*4f050*/  HMMA.16816.F32 R8, R8, R20, R4 ;  /* 0x000000140808723c */ /* 0x004fe20000001804 */
[----:B------:R-:W-:-:S02]  /*4f060*/  IMAD R14, R14, 0x100, R28 ;  /* 0x000001000e0e7824 */ /* 0x000fc400078e021c */
[----:B------:R-:W-:Y:S01]  /*4f070*/  IMAD R15, R15, 0x100, R29 ;  /* 0x000001000f0f7824 */ /* 0x000fe200078e021d */
[----:B------:R-:W-:Y:S02]  /*4f080*/  F2FP.F16.E4M3.UNPACK_B R12, R12 ;  /* 0x0000000cff0c723e */ /* 0x000fe400020006ff */
[----:B------:R-:W-:Y:S02]  /*4f090*/  F2FP.F16.E4M3.UNPACK_B R13, R13 ;  /* 0x0000000dff0d723e */ /* 0x000fe400020006ff */
[----:B------:R-:W-:Y:S02]  /*4f0a0*/  F2FP.F16.E4M3.UNPACK_B R14, R14 ;  /* 0x0000000eff0e723e */ /* 0x000fe400020006ff */
[----:B------:R-:W-:Y:S01]  /*4f0b0*/  F2FP.F16.E4M3.UNPACK_B R15, R15 ;  /* 0x0000000fff0f723e */ /* 0x000fe200020006ff */
[----:B---3--:R-:W-:Y:S04]  /*4f0c0*/  STL.64 [R1+0x81a8], R18 ;  /* 0x0081a81201007387 */ /* 0x008fe80000100a00 */
[----:B----4-:R0:W-:Y:S04]  /*4f0d0*/  STL.64 [R1+0x81a0], R16 ;  /* 0x0081a01001007387 */ /* 0x0101e80000100a00 */
[----:B0-----:R-:W2:Y:S04]  /*4f0e0*/  LDL.LU.64 R16, [R1+0x18a0] ;  /* 0x0018a00001107983 */ /* 0x001ea80000300a00 */
[----:B------:R-:W2:Y:S04]  /*4f0f0*/  LDL.LU.64 R18, [R1+0x18a8] ;  /* 0x0018a80001127983 */ /* 0x000ea80000300a00 */
[----:B------:R-:W3:Y:S04]  /*4f100*/  LDL.64 R28, [R1+0x50] ;  /* 0x00005000011c7983 */ /* 0x000ee80000100a00 */
[----:B------:R-:W-:Y:S04]  /*4f110*/  STL [R1+0x804c], R2 ;  /* 0x00804c0201007387 */ /* 0x000fe80000100800 */
[----:B------:R0:W-:Y:S04]  /*4f120*/  STL [R1+0x8048], R3 ;  /* 0x0080480301007387 */ /* 0x0001e80000100800 */
[----:B0-----:R-:W4:Y:S04]  /*4f130*/  LDL.64 R2, [R1+0x68] ;  /* 0x0000680001027983 */ /* 0x001f280000100a00 */
[----:B------:R-:W3:Y:S04]  /*4f140*/  LDL.LU.64 R4, [R1+0x1880] ;  /* 0x0018800001047983 */ /* 0x000ee80000300a00 */
[----:B------:R-:W3:Y:S04]  /*4f150*/  LDL.LU.64 R6, [R1+0x1888] ;  /* 0x0018880001067983 */ /* 0x000ee80000300a00 */
[----:B------:R0:W-:Y:S04]  /*4f160*/  STL.64 [R1+0x18b0], R8 ;  /* 0x0018b00801007387 */ /* 0x0001e80000100a00 */
[----:B------:R1:W-:Y:S04]  /*4f170*/  STL.64 [R1+0x18b8], R10 ;  /* 0x0018b80a01007387 */ /* 0x0003e80000100a00 */
[----:B0-----:R-:W2:Y:S04]  /*4f180*/  LDL.LU.64 R8, [R1+0x1860] ;  /* 0x0018600001087983 */ /* 0x001ea80000300a00 */
[----:B-1----:R-:W4:Y:S01]  /*4f190*/  LDL.LU.64 R10, [R1+0x1868] ;  /* 0x00186800010a7983 */ /* 0x002f220000300a00 */
[C---:B------:R-:W-:Y:S03]  /*4f1a0*/  HMMA.16816.F32 R20, R12.reuse, R22, R24 ;  /* 0x000000160c14723c */ /* 0x040fe60000001818 */
        /* <DEDUP_REMOVED lines=8> */
[----:B0-----:R-:W4:Y:S04]  /*4f230*/  LDL.LU.64 R22, [R1+0x81b8] ;  /* 0x0081b80001167983 */ /* 0x001f280000300a00 */
[----:B------:R-:W3:Y:S01]  /*4f240*/  LDL.LU.64 R20, [R1+0x81b0] ;  /* 0x0081b00001147983 */ /* 0x000ee20000300a00 */
[----:B----4-:R-:W-:Y:S06]  /*4f250*/  HMMA.16816.F32 R24, R12, R22, R24 ;  /* 0x000000160c18723c */ /* 0x010fec0000001818 */
[----:B------:R-:W-:-:S02]  /*4f260*/  IMAD.MOV.U32 R0, RZ, RZ, R23 ;  /* 0x000000ffff007224 */ /* 0x000fc400078e0017 */
[----:B---3--:R-:W-:-:S15]  /*4f270*/  HMMA.16816.F32 R20, R12, R20, R16 ;  /* 0x000000140c14723c */ /* 0x008fde0000001810 */
[----:B------:R0:W-:Y:S04]  /*4f280*/  STL.64 [R1+0x580], R24 ;  /* 0x0005801801007387 */ /* 0x0001e80000100a00 */
[----:B------:R1:W-:Y:S04]  /*4f290*/  STL.64 [R1+0x588], R26 ;  /* 0x0005881a01007387 */ /* 0x0003e80000100a00 */
[----:B0-----:R-:W3:Y:S04]  /*4f2a0*/  LDL.LU.64 R24, [R1+0x1850] ;  /* 0x0018500001187983 */ /* 0x001ee80000300a00 */
[----:B-1----:R-:W3:Y:S04]  /*4f2b0*/  LDL.LU.64 R26, [R1+0x1858] ;  /* 0x00185800011a7983 */ /* 0x002ee80000300a00 */
[----:B------:R-:W-:Y:S04]  /*4f2c0*/  STL [R1+0x8038], R0 ;  /* 0x0080380001007387 */ /* 0x000fe80000100800 */
[----:B------:R-:W4:Y:S04]  /*4f2d0*/  LDL.LU.64 R18, [R1+0x81a8] ;  /* 0x0081a80001127983 */ /* 0x000f280000300a00 */
[----:B------:R-:W4:Y:S04]  /*4f2e0*/  LDL.LU.64 R16, [R1+0x81a0] ;  /* 0x0081a00001107983 */ /* 0x000f280000300a00 */
[----:B------:R-:W-:Y:S04]  /*4f2f0*/  STL.64 [R1+0x18a0], R20 ;  /* 0x0018a01401007387 */ /* 0x000fe80000100a00 */
[----:B------:R0:W-:Y:S04]  /*4f300*/  STL.64 [R1+0x18a8], R22 ;  /* 0x0018a81601007387 */ /* 0x0001e80000100a00 */
[----:B0-----:R-:W4:Y:S02]  /*4f310*/  LDL.LU.64 R22, [R1+0x8198] ;  /* 0x0081980001167983 */ /* 0x001f240000300a00 */
[----:B----4-:R-:W-:Y:S02]  /*4f320*/  HMMA.16816.F32 R20, R12, R22, R16 ;  /* 0x000000160c14723c */ /* 0x010fe40000001810 */
[----:B------:R-:W4:-:S15]  /*4f330*/  LDL.LU.64 R18, [R1+0x8190] ;  /* 0x0081900001127983 */ /* 0x000f1e0000300a00 */
[----:B------:R-:W-:-:S06]  /*4f340*/  NOP ;  /* 0x0000000000007918 */ /* 0x000fcc0000000000 */
[----:B------:R0:W-:Y:S04]  /*4f350*/  STL.64 [R1+0x1890], R20 ;  /* 0x0018901401007387 */ /* 0x0001e80000100a00 */
[----:B------:R1:W-:Y:S04]  /*4f360*/  STL.64 [R1+0x1898], R22 ;  /* 0x0018981601007387 */ /* 0x0003e80000100a00 */
[----:B0-----:R-:W3:Y:S04]  /*4f370*/  LDL.LU.64 R20, [R1+0x1840] ;  /* 0x0018400001147983 */ /* 0x001ee80000300a00 */
[----:B-1----:R-:W3:Y:S01]  /*4f380*/  LDL.LU.64 R22, [R1+0x1848] ;  /* 0x0018480001167983 */ /* 0x002ee20000300a00 */
[----:B----4-:R-:W-:-:S15]  /*4f390*/  HMMA.16816.F32 R4, R12, R18, R4 ;  /* 0x000000120c04723c */ /* 0x010fde0000001804 */
[----:B------:R-:W-:-:S08]  /*4f3a0*/  NOP ;  /* 0x0000000000007918 */ /* 0x000fd00000000000 */
[----:B------:R-:W-:Y:S04]  /*4f3b0*/  STL.64 [R1+0x1880], R4 ;  /* 0x0018800401007387 */ /* 0x000fe80000100a00 */
[----:B------:R0:W-:Y:S04]  /*4f3c0*/  STL.64 [R1+0x1888], R6 ;  /* 0x0018880601007387 */ /* 0x0001e80000100a00 */
[----:B0-----:R-:W2:Y:S01]  /*4f3d0*/  LDL.LU.64 R6, [R1+0x8188] ;  /* 0x0081880001067983 */ /* 0x001ea20000300a00 */
[----:B------:R-:W-:-:S03]  /*4f3e0*/  IMAD.MOV.U32 R0, RZ, RZ, R19 ;  /* 0x000000ffff007224 */ /* 0x000fc600078e0013 */
[----:B------:R-:W4:Y:S04]  /*4f3f0*/  LDL.LU.64 R16, [R1+0x1830] ;  /* 0x0018300001107983 */ /* 0x000f280000300a00 */
[----:B------:R-:W4:Y:S04]  /*4f400*/  LDL.LU.64 R18, [R1+0x1838] ;  /* 0x0018380001127983 */ /* 0x000f280000300a00 */
[----:B------:R-:W-:Y:S01]  /*4f410*/  STL [R1+0x803c], R0 ;  /* 0x00803c0001007387 */ /* 0x000fe20000100800 */
[----:B--2---:R-:W-:Y:S03]  /*4f420*/  HMMA.16816.F32 R4, R12, R6, R8 ;  /* 0x000000060c04723c */ /* 0x004fe60000001808 */
[----:B------:R-:W2:Y:S04]  /*4f430*/  LDL.LU.64 R10, [R1+0x8180] ;  /* 0x00818000010a7983 */ /* 0x000ea80000300a00 */
[----:B------:R-:W2:-:S15]  /*4f440*/  LDL.LU.64 R8, [R1+0x8178] ;  /* 0x0081780001087983 */ /* 0x000e9e0000300a00 */
[----:B------:R-:W-:-:S01]  /*4f450*/  NOP ;  /* 0x0000000000007918 */ /* 0x000fc20000000000 */
[----:B------:R-:W-:Y:S04]  /*4f460*/  STL.64 [R1+0x1870], R4 ;  /* 0x0018700401007387 */ /* 0x000fe80000100a00 */
[----:B------:R0:W-:Y:S04]  /*4f470*/  STL.64 [R1+0x1878], R6 ;  /* 0x0018780601007387 */ /* 0x0001e80000100a00 */
[----:B0-----:R-:W4:Y:S04]  /*4f480*/  LDL.LU.64 R6, [R1+0x8170] ;  /* 0x0081700001067983 */ /* 0x001f280000300a00 */
[----:B------:R-:W2:Y:S01]  /*4f490*/  LDL.LU.64 R4, [R1+0x8168] ;  /* 0x0081680001047983 */ /* 0x000ea20000300a00 */
[C---:B---3--:R-:W-:Y:S06]  /*4f4a0*/  HMMA.16816.F32 R24, R12.reuse, R2, R24 ;  /* 0x000000020c18723c */ /* 0x048fec0000001818 */
[----:B--2---:R-:W-:Y:S06]  /*4f4b0*/  HMMA.16816.F32 R8, R12, R4, R8 ;  /* 0x000000040c08723c */ /* 0x004fec0000001808 */
[----:B------:R-:W-:-:S15]  /*4f4c0*/  IMAD.MOV.U32 R0, RZ, RZ, R5 ;  /* 0x000000ffff007224 */ /* 0x000fde00078e0005 */
[----:B------:R-:W-:-:S02]  /*4f4d0*/  NOP ;  /* 0x0000000000007918 */ /* 0x000fc40000000000 */
[----:B------:R0:W-:Y:S04]  /*4f4e0*/  STL.64 [R1+0x1860], R8 ;  /* 0x0018600801007387 */ /* 0x0001e80000100a00 */
[----:B------:R1:W-:Y:S04]  /*4f4f0*/  STL.64 [R1+0x1868], R10 ;  /* 0x0018680a01007387 */ /* 0x0003e80000100a00 */
[----:B0-----:R-:W2:Y:S04]  /*4f500*/  LDL.LU.64 R8, [R1+0x1820] ;  /* 0x0018200001087983 */ /* 0x001ea80000300a00 */
[----:B-1----:R-:W2:Y:S04]  /*4f510*/  LDL.LU.64 R10, [R1+0x1828] ;  /* 0x00182800010a7983 */ /* 0x002ea80000300a00 */
[----:B------:R-:W-:Y:S04]  /*4f520*/  STL [R1+0x8050], R0 ;  /* 0x0080500001007387 */ /* 0x000fe80000100800 */
[----:B------:R-:W-:Y:S04]  /*4f530*/  STL.64 [R1+0x1850], R24 ;  /* 0x0018501801007387 */ /* 0x000fe80000100a00 */
[----:B------:R0:W-:Y:S04]  /*4f540*/  STL.64 [R1+0x1858], R26 ;  /* 0x0018581a01007387 */ /* 0x0001e80000100a00 */
[----:B0-----:R-:W4:Y:S04]  /*4f550*/  LDL.LU.64 R26, [R1+0x8160] ;  /* 0x00816000011a7983 */ /* 0x001f280000300a00 */
[----:B------:R-:W3:Y:S01]  /*4f560*/  LDL.LU.64 R24, [R1+0x8158] ;  /* 0x0081580001187983 */ /* 0x000ee20000300a00 */
[----:B------:R-:W-:-:S02]  /*4f570*/  IMAD.MOV.U32 R5, RZ, RZ, R3 ;  /* 0x000000ffff057224 */ /* 0x000fc400078e0003 */
[----:B------:R-:W-:-:S03]  /*4f580*/  IMAD.MOV.U32 R4, RZ, RZ, R2 ;  /* 0x000000ffff047224 */ /* 0x000fc600078e0002 */
[----:B------:R0:W-:Y:S04]  /*4f590*/  STL [R1+0x8058], R5 ;  /* 0x0080580501007387 */ /* 0x0001e80000100800 */
[----:B------:R1:W-:Y:S01]  /*4f5a0*/  STL [R1+0x8054], R4 ;  /* 0x0080540401007387 */ /* 0x0003e20000100800 */
[C---:B---3--:R-:W-:Y:S06]  /*4f5b0*/  HMMA.16816.F32 R20, R12.reuse, R24, R20 ;  /* 0x000000180c14723c */ /* 0x048fec0000001814 */
[----:B----4-:R-:W-:Y:S01]  /*4f5c0*/  HMMA.16816.F32 R16, R12, R26, R16 ;  /* 0x0000001a0c10723c */ /* 0x010fe20000001810 */
[----:B------:R-:W-:-:S02]  /*4f5d0*/  IMAD.MOV.U32 R3, RZ, RZ, R25 ;  /* 0x000000ffff037224 */ /* 0x000fc400078e0019 */
[----:B------:R-:W-:-:S03]  /*4f5e0*/  IMAD.MOV.U32 R2, RZ, RZ, R24 ;  /* 0x000000ffff027224 */ /* 0x000fc600078e0018 */
[----:B0-----:R-:W-:Y:S02]  /*4f5f0*/  IMAD.MOV.U32 R5, RZ, RZ, R26 ;  /* 0x000000ffff057224 */ /* 0x001fe400078e001a */
[----:B-1----:R-:W-:-:S09]  /*4f600*/  IMAD.MOV.U32 R4, RZ, RZ, R27 ;  /* 0x000000ffff047224 */ /* 0x002fd200078e001b */
[----:B------:R-:W-:Y:S04]  /*4f610*/  STL.64 [R1+0x1840], R20 ;  /* 0x0018401401007387 */ /* 0x000fe80000100a00 */
[----:B------:R-:W-:Y:S04]  /*4f620*/  STL.64 [R1+0x1848], R22 ;  /* 0x0018481601007387 */ /* 0x000fe80000100a00 */
[----:B------:R-:W-:Y:S04]  /*4f630*/  STL [R1+0x8060], R3 ;  /* 0x0080600301007387 */ /* 0x000fe80000100800 */
[----:B------:R-:W-:Y:S04]  /*4f640*/  STL [R1+0x805c], R2 ;  /* 0x00805c0201007387 */ /* 0x000fe80000100800 */
[----:B------:R-:W-:Y:S04]  /*4f650*/  STL.64 [R1+0x1830], R16 ;  /* 0x0018301001007387 */ /* 0x000fe80000100a00 */
[----:B------:R-:W-:Y:S04]  /*4f660*/  STL.64 [R1+0x1838], R18 ;  /* 0x0018381201007387 */ /* 0x000fe80000100a00 */
[----:B------:R-:W-:Y:S04]  /*4f670*/  STL [R1+0x8068], R5 ;  /* 0x0080680501007387 */ /* 0x000fe80000100800 */
[----:B------:R-:W-:Y:S04]  /*4f680*/  STL [R1+0x8064], R4 ;  /* 0x0080640401007387 */ /* 0x000fe80000100800 */
[----:B------:R2:W-:Y:S02]  /*4f690*/  STL.64 [R1+0x8150], R6 ;  /* 0x0081500601007387 */ /* 0x0005e40000100a00 */
[----:B--2---:R-:W-:-:S15]  /*4f6a0*/  HMMA.16816.F32 R4, R12, R28, R8 ;  /* 0x0000001c0c04723c */ /* 0x004fde0000001808 */
[----:B------:R-:W-:-:S08]  /*4f6b0*/  NOP ;  /* 0x0000000000007918 */ /* 0x000fd00000000000 */
[----:B------:R-:W-:Y:S04]  /*4f6c0*/  STL.64 [R1+0x1820], R4 ;  /* 0x0018200401007387 */ /* 0x000fe80000100a00 */
[----:B------:R-:W-:Y:S04]  /*4f6d0*/  STL.64 [R1+0x1828], R6 ;  /* 0x0018280601007387 */ /* 0x000fe80000100a00 */
[----:B------:R-:W2:Y:S04]  /*4f6e0*/  LDL R26, [R1+0x20] ;  /* 0x00002000011a7983 */ /* 0x000ea80000100800 */
[----:B------:R-:W2:Y:S04]  /*4f6f0*/  LDL R27, [R1+0x24] ;  /* 0x00002400011b7983 */ /* 0x000ea80000100800 */
[----:B------:R-:W3:Y:S04]  /*4f700*/  LDL R24, [R1+0x28] ;  /* 0x0000280001187983 */ /* 0x000ee80000100800 */
[----:B------:R-:W3:Y:S01]  /*4f710*/  LDL R25, [R1+0x2c] ;  /* 0x00002c0001197983 */ /* 0x000ee20000100800 */
[----:B------:R-:W-:-:S02]  /*4f720*/  IMAD.MOV.U32 R3, RZ, RZ, R28 ;  /* 0x000000ffff037224 */ /* 0x000fc400078e001c */
[----:B------:R-:W-:Y:S01]  /*4f730*/  IMAD.MOV.U32 R2, RZ, RZ, R29 ;  /* 0x000000ffff027224 */ /* 0x000fe200078e001d */
[----:B--2---:R0:W-:Y:S04]  /*4f740*/  STL.64 [R1+0x8120], R26 ;  /* 0x0081201a01007387 */ /* 0x0041e80000100a00 */
[----:B0-----:R-:W2:Y:S04]  /*4f750*/  LDL R26, [R1+0x38] ;  /* 0x00003800011a7983 */ /* 0x001ea80000100800 */
[----:B------:R-:W2:Y:S04]  /*4f760*/  LDL R27, [R1+0x3c] ;  /* 0x00003c00011b7983 */ /* 0x000ea80000100800 */
[----:B------:R-:W4:Y:S04]  /*4f770*/  LDL.LU.64 R4, [R1+0x1810] ;  /* 0x0018100001047983 */ /* 0x000f280000300a00 */
[----:B------:R-:W4:Y:S04]  /*4f780*/  LDL.LU.64 R6, [R1+0x1818] ;  /* 0x0018180001067983 */ /* 0x000f280000300a00 */
[----:B------:R-:W4:Y:S04]  /*4f790*/  LDL.64 R28, [R1+0x48] ;  /* 0x00004800011c7983 */ /* 0x000f280000100a00 */
[----:B---3--:R0:W-:Y:S04]  /*4f7a0*/  STL.64 [R1+0x8118], R24 ;  /* 0x0081181801007387 */ /* 0x0081e80000100a00 */
[----:B0-----:R-:W3:Y:S04]  /*4f7b0*/  LDL.64 R24, [R1+0x40] ;  /* 0x0000400001187983 */ /* 0x001ee80000100a00 */
[----:B------:R-:W2:Y:S04]  /*4f7c0*/  LDL.LU R8, [R1+0x3134] ;  /* 0x0031340001087983 */ /* 0x000ea80000300800 */
[----:B------:R-:W2:Y:S04]  /*4f7d0*/  LDL.LU R9, [R1+0x313c] ;  /* 0x00313c0001097983 */ /* 0x000ea80000300800 */
[----:B------:R-:W4:Y:S04]  /*4f7e0*/  LDL.LU R10, [R1+0x3144] ;  /* 0x00314400010a7983 */ /* 0x000f280000300800 */
[----:B------:R-:W4:Y:S04]  /*4f7f0*/  LDL.LU R11, [R1+0x314c] ;  /* 0x00314c00010b7983 */ /* 0x000f280000300800 */
[----:B----4-:R0:W-:Y:S04]  /*4f800*/  STL.64 [R1+0x8078], R10 ;  /* 0x0080780a01007387 */ /* 0x0101e80000100a00 */
[----:B------:R-:W4:Y:S04]  /*4f810*/  LDL R18, [R1+0x10] ;  /* 0x0000100001127983 */ /* 0x000f280000100800 */
[----:B------:R-:W4:Y:S04]  /*4f820*/  LDL R19, [R1+0x14] ;  /* 0x0000140001137983 */ /* 0x000f280000100800 */
[----:B------:R-:W3:Y:S04]  /*4f830*/  LDL R16, [R1+0x18] ;  /* 0x0000180001107983 */ /* 0x000ee80000100800 */
[----:B------:R-:W3:Y:S04]  /*4f840*/  LDL R17, [R1+0x1c] ;  /* 0x00001c0001117983 */ /* 0x000ee80000100800 */
[----:B0-----:R-:W2:Y:S04]  /*4f850*/  LDL R10, [R1] ;  /* 0x00000000010a7983 */ /* 0x001ea80000100800 */
[----:B------:R-:W2:Y:S04]  /*4f860*/  LDL R11, [R1+0x4] ;  /* 0x00000400010b7983 */ /* 0x000ea80000100800 */
[----:B----4-:R0:W-:Y:S04]  /*4f870*/  STL.64 [R1+0x8100], R18 ;  /* 0x0081001201007387 */ /* 0x0101e80000100a00 */
[----:B0-----:R-:W4:Y:S04]  /*4f880*/  LDL R18, [R1+0x30] ;  /* 0x0000300001127983 */ /* 0x001f280000100800 */
[----:B------:R-:W4:Y:S04]  /*4f890*/  LDL R19, [R1+0x34] ;  /* 0x0000340001137983 */ /* 0x000f280000100800 */
        /* <DEDUP_REMOVED lines=9> */
[----:B--2---:R0:W-:Y:S04]  /*4f930*/  STL.64 [R1+0x8070], R8 ;  /* 0x0080700801007387 */ /* 0x0041e80000100a00 */
[----:B0-----:R-:W2:Y:S04]  /*4f940*/  LDL R8, [R1+0x8] ;  /* 0x0000080001087983 */ /* 0x001ea80000100800 */
[----:B------:R-:W2:Y:S04]  /*4f950*/  LDL R9, [R1+0xc] ;  /* 0x00000c0001097983 */ /* 0x000ea80000100800 */
[----:B------:R-:W4:Y:S04]  /*4f960*/  LDL.LU.64 R20, [R1+0x17c0] ;  /* 0x0017c00001147983 */ /* 0x000f280000300a00 */
[----:B------:R-:W4:Y:S04]  /*4f970*/  LDL.LU.64 R22, [R1+0x17c8] ;  /* 0x0017c80001167983 */ /* 0x000f280000300a00 */
[----:B------:R-:W-:Y:S04]  /*4f980*/  STL.64 [R1+0x80e0], R10 ;  /* 0x0080e00a01007387 */ /* 0x000fe80000100a00 */
[----:B--2---:R0:W-:Y:S04]  /*4f990*/  STL.64 [R1+0x80f8], R8 ;  /* 0x0080f80801007387 */ /* 0x0041e80000100a00 */
[----:B0-----:R-:W2:Y:S04]  /*4f9a0*/  LDL.LU.64 R8, [R1+0x17d0] ;  /* 0x0017d00001087983 */ /* 0x001ea80000300a00 */
[----:B------:R-:W2:Y:S04]  /*4f9b0*/  LDL.LU.64 R10, [R1+0x17d8] ;  /* 0x0017d800010a7983 */ /* 0x000ea80000300a00 */
[----:B------:R-:W-:Y:S04]  /*4f9c0*/  STL.64 [R1+0x1810], R4 ;  /* 0x0018100401007387 */ /* 0x000fe80000100a00 */
[----:B------:R0:W-:Y:S04]  /*4f9d0*/  STL.64 [R1+0x1818], R6 ;  /* 0x0018180601007387 */ /* 0x0001e80000100a00 */
[----:B0-----:R-:W4:Y:S01]  /*4f9e0*/  LDL.LU.64 R6, [R1+0x8150] ;  /* 0x0081500001067983 */ /* 0x001f220000300a00 */
[----:B---3--:R-:W-:Y:S01]  /*4f9f0*/  HMMA.16816.F32 R16, R12, R24, R16 ;  /* 0x000000180c10723c */ /* 0x008fe20000001810 */
[----:B------:R-:W-:-:S02]  /*4fa00*/  IMAD.MOV.U32 R5, RZ, RZ, R28 ;  /* 0x000000ffff057224 */ /* 0x000fc400078e001c */
[----:B------:R-:W-:Y:S02]  /*4fa10*/  IMAD.MOV.U32 R4, RZ, RZ, R29 ;  /* 0x000000ffff047224 */ /* 0x000fe400078e001d */
[----:B------:R-:W3:Y:S04]  /*4fa20*/  LDL.LU.64 R28, [R1+0x8148] ;  /* 0x00814800011c7983 */ /* 0x000ee80000300a00 */
[----:B----4-:R-:W-:Y:S04]  /*4fa30*/  STL.64 [R1+0x8088], R6 ;  /* 0x0080880601007387 */ /* 0x010fe80000100a00 */
[----:B------:R0:W-:Y:S04]  /*4fa40*/  STL.64 [R1+0x8080], R4 ;  /* 0x0080800401007387 */ /* 0x0001e80000100a00 */
[----:B0-----:R-:W4:Y:S04]  /*4fa50*/  LDL.LU.64 R4, [R1+0x17e0] ;  /* 0x0017e00001047983 */ /* 0x001f280000300a00 */
[----:B------:R-:W4:Y:S04]  /*4fa60*/  LDL.LU.64 R6, [R1+0x17e8] ;  /* 0x0017e80001067983 */ /* 0x000f280000300a00 */
[----:B------:R-:W-:Y:S04]  /*4fa70*/  STL.64 [R1+0x1800], R16 ;  /* 0x0018001001007387 */ /* 0x000fe80000100a00 */
[----:B------:R0:W-:Y:S04]  /*4fa80*/  STL.64 [R1+0x1808], R18 ;  /* 0x0018081201007387 */ /* 0x0001e80000100a00 */
[----:B0-----:R-:W2:Y:S04]  /*4fa90*/  LDL.LU.64 R18, [R1+0x8140] ;  /* 0x0081400001127983 */ /* 0x001ea80000300a00 */
[----:B------:R-:W2:Y:S01]  /*4faa0*/  LDL.LU.64 R16, [R1+0x8138] ;  /* 0x0081380001107983 */ /* 0x000ea20000300a00 */
[----:B------:R-:W-:-:S02]  /*4fab0*/  IMAD.MOV.U32 R0, RZ, RZ, R25 ;  /* 0x000000ffff007224 */ /* 0x000fc400078e0019 */
[----:B--2---:R-:W-:Y:S01]  /*4fac0*/  HMMA.16816.F32 R24, R12, R26, R16 ;  /* 0x0000001a0c18723c */ /* 0x004fe20000001810 */
[----:B------:R-:W4:Y:S04]  /*4fad0*/  LDL.LU.64 R18, [R1+0x8130] ;  /* 0x0081300001127983 */ /* 0x000f280000300a00 */
[----:B------:R-:W2:-:S15]  /*4fae0*/  LDL.LU.64 R16, [R1+0x8128] ;  /* 0x0081280001107983 */ /* 0x000e9e0000300a00 */
[----:B------:R-:W-:-:S03]  /*4faf0*/  NOP ;  /* 0x0000000000007918 */ /* 0x000fc60000000000 */
[----:B------:R-:W-:Y:S04]  /*4fb00*/  STL.64 [R1+0x17f0], R24 ;  /* 0x0017f01801007387 */ /* 0x000fe80000100a00 */
[----:B------:R0:W-:Y:S04]  /*4fb10*/  STL.64 [R1+0x17f8], R26 ;  /* 0x0017f81a01007387 */ /* 0x0001e80000100a00 */
[----:B0-----:R-:W3:Y:S04]  /*4fb20*/  LDL.LU.64 R26, [R1+0x8120] ;  /* 0x00812000011a7983 */ /* 0x001ee80000300a00 */
[----:B------:R-:W2:Y:S01]  /*4fb30*/  LDL.LU.64 R24, [R1+0x8118] ;  /* 0x0081180001187983 */ /* 0x000ea20000300a00 */
[----:B----4-:R-:W-:-:S15]  /*4fb40*/  HMMA.16816.F32 R4, R12, R18, R4 ;  /* 0x000000120c04723c */ /* 0x010fde0000001804 */
[----:B------:R-:W-:-:S08]  /*4fb50*/  NOP ;  /* 0x0000000000007918 */ /* 0x000fd00000000000 */
[----:B------:R-:W-:Y:S04]  /*4fb60*/  STL.64 [R1+0x17e0], R4 ;  /* 0x0017e00401007387 */ /* 0x000fe80000100a00 */
[----:B------:R2:W-:Y:S02]  /*4fb70*/  STL.64 [R1+0x17e8], R6 ;  /* 0x0017e80601007387 */ /* 0x0005e40000100a00 */
[----:B--2---:R-:W-:Y:S02]  /*4fb80*/  HMMA.16816.F32 R4, R12, R24, R8 ;  /* 0x000000180c04723c */ /* 0x004fe40000001808 */
        /* <DEDUP_REMOVED lines=20> */
[----:B------:R-:W3:Y:S04]  /*4fcd0*/  LDL.LU.64 R26, [R1+0x1778] ;  /* 0x00177800011a7983 */ /* 0x000ee80000300a00 */
[----:B------:R-:W4:Y:S04]  /*4fce0*/  LDL.LU.64 R20, [R1+0x1750] ;  /* 0x0017500001147983 */ /* 0x000f280000300a00 */
[----:B------:R-:W2:Y:S01]  /*4fcf0*/  LDL.LU.64 R22, [R1+0x1758] ;  /* 0x0017580001167983 */ /* 0x000ea20000300a00 */
[C---:B------:R-:W-:Y:S03]  /*4fd00*/  HMMA.16816.F32 R16, R12.reuse, R16, R8 ;  /* 0x000000100c10723c */ /* 0x040fe60000001808 */
[----:B--2---:R-:W-:Y:S04]  /*4fd10*/  STL.64 [R1+0x80c8], R22 ;  /* 0x0080c81601007387 */ /* 0x004fe80000100a00 */
[----:B----4-:R0:W-:Y:S04]  /*4fd20*/  STL.64 [R1+0x80c0], R20 ;  /* 0x0080c01401007387 */ /* 0x0101e80000100a00 */
[----:B0-----:R-:W2:Y:S04]  /*4fd30*/  LDL.LU.64 R20, [R1+0x1760] ;  /* 0x0017600001147983 */ /* 0x001ea80000300a00 */
[----:B------:R-:W2:Y:S04]  /*4fd40*/  LDL.LU.64 R22, [R1+0x1768] ;  /* 0x0017680001167983 */ /* 0x000ea80000300a00 */
        /* <DEDUP_REMOVED lines=11> */
[----:B-1----:R-:W2:Y:S01]  /*4fe00*/  LDL.LU.64 R18, [R1+0x1738] ;  /* 0x0017380001127983 */ /* 0x002ea20000300a00 */
[C---:B----4-:R-:W-:Y:S03]  /*4fe10*/  HMMA.16816.F32 R8, R12.reuse, R8, R4 ;  /* 0x000000080c08723c */ /* 0x050fe60000001804 */
        /* <DEDUP_REMOVED lines=8> */
[----:B0-----:R-:W3:Y:S01]  /*4fea0*/  LDL.LU.64 R10, [R1+0x80e0] ;  /* 0x0080e000010a7983 */ /* 0x001ee20000300a00 */
[C---:B------:R-:W-:Y:S06]  /*4feb0*/  HMMA.16816.F32 R24, R12.reuse, R28, R24 ;  /* 0x0000001c0c18723c */ /* 0x040fec0000001818 */
[----:B---3--:R-:W-:Y:S01]  /*4fec0*/  HMMA.16816.F32 R8, R12, R10, R4 ;  /* 0x0000000a0c08723c */ /* 0x008fe20000001804 */
[----:B------:R-:W3:Y:S04]  /*4fed0*/  LDL.LU.64 R4, [R1+0x1720] ;  /* 0x0017200001047983 */ /* 0x000ee80000300a00 */
[----:B------:R-:W3:-:S15]  /*4fee0*/  LDL.LU.64 R6, [R1+0x1728] ;  /* 0x0017280001067983 */ /* 0x000ede0000300a00 */
[----:B------:R-:W-:-:S03]  /*4fef0*/  NOP ;  /* 0x0000000000007918 */ /* 0x000fc60000000000 */
[----:B------:R0:W-:Y:S04]  /*4ff00*/  STL.64 [R1+0x1780], R8 ;  /* 0x0017800801007387 */ /* 0x0001e80000100a00 */
[----:B------:R1:W-:Y:S04]  /*4ff10*/  STL.64 [R1+0x1788], R10 ;  /* 0x0017880a01007387 */ /* 0x0003e80000100a00 */
[----:B0-----:R-:W4:Y:S04]  /*4ff20*/  LDL.LU.64 R8, [R1+0x1710] ;  /* 0x0017100001087983 */ /* 0x001f280000300a00 */
[----:B-1----:R-:W4:Y:S04]  /*4ff30*/  LDL.LU.64 R10, [R1+0x1718] ;  /* 0x00171800010a7983 */ /* 0x002f280000300a00 */
        /* <DEDUP_REMOVED lines=19> */
[----:B------:R0:W-:Y:S04]  /*50070*/  STL.64 [R1+0x7ec0], R24 ;  /* 0x007ec01801007387 */ /* 0x0001e80000100a00 */
[----:B0-----:R-:W4:Y:S04]  /*50080*/  LDL.LU R24, [R1+0x3138] ;  /* 0x0031380001187983 */ /* 0x001f280000300800 */
[----:B------:R-:W4:Y:S01]  /*50090*/  LDL.LU R25, [R1+0x3140] ;  /* 0x0031400001197983 */ /* 0x000f220000300800 */
        /* <DEDUP_REMOVED lines=11> */
[----:B------:R-:W4:Y:S04]  /*50150*/  LDL.LU.64 R16, [R1+0x8090] ;  /* 0x0080900001107983 */ /* 0x000f280000300a00 */
[----:B------:R-:W-:Y:S04]  /*50160*/  STL.64 [R1+0x7ea8], R22 ;  /* 0x007ea81601007387 */ /* 0x000fe80000100a00 */
[----:B------:R0:W-:Y:S04]  /*50170*/  STL.64 [R1+0x7ea0], R20 ;  /* 0x007ea01401007387 */ /* 0x0001e80000100a00 */
[----:B0-----:R-:W3:Y:S04]  /*50180*/  LDL.LU.64 R20, [R1+0x1700] ;  /* 0x0017000001147983 */ /* 0x001ee80000300a00 */
[----:B------:R-:W3:Y:S01]  /*50190*/  LDL.LU.64 R22, [R1+0x1708] ;  /* 0x0017080001167983 */ /* 0x000ee20000300a00 */
[C---:B--2---:R-:W-:Y:S06]  /*501a0*/  HMMA.16816.F32 R4, R12.reuse, R18, R4 ;  /* 0x000000120c04723c */ /* 0x044fec0000001804 */
[----:B----4-:R-:W-:-:S15]  /*501b0*/  HMMA.16816.F32 R8, R12, R16, R8 ;  /* 0x000000100c08723c */ /* 0x010fde0000001808 */
[----:B------:R-:W-:-:S02]  /*501c0*/  NOP ;  /* 0x0000000000007918 */ /* 0x000fc40000000000 */
[----:B------:R-:W-:Y:S04]  /*501d0*/  STL.64 [R1+0x1720], R4 ;  /* 0x0017200401007387 */ /* 0x000fe80000100a00 */
[----:B------:R0:W-:Y:S04]  /*501e0*/  STL.64 [R1+0x1728], R6 ;  /* 0x0017280601007387 */ /* 0x0001e80000100a00 */
[----:B0-----:R-:W3:Y:S04]  /*501f0*/  LDL.LU.64 R6, [R1+0x8088] ;  /* 0x0080880001067983 */ /* 0x001ee80000300a00 */
[----:B------:R-:W2:Y:S04]  /*50200*/  LDL.LU.64 R4, [R1+0x8080] ;  /* 0x0080800001047983 */ /* 0x000ea80000300a00 */
[----:B------:R-:W-:Y:S04]  /*50210*/  STL.64 [R1+0x1710], R8 ;  /* 0x0017100801007387 */ /* 0x000fe80000100a00 */
[----:B------:R0:W-:Y:S04]  /*50220*/  STL.64 [R1+0x1718], R10 ;  /* 0x0017180a01007387 */ /* 0x0001e80000100a00 */
[----:B0-----:R-:W4:Y:S04]  /*50230*/  LDL.LU.64 R10, [R1+0x8078] ;  /* 0x00807800010a7983 */ /* 0x001f280000300a00 */
[----:B------:R-:W2:Y:S04]  /*50240*/  LDL.LU.64 R8, [R1+0x8070] ;  /* 0x0080700001087983 */ /* 0x000ea80000300a00 */
[----:B------:R-:W-:Y:S04]  /*50250*/  STL.64 [R1+0x7e98], R18 ;  /* 0x007e981201007387 */ /* 0x000fe80000100a00 */
[----:B------:R3:W-:Y:S02]  /*50260*/  STL.64 [R1+0x7e90], R16 ;  /* 0x007e901001007387 */ /* 0x0007e40000100a00 */
[----:B---3--:R-:W-:Y:S01]  /*50270*/  HMMA.16816.F32 R16, R12, R6, R20 ;  /* 0x000000060c10723c */ /* 0x008fe20000001814 */
[----:B--2---:R-:W-:-:S02]  /*50280*/  IMAD R8, R8, 0x100, R24 ;  /* 0x0000010008087824 */ /* 0x004fc400078e0218 */
[----:B------:R-:W-:Y:S02]  /*50290*/  IMAD R9, R9, 0x100, R25 ;  /* 0x0000010009097824 */ /* 0x000fe400078e0219 */
[----:B------:R-:W-:Y:S02]  /*502a0*/  IMAD.MOV.U32 R24, RZ, RZ, R5 ;  /* 0x000000ffff187224 */ /* 0x000fe400078e0005 */
[----:B------:R-:W-:-:S15]  /*502b0*/  IMAD.MOV.U32 R25, RZ, RZ, R4 ;  /* 0x000000ffff197224 */ /* 0x000fde00078e0004 */
[----:B------:R-:W-:-:S01]  /*502c0*/  NOP ;  /* 0x0000000000007918 */ /* 0x000fc20000000000 */
[----:B------:R-:W-:Y:S04]  /*502d0*/  STL.64 [R1+0x1700], R16 ;  /* 0x0017001001007387 */ /* 0x000fe80000100a00 */
[----:B------:R0:W-:Y:S04]  /*502e0*/  STL.64 [R1+0x1708], R18 ;  /* 0x0017081201007387 */ /* 0x0001e80000100a00 */
[----:B------:R-:W2:Y:S04]  /*502f0*/  LDL.LU R5, [R1+0x8068] ;  /* 0x0080680001057983 */ /* 0x000ea80000300800 */
[----:B------:R-:W3:Y:S01]  /*50300*/  LDL.LU R4, [R1+0x8064] ;  /* 0x0080640001047983 */ /* 0x000ee20000300800 */
[----:B------:R-:W-:-:S02]  /*50310*/  IMAD.MOV.U32 R22, RZ, RZ, R3 ;  /* 0x000000ffff167224 */ /* 0x000fc400078e0003 */
[----:B------:R-:W-:Y:S01]  /*50320*/  IMAD.MOV.U32 R23, RZ, RZ, R2 ;  /* 0x000000ffff177224 */ /* 0x000fe200078e0002 */
[----:B0-----:R-:W4:Y:S04]  /*50330*/  LDL R18, [R1+0xa8] ;  /* 0x0000a80001127983 */ /* 0x001f280000100800 */
[----:B------:R-:W4:Y:S04]  /*50340*/  LDL R19, [R1+0xac] ;  /* 0x0000ac0001137983 */ /* 0x000f280000100800 */
[----:B------:R-:W4:Y:S04]  /*50350*/  LDL.LU R3, [R1+0x8060] ;  /* 0x0080600001037983 */ /* 0x000f280000300800 */
[----:B------:R-:W4:Y:S01]  /*50360*/  LDL.LU R2, [R1+0x805c] ;  /* 0x00805c0001027983 */ /* 0x000f220000300800 */
[----:B--2---:R-:W-:-:S02]  /*50370*/  IMAD.MOV.U32 R20, RZ, RZ, R5 ;  /* 0x000000ffff147224 */ /* 0x004fc400078e0005 */
[----:B---3--:R-:W-:Y:S01]  /*50380*/  IMAD.MOV.U32 R21, RZ, RZ, R4 ;  /* 0x000000ffff157224 */ /* 0x008fe200078e0004 */
[----:B------:R-:W2:Y:S04]  /*50390*/  LDL.LU R5, [R1+0x8058] ;  /* 0x0080580001057983 */ /* 0x000ea80000300800 */
[----:B------:R-:W3:Y:S04]  /*503a0*/  LDL.LU R4, [R1+0x8054] ;  /* 0x0080540001047983 */ /* 0x000ee80000300800 */
[----:B------:R0:W-:Y:S01]  /*503b0*/  STL.64 [R1+0x7f60], R22 ;  /* 0x007f601601007387 */ /* 0x0001e20000100a00 */
[----:B----4-:R-:W-:-:S02]  /*503c0*/  IMAD R10, R10, 0x100, R26 ;  /* 0x000001000a0a7824 */ /* 0x010fc400078e021a */
[----:B------:R-:W-:Y:S01]  /*503d0*/  IMAD R11, R11, 0x100, R27 ;  /* 0x000001000b0b7824 */ /* 0x000fe200078e021b */
[----:B------:R2:W-:Y:S04]  /*503e0*/  STL.64 [R1+0x7f78], R20 ;  /* 0x007f781401007387 */ /* 0x0005e80000100a00 */
[----:B------:R-:W4:Y:S01]  /*503f0*/  LDL R26, [R1+0x40] ;  /* 0x00004000011a7983 */ /* 0x000f220000100800 */
[----:B------:R-:W-:-:S03]  /*50400*/  IMAD.MOV.U32 R27, RZ, RZ, R0 ;  /* 0x000000ffff1b7224 */ /* 0x000fc600078e0000 */
[----:B------:R-:W4:Y:S01]  /*50410*/  LDL.LU R0, [R1+0x8050] ;  /* 0x0080500001007983 */ /* 0x000f220000300800 */
[----:B0-----:R-:W-:Y:S02]  /*50420*/  IMAD.MOV.U32 R22, RZ, RZ, R2 ;  /* 0x000000ffff167224 */ /* 0x001fe400078e0002 */
[----:B------:R-:W-:Y:S01]  /*50430*/  IMAD.MOV.U32 R23, RZ, RZ, R3 ;  /* 0x000000ffff177224 */ /* 0x000fe200078e0003 */
[----:B------:R-:W4:Y:S04]  /*50440*/  LDL.LU R2, [R1+0x804c] ;  /* 0x00804c0001027983 */ /* 0x000f280000300800 */
[----:B------:R-:W4:Y:S01]  /*50450*/  LDL.LU R3, [R1+0x8048] ;  /* 0x0080480001037983 */ /* 0x000f220000300800 */
[----:B--2---:R-:W-:Y:S02]  /*50460*/  IMAD.MOV.U32 R21, RZ, RZ, R5 ;  /* 0x000000ffff157224 */ /* 0x004fe400078e0005 */
[----:B---3--:R-:W-:-:S02]  /*50470*/  IMAD.MOV.U32 R20, RZ, RZ, R4 ;  /* 0x000000ffff147224 */ /* 0x008fc400078e0004 */
[----:B------:R-:W2:Y:S04]  /*50480*/  LDL.LU R4, [R1+0x8044] ;  /* 0x0080440001047983 */ /* 0x000ea80000300800 */
[----:B------:R-:W2:Y:S04]  /*50490*/  LDL.LU R5, [R1+0x8040] ;  /* 0x0080400001057983 */ /* 0x000ea80000300800 */
[----:B------:R-:W-:Y:S04]  /*504a0*/  STL.64 [R1+0x7f90], R22 ;  /* 0x007f901601007387 */ /* 0x000fe80000100a00 */
[----:B------:R0:W-:Y:S04]  /*504b0*/  STL.64 [R1+0x7fa8], R20 ;  /* 0x007fa81401007387 */ /* 0x0001e80000100a00 */
[----:B0-----:R-:W2:Y:S04]  /*504c0*/  LDL.LU.64 R20, [R1+0x2180] ;  /* 0x0021800001147983 */ /* 0x001ea80000300a00 */
[----:B------:R-:W2:Y:S04]  /*504d0*/  LDL.LU.64 R22, [R1+0x2188] ;  /* 0x0021880001167983 */ /* 0x000ea80000300a00 */
[----:B----4-:R-:W-:Y:S04]  /*504e0*/  STL.64 [R1+0x7f70], R26 ;  /* 0x007f701a01007387 */ /* 0x010fe80000100a00 */
[----:B------:R0:W-:Y:S04]  /*504f0*/  STL.64 [R1+0x7f68], R24 ;  /* 0x007f681801007387 */ /* 0x0001e80000100a00 */
[----:B0-----:R-:W3:Y:S04]  /*50500*/  LDL.LU.64 R24, [R1+0x16f0] ;  /* 0x0016f00001187983 */ /* 0x001ee80000300a00 */
[----:B------:R-:W3:Y:S01]  /*50510*/  LDL.LU.64 R26, [R1+0x16f8] ;  /* 0x0016f800011a7983 */ /* 0x000ee20000300a00 */
[----:B--2---:R-:W-:-:S15]  /*50520*/  HMMA.16816.F32 R20, R12, R4, R20 ;  /* 0x000000040c14723c */ /* 0x004fde0000001814 */
[----:B------:R-:W-:-:S08]  /*50530*/  NOP ;  /* 0x0000000000007918 */ /* 0x000fd00000000000 */
[----:B------:R-:W-:Y:S04]  /*50540*/  STL.64 [R1+0x2180], R20 ;  /* 0x0021801401007387 */ /* 0x000fe80000100a00 */
[----:B------:R0:W-:Y:S04]  /*50550*/  STL.64 [R1+0x2188], R22 ;  /* 0x0021881601007387 */ /* 0x0001e80000100a00 */
[----:B0-----:R-:W2:Y:S01]  /*50560*/  LDL R22, [R1+0x70] ;  /* 0x0000700001167983 */ /* 0x001ea20000100800 */
[----:B------:R-:W-:-:S03]  /*50570*/  IMAD.MOV.U32 R23, RZ, RZ, R0 ;  /* 0x000000ffff177224 */ /* 0x000fc600078e0000 */
[----:B------:R-:W4:Y:S04]  /*50580*/  LDL.LU R0, [R1+0x803c] ;  /* 0x00803c0001007983 */ /* 0x000f280000300800 */
[----:B------:R-:W-:Y:S04]  /*50590*/  STL.64 [R1+0x7e78], R6 ;  /* 0x007e780601007387 */ /* 0x000fe80000100a00 */
[----:B------:R0:W-:Y:S04]  /*505a0*/  STL.64 [R1+0x7e70], R4 ;  /* 0x007e700401007387 */ /* 0x0001e80000100a00 */
[----:B0-----:R-:W3:Y:S04]  /*505b0*/  LDL.LU.64 R4, [R1+0x2170] ;  /* 0x0021700001047983 */ /* 0x001ee80000300a00 */
[----:B------:R-:W3:Y:S04]  /*505c0*/  LDL.LU.64 R6, [R1+0x2178] ;  /* 0x0021780001067983 */ /* 0x000ee80000300a00 */
[----:B------:R-:W4:Y:S01]  /*505d0*/  LDL.64 R20, [R1+0x78] ;  /* 0x0000780001147983 */ /* 0x000f220000100a00 */
[----:B---3--:R-:W-:Y:S03]  /*505e0*/  HMMA.16816.F32 R4, R12, R2, R4 ;  /* 0x000000020c04723c */ /* 0x008fe60000001804 */
[----:B--2---:R0:W-:-:S15]  /*505f0*/  STL.64 [R1+0x7fd8], R22 ;  /* 0x007fd81601007387 */ /* 0x0041de0000100a00 */
[----:B------:R-:W-:-:S05]  /*50600*/  NOP ;  /* 0x0000000000007918 */ /* 0x000fca0000000000 */
[----:B------:R-:W-:Y:S04]  /*50610*/  STL.64 [R1+0x2170], R4 ;  /* 0x0021700401007387 */ /* 0x000fe80000100a00 */
[----:B------:R1:W-:Y:S04]  /*50620*/  STL.64 [R1+0x2178], R6 ;  /* 0x0021780601007387 */ /* 0x0003e80000100a00 */
[----:B----4-:R2:W-:Y:S04]  /*50630*/  STL.64 [R1+0x7fd0], R20 ;  /* 0x007fd01401007387 */ /* 0x0105e80000100a00 */
[----:B------:R-:W-:Y:S04]  /*50640*/  STL [R1+0x7e6c], R2 ;  /* 0x007e6c0201007387 */ /* 0x000fe80000100800 */
[----:B------:R-:W-:Y:S04]  /*50650*/  STL [R1+0x7e68], R3 ;  /* 0x007e680301007387 */ /* 0x000fe80000100800 */
[----:B0-----:R-:W3:Y:S01]  /*50660*/  LDL R22, [R1+0x80] ;  /* 0x0000800001167983 */ /* 0x001ee20000100800 */
[----:B-1----:R-:W-:Y:S01]  /*50670*/  HMMA.16816.F32 R4, R12, R18, R24 ;  /* 0x000000120c04723c */ /* 0x002fe20000001818 */
[----:B------:R-:W-:-:S15]  /*50680*/  IMAD.MOV.U32 R23, RZ, RZ, R0 ;  /* 0x000000ffff177224 */ /* 0x000fde00078e0000 */
[----:B------:R-:W-:-:S07]  /*50690*/  NOP ;  /* 0x0000000000007918 */ /* 0x000fce0000000000 */
[----:B------:R-:W-:Y:S04]  /*506a0*/  STL.64 [R1+0x16f0], R4 ;  /* 0x0016f00401007387 */ /* 0x000fe80000100a00 */
[----:B------:R0:W-:Y:S04]  /*506b0*/  STL.64 [R1+0x16f8], R6 ;  /* 0x0016f80601007387 */ /* 0x0001e80000100a00 */
[----:B------:R-:W4:Y:S04]  /*506c0*/  LDL.LU R0, [R1+0x8038] ;  /* 0x0080380001007983 */ /* 0x000f280000300800 */
[----:B--2---:R-:W2:Y:S04]  /*506d0*/  LDL R20, [R1+0x88] ;  /* 0x0000880001147983 */ /* 0x004ea80000100800 */
[----:B------:R-:W2:Y:S04]  /*506e0*/  LDL R21, [R1+0x8c] ;  /* 0x00008c0001157983 */ /* 0x000ea80000100800 */
[----:B---3--:R1:W-:Y:S04]  /*506f0*/  STL.64 [R1+0x7ff0], R22 ;  /* 0x007ff01601007387 */ /* 0x0083e80000100a00 */
[----:B0-----:R-:W3:Y:S04]  /*50700*/  LDL R6, [R1+0x98] ;  /* 0x0000980001067983 */ /* 0x001ee80000100800 */
[----:B------:R-:W4:Y:S04]  /*50710*/  LDL.64 R4, [R1+0xa0] ;  /* 0x0000a00001047983 */ /* 0x000f280000100a00 */
[----:B-1----:R-:W3:Y:S04]  /*50720*/  LDL R22, [R1+0x90] ;  /* 0x0000900001167983 */ /* 0x002ee80000100800 */
[----:B------:R-:W3:Y:S04]  /*50730*/  LDL R23, [R1+0x94] ;  /* 0x0000940001177983 */ /* 0x000ee80000100800 */
[----:B--2---:R0:W-:Y:S04]  /*50740*/  STL.64 [R1+0x8008], R20 ;  /* 0x0080081401007387 */ /* 0x0041e80000100a00 */
[----:B---3--:R1:W-:Y:S04]  /*50750*/  STL.64 [R1+0x8020], R22 ;  /* 0x0080201601007387 */ /* 0x0083e80000100a00 */
[----:B0-----:R-:W2:Y:S04]  /*50760*/  LDL.LU.64 R20, [R1+0x560] ;  /* 0x0005600001147983 */ /* 0x001ea80000300a00 */
[----:B-1----:R-:W3:Y:S04]  /*50770*/  LDL.LU.64 R22, [R1+0x568] ;  /* 0x0005680001167983 */ /* 0x002ee80000300a00 */
        /* <DEDUP_REMOVED lines=29> */
[----:B------:R-:W-:-:S07]  /*50950*/  F2FP.F16.E4M3.UNPACK_B R11, R11 ;  /* 0x0000000bff0b723e */ /* 0x000fce00020006ff */
[----:B----4-:R-:W-:Y:S01]  /*50960*/  HMMA.16816.F32 R20, R8, R4, R20 ;  /* 0x000000040814723c */ /* 0x010fe20000001814 */
        /* <DEDUP_REMOVED lines=15> */
[----:B------:R-:W2:Y:S01]  /*50a60*/  LDL.LU.64 R20, [R1+0x8028] ;  /* 0x0080280001147983 */ /* 0x000ea20000300a00 */
[----:B------:R-:W-:-:S02]  /*50a70*/  IMAD.MOV.U32 R7, RZ, RZ, R0 ;  /* 0x000000ffff077224 */ /* 0x000fc400078e0000 */
[----:B------:R-:W-:Y:S02]  /*50a80*/  IMAD.MOV.U32 R2, RZ, RZ, R4 ;  /* 0x000000ffff027224 */ /* 0x000fe400078e0004 */
[----:B------:R-:W-:-:S03]  /*50a90*/  IMAD.MOV.U32 R3, RZ, RZ, R5 ;  /* 0x000000ffff037224 */ /* 0x000fc600078e0005 */
[----:B--2---:R-:W-:Y:S01]  /*50aa0*/  HMMA.16816.F32 R4, R8, R6, R20 ;  /* 0x000000060804723c */ /* 0x004fe20000001814 */
[----:B------:R-:W2:-:S15]  /*50ab0*/  LDL.LU.64 R22, [R1+0x8020] ;  /* 0x0080200001167983 */ /* 0x000e9e0000300a00 */
[----:B------:R-:W-:-:S07]  /*50ac0*/  NOP ;  /* 0x0000000000007918 */ /* 0x000fce0000000000 */
        /* <DEDUP_REMOVED lines=25> */
[----:B------:R-:W2:Y:S02]  /*50c60*/  LDL.LU.64 R20, [R1+0x7fd0] ;  /* 0x007fd00001147983 */ /* 0x000ea40000300a00 */
        /* <DEDUP_REMOVED lines=30> */
[----:B------:R-:W4:-:S15]  /*50e50*/  LDL.LU.64 R24, [R1+0x7f68] ;  /* 0x007f680001187983 */ /* 0x000f1e0000300a00 */
[----:B------:R-:W-:-:S02]  /*50e60*/  NOP ;  /* 0x0000000000007918 */ /* 0x000fc40000000000 */
[----:B------:R-:W-:Y:S04]  /*50e70*/  STL.64 [R1+0x1670], R20 ;  /* 0x0016701401007387 */ /* 0x000fe80000100a00 */
[----:B------:R0:W-:Y:S04]  /*50e80*/  STL.64 [R1+0x1678], R22 ;  /* 0x0016781601007387 */ /* 0x0001e80000100a00 */
[----:B0-----:R-:W3:Y:S02]  /*50e90*/  LDL.LU.64 R22, [R1+0x7f60] ;  /* 0x007f600001167983 */ /* 0x001ee40000300a00 */
[C---:B---3--:R-:W-:Y:S06]  /*50ea0*/  HMMA.16816.F32 R20, R8.reuse, R22, R12 ;  /* 0x000000160814723c */ /* 0x048fec000000180c */
[----:B----4-:R-:W-:Y:S01]  /*50eb0*/  HMMA.16816.F32 R12, R8, R24, R16 ;  /* 0x00000018080c723c */ /* 0x010fe20000001810 */
[----:B------:R-:W3:-:S15]  /*50ec0*/  LDL R18, [R1+0x10] ;  /* 0x0000100001127983 */ /* 0x000ede0000100800 */
[----:B------:R-:W-:-:S01]  /*50ed0*/  NOP ;  /* 0x0000000000007918 */ /* 0x000fc20000000000 */
[----:B------:R-:W-:Y:S04]  /*50ee0*/  STL.64 [R1+0x1660], R20 ;  /* 0x0016601401007387 */ /* 0x000fe80000100a00 */
[----:B------:R-:W-:Y:S04]  /*50ef0*/  STL.64 [R1+0x1668], R22 ;  /* 0x0016681601007387 */ /* 0x000fe80000100a00 */
[----:B------:R-:W-:Y:S04]  /*50f00*/  STL.64 [R1+0x1650], R12 ;  /* 0x0016500c01007387 */ /* 0x000fe80000100a00 */
[----:B------:R0:W-:Y:S04]  /*50f10*/  STL.64 [R1+0x1658], R14 ;  /* 0x0016580e01007387 */ /* 0x0001e80000100a00 */
[----:B------:R-:W3:Y:S01]  /*50f20*/  LDL R19, [R1+0x14] ;  /* 0x0000140001137983 */ /* 0x000ee20000100800 */
[C---:B--2---:R-:W-:Y:S03]  /*50f30*/  HMMA.16816.F32 R4, R8.reuse, R26, R4 ;  /* 0x0000001a0804723c */ /* 0x044fe60000001804 */
[----:B---3--:R1:W-:Y:S04]  /*50f40*/  STL.64 [R1+0x7ef8], R18 ;  /* 0x007ef81201007387 */ /* 0x0083e80000100a00 */
[----:B0-----:R-:W2:Y:S04]  /*50f50*/  LDL.LU R14, [R1+0x3164] ;  /* 0x00316400010e7983 */ /* 0x001ea80000300800 */
[----:B------:R-:W2:Y:S04]  /*50f60*/  LDL.LU R15, [R1+0x316c] ;  /* 0x00316c00010f7983 */ /* 0x000ea80000300800 */
[----:B------:R-:W3:Y:S08]  /*50f70*/  LDL R16, [R1+0x18] ;  /* 0x0000180001107983 */ /* 0x000ef00000100800 */
[----:B------:R0:W-:Y:S04]  /*50f80*/  STL.64 [R1+0x1640], R4 ;  /* 0x0016400401007387 */ /* 0x0001e80000100a00 */
[----:B------:R4:W-:Y:S04]  /*50f90*/  STL.64 [R1+0x1648], R6 ;  /* 0x0016480601007387 */ /* 0x0009e80000100a00 */
[----:B------:R-:W4:Y:S04]  /*50fa0*/  LDL R22, [R1+0x28] ;  /* 0x0000280001167983 */ /* 0x000f280000100800 */
[----:B------:R-:W4:Y:S04]  /*50fb0*/  LDL R23, [R1+0x2c] ;  /* 0x00002c0001177983 */ /* 0x000f280000100800 */
[----:B------:R-:W2:Y:S04]  /*50fc0*/  LDL R20, [R1+0x30] ;  /* 0x0000300001147983 */ /* 0x000ea80000100800 */
[----:B------:R-:W2:Y:S04]  /*50fd0*/  LDL R21, [R1+0x34] ;  /* 0x0000340001157983 */ /* 0x000ea80000100800 */
[----:B------:R-:W3:Y:S04]  /*50fe0*/  LDL R17, [R1+0x1c] ;  /* 0x00001c0001117983 */ /* 0x000ee80000100800 */
[----:B-1----:R-:W3:Y:S04]  /*50ff0*/  LDL R18, [R1+0x20] ;  /* 0x0000200001127983 */ /* 0x002ee80000100800 */
[----:B------:R-:W3:Y:S04]  /*51000*/  LDL R19, [R1+0x24] ;  /* 0x0000240001137983 */ /* 0x000ee80000100800 */
[----:B----4-:R1:W-:Y:S04]  /*51010*/  STL.64 [R1+0x7f30], R22 ;  /* 0x007f301601007387 */ /* 0x0103e80000100a00 */
[----:B--2---:R-:W-:Y:S04]  /*51020*/  STL.64 [R1+0x7f48], R20 ;  /* 0x007f481401007387 */ /* 0x004fe80000100a00 */
[----:B---3--:R-:W-:Y:S04]  /*51030*/  STL.64 [R1+0x7f10], R16 ;  /* 0x007f101001007387 */ /* 0x008fe80000100a00 */
[----:B------:R-:W-:Y:S04]  /*51040*/  STL.64 [R1+0x7f28], R18 ;  /* 0x007f281201007387 */ /* 0x000fe80000100a00 */
[----:B0-----:R-:W2:Y:S04]  /*51050*/  LDL.LU.64 R4, [R1+0x15b0] ;  /* 0x0015b00001047983 */ /* 0x001ea80000300a00 */
[----:B------:R-:W3:Y:S04]  /*51060*/  LDL.LU.64 R6, [R1+0x15b8] ;  /* 0x0015b80001067983 */ /* 0x000ee80000300a00 */
[----:B---3--:R0:W-:Y:S04]  /*51070*/  STL.64 [R1+0x7ed8], R6 ;  /* 0x007ed80601007387 */ /* 0x0081e80000100a00 */
[----:B-1----:R-:W3:Y:S04]  /*51080*/  LDL R22, [R1+0x38] ;  /* 0x0000380001167983 */ /* 0x002ee80000100800 */
[----:B------:R-:W3:Y:S04]  /*51090*/  LDL R23, [R1+0x3c] ;  /* 0x00003c0001177983 */ /* 0x000ee80000100800 */
[----:B0-----:R-:W4:Y:S04]  /*510a0*/  LDL R6, [R1+0x8] ;  /* 0x0000080001067983 */ /* 0x001f280000100800 */
[----:B------:R-:W4:Y:S04]  /*510b0*/  LDL R7, [R1+0xc] ;  /* 0x00000c0001077983 */ /* 0x000f280000100800 */
[----:B--2---:R-:W-:Y:S04]  /*510c0*/  STL.64 [R1+0x7ed0], R4 ;  /* 0x007ed00401007387 */ /* 0x004fe80000100a00 */
[----:B----4-:R-:W-:Y:S04]  /*510d0*/  STL.64 [R1+0x7ef0], R6 ;  /* 0x007ef00601007387 */ /* 0x010fe80000100a00 */
[----:B------:R-:W2:Y:S04]  /*510e0*/  LDL.LU R12, [R1+0x3154] ;  /* 0x00315400010c7983 */ /* 0x000ea80000300800 */
[----:B------:R-:W2:Y:S04]  /*510f0*/  LDL.LU R13, [R1+0x315c] ;  /* 0x00315c00010d7983 */ /* 0x000ea80000300800 */
[----:B------:R0:W-:Y:S04]  /*51100*/  STL.64 [R1+0x7e88], R14 ;  /* 0x007e880e01007387 */ /* 0x0001e80000100a00 */
[----:B0-----:R-:W4:Y:S04]  /*51110*/  LDL R14, [R1] ;  /* 0x00000000010e7983 */ /* 0x001f280000100800 */
[----:B------:R-:W4:Y:S04]  /*51120*/  LDL R15, [R1+0x4] ;  /* 0x00000400010f7983 */ /* 0x000f280000100800 */
[----:B------:R-:W3:Y:S04]  /*51130*/  LDL.LU.64 R16, [R1+0x1610] ;  /* 0x0016100001107983 */ /* 0x000ee80000300a00 */
[----:B------:R-:W2:Y:S04]  /*51140*/  LDL.LU.64 R18, [R1+0x1618] ;  /* 0x0016180001127983 */ /* 0x000ea80000300a00 */
[----:B--2---:R-:W-:Y:S04]  /*51150*/  STL.64 [R1+0x7f40], R18 ;  /* 0x007f401201007387 */ /* 0x004fe80000100a00 */
        /* <DEDUP_REMOVED lines=24> */
[----:B------:R-:W-:Y:S04]  /*512e0*/  STL.64 [R1+0x7e80], R12 ;  /* 0x007e800c01007387 */ /* 0x000fe80000100a00 */
        /* <DEDUP_REMOVED lines=13> */
[----:B------:R-:W2:-:S15]  /*513c0*/  LDL.LU.64 R18, [R1+0x7f28] ;  /* 0x007f280001127983 */ /* 0x000e9e0000300a00 */
[----:B------:R-:W-:-:S06]  /*513d0*/  NOP ;  /* 0x0000000000007918 */ /* 0x000fcc0000000000 */
[----:B------:R0:W-:Y:S04]  /*513e0*/  STL.64 [R1+0x1610], R20 ;  /* 0x0016101401007387 */ /* 0x0001e80000100a00 */
[----:B------:R1:W-:Y:S04]  /*513f0*/  STL.64 [R1+0x1618], R22 ;  /* 0x0016181601007387 */ /* 0x0003e80000100a00 */
[----:B0-----:R-:W4:Y:S04]  /*51400*/  LDL.LU.64 R20, [R1+0x1590] ;  /* 0x0015900001147983 */ /* 0x001f280000300a00 */
[----:B-1----:R-:W3:Y:S01]  /*51410*/  LDL.LU.64 R22, [R1+0x1598] ;  /* 0x0015980001167983 */ /* 0x002ee20000300a00 */
[C---:B--2---:R-:W-:Y:S03]  /*51420*/  HMMA.16816.F32 R16, R8.reuse, R18, R4 ;  /* 0x000000120810723c */ /* 0x044fe60000001804 */
[----:B---3--:R-:W-:Y:S04]  /*51430*/  STL.64 [R1+0x7eb8], R22 ;  /* 0x007eb81601007387 */ /* 0x008fe80000100a00 */
[----:B----4-:R0:W-:Y:S04]  /*51440*/  STL.64 [R1+0x7eb0], R20 ;  /* 0x007eb01401007387 */ /* 0x0101e80000100a00 */
        /* <DEDUP_REMOVED lines=27> */
[----:B0-----:R-:W2:Y:S04]  /*51600*/  LDL.LU.64 R6, [R1+0x7ed8] ;  /* 0x007ed80001067983 */ /* 0x001ea80000300a00 */
[----:B------:R-:W2:Y:S01]  /*51610*/  LDL.LU.64 R4, [R1+0x7ed0] ;  /* 0x007ed00001047983 */ /* 0x000ea20000300a00 */
[C---:B---3--:R-:W-:Y:S03]  /*51620*/  HMMA.16816.F32 R12, R8.reuse, R14, R24 ;  /* 0x0000000e080c723c */ /* 0x048fe60000001818 */
[----:B------:R-:W3:Y:S04]  /*51630*/  LDL.LU.64 R26, [R1+0x7ec8] ;  /* 0x007ec800011a7983 */ /* 0x000ee80000300a00 */
[----:B------:R-:W4:Y:S01]  /*51640*/  LDL.LU.64 R24, [R1+0x7ec0] ;  /* 0x007ec00001187983 */ /* 0x000f220000300a00 */
[----:B--2---:R-:W-:-:S15]  /*51650*/  HMMA.16816.F32 R4, R8, R28, R4 ;  /* 0x0000001c0804723c */ /* 0x004fde0000001804 */
        /* <DEDUP_REMOVED lines=22> */
[----:B------:R-:W4:Y:S04]  /*517c0*/  LDL.LU.64 R20, [R1+0x7ea0] ;  /* 0x007ea00001147983 */ /* 0x000f280000300a00 */
[----:B------:R-:W-:Y:S04]  /*517d0*/  STL.64 [R1+0x7d68], R26 ;  /* 0x007d681a01007387 */ /* 0x000fe80000100a00 */
[----:B------:R0:W-:Y:S04]  /*517e0*/  STL.64 [R1+0x7d60], R24 ;  /* 0x007d601801007387 */ /* 0x0001e80000100a00 */
[----:B0-----:R-:W4:Y:S04]  /*517f0*/  LDL.LU.64 R24, [R1+0x1570] ;  /* 0x0015700001187983 */ /* 0x001f280000300a00 */
[----:B------:R-:W4:Y:S01]  /*51800*/  LDL.LU.64 R26, [R1+0x1578] ;  /* 0x00157800011a7983 */ /* 0x000f220000300a00 */
[----:B---3--:R-:W-:-:S15]  /*51810*/  HMMA.16816.F32 R16, R8, R22, R16 ;  /* 0x000000160810723c */ /* 0x008fde0000001810 */
        /* <DEDUP_REMOVED lines=12> */
[----:B0-----:R-:W4:Y:S04]  /*518e0*/  LDL.64 R22, [R1+0xa8] ;  /* 0x0000a80001167983 */ /* 0x001f280000100a00 */
[----:B------:R0:W-:Y:S04]  /*518f0*/  STL.64 [R1+0x7d40], R20 ;  /* 0x007d401401007387 */ /* 0x0001e80000100a00 */
[----:B0-----:R-:W4:Y:S04]  /*51900*/  LDL.LU R20, [R1+0x3158] ;  /* 0x0031580001147983 */ /* 0x001f280000300800 */
[----:B------:R-:W4:Y:S01]  /*51910*/  LDL.LU R21, [R1+0x3160] ;  /* 0x0031600001157983 */ /* 0x000f220000300800 */
        /* <DEDUP_REMOVED lines=9> */
[----:B0-----:R-:W2:Y:S04]  /*519b0*/  LDL.LU.64 R6, [R1+0x7e78] ;  /* 0x007e780001067983 */ /* 0x001ea80000300a00 */
[----:B------:R-:W4:Y:S04]  /*519c0*/  LDL.LU.64 R4, [R1+0x7e70] ;  /* 0x007e700001047983 */ /* 0x000f280000300a00 */
[----:B------:R-:W-:Y:S04]  /*519d0*/  STL.64 [R1+0x7d30], R18 ;  /* 0x007d301201007387 */ /* 0x000fe80000100a00 */
[----:B------:R0:W-:Y:S04]  /*519e0*/  STL.64 [R1+0x7d28], R16 ;  /* 0x007d281001007387 */ /* 0x0001e80000100a00 */
[----:B0-----:R-:W2:Y:S04]  /*519f0*/  LDL.LU.64 R16, [R1+0x1540] ;  /* 0x0015400001107983 */ /* 0x001ea80000300a00 */
[----:B------:R-:W2:Y:S01]  /*51a00*/  LDL.LU.64 R18, [R1+0x1548] ;  /* 0x0015480001127983 */ /* 0x000ea20000300a00 */
[C---:B----4-:R-:W-:Y:S06]  /*51a10*/  HMMA.16816.F32 R24, R8.reuse, R4, R24 ;  /* 0x000000040818723c */ /* 0x050fec0000001818 */
[----:B--2---:R-:W-:Y:S01]  /*51a20*/  HMMA.16816.F32 R16, R8, R6, R16 ;  /* 0x000000060810723c */ /* 0x004fe20000001810 */
[----:B---3--:R-:W-:-:S02]  /*51a30*/  IMAD R12, R12, 0x100, R20 ;  /* 0x000001000c0c7824 */ /* 0x008fc400078e0214 */
[----:B------:R-:W-:Y:S02]  /*51a40*/  IMAD R14, R14, 0x100, R28 ;  /* 0x000001000e0e7824 */ /* 0x000fe400078e021c */
[----:B------:R-:W-:-:S15]  /*51a50*/  IMAD R15, R15, 0x100, R29 ;  /* 0x000001000f0f7824 */ /* 0x000fde00078e021d */
[----:B------:R-:W-:-:S03]  /*51a60*/  NOP ;  /* 0x0000000000007918 */ /* 0x000fc60000000000 */
[----:B------:R0:W-:Y:S04]  /*51a70*/  STL.64 [R1+0x1540], R16 ;  /* 0x0015401001007387 */ /* 0x0001e80000100a00 */
[----:B------:R1:W-:Y:S04]  /*51a80*/  STL.64 [R1+0x1548], R18 ;  /* 0x0015481201007387 */ /* 0x0003e80000100a00 */
[----:B0-----:R-:W2:Y:S04]  /*51a90*/  LDL.LU.64 R16, [R1+0x1530] ;  /* 0x0015300001107983 */ /* 0x001ea80000300a00 */
[----:B-1----:R-:W2:Y:S04]  /*51aa0*/  LDL.LU.64 R18, [R1+0x1538] ;  /* 0x0015380001127983 */ /* 0x002ea80000300a00 */
[----:B------:R0:W-:Y:S04]  /*51ab0*/  STL.64 [R1+0x2160], R24 ;  /* 0x0021601801007387 */ /* 0x0001e80000100a00 */
[----:B------:R-:W-:Y:S01]  /*51ac0*/  STL.64 [R1+0x2168], R26 ;  /* 0x0021681a01007387 */ /* 0x000fe20000100a00 */
[----:B0-----:R-:W-:-:S02]  /*51ad0*/  IMAD.MOV.U32 R24, RZ, RZ, R2 ;  /* 0x000000ffff187224 */ /* 0x001fc400078e0002 */
[----:B------:R-:W-:Y:S01]  /*51ae0*/  IMAD.MOV.U32 R25, RZ, RZ, R3 ;  /* 0x000000ffff197224 */ /* 0x000fe200078e0003 */
[----:B------:R-:W3:Y:S04]  /*51af0*/  LDL.LU R2, [R1+0x7e6c] ;  /* 0x007e6c0001027983 */ /* 0x000ee80000300800 */
[----:B------:R-:W3:Y:S04]  /*51b00*/  LDL.LU R3, [R1+0x7e68] ;  /* 0x007e680001037983 */ /* 0x000ee80000300800 */
[----:B------:R-:W4:Y:S04]  /*51b10*/  LDL R20, [R1+0x78] ;  /* 0x0000780001147983 */ /* 0x000f280000100800 */
[----:B------:R-:W4:Y:S04]  /*51b20*/  LDL.64 R28, [R1+0x80] ;  /* 0x00008000011c7983 */ /* 0x000f280000100a00 */
[----:B------:R-:W-:Y:S04]  /*51b30*/  STL [R1+0x7d00], R4 ;  /* 0x007d000401007387 */ /* 0x000fe80000100800 */
[----:B------:R0:W-:Y:S04]  /*51b40*/  STL [R1+0x7cfc], R5 ;  /* 0x007cfc0501007387 */ /* 0x0001e80000100800 */
[----:B------:R1:W-:Y:S04]  /*51b50*/  STL.64 [R1+0x7e40], R6 ;  /* 0x007e400601007387 */ /* 0x0003e80000100a00 */
[----:B0-----:R-:W3:Y:S04]  /*51b60*/  LDL.LU.64 R4, [R1+0x2150] ;  /* 0x0021500001047983 */ /* 0x001ee80000300a00 */
[----:B-1----:R-:W3:Y:S04]  /*51b70*/  LDL.LU.64 R6, [R1+0x2158] ;  /* 0x0021580001067983 */ /* 0x002ee80000300a00 */
[----:B------:R-:W4:Y:S01]  /*51b80*/  LDL.64 R26, [R1+0x70] ;  /* 0x00007000011a7983 */ /* 0x000f220000100a00 */
[----:B------:R-:W-:-:S02]  /*51b90*/  IMAD R13, R13, 0x100, R21 ;  /* 0x000001000d0d7824 */ /* 0x000fc400078e0215 */
[----:B------:R-:W-:Y:S02]  /*51ba0*/  IMAD.MOV.U32 R21, RZ, RZ, R0 ;  /* 0x000000ffff157224 */ /* 0x000fe400078e0000 */
[----:B------:R-:W-:Y:S01]  /*51bb0*/  IMAD.MOV.U32 R0, RZ, RZ, R23 ;  /* 0x000000ffff007224 */ /* 0x000fe200078e0017 */
[----:B---3--:R-:W-:Y:S06]  /*51bc0*/  HMMA.16816.F32 R4, R8, R2, R4 ;  /* 0x000000020804723c */ /* 0x008fec0000001804 */
[----:B------:R-:W-:-:S15]  /*51bd0*/  STL [R1+0x7d08], R2 ;  /* 0x007d080201007387 */ /* 0x000fde0000100800 */
[----:B------:R-:W-:-:S02]  /*51be0*/  NOP ;  /* 0x0000000000007918 */ /* 0x000fc40000000000 */
[----:B------:R-:W-:Y:S04]  /*51bf0*/  STL.64 [R1+0x2150], R4 ;  /* 0x0021500401007387 */ /* 0x000fe80000100a00 */
[----:B------:R2:W-:Y:S02]  /*51c00*/  STL.64 [R1+0x2158], R6 ;  /* 0x0021580601007387 */ /* 0x0005e40000100a00 */
[----:B--2---:R-:W-:Y:S02]  /*51c10*/  HMMA.16816.F32 R4, R8, R22, R16 ;  /* 0x000000160804723c */ /* 0x004fe40000001810 */
[----:B------:R0:W-:Y:S04]  /*51c20*/  STL [R1+0x7d04], R3 ;  /* 0x007d040301007387 */ /* 0x0001e80000100800 */
[----:B0-----:R-:W2:Y:S04]  /*51c30*/  LDL.64 R2, [R1+0x88] ;  /* 0x0000880001027983 */ /* 0x001ea80000100a00 */
[----:B------:R-:W3:-:S13]  /*51c40*/  LDL.LU.64 R16, [R1+0x550] ;  /* 0x0005500001107983 */ /* 0x000eda0000300a00 */
[----:B------:R0:W-:Y:S04]  /*51c50*/  STL.64 [R1+0x1530], R4 ;  /* 0x0015300401007387 */ /* 0x0001e80000100a00 */
[----:B------:R1:W-:Y:S04]  /*51c60*/  STL.64 [R1+0x1538], R6 ;  /* 0x0015380601007387 */ /* 0x0003e80000100a00 */
[----:B------:R-:W3:Y:S04]  /*51c70*/  LDL.LU.64 R18, [R1+0x558] ;  /* 0x0005580001127983 */ /* 0x000ee80000300a00 */
[----:B------:R-:W2:Y:S04]  /*51c80*/  LDL R10, [R1+0x90] ;  /* 0x00009000010a7983 */ /* 0x000ea80000100800 */
[----:B------:R-:W2:Y:S04]  /*51c90*/  LDL R11, [R1+0x94] ;  /* 0x00009400010b7983 */ /* 0x000ea80000100800 */
[----:B------:R-:W4:Y:S04]  /*51ca0*/  LDL R22, [R1+0x58] ;  /* 0x0000580001167983 */ /* 0x000f280000100800 */
[----:B------:R-:W4:Y:S04]  /*51cb0*/  LDL R23, [R1+0x5c] ;  /* 0x00005c0001177983 */ /* 0x000f280000100800 */
[----:B0-----:R-:W3:Y:S04]  /*51cc0*/  LDL.LU.64 R4, [R1+0x1510] ;  /* 0x0015100001047983 */ /* 0x001ee80000300a00 */
[----:B-1----:R-:W2:Y:S01]  /*51cd0*/  LDL.LU.64 R6, [R1+0x1518] ;  /* 0x0015180001067983 */ /* 0x002ea20000300a00 */
[----:B------:R-:W-:-:S02]  /*51ce0*/  F2FP.F16.E4M3.UNPACK_B R12, R12 ;  /* 0x0000000cff0c723e */ /* 0x000fc400020006ff */
[----:B------:R-:W-:Y:S02]  /*51cf0*/  F2FP.F16.E4M3.UNPACK_B R13, R13 ;  /* 0x0000000dff0d723e */ /* 0x000fe400020006ff */
[----:B------:R-:W-:Y:S02]  /*51d00*/  F2FP.F16.E4M3.UNPACK_B R14, R14 ;  /* 0x0000000eff0e723e */ /* 0x000fe400020006ff */
[----:B------:R-:W-:Y:S01]  /*51d10*/  F2FP.F16.E4M3.UNPACK_B R15, R15 ;  /* 0x0000000fff0f723e */ /* 0x000fe200020006ff */
        /* <DEDUP_REMOVED lines=9> */
[----:B----4-:R-:W-:Y:S04]  /*51db0*/  STL.64 [R1+0x7e38], R22 ;  /* 0x007e381601007387 */ /* 0x010fe80000100a00 */
[----:B------:R0:W-:Y:S04]  /*51dc0*/  STL.64 [R1+0x7e30], R20 ;  /* 0x007e301401007387 */ /* 0x0001e80000100a00 */
[----:B------:R-:W-:Y:S04]  /*51dd0*/  STL [R1+0x7cf8], R0 ;  /* 0x007cf80001007387 */ /* 0x000fe80000100800 */
[----:B0-----:R-:W3:Y:S04]  /*51de0*/  LDL.LU.64 R20, [R1+0x1500] ;  /* 0x0015000001147983 */ /* 0x001ee80000300a00 */
[----:B------:R-:W3:Y:S04]  /*51df0*/  LDL.LU.64 R22, [R1+0x1508] ;  /* 0x0015080001167983 */ /* 0x000ee80000300a00 */
[----:B------:R0:W-:Y:S04]  /*51e00*/  STL.64 [R1+0x550], R16 ;  /* 0x0005501001007387 */ /* 0x0001e80000100a00 */
[----:B------:R1:W-:Y:S04]  /*51e10*/  STL.64 [R1+0x558], R18 ;  /* 0x0005581201007387 */ /* 0x0003e80000100a00 */
[----:B------:R-:W4:Y:S04]  /*51e20*/  LDL R24, [R1+0x68] ;  /* 0x0000680001187983 */ /* 0x000f280000100800 */
[----:B------:R-:W4:Y:S04]  /*51e30*/  LDL R25, [R1+0x6c] ;  /* 0x00006c0001197983 */ /* 0x000f280000100800 */
[----:B0-----:R-:W4:Y:S04]  /*51e40*/  LDL.LU.64 R16, [R1+0x14f0] ;  /* 0x0014f00001107983 */ /* 0x001f280000300a00 */
[----:B-1----:R-:W4:Y:S04]  /*51e50*/  LDL.LU.64 R18, [R1+0x14f8] ;  /* 0x0014f80001127983 */ /* 0x002f280000300a00 */
[----:B------:R-:W2:Y:S04]  /*51e60*/  LDL R8, [R1+0x60] ;  /* 0x0000600001087983 */ /* 0x000ea80000100800 */
[----:B------:R-:W2:Y:S04]  /*51e70*/  LDL R9, [R1+0x64] ;  /* 0x0000640001097983 */ /* 0x000ea80000100800 */
[----:B--2---:R0:W-:Y:S04]  /*51e80*/  STL.64 [R1+0x7e20], R8 ;  /* 0x007e200801007387 */ /* 0x0041e80000100a00 */
[----:B0-----:R-:W2:Y:S02]  /*51e90*/  LDL.64 R8, [R1+0x98] ;  /* 0x0000980001087983 */ /* 0x001ea40000100a00 */
        /* <DEDUP_REMOVED lines=8> */
[C---:B--2---:R-:W-:Y:S03]  /*51f20*/  HMMA.16816.F32 R8, R12.reuse, R10, R4 ;  /* 0x0000000a0c08723c */ /* 0x044fe60000001804 */
[----:B------:R-:W2:Y:S04]  /*51f30*/  LDL.LU.64 R6, [R1+0x7e50] ;  /* 0x007e500001067983 */ /* 0x000ea80000300a00 */
[----:B------:R-:W2:Y:S01]  /*51f40*/  LDL.LU.64 R4, [R1+0x7e48] ;  /* 0x007e480001047983 */ /* 0x000ea20000300a00 */
[----:B---3--:R-:W-:-:S15]  /*51f50*/  HMMA.16816.F32 R20, R12, R28, R20 ;  /* 0x0000001c0c14723c */ /* 0x008fde0000001814 */
[----:B------:R0:W-:Y:S04]  /*51f60*/  STL.64 [R1+0x1520], R8 ;  /* 0x0015200801007387 */ /* 0x0001e80000100a00 */
[----:B------:R1:W-:Y:S04]  /*51f70*/  STL.64 [R1+0x1528], R10 ;  /* 0x0015280a01007387 */ /* 0x0003e80000100a00 */
[----:B0-----:R-:W3:Y:S04]  /*51f80*/  LDL.LU.64 R8, [R1+0x14e0] ;  /* 0x0014e00001087983 */ /* 0x001ee80000300a00 */
[----:B-1----:R-:W3:Y:S01]  /*51f90*/  LDL.LU.64 R10, [R1+0x14e8] ;  /* 0x0014e800010a7983 */ /* 0x002ee20000300a00 */
[----:B--2---:R-:W-:-:S15]  /*51fa0*/  HMMA.16816.F32 R4, R12, R2, R4 ;  /* 0x000000020c04723c */ /* 0x004fde0000001804 */
[----:B------:R-:W-:-:S08]  /*51fb0*/  NOP ;  /* 0x0000000000007918 */ /* 0x000fd00000000000 */
[----:B------:R0:W-:Y:S04]  /*51fc0*/  STL.64 [R1+0x1510], R4 ;  /* 0x0015100401007387 */ /* 0x0001e80000100a00 */
[----:B------:R1:W-:Y:S01]  /*51fd0*/  STL.64 [R1+0x1518], R6 ;  /* 0x0015180601007387 */ /* 0x0003e20000100a00 */
[----:B0-----:R-:W-:-:S03]  /*51fe0*/  IMAD.MOV.U32 R4, RZ, RZ, R2 ;  /* 0x000000ffff047224 */ /* 0x001fc600078e0002 */
[----:B-1----:R-:W2:Y:S04]  /*51ff0*/  LDL.LU.64 R6, [R1+0x7e40] ;  /* 0x007e400001067983 */ /* 0x002ea80000300a00 */
[----:B------:R-:W-:Y:S04]  /*52000*/  STL [R1+0x7d10], R4 ;  /* 0x007d100401007387 */ /* 0x000fe80000100800 */
[----:B------:R-:W-:Y:S04]  /*52010*/  STL.64 [R1+0x1500], R20 ;  /* 0x0015001401007387 */ /* 0x000fe80000100a00 */
[----:B------:R0:W-:Y:S04]  /*52020*/  STL.64 [R1+0x1508], R22 ;  /* 0x0015081601007387 */ /* 0x0001e80000100a00 */
[----:B0-----:R-:W2:Y:S04]  /*52030*/  LDL.LU.64 R22, [R1+0x7e38] ;  /* 0x007e380001167983 */ /* 0x001ea80000300a00 */
[----:B------:R-:W4:Y:S01]  /*52040*/  LDL.LU.64 R20, [R1+0x7e30] ;  /* 0x007e300001147983 */ /* 0x000f220000300a00 */
[----:B------:R-:W-:-:S02]  /*52050*/  IMAD.MOV.U32 R5, RZ, RZ, R3 ;  /* 0x000000ffff057224 */ /* 0x000fc400078e0003 */
[----:B------:R-:W-:Y:S02]  /*52060*/  IMAD.MOV.U32 R2, RZ, RZ, R28 ;  /* 0x000000ffff027224 */ /* 0x000fe400078e001c */
[----:B------:R-:W-:Y:S02]  /*52070*/  IMAD.MOV.U32 R3, RZ, RZ, R29 ;  /* 0x000000ffff037224 */ /* 0x000fe400078e001d */
[----:B------:R-:W2:Y:S01]  /*52080*/  LDL.LU.64 R28, [R1+0x7e28] ;  /* 0x007e2800011c7983 */ /* 0x000ea20000300a00 */
[----:B----4-:R-:W-:-:S15]  /*52090*/  HMMA.16816.F32 R16, R12, R20, R16 ;  /* 0x000000140c10723c */ /* 0x010fde0000001810 */
[----:B------:R-:W-:-:S08]  /*520a0*/  NOP ;  /* 0x0000000000007918 */ /* 0x000fd00000000000 */
[----:B------:R0:W-:Y:S04]  /*520b0*/  STL.64 [R1+0x14f0], R16 ;  /* 0x0014f01001007387 */ /* 0x0001e80000100a00 */
[----:B------:R1:W-:Y:S04]  /*520c0*/  STL.64 [R1+0x14f8], R18 ;  /* 0x0014f81201007387 */ /* 0x0003e80000100a00 */
[----:B0-----:R-:W4:Y:S04]  /*520d0*/  LDL.LU.64 R16, [R1+0x14b0] ;  /* 0x0014b00001107983 */ /* 0x001f280000300a00 */
[----:B-1----:R-:W2:Y:S01]  /*520e0*/  LDL.LU.64 R18, [R1+0x14b8] ;  /* 0x0014b80001127983 */ /* 0x002ea20000300a00 */
[----:B---3--:R-:W-:Y:S06]  /*520f0*/  HMMA.16816.F32 R8, R12, R26, R8 ;  /* 0x0000001a0c08723c */ /* 0x008fec0000001808 */
[----:B------:R-:W-:-:S02]  /*52100*/  IMAD.MOV.U32 R4, RZ, RZ, R26 ;  /* 0x000000ffff047224 */ /* 0x000fc400078e001a */
[----:B------:R-:W-:Y:S01]  /*52110*/  IMAD.MOV.U32 R0, RZ, RZ, R27 ;  /* 0x000000ffff007224 */ /* 0x000fe200078e001b */
[----:B--2---:R-:W-:Y:S04]  /*52120*/  STL.64 [R1+0x7e18], R18 ;  /* 0x007e181201007387 */ /* 0x004fe80000100a00 */
[----:B----4-:R0:W-:Y:S04]  /*52130*/  STL.64 [R1+0x7e10], R16 ;  /* 0x007e101001007387 */ /* 0x0101e80000100a00 */
[----:B0-----:R-:W2:Y:S04]  /*52140*/  LDL.LU.64 R16, [R1+0x14d0] ;  /* 0x0014d00001107983 */ /* 0x001ea80000300a00 */
[----:B------:R-:W2:Y:S04]  /*52150*/  LDL.LU.64 R18, [R1+0x14d8] ;  /* 0x0014d80001127983 */ /* 0x000ea80000300a00 */
[----:B------:R-:W3:Y:S04]  /*52160*/  LDL R20, [R1+0x30] ;  /* 0x0000300001147983 */ /* 0x000ee80000100800 */
[----:B------:R-:W3:Y:S04]  /*52170*/  LDL R21, [R1+0x34] ;  /* 0x0000340001157983 */ /* 0x000ee80000100800 */
[----:B------:R0:W-:Y:S04]  /*52180*/  STL.64 [R1+0x14e0], R8 ;  /* 0x0014e00801007387 */ /* 0x0001e80000100a00 */
[----:B------:R1:W-:Y:S04]  /*52190*/  STL.64 [R1+0x14e8], R10 ;  /* 0x0014e80a01007387 */ /* 0x0003e80000100a00 */
[----:B0-----:R-:W4:Y:S04]  /*521a0*/  LDL.LU.64 R8, [R1+0x7e20] ;  /* 0x007e200001087983 */ /* 0x001f280000300a00 */
[----:B------:R-:W2:Y:S04]  /*521b0*/  LDL R26, [R1] ;  /* 0x00000000011a7983 */ /* 0x000ea80000100800 */
[----:B------:R-:W2:Y:S04]  /*521c0*/  LDL R27, [R1+0x4] ;  /* 0x00000400011b7983 */ /* 0x000ea80000100800 */
[----:B-1----:R-:W3:Y:S04]  /*521d0*/  LDL R10, [R1+0x38] ;  /* 0x00003800010a7983 */ /* 0x002ee80000100800 */
[----:B------:R-:W3:Y:S04]  /*521e0*/  LDL R11, [R1+0x3c] ;  /* 0x00003c00010b7983 */ /* 0x000ee80000100800 */
[----:B--2---:R0:W-:Y:S02]  /*521f0*/  STL.64 [R1+0x7d80], R26 ;  /* 0x007d801a01007387 */ /* 0x0041e40000100a00 */
[C---:B0-----:R-:W-:Y:S02]  /*52200*/  HMMA.16816.F32 R24, R12.reuse, R24, R16 ;  /* 0x000000180c18723c */ /* 0x041fe40000001810 */
[----:B------:R-:W-:Y:S04]  /*52210*/  STL.64 [R1+0x7d20], R6 ;  /* 0x007d200601007387 */ /* 0x000fe80000100a00 */
[----:B------:R0:W-:Y:S04]  /*52220*/  STL.64 [R1+0x7d18], R4 ;  /* 0x007d180401007387 */ /* 0x0001e80000100a00 */
[----:B0-----:R-:W4:Y:S04]  /*52230*/  LDL.LU.64 R4, [R1+0x14c0] ;  /* 0x0014c00001047983 */ /* 0x001f280000300a00 */
[----:B------:R-:W4:Y:S04]  /*52240*/  LDL.LU.64 R6, [R1+0x14c8] ;  /* 0x0014c80001067983 */ /* 0x000f280000300a00 */
[----:B------:R-:W2:Y:S04]  /*52250*/  LDL.LU.64 R18, [R1+0x7e18] ;  /* 0x007e180001127983 */ /* 0x000ea80000300a00 */
[----:B------:R-:W2:Y:S04]  /*52260*/  LDL.LU.64 R16, [R1+0x7e10] ;  /* 0x007e100001107983 */ /* 0x000ea80000300a00 */
[----:B------:R0:W-:Y:S04]  /*52270*/  STL.64 [R1+0x14d0], R24 ;  /* 0x0014d01801007387 */ /* 0x0001e80000100a00 */
[----:B------:R-:W-:Y:S04]  /*52280*/  STL.64 [R1+0x14d8], R26 ;  /* 0x0014d81a01007387 */ /* 0x000fe80000100a00 */
[----:B0-----:R-:W3:Y:S04]  /*52290*/  LDL R24, [R1+0x8] ;  /* 0x0000080001187983 */ /* 0x001ee80000100800 */
[----:B------:R-:W3:Y:S04]  /*522a0*/  LDL R25, [R1+0xc] ;  /* 0x00000c0001197983 */ /* 0x000ee80000100800 */
[----:B---3--:R4:W-:Y:S02]  /*522b0*/  STL.64 [R1+0x7d98], R24 ;  /* 0x007d981801007387 */ /* 0x0089e40000100a00 */
[C---:B----4-:R-:W-:Y:S06]  /*522c0*/  HMMA.16816.F32 R24, R12.reuse, R8, R4 ;  /* 0x000000080c18723c */ /* 0x050fec0000001804 */
[----:B--2---:R-:W-:-:S15]  /*522d0*/  HMMA.16816.F32 R4, R12, R22, R16 ;  /* 0x000000160c04723c */ /* 0x004fde0000001810 */
[----:B------:R-:W-:-:S02]  /*522e0*/  NOP ;  /* 0x0000000000007918 */ /* 0x000fc40000000000 */
[----:B------:R-:W-:Y:S04]  /*522f0*/  STL.64 [R1+0x14c0], R24 ;  /* 0x0014c01801007387 */ /* 0x000fe80000100a00 */
[----:B------:R0:W-:Y:S04]  /*52300*/  STL.64 [R1+0x14c8], R26 ;  /* 0x0014c81a01007387 */ /* 0x0001e80000100a00 */
[----:B0-----:R-:W2:Y:S04]  /*52310*/  LDL R26, [R1+0x10] ;  /* 0x00001000011a7983 */ /* 0x001ea80000100800 */
[----:B------:R0:W-:Y:S04]  /*52320*/  STL.64 [R1+0x14b0], R4 ;  /* 0x0014b00401007387 */ /* 0x0001e80000100a00 */
[----:B------:R1:W-:Y:S04]  /*52330*/  STL.64 [R1+0x14b8], R6 ;  /* 0x0014b80601007387 */ /* 0x0003e80000100a00 */
[----:B------:R-:W2:Y:S04]  /*52340*/  LDL R27, [R1+0x14] ;  /* 0x00001400011b7983 */ /* 0x000ea80000100800 */
[----:B0-----:R-:W3:Y:S04]  /*52350*/  LDL.LU.64 R4, [R1+0x1460] ;  /* 0x0014600001047983 */ /* 0x001ee80000300a00 */
[----:B-1----:R-:W4:Y:S04]  /*52360*/  LDL.LU.64 R6, [R1+0x1468] ;  /* 0x0014680001067983 */ /* 0x002f280000300a00 */
[----:B----4-:R-:W-:Y:S04]  /*52370*/  STL.64 [R1+0x7dd0], R6 ;  /* 0x007dd00601007387 */ /* 0x010fe80000100a00 */
[----:B---3--:R-:W-:Y:S04]  /*52380*/  STL.64 [R1+0x7dc8], R4 ;  /* 0x007dc80401007387 */ /* 0x008fe80000100a00 */
[----:B------:R-:W3:Y:S04]  /*52390*/  LDL R22, [R1+0x28] ;  /* 0x0000280001167983 */ /* 0x000ee80000100800 */
[----:B------:R-:W3:Y:S04]  /*523a0*/  LDL R23, [R1+0x2c] ;  /* 0x00002c0001177983 */ /* 0x000ee80000100800 */
[----:B---3--:R0:W-:Y:S04]  /*523b0*/  STL.64 [R1+0x7de0], R22 ;  /* 0x007de01601007387 */ /* 0x0081e80000100a00 */
[----:B0-----:R-:W3:Y:S04]  /*523c0*/  LDL R22, [R1+0x48] ;  /* 0x0000480001167983 */ /* 0x001ee80000100800 */
[----:B------:R-:W3:Y:S04]  /*523d0*/  LDL R23, [R1+0x4c] ;  /* 0x00004c0001177983 */ /* 0x000ee80000100800 */
[----:B------:R0:W-:Y:S04]  /*523e0*/  STL.64 [R1+0x7dd8], R20 ;  /* 0x007dd81401007387 */ /* 0x0001e80000100a00 */
[----:B0-----:R-:W4:Y:S04]  /*523f0*/  LDL R20, [R1+0x50] ;  /* 0x0000500001147983 */ /* 0x001f280000100800 */
[----:B------:R-:W4:Y:S04]  /*52400*/  LDL R21, [R1+0x54] ;  /* 0x0000540001157983 */ /* 0x000f280000100800 */
[----:B---3--:R-:W-:Y:S04]  /*52410*/  STL.64 [R1+0x7df8], R22 ;  /* 0x007df81601007387 */ /* 0x008fe80000100a00 */
        /* <DEDUP_REMOVED lines=8> */
[----:B0-----:R-:W4:Y:S04]  /*524a0*/  LDL.LU.64 R4, [R1+0x14a0] ;  /* 0x0014a00001047983 */ /* 0x001f280000300a00 */
[----:B------:R-:W4:Y:S04]  /*524b0*/  LDL.LU.64 R6, [R1+0x14a8] ;  /* 0x0014a80001067983 */ /* 0x000f280000300a00 */
[----:B------:R0:W-:Y:S04]  /*524c0*/  STL.64 [R1+0x7db0], R26 ;  /* 0x007db01a01007387 */ /* 0x0001e80000100a00 */
[----:B------:R-:W2:Y:S04]  /*524d0*/  LDL.LU.64 R24, [R1+0x1470] ;  /* 0x0014700001187983 */ /* 0x000ea80000300a00 */
[----:B0-----:R-:W2:Y:S04]  /*524e0*/  LDL.LU.64 R26, [R1+0x1478] ;  /* 0x00147800011a7983 */ /* 0x001ea80000300a00 */
[----:B------:R-:W3:Y:S04]  /*524f0*/  LDL R18, [R1+0x18] ;  /* 0x0000180001127983 */ /* 0x000ee80000100800 */
[----:B------:R-:W3:Y:S04]  /*52500*/  LDL R19, [R1+0x1c] ;  /* 0x00001c0001137983 */ /* 0x000ee80000100800 */
[----:B------:R-:W4:Y:S04]  /*52510*/  LDL R16, [R1+0x20] ;  /* 0x0000200001107983 */ /* 0x000f280000100800 */
[----:B------:R-:W4:Y:S04]  /*52520*/  LDL R17, [R1+0x24] ;  /* 0x0000240001117983 */ /* 0x000f280000100800 */
[----:B---3--:R0:W-:Y:S04]  /*52530*/  STL.64 [R1+0x7dc0], R18 ;  /* 0x007dc01201007387 */ /* 0x0081e80000100a00 */
[----:B0-----:R-:W3:Y:S04]  /*52540*/  LDL R18, [R1+0x40] ;  /* 0x0000400001127983 */ /* 0x001ee80000100800 */
[----:B------:R-:W3:Y:S04]  /*52550*/  LDL R19, [R1+0x44] ;  /* 0x0000440001137983 */ /* 0x000ee80000100800 */
[----:B----4-:R-:W-:Y:S04]  /*52560*/  STL.64 [R1+0x7db8], R16 ;  /* 0x007db81001007387 */ /* 0x010fe80000100a00 */
[----:B------:R-:W4:Y:S04]  /*52570*/  LDL.LU R8, [R1+0x3174] ;  /* 0x0031740001087983 */ /* 0x000f280000300800 */
[----:B------:R-:W4:Y:S01]  /*52580*/  LDL.LU R9, [R1+0x317c] ;  /* 0x00317c0001097983 */ /* 0x000f220000300800 */
[----:B------:R-:W-:Y:S03]  /*52590*/  HMMA.16816.F32 R20, R12, R20, R4 ;  /* 0x000000140c14723c */ /* 0x000fe60000001804 */
[----:B----4-:R-:W-:Y:S04]  /*525a0*/  STL.64 [R1+0x7d38], R8 ;  /* 0x007d380801007387 */ /* 0x010fe80000100a00 */
[----:B------:R-:W4:Y:S04]  /*525b0*/  LDL.LU.64 R6, [R1+0x7e08] ;  /* 0x007e080001067983 */ /* 0x000f280000300a00 */
[----:B------:R-:W4:-:S12]  /*525c0*/  LDL.LU.64 R4, [R1+0x7e00] ;  /* 0x007e000001047983 */ /* 0x000f180000300a00 */
[----:B------:R-:W-:Y:S04]  /*525d0*/  STL.64 [R1+0x14a0], R20 ;  /* 0x0014a01401007387 */ /* 0x000fe80000100a00 */
[----:B------:R0:W-:Y:S04]  /*525e0*/  STL.64 [R1+0x14a8], R22 ;  /* 0x0014a81601007387 */ /* 0x0001e80000100a00 */
[----:B0-----:R-:W4:Y:S02]  /*525f0*/  LDL.LU.64 R22, [R1+0x7df8] ;  /* 0x007df80001167983 */ /* 0x001f240000300a00 */
[----:B----4-:R-:W-:Y:S02]  /*52600*/  HMMA.16816.F32 R20, R12, R22, R4 ;  /* 0x000000160c14723c */ /* 0x010fe40000001804 */
[----:B------:R-:W3:Y:S04]  /*52610*/  LDL.LU.64 R6, [R1+0x7df0] ;  /* 0x007df00001067983 */ /* 0x000ee80000300a00 */
[----:B------:R-:W3:-:S15]  /*52620*/  LDL.LU.64 R4, [R1+0x7de8] ;  /* 0x007de80001047983 */ /* 0x000ede0000300a00 */
[----:B------:R-:W-:-:S02]  /*52630*/  NOP ;  /* 0x0000000000007918 */ /* 0x000fc40000000000 */
[----:B------:R-:W-:Y:S04]  /*52640*/  STL.64 [R1+0x1490], R20 ;  /* 0x0014901401007387 */ /* 0x000fe80000100a00 */
[----:B------:R0:W-:Y:S04]  /*52650*/  STL.64 [R1+0x1498], R22 ;  /* 0x0014981601007387 */ /* 0x0001e80000100a00 */
[----:B0-----:R-:W4:Y:S04]  /*52660*/  LDL.LU.64 R22, [R1+0x7de0] ;  /* 0x007de00001167983 */ /* 0x001f280000300a00 */
[----:B------:R-:W4:Y:S01]  /*52670*/  LDL.LU.64 R20, [R1+0x7dd8] ;  /* 0x007dd80001147983 */ /* 0x000f220000300a00 */
[C---:B---3--:R-:W-:Y:S03]  /*52680*/  HMMA.16816.F32 R16, R12.reuse, R18, R4 ;  /* 0x000000120c10723c */ /* 0x048fe60000001804 */
[----:B------:R-:W4:Y:S04]  /*52690*/  LDL.LU.64 R6, [R1+0x7dd0] ;  /* 0x007dd00001067983 */ /* 0x000f280000300a00 */
[----:B------:R-:W4:Y:S01]  /*526a0*/  LDL.LU.64 R4, [R1+0x7dc8] ;  /* 0x007dc80001047983 */ /* 0x000f220000300a00 */
[----:B--2---:R-:W-:-:S15]  /*526b0*/  HMMA.16816.F32 R8, R12, R10, R24 ;  /* 0x0000000a0c08723c */ /* 0x004fde0000001818 */
[----:B------:R0:W-:Y:S04]  /*526c0*/  STL.64 [R1+0x1480], R16 ;  /* 0x0014801001007387 */ /* 0x0001e80000100a00 */
[----:B------:R1:W-:Y:S04]  /*526d0*/  STL.64 [R1+0x1488], R18 ;  /* 0x0014881201007387 */ /* 0x0003e80000100a00 */
[----:B0-----:R-:W2:Y:S04]  /*526e0*/  LDL.LU.64 R16, [R1+0x1450] ;  /* 0x0014500001107983 */ /* 0x001ea80000300a00 */
[----:B------:R0:W-:Y:S04]  /*526f0*/  STL.64 [R1+0x1470], R8 ;  /* 0x0014700801007387 */ /* 0x0001e80000100a00 */
[----:B------:R3:W-:Y:S04]  /*52700*/  STL.64 [R1+0x1478], R10 ;  /* 0x0014780a01007387 */ /* 0x0007e80000100a00 */
[----:B-1----:R-:W2:Y:S01]  /*52710*/  LDL.LU.64 R18, [R1+0x1458] ;  /* 0x0014580001127983 */ /* 0x002ea20000300a00 */
[----:B----4-:R-:W-:-:S15]  /*52720*/  HMMA.16816.F32 R4, R12, R20, R4 ;  /* 0x000000140c04723c */ /* 0x010fde0000001804 */
[----:B------:R-:W-:-:S08]  /*52730*/  NOP ;  /* 0x0000000000007918 */ /* 0x000fd00000000000 */
[----:B------:R1:W-:Y:S04]  /*52740*/  STL.64 [R1+0x1460], R4 ;  /* 0x0014600401007387 */ /* 0x0003e80000100a00 */
[----:B------:R4:W-:Y:S04]  /*52750*/  STL.64 [R1+0x1468], R6 ;  /* 0x0014680601007387 */ /* 0x0009e80000100a00 */
[----:B------:R-:W2:Y:S04]  /*52760*/  LDL.LU.64 R24, [R1+0x1440] ;  /* 0x0014400001187983 */ /* 0x000ea80000300a00 */
[----:B------:R-:W2:Y:S04]  /*52770*/  LDL.LU.64 R26, [R1+0x1448] ;  /* 0x00144800011a7983 */ /* 0x000ea80000300a00 */
[----:B0-----:R-:W2:Y:S04]  /*52780*/  LDL.LU.64 R8, [R1+0x1430] ;  /* 0x0014300001087983 */ /* 0x001ea80000300a00 */
[----:B---3--:R-:W3:Y:S04]  /*52790*/  LDL.LU.64 R10, [R1+0x1438] ;  /* 0x00143800010a7983 */ /* 0x008ee80000300a00 */
[----:B-1----:R-:W2:Y:S04]  /*527a0*/  LDL.LU.64 R4, [R1+0x13f0] ;  /* 0x0013f00001047983 */ /* 0x002ea80000300a00 */
[----:B----4-:R-:W4:Y:S04]  /*527b0*/  LDL.LU.64 R6, [R1+0x13f8] ;  /* 0x0013f80001067983 */ /* 0x010f280000300a00 */
        /* <DEDUP_REMOVED lines=8> */
[C---:B------:R-:W-:Y:S03]  /*52840*/  HMMA.16816.F32 R20, R12.reuse, R22, R16 ;  /* 0x000000160c14723c */ /* 0x040fe60000001810 */
[----:B----4-:R-:W-:Y:S04]  /*52850*/  STL.64 [R1+0x7da8], R6 ;  /* 0x007da80601007387 */ /* 0x010fe80000100a00 */
[----:B--2---:R0:W-:Y:S04]  /*52860*/  STL.64 [R1+0x7da0], R4 ;  /* 0x007da00401007387 */ /* 0x0041e80000100a00 */
[----:B0-----:R-:W2:Y:S04]  /*52870*/  LDL.LU.64 R4, [R1+0x1420] ;  /* 0x0014200001047983 */ /* 0x001ea80000300a00 */
[----:B------:R-:W2:Y:S04]  /*52880*/  LDL.LU.64 R6, [R1+0x1428] ;  /* 0x0014280001067983 */ /* 0x000ea80000300a00 */
[----:B------:R-:W3:Y:S04]  /*52890*/  LDL.LU.64 R18, [R1+0x7dc0] ;  /* 0x007dc00001127983 */ /* 0x000ee80000300a00 */
[----:B------:R-:W4:Y:S04]  /*528a0*/  LDL.LU.64 R16, [R1+0x7db8] ;  /* 0x007db80001107983 */ /* 0x000f280000300a00 */
[----:B------:R0:W-:Y:S04]  /*528b0*/  STL.64 [R1+0x1450], R20 ;  /* 0x0014501401007387 */ /* 0x0001e80000100a00 */
[----:B------:R1:W-:Y:S04]  /*528c0*/  STL.64 [R1+0x1458], R22 ;  /* 0x0014581601007387 */ /* 0x0003e80000100a00 */
[----:B0-----:R-:W2:Y:S04]  /*528d0*/  LDL.LU.64 R20, [R1+0x13d0] ;  /* 0x0013d00001147983 */ /* 0x001ea80000300a00 */
[----:B-1----:R-:W3:Y:S01]  /*528e0*/  LDL.LU.64 R22, [R1+0x13d8] ;  /* 0x0013d80001167983 */ /* 0x002ee20000300a00 */
[C---:B----4-:R-:W-:Y:S03]  /*528f0*/  HMMA.16816.F32 R24, R12.reuse, R16, R24 ;  /* 0x000000100c18723c */ /* 0x050fe60000001818 */
[----:B---3--:R-:W-:Y:S04]  /*52900*/  STL.64 [R1+0x7d58], R22 ;  /* 0x007d581601007387 */ /* 0x008fe80000100a00 */
[----:B--2---:R0:W-:Y:S04]  /*52910*/  STL.64 [R1+0x7d50], R20 ;  /* 0x007d501401007387 */ /* 0x0041e80000100a00 */
[----:B0-----:R-:W2:Y:S04]  /*52920*/  LDL.LU.64 R20, [R1+0x13e0] ;  /* 0x0013e00001147983 */ /* 0x001ea80000300a00 */
[----:B------:R-:W2:Y:S08]  /*52930*/  LDL.LU.64 R22, [R1+0x13e8] ;  /* 0x0013e80001167983 */ /* 0x000eb00000300a00 */
[----:B------:R-:W-:Y:S04]  /*52940*/  STL.64 [R1+0x1440], R24 ;  /* 0x0014401801007387 */ /* 0x000fe80000100a00 */
[----:B------:R0:W-:Y:S04]  /*52950*/  STL.64 [R1+0x1448], R26 ;  /* 0x0014481a01007387 */ /* 0x0001e80000100a00 */
[----:B0-----:R-:W3:Y:S01]  /*52960*/  LDL.LU.64 R26, [R1+0x7db0] ;  /* 0x007db000011a7983 */ /* 0x001ee20000300a00 */
[----:B------:R-:W-:Y:S03]  /*52970*/  HMMA.16816.F32 R16, R12, R18, R8 ;  /* 0x000000120c10723c */ /* 0x000fe60000001808 */
[----:B------:R-:W4:Y:S04]  /*52980*/  LDL.LU.64 R8, [R1+0x13c0] ;  /* 0x0013c00001087983 */ /* 0x000f280000300a00 */
[----:B------:R-:W4:-:S15]  /*52990*/  LDL.LU.64 R10, [R1+0x13c8] ;  /* 0x0013c800010a7983 */ /* 0x000f1e0000300a00 */
[----:B------:R-:W-:-:S01]  /*529a0*/  NOP ;  /* 0x0000000000007918 */ /* 0x000fc20000000000 */
        /* <DEDUP_REMOVED lines=25> */
[----:B------:R-:W4:Y:S01]  /*52b40*/  LDL.LU.64 R24, [R1+0x7d60] ;  /* 0x007d600001187983 */ /* 0x000f220000300a00 */
[C---:B---3--:R-:W-:Y:S06]  /*52b50*/  HMMA.16816.F32 R4, R12.reuse, R28, R4 ;  /* 0x0000001c0c04723c */ /* 0x048fec0000001804 */
[----:B--2---:R-:W-:-:S15]  /*52b60*/  HMMA.16816.F32 R20, R12, R26, R20 ;  /* 0x0000001a0c14723c */ /* 0x004fde0000001814 */
[----:B------:R-:W-:-:S02]  /*52b70*/  NOP ;  /* 0x0000000000007918 */ /* 0x000fc40000000000 */
[----:B------:R0:W-:Y:S04]  /*52b80*/  STL.64 [R1+0x13f0], R4 ;  /* 0x0013f00401007387 */ /* 0x0001e80000100a00 */
[----:B------:R1:W-:Y:S04]  /*52b90*/  STL.64 [R1+0x13f8], R6 ;  /* 0x0013f80601007387 */ /* 0x0003e80000100a00 */
[----:B0-----:R-:W2:Y:S04]  /*52ba0*/  LDL.LU.64 R4, [R1+0x13a0] ;  /* 0x0013a00001047983 */ /* 0x001ea80000300a00 */
[----:B-1----:R-:W2:Y:S04]  /*52bb0*/  LDL.LU.64 R6, [R1+0x13a8] ;  /* 0x0013a80001067983 */ /* 0x002ea80000300a00 */
[----:B------:R0:W-:Y:S04]  /*52bc0*/  STL.64 [R1+0x7c68], R28 ;  /* 0x007c681c01007387 */ /* 0x0001e80000100a00 */
[----:B0-----:R-:W3:Y:S04]  /*52bd0*/  LDL.LU R28, [R1+0x3178] ;  /* 0x00317800011c7983 */ /* 0x001ee80000300800 */
[----:B------:R-:W3:Y:S04]  /*52be0*/  LDL.LU R29, [R1+0x3180] ;  /* 0x00318000011d7983 */ /* 0x000ee80000300800 */
        /* <DEDUP_REMOVED lines=8> */
[----:B0-----:R-:W4:Y:S04]  /*52c70*/  LDL.LU.64 R22, [R1+0x7d48] ;  /* 0x007d480001167983 */ /* 0x001f280000300a00 */
[----:B------:R-:W2:Y:S04]  /*52c80*/  LDL.LU.64 R20, [R1+0x7d40] ;  /* 0x007d400001147983 */ /* 0x000ea80000300a00 */
[----:B------:R-:W-:Y:S04]  /*52c90*/  STL.64 [R1+0x7bc8], R26 ;  /* 0x007bc81a01007387 */ /* 0x000fe80000100a00 */
[----:B------:R0:W-:Y:S04]  /*52ca0*/  STL.64 [R1+0x7bc0], R24 ;  /* 0x007bc01801007387 */ /* 0x0001e80000100a00 */
[----:B0-----:R-:W3:Y:S04]  /*52cb0*/  LDL.LU.64 R24, [R1+0x1390] ;  /* 0x0013900001187983 */ /* 0x001ee80000300a00 */
[----:B------:R-:W3:Y:S01]  /*52cc0*/  LDL.LU.64 R26, [R1+0x1398] ;  /* 0x00139800011a7983 */ /* 0x000ee20000300a00 */
[C---:B----4-:R-:W-:Y:S06]  /*52cd0*/  HMMA.16816.F32 R8, R12.reuse, R22, R8 ;  /* 0x000000160c08723c */ /* 0x050fec0000001808 */
[----:B--2---:R-:W-:-:S15]  /*52ce0*/  HMMA.16816.F32 R16, R12, R20, R16 ;  /* 0x000000140c10723c */ /* 0x004fde0000001810 */
[----:B------:R-:W-:-:S02]  /*52cf0*/  NOP ;  /* 0x0000000000007918 */ /* 0x000fc40000000000 */
[----:B------:R0:W-:Y:S04]  /*52d00*/  STL.64 [R1+0x13c0], R8 ;  /* 0x0013c00801007387 */ /* 0x0001e80000100a00 */
[----:B------:R-:W-:Y:S04]  /*52d10*/  STL.64 [R1+0x13c8], R10 ;  /* 0x0013c80a01007387 */ /* 0x000fe80000100a00 */
[----:B0-----:R-:W2:Y:S04]  /*52d20*/  LDL.LU.64 R8, [R1+0x7d38] ;  /* 0x007d380001087983 */ /* 0x001ea80000300a00 */
[----:B------:R-:W-:Y:S04]  /*52d30*/  STL.64 [R1+0x13b0], R16 ;  /* 0x0013b01001007387 */ /* 0x000fe80000100a00 */
[----:B------:R0:W-:Y:S04]  /*52d40*/  STL.64 [R1+0x13b8], R18 ;  /* 0x0013b81201007387 */ /* 0x0001e80000100a00 */
[----:B0-----:R-:W4:Y:S04]  /*52d50*/  LDL.LU.64 R18, [R1+0x7d30] ;  /* 0x007d300001127983 */ /* 0x001f280000300a00 */
[----:B------:R-:W3:Y:S04]  /*52d60*/  LDL.LU.64 R16, [R1+0x7d28] ;  /* 0x007d280001107983 */ /* 0x000ee80000300a00 */
[----:B------:R-:W2:Y:S04]  /*52d70*/  LDL.LU R10, [R1+0x3184] ;  /* 0x00318400010a7983 */ /* 0x000ea80000300800 */
[----:B------:R-:W2:Y:S04]  /*52d80*/  LDL.LU R11, [R1+0x318c] ;  /* 0x00318c00010b7983 */ /* 0x000ea80000300800 */
[----:B------:R-:W-:Y:S04]  /*52d90*/  STL.64 [R1+0x7bb0], R22 ;  /* 0x007bb01601007387 */ /* 0x000fe80000100a00 */
[----:B------:R0:W-:Y:S04]  /*52da0*/  STL.64 [R1+0x7ba8], R20 ;  /* 0x007ba81401007387 */ /* 0x0001e80000100a00 */
[----:B0-----:R-:W2:Y:S04]  /*52db0*/  LDL.LU.64 R20, [R1+0x1380] ;  /* 0x0013800001147983 */ /* 0x001ea80000300a00 */
[----:B------:R-:W2:Y:S01]  /*52dc0*/  LDL.LU.64 R22, [R1+0x1388] ;  /* 0x0013880001167983 */ /* 0x000ea20000300a00 */
[----:B----4-:R-:W-:-:S15]  /*52dd0*/  HMMA.16816.F32 R4, R12, R18, R4 ;  /* 0x000000120c04723c */ /* 0x010fde0000001804 */
[----:B------:R-:W-:-:S08]  /*52de0*/  NOP ;  /* 0x0000000000007918 */ /* 0x000fd00000000000 */
[----:B------:R-:W-:Y:S04]  /*52df0*/  STL.64 [R1+0x13a0], R4 ;  /* 0x0013a00401007387 */ /* 0x000fe80000100a00 */
[----:B------:R0:W-:Y:S04]  /*52e00*/  STL.64 [R1+0x13a8], R6 ;  /* 0x0013a80601007387 */ /* 0x0001e80000100a00 */
[----:B0-----:R-:W2:Y:S01]  /*52e10*/  LDL.LU.64 R6, [R1+0x7d20] ;  /* 0x007d200001067983 */ /* 0x001ea20000300a00 */
[----:B---3--:R-:W-:Y:S03]  /*52e20*/  HMMA.16816.F32 R24, R12, R16, R24 ;  /* 0x000000100c18723c */ /* 0x008fe60000001818 */
[----:B------:R-:W3:Y:S04]  /*52e30*/  LDL.LU.64 R4, [R1+0x7d18] ;  /* 0x007d180001047983 */ /* 0x000ee80000300a00 */
[----:B------:R-:W-:Y:S04]  /*52e40*/  STL.64 [R1+0x7b90], R18 ;  /* 0x007b901201007387 */ /* 0x000fe80000100a00 */
[----:B------:R-:W-:-:S12]  /*52e50*/  STL.64 [R1+0x7b88], R16 ;  /* 0x007b881001007387 */ /* 0x000fd80000100a00 */
[----:B------:R-:W-:Y:S04]  /*52e60*/  STL.64 [R1+0x1390], R24 ;  /* 0x0013901801007387 */ /* 0x000fe80000100a00 */
[----:B------:R0:W-:Y:S04]  /*52e70*/  STL.64 [R1+0x1398], R26 ;  /* 0x0013981a01007387 */ /* 0x0001e80000100a00 */
[----:B0-----:R-:W4:Y:S01]  /*52e80*/  LDL.LU.64 R26, [R1+0x68] ;  /* 0x00006800011a7983 */ /* 0x001f220000300a00 */
[----:B--2---:R-:W-:Y:S03]  /*52e90*/  HMMA.16816.F32 R16, R12, R6, R20 ;  /* 0x000000060c10723c */ /* 0x004fe60000001814 */
[----:B------:R-:W2:Y:S01]  /*52ea0*/  LDL.64 R22, [R1+0x78] ;  /* 0x0000780001167983 */ /* 0x000ea20000100a00 */
[----:B---3--:R-:W-:-:S02]  /*52eb0*/  IMAD.MOV.U32 R24, RZ, RZ, R4 ;  /* 0x000000ffff187224 */ /* 0x008fc400078e0004 */
[----:B------:R-:W-:Y:S01]  /*52ec0*/  IMAD.MOV.U32 R25, RZ, RZ, R0 ;  /* 0x000000ffff197224 */ /* 0x000fe200078e0000 */
[----:B--2---:R0:W-:-:S15]  /*52ed0*/  STL.64 [R1+0x7c80], R22 ;  /* 0x007c801601007387 */ /* 0x0041de0000100a00 */
[----:B------:R-:W-:-:S01]  /*52ee0*/  NOP ;  /* 0x0000000000007918 */ /* 0x000fc20000000000 */
[----:B------:R-:W-:Y:S04]  /*52ef0*/  STL.64 [R1+0x1380], R16 ;  /* 0x0013801001007387 */ /* 0x000fe80000100a00 */
[----:B------:R-:W-:Y:S04]  /*52f00*/  STL.64 [R1+0x1388], R18 ;  /* 0x0013881201007387 */ /* 0x000fe80000100a00 */
[----:B------:R-:W2:Y:S04]  /*52f10*/  LDL.LU R4, [R1+0x7d10] ;  /* 0x007d100001047983 */ /* 0x000ea80000300800 */
[----:B------:R-:W3:Y:S04]  /*52f20*/  LDL.LU R0, [R1+0x7d0c] ;  /* 0x007d0c0001007983 */ /* 0x000ee80000300800 */
[----:B----4-:R-:W-:Y:S04]  /*52f30*/  STL.64 [R1+0x7c90], R26 ;  /* 0x007c901a01007387 */ /* 0x010fe80000100a00 */
[----:B------:R1:W-:Y:S01]  /*52f40*/  STL.64 [R1+0x7c88], R24 ;  /* 0x007c881801007387 */ /* 0x0003e20000100a00 */
[----:B------:R-:W-:-:S02]  /*52f50*/  IMAD.MOV.U32 R20, RZ, RZ, R2 ;  /* 0x000000ffff147224 */ /* 0x000fc400078e0002 */
[----:B------:R-:W-:Y:S02]  /*52f60*/  IMAD.MOV.U32 R21, RZ, RZ, R3 ;  /* 0x000000ffff157224 */ /* 0x000fe400078e0003 */
[----:B------:R-:W-:Y:S02]  /*52f70*/  IMAD R8, R8, 0x100, R28 ;  /* 0x0000010008087824 */ /* 0x000fe400078e021c */
[----:B0-----:R-:W-:Y:S01]  /*52f80*/  IMAD.MOV.U32 R23, RZ, RZ, R5 ;  /* 0x000000ffff177224 */ /* 0x001fe200078e0005 */
[----:B-1----:R-:W4:Y:S04]  /*52f90*/  LDL.LU.64 R24, [R1+0x2140] ;  /* 0x0021400001187983 */ /* 0x002f280000300a00 */
[----:B------:R-:W4:Y:S04]  /*52fa0*/  LDL.LU.64 R26, [R1+0x2148] ;  /* 0x00214800011a7983 */ /* 0x000f280000300a00 */
[----:B------:R-:W3:Y:S04]  /*52fb0*/  LDL.LU R2, [R1+0x7d08] ;  /* 0x007d080001027983 */ /* 0x000ee80000300800 */
[----:B------:R-:W3:Y:S01]  /*52fc0*/  LDL.LU R3, [R1+0x7d04] ;  /* 0x007d040001037983 */ /* 0x000ee20000300800 */
[----:B------:R-:W-:-:S02]  /*52fd0*/  IMAD R9, R9, 0x100, R29 ;  /* 0x0000010009097824 */ /* 0x000fc400078e021d */
[----:B--2---:R-:W-:Y:S02]  /*52fe0*/  IMAD.MOV.U32 R22, RZ, RZ, R4 ;  /* 0x000000ffff167224 */ /* 0x004fe400078e0004 */
[----:B------:R-:W2:Y:S04]  /*52ff0*/  LDL.LU R4, [R1+0x7d00] ;  /* 0x007d000001047983 */ /* 0x000ea80000300800 */
[----:B------:R-:W4:Y:S04]  /*53000*/  LDL.LU R5, [R1+0x7cfc] ;  /* 0x007cfc0001057983 */ /* 0x000f280000300800 */
[----:B------:R-:W3:Y:S04]  /*53010*/  LDL.LU.64 R16, [R1+0x2130] ;  /* 0x0021300001107983 */ /* 0x000ee80000300a00 */
[----:B------:R-:W3:Y:S04]  /*53020*/  LDL.LU.64 R18, [R1+0x2138] ;  /* 0x0021380001127983 */ /* 0x000ee80000300a00 */
[----:B------:R-:W3:Y:S04]  /*53030*/  LDL.64 R28, [R1+0x90] ;  /* 0x00009000011c7983 */ /* 0x000ee80000100a00 */
[----:B------:R0:W-:Y:S04]  /*53040*/  STL.64 [R1+0x7c98], R20 ;  /* 0x007c981401007387 */ /* 0x0001e80000100a00 */
[----:B0-----:R-:W3:Y:S04]  /*53050*/  LDL.LU R20, [R1+0x3188] ;  /* 0x0031880001147983 */ /* 0x001ee80000300800 */
[----:B------:R-:W3:Y:S04]  /*53060*/  LDL.LU R21, [R1+0x3190] ;  /* 0x0031900001157983 */ /* 0x000ee80000300800 */
[----:B------:R0:W-:Y:S04]  /*53070*/  STL.64 [R1+0x7cb0], R22 ;  /* 0x007cb01601007387 */ /* 0x0001e80000100a00 */
[----:B------:R-:W-:Y:S04]  /*53080*/  STL [R1+0x7b60], R6 ;  /* 0x007b600601007387 */ /* 0x000fe80000100800 */
[----:B------:R-:W-:Y:S01]  /*53090*/  STL [R1+0x7b5c], R7 ;  /* 0x007b5c0701007387 */ /* 0x000fe20000100800 */
[----:B------:R-:W-:-:S02]  /*530a0*/  F2FP.F16.E4M3.UNPACK_B R8, R8 ;  /* 0x00000008ff08723e */ /* 0x000fc400020006ff */
[----:B------:R-:W-:Y:S01]  /*530b0*/  F2FP.F16.E4M3.UNPACK_B R9, R9 ;  /* 0x00000009ff09723e */ /* 0x000fe200020006ff */
[----:B--2---:R-:W-:Y:S04]  /*530c0*/  STL [R1+0x7b44], R4 ;  /* 0x007b440401007387 */ /* 0x004fe80000100800 */
[----:B----4-:R1:W-:Y:S01]  /*530d0*/  STL [R1+0x7b40], R5 ;  /* 0x007b400501007387 */ /* 0x0103e20000100800 */
[----:B---3--:R-:W-:Y:S02]  /*530e0*/  IMAD R10, R10, 0x100, R20 ;  /* 0x000001000a0a7824 */ /* 0x008fe400078e0214 */
[----:B------:R-:W-:Y:S02]  /*530f0*/  IMAD R11, R11, 0x100, R21 ;  /* 0x000001000b0b7824 */ /* 0x000fe400078e0215 */
[C---:B0-----:R-:W-:Y:S06]  /*53100*/  HMMA.16816.F32 R20, R12.reuse, R4, R24 ;  /* 0x000000040c14723c */ /* 0x041fec0000001818 */
[----:B-1----:R-:W-:Y:S01]  /*53110*/  HMMA.16816.F32 R4, R12, R2, R16 ;  /* 0x000000020c04723c */ /* 0x002fe20000001810 */
[----:B------:R-:W-:-:S02]  /*53120*/  F2FP.F16.E4M3.UNPACK_B R10, R10 ;  /* 0x0000000aff0a723e */ /* 0x000fc400020006ff */
[----:B------:R-:W-:-:S14]  /*53130*/  F2FP.F16.E4M3.UNPACK_B R11, R11 ;  /* 0x0000000bff0b723e */ /* 0x000fdc00020006ff */
[----:B------:R-:W-:Y:S04]  /*53140*/  STL.64 [R1+0x2140], R20 ;  /* 0x0021401401007387 */ /* 0x000fe80000100a00 */
[----:B------:R-:W-:Y:S04]  /*53150*/  STL.64 [R1+0x2148], R22 ;  /* 0x0021481601007387 */ /* 0x000fe80000100a00 */
[----:B------:R-:W-:Y:S04]  /*53160*/  STL.64 [R1+0x7cf0], R10 ;  /* 0x007cf00a01007387 */ /* 0x000fe80000100a00 */
[----:B------:R0:W-:Y:S04]  /*53170*/  STL.64 [R1+0x7ce8], R8 ;  /* 0x007ce80801007387 */ /* 0x0001e80000100a00 */
[----:B0-----:R-:W2:Y:S04]  /*53180*/  LDL.LU.64 R8, [R1+0x1370] ;  /* 0x0013700001087983 */ /* 0x001ea80000300a00 */
[----:B------:R-:W2:Y:S04]  /*53190*/  LDL.LU.64 R10, [R1+0x1378] ;  /* 0x00137800010a7983 */ /* 0x000ea80000300a00 */
[----:B------:R-:W-:Y:S04]  /*531a0*/  STL.64 [R1+0x2130], R4 ;  /* 0x0021300401007387 */ /* 0x000fe80000100a00 */
[----:B------:R-:W-:Y:S04]  /*531b0*/  STL.64 [R1+0x2138], R6 ;  /* 0x0021380601007387 */ /* 0x000fe80000100a00 */
[----:B------:R-:W3:Y:S04]  /*531c0*/  LDL.LU.64 R20, [R1+0x1360] ;  /* 0x0013600001147983 */ /* 0x000ee80000300a00 */
[----:B------:R-:W4:Y:S04]  /*531d0*/  LDL.LU.64 R22, [R1+0x1368] ;  /* 0x0013680001167983 */ /* 0x000f280000300a00 */
[----:B----4-:R0:W-:Y:S04]  /*531e0*/  STL.64 [R1+0x7cc0], R22 ;  /* 0x007cc01601007387 */ /* 0x0101e80000100a00 */
[----:B0-----:R-:W4:Y:S01]  /*531f0*/  LDL R22, [R1+0x98] ;  /* 0x0000980001167983 */ /* 0x001f220000100800 */
[----:B------:R-:W-:-:S03]  /*53200*/  IMAD.MOV.U32 R23, RZ, RZ, R0 ;  /* 0x000000ffff177224 */ /* 0x000fc600078e0000 */
[----:B------:R-:W2:Y:S04]  /*53210*/  LDL.LU R0, [R1+0x7cf8] ;  /* 0x007cf80001007983 */ /* 0x000ea80000300800 */
[----:B---3--:R0:W-:Y:S04]  /*53220*/  STL.64 [R1+0x7cb8], R20 ;  /* 0x007cb81401007387 */ /* 0x0081e80000100a00 */
[----:B0-----:R-:W3:Y:S04]  /*53230*/  LDL.64 R20, [R1+0xa0] ;  /* 0x0000a00001147983 */ /* 0x001ee80000100a00 */
        /* <DEDUP_REMOVED lines=16> */
[----:B------:R-:W4:Y:S04]  /*53340*/  LDL.LU.64 R4, [R1+0x1310] ;  /* 0x0013100001047983 */ /* 0x000f280000300a00 */
[----:B------:R-:W4:Y:S04]  /*53350*/  LDL.LU.64 R6, [R1+0x1318] ;  /* 0x0013180001067983 */ /* 0x000f280000300a00 */
[----:B------:R0:W-:Y:S04]  /*53360*/  STL [R1+0x7b3c], R2 ;  /* 0x007b3c0201007387 */ /* 0x0001e80000100800 */
[----:B------:R1:W-:Y:S04]  /*53370*/  STL [R1+0x7b38], R3 ;  /* 0x007b380301007387 */ /* 0x0003e80000100800 */
[----:B0-----:R-:W3:Y:S01]  /*53380*/  LDL R2, [R1+0xa8] ;  /* 0x0000a80001027983 */ /* 0x001ee20000100800 */
[----:B-1----:R-:W-:-:S07]  /*53390*/  IMAD.MOV.U32 R3, RZ, RZ, R0 ;  /* 0x000000ffff037224 */ /* 0x002fce00078e0000 */
[----:B---3--:R-:W-:Y:S01]  /*533a0*/  HMMA.16816.F32 R12, R12, R2, R8 ;  /* 0x000000020c0c723c */ /* 0x008fe20000001808 */
[----:B------:R-:W3:Y:S04]  /*533b0*/  LDL.LU.64 R10, [R1+0x7cf0] ;  /* 0x007cf000010a7983 */ /* 0x000ee80000300a00 */
[----:B------:R-:W3:-:S15]  /*533c0*/  LDL.LU.64 R8, [R1+0x7ce8] ;  /* 0x007ce80001087983 */ /* 0x000ede0000300a00 */
[----:B------:R-:W-:-:S03]  /*533d0*/  NOP ;  /* 0x0000000000007918 */ /* 0x000fc60000000000 */
[----:B------:R0:W-:Y:S04]  /*533e0*/  STL.64 [R1+0x1370], R12 ;  /* 0x0013700c01007387 */ /* 0x0001e80000100a00 */
[----:B------:R1:W-:Y:S04]  /*533f0*/  STL.64 [R1+0x1378], R14 ;  /* 0x0013780e01007387 */ /* 0x0003e80000100a00 */
[----:B0-----:R-:W2:Y:S04]  /*53400*/  LDL.LU.64 R12, [R1+0x1330] ;  /* 0x00133000010c7983 */ /* 0x001ea80000300a00 */
[----:B-1----:R-:W2:Y:S01]  /*53410*/  LDL.LU.64 R14, [R1+0x1338] ;  /* 0x00133800010e7983 */ /* 0x002ea20000300a00 */
[----:B---3--:R-:W-:-:S15]  /*53420*/  HMMA.16816.F32 R24, R8, R20, R24 ;  /* 0x000000140818723c */ /* 0x008fde0000001818 */
[----:B------:R-:W-:-:S08]  /*53430*/  NOP ;  /* 0x0000000000007918 */ /* 0x000fd00000000000 */
        /* <DEDUP_REMOVED lines=18> */
[----:B0-----:R-:W3:Y:S01]  /*53560*/  LDL.LU.64 R22, [R1+0x7cb0] ;  /* 0x007cb00001167983 */ /* 0x001ee20000300a00 */
[----:B------:R-:W-:-:S03]  /*53570*/  IMAD.MOV.U32 R0, RZ, RZ, R28 ;  /* 0x000000ffff007224 */ /* 0x000fc600078e001c */
[----:B------:R-:W4:Y:S04]  /*53580*/  LDL.LU.64 R28, [R1+0x60] ;  /* 0x00006000011c7983 */ /* 0x000f280000300a00 */
[----:B------:R-:W-:Y:S01]  /*53590*/  STL [R1+0x7b34], R0 ;  /* 0x007b340001007387 */ /* 0x000fe20000100800 */
        /* <DEDUP_REMOVED lines=9> */
[----:B------:R-:W4:-:S15]  /*53630*/  LDL.LU.64 R24, [R1+0x7c88] ;  /* 0x007c880001187983 */ /* 0x000f1e0000300a00 */
[----:B------:R-:W-:-:S02]  /*53640*/  NOP ;  /* 0x0000000000007918 */ /* 0x000fc40000000000 */
[----:B------:R-:W-:Y:S04]  /*53650*/  STL.64 [R1+0x1340], R20 ;  /* 0x0013401401007387 */ /* 0x000fe80000100a00 */
[----:B------:R0:W-:Y:S04]  /*53660*/  STL.64 [R1+0x1348], R22 ;  /* 0x0013481601007387 */ /* 0x0001e80000100a00 */
[----:B0-----:R-:W2:Y:S01]  /*53670*/  LDL.LU.64 R22, [R1+0x7c80] ;  /* 0x007c800001167983 */ /* 0x001ea20000300a00 */
[C---:B---3--:R-:W-:Y:S06]  /*53680*/  HMMA.16816.F32 R4, R8.reuse, R26, R4 ;  /* 0x0000001a0804723c */ /* 0x048fec0000001804 */
[----:B--2---:R-:W-:Y:S06]  /*53690*/  HMMA.16816.F32 R12, R8, R22, R12 ;  /* 0x00000016080c723c */ /* 0x004fec000000180c */
[----:B------:R-:W-:-:S05]  /*536a0*/  IMAD.MOV.U32 R0, RZ, RZ, R23 ;  /* 0x000000ffff007224 */ /* 0x000fca00078e0017 */
[----:B------:R-:W-:-:S12]  /*536b0*/  STL [R1+0x7b48], R0 ;  /* 0x007b480001007387 */ /* 0x000fd80000100800 */
[----:B------:R-:W-:Y:S04]  /*536c0*/  STL.64 [R1+0x1330], R12 ;  /* 0x0013300c01007387 */ /* 0x000fe80000100a00 */
[----:B------:R4:W-:Y:S02]  /*536d0*/  STL.64 [R1+0x1338], R14 ;  /* 0x0013380e01007387 */ /* 0x0009e40000100a00 */
[----:B----4-:R-:W-:Y:S01]  /*536e0*/  HMMA.16816.F32 R12, R8, R24, R16 ;  /* 0x00000018080c723c */ /* 0x010fe20000001810 */
[----:B------:R-:W-:Y:S02]  /*536f0*/  IMAD.MOV.U32 R2, RZ, RZ, R26 ;  /* 0x000000ffff027224 */ /* 0x000fe400078e001a */
[----:B------:R-:W-:-:S15]  /*53700*/  IMAD.MOV.U32 R3, RZ, RZ, R27 ;  /* 0x000000ffff037224 */ /* 0x000fde00078e001b */
[----:B------:R-:W-:-:S05]  /*53710*/  NOP ;  /* 0x0000000000007918 */ /* 0x000fca0000000000 */
[----:B------:R-:W-:Y:S04]  /*53720*/  STL.64 [R1+0x1320], R12 ;  /* 0x0013200c01007387 */ /* 0x000fe80000100a00 */
[----:B------:R-:W-:Y:S04]  /*53730*/  STL.64 [R1+0x1328], R14 ;  /* 0x0013280e01007387 */ /* 0x000fe80000100a00 */
[----:B------:R0:W-:Y:S04]  /*53740*/  STL.64 [R1+0x1310], R4 ;  /* 0x0013100401007387 */ /* 0x0001e80000100a00 */
[----:B------:R1:W-:Y:S04]  /*53750*/  STL.64 [R1+0x1318], R6 ;  /* 0x0013180601007387 */ /* 0x0003e80000100a00 */
[----:B0-----:R-:W2:Y:S04]  /*53760*/  LDL.LU.64 R4, [R1+0x1300] ;  /* 0x0013000001047983 */ /* 0x001ea80000300a00 */
[----:B-1----:R-:W2:Y:S04]  /*53770*/  LDL.LU.64 R6, [R1+0x1308] ;  /* 0x0013080001067983 */ /* 0x002ea80000300a00 */
[----:B------:R-:W3:Y:S04]  /*53780*/  LDL.LU.64 R20, [R1+0x58] ;  /* 0x0000580001147983 */ /* 0x000ee80000300a00 */
[----:B------:R-:W4:Y:S04]  /*53790*/  LDL.LU.64 R22, [R1+0x50] ;  /* 0x0000500001167983 */ /* 0x000f280000300a00 */
[----:B------:R-:W2:Y:S04]  /*537a0*/  LDL R26, [R1+0x10] ;  /* 0x00001000011a7983 */ /* 0x000ea80000100800 */
[----:B------:R-:W2:Y:S04]  /*537b0*/  LDL R27, [R1+0x14] ;  /* 0x00001400011b7983 */ /* 0x000ea80000100800 */
[----:B------:R-:W3:Y:S04]  /*537c0*/  LDL R24, [R1+0x18] ;  /* 0x0000180001187983 */ /* 0x000ee80000100800 */
[----:B------:R-:W3:Y:S04]  /*537d0*/  LDL R25, [R1+0x1c] ;  /* 0x00001c0001197983 */ /* 0x000ee80000100800 */
[----:B--2---:R0:W-:Y:S04]  /*537e0*/  STL.64 [R1+0x7c10], R26 ;  /* 0x007c101a01007387 */ /* 0x0041e80000100a00 */
[----:B---3--:R1:W-:Y:S04]  /*537f0*/  STL.64 [R1+0x7c08], R24 ;  /* 0x007c081801007387 */ /* 0x0083e80000100a00 */
[----:B------:R-:W2:Y:S04]  /*53800*/  LDL R14, [R1+0x20] ;  /* 0x00002000010e7983 */ /* 0x000ea80000100800 */
[----:B------:R-:W2:Y:S04]  /*53810*/  LDL R15, [R1+0x24] ;  /* 0x00002400010f7983 */ /* 0x000ea80000100800 */
[----:B0-----:R-:W3:Y:S04]  /*53820*/  LDL R26, [R1+0x28] ;  /* 0x00002800011a7983 */ /* 0x001ee80000100800 */
[----:B------:R-:W3:Y:S04]  /*53830*/  LDL R27, [R1+0x2c] ;  /* 0x00002c00011b7983 */ /* 0x000ee80000100800 */
[----:B-1----:R-:W4:Y:S04]  /*53840*/  LDL R24, [R1+0x30] ;  /* 0x0000300001187983 */ /* 0x002f280000100800 */
[----:B------:R-:W4:Y:S04]  /*53850*/  LDL R25, [R1+0x34] ;  /* 0x0000340001197983 */ /* 0x000f280000100800 */
[----:B------:R-:W2:Y:S04]  /*53860*/  LDL.LU.64 R16, [R1+0x12e0] ;  /* 0x0012e00001107983 */ /* 0x000ea80000300a00 */
[----:B------:R-:W2:Y:S04]  /*53870*/  LDL.LU.64 R18, [R1+0x12e8] ;  /* 0x0012e80001127983 */ /* 0x000ea80000300a00 */
[----:B---3--:R-:W-:Y:S04]  /*53880*/  STL.64 [R1+0x7c28], R26 ;  /* 0x007c281a01007387 */ /* 0x008fe80000100a00 */
[----:B----4-:R0:W-:Y:S02]  /*53890*/  STL.64 [R1+0x7c40], R24 ;  /* 0x007c401801007387 */ /* 0x0101e40000100a00 */
[----:B0-----:R-:W-:Y:S02]  /*538a0*/  HMMA.16816.F32 R24, R8, R28, R4 ;  /* 0x0000001c0818723c */ /* 0x001fe40000001804 */
[----:B------:R-:W-:Y:S04]  /*538b0*/  STL [R1+0x7b50], R3 ;  /* 0x007b500301007387 */ /* 0x000fe80000100800 */
[----:B------:R-:W-:-:S15]  /*538c0*/  STL [R1+0x7b4c], R2 ;  /* 0x007b4c0201007387 */ /* 0x000fde0000100800 */
[----:B------:R-:W-:-:S02]  /*538d0*/  NOP ;  /* 0x0000000000007918 */ /* 0x000fc40000000000 */
[----:B------:R0:W-:Y:S04]  /*538e0*/  STL.64 [R1+0x1300], R24 ;  /* 0x0013001801007387 */ /* 0x0001e80000100a00 */
[----:B------:R1:W-:Y:S04]  /*538f0*/  STL.64 [R1+0x1308], R26 ;  /* 0x0013081a01007387 */ /* 0x0003e80000100a00 */
[----:B0-----:R-:W3:Y:S04]  /*53900*/  LDL.LU.64 R24, [R1+0x40] ;  /* 0x0000400001187983 */ /* 0x001ee80000300a00 */
[----:B-1----:R-:W4:Y:S04]  /*53910*/  LDL R26, [R1+0x38] ;  /* 0x00003800011a7983 */ /* 0x002f280000100800 */
[----:B------:R-:W4:Y:S01]  /*53920*/  LDL R27, [R1+0x3c] ;  /* 0x00003c00011b7983 */ /* 0x000f220000100800 */
[----:B------:R-:W-:-:S02]  /*53930*/  IMAD.MOV.U32 R5, RZ, RZ, R29 ;  /* 0x000000ffff057224 */ /* 0x000fc400078e001d */
[----:B------:R-:W-:Y:S01]  /*53940*/  IMAD.MOV.U32 R4, RZ, RZ, R28 ;  /* 0x000000ffff047224 */ /* 0x000fe200078e001c */
[----:B----4-:R-:W-:Y:S04]  /*53950*/  STL.64 [R1+0x7c78], R26 ;  /* 0x007c781a01007387 */ /* 0x010fe80000100a00 */
[----:B---3--:R0:W-:Y:S04]  /*53960*/  STL.64 [R1+0x7c70], R24 ;  /* 0x007c701801007387 */ /* 0x0081e80000100a00 */
[----:B0-----:R-:W3:Y:S04]  /*53970*/  LDL.LU.64 R24, [R1+0x12f0] ;  /* 0x0012f00001187983 */ /* 0x001ee80000300a00 */
[----:B------:R-:W3:Y:S04]  /*53980*/  LDL.LU.64 R26, [R1+0x12f8] ;  /* 0x0012f800011a7983 */ /* 0x000ee80000300a00 */
[----:B------:R-:W4:Y:S04]  /*53990*/  LDL.LU.64 R28, [R1+0x48] ;  /* 0x00004800011c7983 */ /* 0x000f280000300a00 */
[----:B------:R-:W-:Y:S04]  /*539a0*/  STL [R1+0x7b58], R5 ;  /* 0x007b580501007387 */ /* 0x000fe80000100800 */
[----:B------:R3:W-:Y:S01]  /*539b0*/  STL [R1+0x7b54], R4 ;  /* 0x007b540401007387 */ /* 0x0007e20000100800 */
[----:B--2---:R-:W-:Y:S01]  /*539c0*/  HMMA.16816.F32 R16, R8, R22, R16 ;  /* 0x000000160810723c */ /* 0x004fe20000001810 */
[----:B------:R-:W-:-:S02]  /*539d0*/  IMAD.MOV.U32 R2, RZ, RZ, R20 ;  /* 0x000000ffff027224 */ /* 0x000fc400078e0014 */
[----:B------:R-:W-:-:S03]  /*539e0*/  IMAD.MOV.U32 R0, RZ, RZ, R21 ;  /* 0x000000ffff007224 */ /* 0x000fc600078e0015 */
[----:B------:R-:W-:Y:S01]  /*539f0*/  IMAD.MOV.U32 R3, RZ, RZ, R23 ;  /* 0x000000ffff037224 */ /* 0x000fe200078e0017 */
[----:B---3--:R-:W-:-:S15]  /*53a00*/  HMMA.16816.F32 R4, R8, R20, R24 ;  /* 0x000000140804723c */ /* 0x008fde0000001818 */
[----:B------:R-:W-:-:S08]  /*53a10*/  NOP ;  /* 0x0000000000007918 */ /* 0x000fd00000000000 */
[----:B------:R0:W-:Y:S04]  /*53a20*/  STL.64 [R1+0x12f0], R4 ;  /* 0x0012f00401007387 */ /* 0x0001e80000100a00 */
[----:B------:R-:W-:Y:S04]  /*53a30*/  STL.64 [R1+0x12f8], R6 ;  /* 0x0012f80601007387 */ /* 0x000fe80000100a00 */
[----:B------:R-:W-:Y:S04]  /*53a40*/  STL [R1+0x7b64], R2 ;  /* 0x007b640201007387 */ /* 0x000fe80000100800 */
[----:B------:R-:W-:Y:S04]  /*53a50*/  STL.64 [R1+0x12e0], R16 ;  /* 0x0012e01001007387 */ /* 0x000fe80000100a00 */
[----:B------:R-:W-:Y:S04]  /*53a60*/  STL.64 [R1+0x12e8], R18 ;  /* 0x0012e81201007387 */ /* 0x000fe80000100a00 */
[----:B------:R-:W4:Y:S04]  /*53a70*/  LDL.LU.64 R24, [R1+0x12d0] ;  /* 0x0012d00001187983 */ /* 0x000f280000300a00 */
[----:B------:R-:W4:Y:S04]  /*53a80*/  LDL.LU.64 R26, [R1+0x12d8] ;  /* 0x0012d800011a7983 */ /* 0x000f280000300a00 */
[----:B------:R-:W2:Y:S01]  /*53a90*/  LDL.LU.64 R20, [R1+0x1270] ;  /* 0x0012700001147983 */ /* 0x000ea20000300a00 */
[----:B0-----:R-:W-:-:S03]  /*53aa0*/  IMAD.MOV.U32 R4, RZ, RZ, R22 ;  /* 0x000000ffff047224 */ /* 0x001fc600078e0016 */
        /* <DEDUP_REMOVED lines=9> */
[----:B----4-:R-:W-:Y:S03]  /*53b40*/  HMMA.16816.F32 R24, R8, R28, R24 ;  /* 0x0000001c0818723c */ /* 0x010fe60000001818 */
        /* <DEDUP_REMOVED lines=10> */
[----:B------:R-:W4:Y:S04]  /*53bf0*/  LDL.LU R12, [R1+0x3194] ;  /* 0x00319400010c7983 */ /* 0x000f280000300800 */
[----:B------:R-:W-:Y:S04]  /*53c00*/  STL.64 [R1+0x12d0], R24 ;  /* 0x0012d01801007387 */ /* 0x000fe80000100a00 */
[----:B------:R0:W-:Y:S04]  /*53c10*/  STL.64 [R1+0x12d8], R26 ;  /* 0x0012d81a01007387 */ /* 0x0001e80000100a00 */
[----:B0-----:R-:W3:Y:S04]  /*53c20*/  LDL.LU.64 R26, [R1+0x7c78] ;  /* 0x007c7800011a7983 */ /* 0x001ee80000300a00 */
[----:B------:R-:W2:Y:S01]  /*53c30*/  LDL.LU.64 R24, [R1+0x7c70] ;  /* 0x007c700001187983 */ /* 0x000ea20000300a00 */
[----:B------:R-:W-:-:S02]  /*53c40*/  IMAD.MOV.U32 R7, RZ, RZ, R28 ;  /* 0x000000ffff077224 */ /* 0x000fc400078e001c */
[----:B------:R-:W-:Y:S02]  /*53c50*/  IMAD.MOV.U32 R5, RZ, RZ, R29 ;  /* 0x000000ffff057224 */ /* 0x000fe400078e001d */
[----:B------:R-:W4:Y:S01]  /*53c60*/  LDL.LU.64 R28, [R1+0x7c68] ;  /* 0x007c6800011c7983 */ /* 0x000f220000300a00 */
[----:B--2---:R-:W-:-:S15]  /*53c70*/  HMMA.16816.F32 R20, R8, R24, R20 ;  /* 0x000000180814723c */ /* 0x004fde0000001814 */
[----:B------:R-:W-:-:S08]  /*53c80*/  NOP ;  /* 0x0000000000007918 */ /* 0x000fd00000000000 */
[----:B------:R-:W-:Y:S04]  /*53c90*/  STL.64 [R1+0x12c0], R20 ;  /* 0x0012c01401007387 */ /* 0x000fe80000100a00 */
[----:B------:R0:W-:Y:S04]  /*53ca0*/  STL.64 [R1+0x12c8], R22 ;  /* 0x0012c81601007387 */ /* 0x0001e80000100a00 */
[----:B0-----:R-:W3:Y:S04]  /*53cb0*/  LDL.LU.64 R22, [R1+0x7c60] ;  /* 0x007c600001167983 */ /* 0x001ee80000300a00 */
[----:B------:R-:W3:Y:S01]  /*53cc0*/  LDL.LU.64 R20, [R1+0x7c58] ;  /* 0x007c580001147983 */ /* 0x000ee20000300a00 */
[----:B------:R-:W-:-:S02]  /*53cd0*/  IMAD.MOV.U32 R2, RZ, RZ, R24 ;  /* 0x000000ffff027224 */ /* 0x000fc400078e0018 */
[----:B------:R-:W-:-:S05]  /*53ce0*/  IMAD.MOV.U32 R6, RZ, RZ, R25 ;  /* 0x000000ffff067224 */ /* 0x000fca00078e0019 */
[----:B------:R-:W-:Y:S04]  /*53cf0*/  STL.64 [R1+0x7b70], R6 ;  /* 0x007b700601007387 */ /* 0x000fe80000100a00 */
[----:B------:R0:W-:Y:S04]  /*53d00*/  STL.64 [R1+0x7b68], R4 ;  /* 0x007b680401007387 */ /* 0x0001e80000100a00 */
[----:B0-----:R-:W2:Y:S04]  /*53d10*/  LDL.LU.64 R4, [R1+0x1280] ;  /* 0x0012800001047983 */ /* 0x001ea80000300a00 */
[----:B------:R-:W2:Y:S01]  /*53d20*/  LDL.LU.64 R6, [R1+0x1288] ;  /* 0x0012880001067983 */ /* 0x000ea20000300a00 */
        /* <DEDUP_REMOVED lines=20> */
[----:B0-----:R-:W3:Y:S04]  /*53e70*/  LDL.LU.64 R26, [R1+0x7c10] ;  /* 0x007c1000011a7983 */ /* 0x001ee80000300a00 */
[----:B------:R-:W3:Y:S04]  /*53e80*/  LDL.LU.64 R24, [R1+0x7c08] ;  /* 0x007c080001187983 */ /* 0x000ee80000300a00 */
[----:B------:R-:W4:Y:S01]  /*53e90*/  LDL.LU R13, [R1+0x319c] ;  /* 0x00319c00010d7983 */ /* 0x000f220000300800 */
[C---:B--2---:R-:W-:Y:S03]  /*53ea0*/  HMMA.16816.F32 R4, R8.reuse, R14, R4 ;  /* 0x0000000e0804723c */ /* 0x044fe60000001804 */
[----:B----4-:R3:W-:Y:S03]  /*53eb0*/  STL.64 [R1+0x7bb8], R12 ;  /* 0x007bb80c01007387 */ /* 0x0107e60000100a00 */
[----:B---3--:R-:W-:-:S15]  /*53ec0*/  HMMA.16816.F32 R12, R8, R24, R20 ;  /* 0x00000018080c723c */ /* 0x008fde0000001814 */
[----:B------:R-:W-:-:S02]  /*53ed0*/  NOP ;  /* 0x0000000000007918 */ /* 0x000fc40000000000 */
[----:B------:R-:W-:Y:S04]  /*53ee0*/  STL.64 [R1+0x1280], R4 ;  /* 0x0012800401007387 */ /* 0x000fe80000100a00 */
[----:B------:R0:W-:Y:S04]  /*53ef0*/  STL.64 [R1+0x1288], R6 ;  /* 0x0012880601007387 */ /* 0x0001e80000100a00 */
[----:B------:R-:W2:Y:S01]  /*53f00*/  LDL.LU.64 R24, [R1+0x1230] ;  /* 0x0012300001187983 */ /* 0x000ea20000300a00 */
[----:B0-----:R-:W-:Y:S03]  /*53f10*/  HMMA.16816.F32 R4, R8, R26, R16 ;  /* 0x0000001a0804723c */ /* 0x001fe60000001810 */
[----:B------:R-:W-:Y:S04]  /*53f20*/  STL.64 [R1+0x1270], R12 ;  /* 0x0012700c01007387 */ /* 0x000fe80000100a00 */
[----:B------:R-:W-:Y:S04]  /*53f30*/  STL.64 [R1+0x1278], R14 ;  /* 0x0012780e01007387 */ /* 0x000fe80000100a00 */
[----:B------:R-:W3:-:S12]  /*53f40*/  LDL.LU.64 R26, [R1+0x1238] ;  /* 0x00123800011a7983 */ /* 0x000ed80000300a00 */
[----:B------:R-:W-:Y:S04]  /*53f50*/  STL.64 [R1+0x1260], R4 ;  /* 0x0012600401007387 */ /* 0x000fe80000100a00 */
[----:B------:R-:W-:Y:S04]  /*53f60*/  STL.64 [R1+0x1268], R6 ;  /* 0x0012680601007387 */ /* 0x000fe80000100a00 */
[----:B---3--:R0:W-:Y:S04]  /*53f70*/  STL.64 [R1+0x7bd8], R26 ;  /* 0x007bd81a01007387 */ /* 0x0081e80000100a00 */
[----:B0-----:R-:W3:Y:S04]  /*53f80*/  LDL R26, [R1] ;  /* 0x00000000011a7983 */ /* 0x001ee80000100800 */
        /* <DEDUP_REMOVED lines=22> */
[----:B------:R-:W2:Y:S04]  /*540f0*/  LDL.LU.64 R18, [R1+0x1208] ;  /* 0x0012080001127983 */ /* 0x000ea80000300a00 */
[----:B------:R-:W4:Y:S04]  /*54100*/  LDL.LU.64 R4, [R1+0x11d0] ;  /* 0x0011d00001047983 */ /* 0x000f280000300a00 */
[----:B------:R-:W3:Y:S01]  /*54110*/  LDL.LU.64 R6, [R1+0x11d8] ;  /* 0x0011d80001067983 */ /* 0x000ee20000300a00 */
[C---:B------:R-:W-:Y:S03]  /*54120*/  HMMA.16816.F32 R24, R8.reuse, R24, R12 ;  /* 0x000000180818723c */ /* 0x040fe6000000180c */
[----:B---3--:R-:W-:Y:S04]  /*54130*/  STL.64 [R1+0x7b80], R6 ;  /* 0x007b800601007387 */ /* 0x008fe80000100a00 */
[----:B----4-:R0:W-:Y:S04]  /*54140*/  STL.64 [R1+0x7b78], R4 ;  /* 0x007b780401007387 */ /* 0x0101e80000100a00 */
[----:B0-----:R-:W3:Y:S04]  /*54150*/  LDL.LU.64 R4, [R1+0x11e0] ;  /* 0x0011e00001047983 */ /* 0x001ee80000300a00 */
[----:B------:R-:W3:Y:S04]  /*54160*/  LDL.LU.64 R6, [R1+0x11e8] ;  /* 0x0011e80001067983 */ /* 0x000ee80000300a00 */
[----:B------:R-:W4:Y:S04]  /*54170*/  LDL.LU.64 R14, [R1+0x7c00] ;  /* 0x007c0000010e7983 */ /* 0x000f280000300a00 */
[----:B------:R-:W4:Y:S04]  /*54180*/  LDL.LU.64 R12, [R1+0x7bf8] ;  /* 0x007bf800010c7983 */ /* 0x000f280000300a00 */
        /* <DEDUP_REMOVED lines=20> */
[----:B------:R0:W-:Y:S04]  /*542d0*/  STL.64 [R1+0x1220], R12 ;  /* 0x0012200c01007387 */ /* 0x0001e80000100a00 */
[----:B------:R1:W-:Y:S04]  /*542e0*/  STL.64 [R1+0x1228], R14 ;  /* 0x0012280e01007387 */ /* 0x0003e80000100a00 */
[----:B0-----:R-:W2:Y:S04]  /*542f0*/  LDL.LU.64 R12, [R1+0x7bb8] ;  /* 0x007bb800010c7983 */ /* 0x001ea80000300a00 */
[----:B-1----:R-:W4:Y:S04]  /*54300*/  LDL.LU R14, [R1+0x31a4] ;  /* 0x0031a400010e7983 */ /* 0x002f280000300800 */
[----:B------:R-:W-:Y:S04]  /*54310*/  STL.64 [R1+0x1210], R20 ;  /* 0x0012101401007387 */ /* 0x000fe80000100a00 */
[----:B------:R0:W-:Y:S04]  /*54320*/  STL.64 [R1+0x1218], R22 ;  /* 0x0012181601007387 */ /* 0x0001e80000100a00 */
[----:B0-----:R-:W3:Y:S04]  /*54330*/  LDL.LU.64 R22, [R1+0x7bb0] ;  /* 0x007bb00001167983 */ /* 0x001ee80000300a00 */
[----:B------:R-:W2:Y:S04]  /*54340*/  LDL.LU.64 R20, [R1+0x7ba8] ;  /* 0x007ba80001147983 */ /* 0x000ea80000300a00 */
[----:B------:R-:W-:Y:S04]  /*54350*/  STL.64 [R1+0x7970], R26 ;  /* 0x0079701a01007387 */ /* 0x000fe80000100a00 */
[----:B------:R0:W-:Y:S04]  /*54360*/  STL.64 [R1+0x7968], R24 ;  /* 0x0079681801007387 */ /* 0x0001e80000100a00 */
[----:B0-----:R-:W4:Y:S01]  /*54370*/  LDL.LU R25, [R1+0x3198] ;  /* 0x0031980001197983 */ /* 0x001f220000300800 */
[----:B---3--:R-:W-:-:S15]  /*54380*/  HMMA.16816.F32 R16, R8, R22, R16 ;  /* 0x000000160810723c */ /* 0x008fde0000001810 */
[----:B------:R-:W-:-:S08]  /*54390*/  NOP ;  /* 0x0000000000007918 */ /* 0x000fd00000000000 */
[----:B------:R-:W-:Y:S04]  /*543a0*/  STL.64 [R1+0x1200], R16 ;  /* 0x0012001001007387 */ /* 0x000fe80000100a00 */
[----:B------:R0:W-:Y:S04]  /*543b0*/  STL.64 [R1+0x1208], R18 ;  /* 0x0012081201007387 */ /* 0x0001e80000100a00 */
[----:B0-----:R-:W2:Y:S04]  /*543c0*/  LDL.LU.64 R18, [R1+0x7ba0] ;  /* 0x007ba00001127983 */ /* 0x001ea80000300a00 */
[----:B------:R-:W2:Y:S04]  /*543d0*/  LDL.LU.64 R16, [R1+0x7b98] ;  /* 0x007b980001107983 */ /* 0x000ea80000300a00 */
[----:B------:R-:W3:Y:S01]  /*543e0*/  LDL.LU R15, [R1+0x31ac] ;  /* 0x0031ac00010f7983 */ /* 0x000ee20000300800 */
[----:B--2---:R-:W-:-:S15]  /*543f0*/  HMMA.16816.F32 R16, R8, R20, R16 ;  /* 0x000000140810723c */ /* 0x004fde0000001810 */
[----:B------:R-:W-:-:S08]  /*54400*/  NOP ;  /* 0x0000000000007918 */ /* 0x000fd00000000000 */
[----:B------:R-:W-:Y:S04]  /*54410*/  STL.64 [R1+0x11f0], R16 ;  /* 0x0011f01001007387 */ /* 0x000fe80000100a00 */
[----:B------:R0:W-:Y:S04]  /*54420*/  STL.64 [R1+0x11f8], R18 ;  /* 0x0011f81201007387 */ /* 0x0001e80000100a00 */
[----:B0-----:R-:W2:Y:S04]  /*54430*/  LDL.LU.64 R18, [R1+0x7b90] ;  /* 0x007b900001127983 */ /* 0x001ea80000300a00 */
[----:B------:R-:W4:Y:S04]  /*54440*/  LDL.LU.64 R16, [R1+0x7b88] ;  /* 0x007b880001107983 */ /* 0x000f280000300a00 */
[----:B------:R0:W-:Y:S04]  /*54450*/  STL.64 [R1+0x7950], R22 ;  /* 0x0079501601007387 */ /* 0x0001e80000100a00 */
[----:B0-----:R-:W3:Y:S04]  /*54460*/  LDL.LU R23, [R1+0x31a0] ;  /* 0x0031a00001177983 */ /* 0x001ee80000300800 */
        /* <DEDUP_REMOVED lines=12> */
[----:B------:R-:W4:Y:S01]  /*54530*/  LDL.LU.64 R4, [R1+0x7b68] ;  /* 0x007b680001047983 */ /* 0x000f220000300a00 */
[----:B------:R-:W-:-:S03]  /*54540*/  IMAD.MOV.U32 R26, RZ, RZ, R2 ;  /* 0x000000ffff1a7224 */ /* 0x000fc600078e0002 */
[----:B------:R-:W3:Y:S01]  /*54550*/  LDL.LU R2, [R1+0x7b64] ;  /* 0x007b640001027983 */ /* 0x000ee20000300800 */
[----:B------:R-:W-:Y:S02]  /*54560*/  IMAD R12, R12, 0x100, R25 ;  /* 0x000001000c0c7824 */ /* 0x000fe400078e0219 */
[----:B--2---:R-:W-:Y:S02]  /*54570*/  IMAD.MOV.U32 R27, RZ, RZ, R6 ;  /* 0x000000ffff1b7224 */ /* 0x004fe400078e0006 */
[----:B------:R-:W2:Y:S04]  /*54580*/  LDL.LU R6, [R1+0x7b60] ;  /* 0x007b600001067983 */ /* 0x000ea80000300800 */
[----:B------:R0:W-:Y:S01]  /*54590*/  STL.64 [R1+0x7930], R18 ;  /* 0x0079301201007387 */ /* 0x0001e20000100a00 */
[----:B------:R-:W-:-:S02]  /*545a0*/  IMAD.MOV.U32 R24, RZ, RZ, R7 ;  /* 0x000000ffff187224 */ /* 0x000fc400078e0007 */
[----:B----4-:R-:W-:Y:S01]  /*545b0*/  IMAD.MOV.U32 R25, RZ, RZ, R5 ;  /* 0x000000ffff197224 */ /* 0x010fe200078e0005 */
[----:B0-----:R-:W4:Y:S04]  /*545c0*/  LDL.LU R19, [R1+0x31a8] ;  /* 0x0031a80001137983 */ /* 0x001f280000300800 */
[----:B------:R-:W-:Y:S04]  /*545d0*/  STL.64 [R1+0x7928], R16 ;  /* 0x0079281001007387 */ /* 0x000fe80000100a00 */
[----:B------:R-:W2:Y:S04]  /*545e0*/  LDL.LU R7, [R1+0x7b5c] ;  /* 0x007b5c0001077983 */ /* 0x000ea80000300800 */
[----:B------:R-:W4:Y:S04]  /*545f0*/  LDL.LU R5, [R1+0x7b58] ;  /* 0x007b580001057983 */ /* 0x000f280000300800 */
[----:B------:R-:W-:Y:S04]  /*54600*/  STL.64 [R1+0x7a38], R26 ;  /* 0x007a381a01007387 */ /* 0x000fe80000100a00 */
[----:B------:R0:W-:Y:S04]  /*54610*/  STL.64 [R1+0x7a30], R24 ;  /* 0x007a301801007387 */ /* 0x0001e80000100a00 */
[----:B0-----:R-:W2:Y:S04]  /*54620*/  LDL.LU.64 R24, [R1+0x11c0] ;  /* 0x0011c00001187983 */ /* 0x001ea80000300a00 */
[----:B------:R-:W2:Y:S01]  /*54630*/  LDL.LU.64 R26, [R1+0x11c8] ;  /* 0x0011c800011a7983 */ /* 0x000ea20000300a00 */
[----:B------:R-:W-:-:S03]  /*54640*/  IMAD.MOV.U32 R22, RZ, RZ, R4 ;  /* 0x000000ffff167224 */ /* 0x000fc600078e0004 */
[----:B------:R-:W4:Y:S01]  /*54650*/  LDL.LU R4, [R1+0x7b54] ;  /* 0x007b540001047983 */ /* 0x000f220000300800 */
[----:B---3--:R-:W-:Y:S02]  /*54660*/  IMAD R13, R13, 0x100, R23 ;  /* 0x000001000d0d7824 */ /* 0x008fe400078e0217 */
[----:B------:R-:W-:Y:S02]  /*54670*/  IMAD.MOV.U32 R23, RZ, RZ, R3 ;  /* 0x000000ffff177224 */ /* 0x000fe400078e0003 */
[----:B------:R-:W3:Y:S01]  /*54680*/  LDL.LU R3, [R1+0x7b50] ;  /* 0x007b500001037983 */ /* 0x000ee20000300800 */
[----:B------:R-:W-:Y:S02]  /*54690*/  IMAD.MOV.U32 R20, RZ, RZ, R2 ;  /* 0x000000ffff147224 */ /* 0x000fe400078e0002 */
[----:B------:R-:W-:Y:S01]  /*546a0*/  IMAD.MOV.U32 R21, RZ, RZ, R0 ;  /* 0x000000ffff157224 */ /* 0x000fe200078e0000 */
[----:B--2---:R-:W-:-:S15]  /*546b0*/  HMMA.16816.F32 R24, R8, R6, R24 ;  /* 0x000000060818723c */ /* 0x004fde0000001818 */
[----:B------:R-:W-:-:S08]  /*546c0*/  NOP ;  /* 0x0000000000007918 */ /* 0x000fd00000000000 */
[----:B------:R0:W-:Y:S04]  /*546d0*/  STL.64 [R1+0x11c0], R24 ;  /* 0x0011c01801007387 */ /* 0x0001e80000100a00 */
[----:B------:R1:W-:Y:S04]  /*546e0*/  STL.64 [R1+0x11c8], R26 ;  /* 0x0011c81a01007387 */ /* 0x0003e80000100a00 */
[----:B0-----:R-:W2:Y:S04]  /*546f0*/  LDL.LU.64 R24, [R1+0x2120] ;  /* 0x0021200001187983 */ /* 0x001ea80000300a00 */
[----:B-1----:R-:W2:Y:S04]  /*54700*/  LDL.LU.64 R26, [R1+0x2128] ;  /* 0x00212800011a7983 */ /* 0x002ea80000300a00 */
[----:B------:R-:W3:Y:S04]  /*54710*/  LDL.LU R2, [R1+0x7b4c] ;  /* 0x007b4c0001027983 */ /* 0x000ee80000300800 */
[----:B------:R-:W2:Y:S04]  /*54720*/  LDL.LU R0, [R1+0x7b48] ;  /* 0x007b480001007983 */ /* 0x000ea80000300800 */
[----:B------:R4:W-:Y:S04]  /*54730*/  STL.64 [R1+0x7a48], R22 ;  /* 0x007a481601007387 */ /* 0x0009e80000100a00 */
[----:B------:R0:W-:Y:S01]  /*54740*/  STL.64 [R1+0x7a40], R20 ;  /* 0x007a401401007387 */ /* 0x0001e20000100a00 */
[----:B----4-:R-:W-:-:S03]  /*54750*/  IMAD.MOV.U32 R22, RZ, RZ, R4 ;  /* 0x000000ffff167224 */ /* 0x010fc600078e0004 */
[----:B0-----:R-:W4:Y:S04]  /*54760*/  LDL.LU R21, [R1+0x31b0] ;  /* 0x0031b00001157983 */ /* 0x001f280000300800 */
[----:B------:R-:W2:Y:S01]  /*54770*/  LDL.LU R4, [R1+0x7b44] ;  /* 0x007b440001047983 */ /* 0x000ea20000300800 */
[----:B------:R-:W-:-:S03]  /*54780*/  IMAD.MOV.U32 R23, RZ, RZ, R5 ;  /* 0x000000ffff177224 */ /* 0x000fc600078e0005 */
[----:B------:R-:W2:Y:S01]  /*54790*/  LDL.LU R5, [R1+0x7b40] ;  /* 0x007b400001057983 */ /* 0x000ea20000300800 */
[----:B------:R-:W-:-:S03]  /*547a0*/  IMAD R14, R14, 0x100, R19 ;  /* 0x000001000e0e7824 */ /* 0x000fc600078e0213 */
[----:B------:R-:W4:Y:S04]  /*547b0*/  LDL.LU.64 R16, [R1+0x2110] ;  /* 0x0021100001107983 */ /* 0x000f280000300a00 */
[----:B------:R-:W4:Y:S04]  /*547c0*/  LDL.LU.64 R18, [R1+0x2118] ;  /* 0x0021180001127983 */ /* 0x000f280000300a00 */
[----:B------:R0:W-:Y:S01]  /*547d0*/  STL.64 [R1+0x7a60], R22 ;  /* 0x007a601601007387 */ /* 0x0001e20000100a00 */
[----:B---3--:R-:W-:-:S03]  /*547e0*/  IMAD.MOV.U32 R20, RZ, RZ, R2 ;  /* 0x000000ffff147224 */ /* 0x008fc600078e0002 */
[----:B------:R-:W3:Y:S01]  /*547f0*/  LDL.LU R2, [R1+0x7b3c] ;  /* 0x007b3c0001027983 */ /* 0x000ee20000300800 */
[----:B--2---:R-:W-:Y:S01]  /*54800*/  HMMA.16816.F32 R24, R8, R4, R24 ;  /* 0x000000040818723c */ /* 0x004fe20000001818 */
[----:B----4-:R-:W-:Y:S02]  /*54810*/  IMAD R15, R15, 0x100, R21 ;  /* 0x000001000f0f7824 */ /* 0x010fe400078e0215 */
[----:B------:R-:W-:Y:S02]  /*54820*/  IMAD.MOV.U32 R21, RZ, RZ, R3 ;  /* 0x000000ffff157224 */ /* 0x000fe400078e0003 */
[----:B------:R-:W3:Y:S04]  /*54830*/  LDL.LU R3, [R1+0x7b38] ;  /* 0x007b380001037983 */ /* 0x000ee80000300800 */
[----:B------:R1:W-:Y:S04]  /*54840*/  STL.64 [R1+0x7a78], R20 ;  /* 0x007a781401007387 */ /* 0x0003e80000100a00 */
[----:B0-----:R-:W2:Y:S10]  /*54850*/  LDL.LU R22, [R1+0x70] ;  /* 0x0000700001167983 */ /* 0x001eb40000300800 */
[----:B------:R-:W-:Y:S04]  /*54860*/  STL.64 [R1+0x2120], R24 ;  /* 0x0021201801007387 */ /* 0x000fe80000100a00 */
[----:B------:R-:W-:Y:S04]  /*54870*/  STL.64 [R1+0x2128], R26 ;  /* 0x0021281a01007387 */ /* 0x000fe80000100a00 */
[----:B------:R-:W2:Y:S01]  /*54880*/  LDL.LU R23, [R1+0x74] ;  /* 0x0000740001177983 */ /* 0x000ea20000300800 */
[----:B------:R-:W-:-:S02]  /*54890*/  F2FP.F16.E4M3.UNPACK_B R14, R14 ;  /* 0x0000000eff0e723e */ /* 0x000fc400020006ff */
[----:B------:R-:W-:Y:S02]  /*548a0*/  F2FP.F16.E4M3.UNPACK_B R15, R15 ;  /* 0x0000000fff0f723e */ /* 0x000fe400020006ff */
[----:B------:R-:W-:Y:S02]  /*548b0*/  F2FP.F16.E4M3.UNPACK_B R12, R12 ;  /* 0x0000000cff0c723e */ /* 0x000fe400020006ff */
[----:B------:R-:W-:Y:S01]  /*548c0*/  F2FP.F16.E4M3.UNPACK_B R13, R13 ;  /* 0x0000000dff0d723e */ /* 0x000fe200020006ff */
[----:B--2---:R-:W-:Y:S04]  /*548d0*/  STL.64 [R1+0x7a90], R22 ;  /* 0x007a901601007387 */ /* 0x004fe80000100a00 */
[----:B------:R-:W-:Y:S04]  /*548e0*/  STL.64 [R1+0x7940], R6 ;  /* 0x0079400601007387 */ /* 0x000fe80000100a00 */
[----:B------:R3:W-:Y:S04]  /*548f0*/  STL.64 [R1+0x7938], R4 ;  /* 0x0079380401007387 */ /* 0x0007e80000100a00 */
[----:B------:R-:W-:Y:S04]  /*54900*/  STL.64 [R1+0x7b28], R14 ;  /* 0x007b280e01007387 */ /* 0x000fe80000100a00 */
[----:B------:R-:W-:Y:S04]  /*54910*/  STL.64 [R1+0x7b20], R12 ;  /* 0x007b200c01007387 */ /* 0x000fe80000100a00 */
[----:B-1----:R-:W2:Y:S01]  /*54920*/  LDL.LU R20, [R1+0x78] ;  /* 0x0000780001147983 */ /* 0x002ea20000300800 */
[----:B---3--:R-:W-:Y:S01]  /*54930*/  HMMA.16816.F32 R4, R8, R2, R16 ;  /* 0x000000020804723c */ /* 0x008fe20000001810 */
[----:B------:R-:W-:-:S15]  /*54940*/  IMAD.MOV.U32 R21, RZ, RZ, R0 ;  /* 0x000000ffff157224 */ /* 0x000fde00078e0000 */
[----:B------:R-:W-:-:S07]  /*54950*/  NOP ;  /* 0x0000000000007918 */ /* 0x000fce0000000000 */
[----:B------:R-:W-:Y:S04]  /*54960*/  STL.64 [R1+0x2110], R4 ;  /* 0x0021100401007387 */ /* 0x000fe80000100a00 */
[----:B------:R-:W-:Y:S04]  /*54970*/  STL.64 [R1+0x2118], R6 ;  /* 0x0021180601007387 */ /* 0x000fe80000100a00 */
[----:B------:R-:W3:Y:S04]  /*54980*/  LDL.LU R0, [R1+0x7b34] ;  /* 0x007b340001007983 */ /* 0x000ee80000300800 */
[----:B------:R-:W4:Y:S04]  /*54990*/  LDL.LU R22, [R1+0x80] ;  /* 0x0000800001167983 */ /* 0x000f280000300800 */
[----:B------:R-:W4:Y:S04]  /*549a0*/  LDL.LU R23, [R1+0x84] ;  /* 0x0000840001177983 */ /* 0x000f280000300800 */
[----:B--2---:R0:W-:Y:S04]  /*549b0*/  STL.64 [R1+0x7aa8], R20 ;  /* 0x007aa81401007387 */ /* 0x0041e80000100a00 */
[----:B0-----:R-:W2:Y:S04]  /*549c0*/  LDL.LU R20, [R1+0x88] ;  /* 0x0000880001147983 */ /* 0x001ea80000300800 */
[----:B------:R-:W2:Y:S04]  /*549d0*/  LDL.LU R21, [R1+0x8c] ;  /* 0x00008c0001157983 */ /* 0x000ea80000300800 */
[----:B----4-:R3:W-:Y:S02]  /*549e0*/  STL.64 [R1+0x7ac0], R22 ;  /* 0x007ac01601007387 */ /* 0x0107e40000100a00 */
[----:B---3--:R-:W-:-:S02]  /*549f0*/  IMAD.MOV.U32 R22, RZ, RZ, R0 ;  /* 0x000000ffff167224 */ /* 0x008fc400078e0000 */
[----:B------:R-:W3:Y:S04]  /*54a00*/  LDL.LU R0, [R1+0x7b30] ;  /* 0x007b300001007983 */ /* 0x000ee80000300800 */
[----:B------:R-:W4:Y:S04]  /*54a10*/  LDL.LU R23, [R1+0x94] ;  /* 0x0000940001177983 */ /* 0x000f280000300800 */
[----:B--2---:R0:W-:Y:S04]  /*54a20*/  STL.64 [R1+0x7ad8], R20 ;  /* 0x007ad81401007387 */ /* 0x0041e80000100a00 */
[----:B0-----:R-:W2:Y:S04]  /*54a30*/  LDL.LU R20, [R1+0x98] ;  /* 0x0000980001147983 */ /* 0x001ea80000300800 */
[----:B------:R-:W2:Y:S04]  /*54a40*/  LDL.LU R21, [R1+0x9c] ;  /* 0x00009c0001157983 */ /* 0x000ea80000300800 */
[----:B----4-:R0:W-:Y:S04]  /*54a50*/  STL.64 [R1+0x7af0], R22 ;  /* 0x007af01601007387 */ /* 0x0101e80000100a00 */
[----:B0-----:R-:W4:Y:S04]  /*54a60*/  LDL.LU R22, [R1+0xa0] ;  /* 0x0000a00001167983 */ /* 0x001f280000300800 */
[----:B------:R-:W3:Y:S04]  /*54a70*/  LDL.LU.64 R12, [R1+0x11b0] ;  /* 0x0011b000010c7983 */ /* 0x000ee80000300a00 */
[----:B------:R-:W3:Y:S04]  /*54a80*/  LDL.LU.64 R14, [R1+0x11b8] ;  /* 0x0011b800010e7983 */ /* 0x000ee80000300a00 */
[----:B--2---:R0:W-:Y:S04]  /*54a90*/  STL.64 [R1+0x7b08], R20 ;  /* 0x007b081401007387 */ /* 0x0041e80000100a00 */
[----:B0-----:R-:W3:Y:S04]  /*54aa0*/  LDL.LU.64 R20, [R1+0xa8] ;  /* 0x0000a80001147983 */ /* 0x001ee80000300a00 */
        /* <DEDUP_REMOVED lines=34> */
[----:B---3--:R-:W-:Y:S03]  /*54cd0*/  HMMA.16816.F32 R8, R8, R20, R12 ;  /* 0x000000140808723c */ /* 0x008fe6000000180c */
[----:B----4-:R-:W-:Y:S04]  /*54ce0*/  STL.64 [R1+0x7b18], R26 ;  /* 0x007b181a01007387 */ /* 0x010fe80000100a00 */
[----:B--2---:R0:W-:Y:S04]  /*54cf0*/  STL.64 [R1+0x7b10], R24 ;  /* 0x007b101801007387 */ /* 0x0041e80000100a00 */
[----:B0-----:R-:W2:Y:S04]  /*54d00*/  LDL.LU.64 R24, [R1+0x490] ;  /* 0x0004900001187983 */ /* 0x001ea80000300a00 */
[----:B------:R-:W2:Y:S04]  /*54d10*/  LDL.LU.64 R26, [R1+0x498] ;  /* 0x00049800011a7983 */ /* 0x000ea80000300a00 */
[----:B------:R-:W3:Y:S04]  /*54d20*/  LDL.LU.64 R16, [R1+0x10e0] ;  /* 0x0010e00001107983 */ /* 0x000ee80000300a00 */
[----:B------:R-:W3:Y:S04]  /*54d30*/  LDL.LU.64 R18, [R1+0x10e8] ;  /* 0x0010e80001127983 */ /* 0x000ee80000300a00 */
[----:B------:R-:W4:Y:S04]  /*54d40*/  LDL.LU.64 R4, [R1+0x10d0] ;  /* 0x0010d00001047983 */ /* 0x000f280000300a00 */
[----:B------:R-:W4:Y:S04]  /*54d50*/  LDL.LU.64 R6, [R1+0x10d8] ;  /* 0x0010d80001067983 */ /* 0x000f280000300a00 */
[----:B------:R0:W-:Y:S04]  /*54d60*/  STL [R1+0x7900], R2 ;  /* 0x0079000201007387 */ /* 0x0001e80000100800 */
[----:B------:R-:W-:Y:S04]  /*54d70*/  STL [R1+0x78fc], R3 ;  /* 0x0078fc0301007387 */ /* 0x000fe80000100800 */
[----:B------:R-:W2:Y:S04]  /*54d80*/  LDL.LU.64 R14, [R1+0x7b28] ;  /* 0x007b2800010e7983 */ /* 0x000ea80000300a00 */
[----:B------:R-:W2:Y:S01]  /*54d90*/  LDL.LU.64 R12, [R1+0x7b20] ;  /* 0x007b2000010c7983 */ /* 0x000ea20000300a00 */
[----:B------:R-:W-:-:S02]  /*54da0*/  IMAD.MOV.U32 R23, RZ, RZ, R0 ;  /* 0x000000ffff177224 */ /* 0x000fc400078e0000 */
[----:B------:R-:W-:Y:S02]  /*54db0*/  IMAD.MOV.U32 R0, RZ, RZ, R21 ;  /* 0x000000ffff007224 */ /* 0x000fe400078e0015 */
[----:B0-----:R-:W-:Y:S01]  /*54dc0*/  IMAD.MOV.U32 R2, RZ, RZ, R20 ;  /* 0x000000ffff027224 */ /* 0x001fe200078e0014 */
[----:B------:R0:W-:Y:S04]  /*54dd0*/  STL.64 [R1+0x11b0], R8 ;  /* 0x0011b00801007387 */ /* 0x0001e80000100a00 */
[----:B------:R1:W-:Y:S04]  /*54de0*/  STL.64 [R1+0x11b8], R10 ;  /* 0x0011b80a01007387 */ /* 0x0003e80000100a00 */
[----:B0-----:R-:W3:Y:S04]  /*54df0*/  LDL.LU.64 R8, [R1+0x10f0] ;  /* 0x0010f00001087983 */ /* 0x001ee80000300a00 */
[----:B-1----:R-:W3:Y:S01]  /*54e00*/  LDL.LU.64 R10, [R1+0x10f8] ;  /* 0x0010f800010a7983 */ /* 0x002ee20000300a00 */
        /* <DEDUP_REMOVED lines=68> */
[----:B0-----:R-:W4:Y:S04]  /*55250*/  LDL.LU.64 R26, [R1+0x7a38] ;  /* 0x007a3800011a7983 */ /* 0x001f280000300a00 */
[----:B------:R-:W2:Y:S01]  /*55260*/  LDL.LU.64 R24, [R1+0x7a30] ;  /* 0x007a300001187983 */ /* 0x000ea20000300a00 */
[----:B---3--:R-:W-:-:S15]  /*55270*/  HMMA.16816.F32 R20, R12, R22, R8 ;  /* 0x000000160c14723c */ /* 0x008fde0000001808 */
[----:B------:R-:W-:-:S08]  /*55280*/  NOP ;  /* 0x0000000000007918 */ /* 0x000fd00000000000 */
[----:B------:R-:W-:Y:S04]  /*55290*/  STL.64 [R1+0x10f0], R20 ;  /* 0x0010f01401007387 */ /* 0x000fe80000100a00 */
[----:B------:R-:W-:Y:S01]  /*552a0*/  STL.64 [R1+0x10f8], R22 ;  /* 0x0010f81601007387 */ /* 0x000fe20000100a00 */
[C---:B--2---:R-:W-:Y:S03]  /*552b0*/  HMMA.16816.F32 R8, R12.reuse, R24, R16 ;  /* 0x000000180c08723c */ /* 0x044fe60000001810 */
[----:B------:R-:W2:Y:S03]  /*552c0*/  LDL.LU.64 R24, [R1+0x430] ;  /* 0x0004300001187983 */ /* 0x000ea60000300a00 */
[----:B----4-:R-:W-:-:S15]  /*552d0*/  HMMA.16816.F32 R4, R12, R26, R4 ;  /* 0x0000001a0c04723c */ /* 0x010fde0000001804 */
[----:B------:R-:W-:-:S02]  /*552e0*/  NOP ;  /* 0x0000000000007918 */ /* 0x000fc40000000000 */
[----:B------:R-:W-:Y:S04]  /*552f0*/  STL.64 [R1+0x10e0], R8 ;  /* 0x0010e00801007387 */ /* 0x000fe80000100a00 */
[----:B------:R-:W-:Y:S04]  /*55300*/  STL.64 [R1+0x10e8], R10 ;  /* 0x0010e80a01007387 */ /* 0x000fe80000100a00 */
[----:B------:R-:W3:Y:S04]  /*55310*/  LDL.LU.64 R26, [R1+0x438] ;  /* 0x00043800011a7983 */ /* 0x000ee80000300a00 */
[----:B------:R-:W-:Y:S04]  /*55320*/  STL.64 [R1+0x10d0], R4 ;  /* 0x0010d00401007387 */ /* 0x000fe80000100a00 */
[----:B------:R-:W-:Y:S04]  /*55330*/  STL.64 [R1+0x10d8], R6 ;  /* 0x0010d80601007387 */ /* 0x000fe80000100a00 */
[----:B---3--:R0:W-:Y:S04]  /*55340*/  STL.64 [R1+0x7980], R26 ;  /* 0x0079801a01007387 */ /* 0x0081e80000100a00 */
[----:B0-----:R-:W3:Y:S04]  /*55350*/  LDL.LU R26, [R1] ;  /* 0x00000000011a7983 */ /* 0x001ee80000300800 */
[----:B------:R-:W3:Y:S04]  /*55360*/  LDL.LU R27, [R1+0x4] ;  /* 0x00000400011b7983 */ /* 0x000ee80000300800 */
[----:B--2---:R0:W-:Y:S04]  /*55370*/  STL.64 [R1+0x7978], R24 ;  /* 0x0079781801007387 */ /* 0x0041e80000100a00 */
[----:B0-----:R-:W2:Y:S04]  /*55380*/  LDL.LU R24, [R1+0x8] ;  /* 0x0000080001187983 */ /* 0x001ea80000300800 */
[----:B------:R-:W2:Y:S04]  /*55390*/  LDL.LU R25, [R1+0xc] ;  /* 0x00000c0001197983 */ /* 0x000ea80000300800 */
[----:B------:R-:W4:Y:S04]  /*553a0*/  LDL.LU R10, [R1+0x18] ;  /* 0x00001800010a7983 */ /* 0x000f280000300800 */
[----:B------:R-:W4:Y:S04]  /*553b0*/  LDL.LU R11, [R1+0x1c] ;  /* 0x00001c00010b7983 */ /* 0x000f280000300800 */
[----:B------:R-:W3:Y:S04]  /*553c0*/  LDL.LU R8, [R1+0x20] ;  /* 0x0000200001087983 */ /* 0x000ee80000300800 */
[----:B------:R-:W3:Y:S04]  /*553d0*/  LDL.LU R9, [R1+0x24] ;  /* 0x0000240001097983 */ /* 0x000ee80000300800 */
[----:B----4-:R-:W-:Y:S04]  /*553e0*/  STL.64 [R1+0x79d0], R10 ;  /* 0x0079d00a01007387 */ /* 0x010fe80000100a00 */
[----:B---3--:R-:W-:Y:S04]  /*553f0*/  STL.64 [R1+0x79e8], R8 ;  /* 0x0079e80801007387 */ /* 0x008fe80000100a00 */
[----:B------:R0:W-:Y:S04]  /*55400*/  STL.64 [R1+0x7998], R26 ;  /* 0x0079981a01007387 */ /* 0x0001e80000100a00 */
[----:B0-----:R-:W3:Y:S04]  /*55410*/  LDL.LU R26, [R1+0x10] ;  /* 0x00001000011a7983 */ /* 0x001ee80000300800 */
[----:B------:R-:W3:Y:S04]  /*55420*/  LDL.LU R27, [R1+0x14] ;  /* 0x00001400011b7983 */ /* 0x000ee80000300800 */
[----:B------:R-:W4:Y:S04]  /*55430*/  LDL.LU R10, [R1+0x28] ;  /* 0x00002800010a7983 */ /* 0x000f280000300800 */
[----:B------:R-:W4:Y:S04]  /*55440*/  LDL.LU R11, [R1+0x2c] ;  /* 0x00002c00010b7983 */ /* 0x000f280000300800 */
[----:B------:R-:W2:Y:S04]  /*55450*/  LDL.LU R8, [R1+0x30] ;  /* 0x0000300001087983 */ /* 0x000ea80000300800 */
[----:B------:R-:W2:Y:S04]  /*55460*/  LDL.LU R9, [R1+0x34] ;  /* 0x0000340001097983 */ /* 0x000ea80000300800 */
[----:B----4-:R0:W-:Y:S04]  /*55470*/  STL.64 [R1+0x7a00], R10 ;  /* 0x007a000a01007387 */ /* 0x0101e80000100a00 */
[----:B0-----:R-:W4:Y:S04]  /*55480*/  LDL.LU R10, [R1+0x38] ;  /* 0x00003800010a7983 */ /* 0x001f280000300800 */
[----:B------:R-:W4:Y:S04]  /*55490*/  LDL.LU R11, [R1+0x3c] ;  /* 0x00003c00010b7983 */ /* 0x000f280000300800 */
[----:B--2---:R-:W-:Y:S04]  /*554a0*/  STL.64 [R1+0x7a18], R8 ;  /* 0x007a180801007387 */ /* 0x004fe80000100a00 */
[----:B------:R0:W-:Y:S04]  /*554b0*/  STL.64 [R1+0x79b0], R24 ;  /* 0x0079b01801007387 */ /* 0x0001e80000100a00 */
[----:B---3--:R1:W-:Y:S04]  /*554c0*/  STL.64 [R1+0x79c8], R26 ;  /* 0x0079c81a01007387 */ /* 0x0083e80000100a00 */
[----:B0-----:R-:W2:Y:S04]  /*554d0*/  LDL.LU.64 R24, [R1+0x1080] ;  /* 0x0010800001187983 */ /* 0x001ea80000300a00 */
[----:B-1----:R-:W3:Y:S04]  /*554e0*/  LDL.LU.64 R26, [R1+0x1088] ;  /* 0x00108800011a7983 */ /* 0x002ee80000300a00 */
        /* <DEDUP_REMOVED lines=26> */
[C---:B----4-:R-:W-:Y:S03]  /*55690*/  HMMA.16816.F32 R8, R12.reuse, R10, R24 ;  /* 0x0000000a0c08723c */ /* 0x050fe60000001818 */
        /* <DEDUP_REMOVED lines=81> */
[----:B------:R-:W4:-:S15]  /*55bb0*/  LDL.LU.64 R20, [R1+0x7948] ;  /* 0x0079480001147983 */ /* 0x000f1e0000300a00 */
[----:B------:R-:W-:-:S02]  /*55bc0*/  NOP ;  /* 0x0000000000007918 */ /* 0x000fc40000000000 */
[----:B------:R0:W-:Y:S04]  /*55bd0*/  STL.64 [R1+0x3f0], R24 ;  /* 0x0003f01801007387 */ /* 0x0001e80000100a00 */
[----:B------:R1:W-:Y:S04]  /*55be0*/  STL.64 [R1+0x3f8], R26 ;  /* 0x0003f81a01007387 */ /* 0x0003e80000100a00 */
[----:B0-----:R-:W3:Y:S04]  /*55bf0*/  LDL.LU.64 R24, [R1+0x390] ;  /* 0x0003900001187983 */ /* 0x001ee80000300a00 */
[----:B-1----:R-:W3:Y:S01]  /*55c00*/  LDL.LU.64 R26, [R1+0x398] ;  /* 0x00039800011a7983 */ /* 0x002ee20000300a00 */
[C---:B--2---:R-:W-:Y:S06]  /*55c10*/  HMMA.16816.F32 R4, R12.reuse, R22, R4 ;  /* 0x000000160c04723c */ /* 0x044fec0000001804 */
[----:B----4-:R-:W-:-:S15]  /*55c20*/  HMMA.16816.F32 R20, R12, R20, R16 ;  /* 0x000000140c14723c */ /* 0x010fde0000001810 */
[----:B------:R-:W-:-:S02]  /*55c30*/  NOP ;  /* 0x0000000000007918 */ /* 0x000fc40000000000 */
[----:B------:R-:W-:Y:S04]  /*55c40*/  STL.64 [R1+0x3d0], R4 ;  /* 0x0003d00401007387 */ /* 0x000fe80000100a00 */
[----:B------:R0:W-:Y:S04]  /*55c50*/  STL.64 [R1+0x3d8], R6 ;  /* 0x0003d80601007387 */ /* 0x0001e80000100a00 */
[----:B0-----:R-:W2:Y:S04]  /*55c60*/  LDL.LU.64 R6, [R1+0x7940] ;  /* 0x0079400001067983 */ /* 0x001ea80000300a00 */
[----:B------:R-:W4:Y:S04]  /*55c70*/  LDL.LU.64 R4, [R1+0x7938] ;  /* 0x0079380001047983 */ /* 0x000f280000300a00 */
[----:B------:R-:W3:Y:S04]  /*55c80*/  LDL.LU.64 R18, [R1+0x7930] ;  /* 0x0079300001127983 */ /* 0x000ee80000300a00 */
[----:B------:R-:W2:Y:S04]  /*55c90*/  LDL.LU.64 R16, [R1+0x7928] ;  /* 0x0079280001107983 */ /* 0x000ea80000300a00 */
[----:B------:R-:W-:Y:S04]  /*55ca0*/  STL.64 [R1+0x3b0], R20 ;  /* 0x0003b01401007387 */ /* 0x000fe80000100a00 */
[----:B------:R3:W-:Y:S02]  /*55cb0*/  STL.64 [R1+0x3b8], R22 ;  /* 0x0003b81601007387 */ /* 0x0007e40000100a00 */
[----:B---3--:R-:W-:Y:S07]  /*55cc0*/  HMMA.16816.F32 R20, R12, R18, R24 ;  /* 0x000000120c14723c */ /* 0x008fee0000001818 */
[----:B------:R-:W-:-:S15]  /*55cd0*/  IMAD.MOV.U32 R18, RZ, RZ, R2 ;  /* 0x000000ffff127224 */ /* 0x000fde00078e0002 */
[----:B------:R-:W-:-:S01]  /*55ce0*/  NOP ;  /* 0x0000000000007918 */ /* 0x000fc20000000000 */
[----:B------:R-:W-:Y:S04]  /*55cf0*/  STL.64 [R1+0x390], R20 ;  /* 0x0003901401007387 */ /* 0x000fe80000100a00 */
[----:B------:R-:W-:Y:S04]  /*55d00*/  STL.64 [R1+0x398], R22 ;  /* 0x0003981601007387 */ /* 0x000fe80000100a00 */
[----:B------:R-:W3:Y:S01]  /*55d10*/  LDL.LU R2, [R1+0x31c0] ;  /* 0x0031c00001027983 */ /* 0x000ee20000300800 */
[----:B------:R-:W-:Y:S01]  /*55d20*/  IMAD.MOV.U32 R19, RZ, RZ, R0 ;  /* 0x000000ffff137224 */ /* 0x000fe200078e0000 */
[C---:B--2---:R-:W-:Y:S02]  /*55d30*/  HMMA.16816.F32 R8, R12.reuse, R16, R8 ;  /* 0x000000100c08723c */ /* 0x044fe40000001808 */
[----:B---3--:R0:W-:Y:S04]  /*55d40*/  STL [R1+0x7904], R2 ;  /* 0x0079040201007387 */ /* 0x0081e80000100800 */
[----:B0-----:R-:W2:Y:S04]  /*55d50*/  LDL.LU R2, [R1+0x31b8] ;  /* 0x0031b80001027983 */ /* 0x001ea80000300800 */
[----:B------:R-:W3:Y:S04]  /*55d60*/  LDL.LU R3, [R1+0x31c8] ;  /* 0x0031c80001037983 */ /* 0x000ee80000300800 */
[----:B------:R-:W3:Y:S04]  /*55d70*/  LDL.LU R0, [R1+0x31d0] ;  /* 0x0031d00001007983 */ /* 0x000ee80000300800 */
[----:B------:R-:W4:Y:S04]  /*55d80*/  LDL.LU R17, [R1+0xc0] ;  /* 0x0000c00001117983 */ /* 0x000f280000300800 */
[----:B------:R-:W-:Y:S04]  /*55d90*/  STL.64 [R1+0x78f0], R18 ;  /* 0x0078f01201007387 */ /* 0x000fe80000100a00 */
[----:B------:R-:W-:Y:S04]  /*55da0*/  STL.64 [R1+0x240], R8 ;  /* 0x0002400801007387 */ /* 0x000fe80000100a00 */
[----:B------:R-:W-:Y:S04]  /*55db0*/  STL.64 [R1+0x248], R10 ;  /* 0x0002480a01007387 */ /* 0x000fe80000100a00 */
[----:B----4-:R0:W-:Y:S04]  /*55dc0*/  STL [R1+0x78e8], R17 ;  /* 0x0078e81101007387 */ /* 0x0101e80000100800 */
[----:B------:R-:W4:Y:S04]  /*55dd0*/  LDL.LU R20, [R1+0x210] ;  /* 0x0002100001147983 */ /* 0x000f280000300800 */
[----:B------:R-:W4:Y:S04]  /*55de0*/  LDL.LU R21, [R1+0x214] ;  /* 0x0002140001157983 */ /* 0x000f280000300800 */
[----:B------:R-:W2:Y:S04]  /*55df0*/  LDL.LU R22, [R1+0x218] ;  /* 0x0002180001167983 */ /* 0x000ea80000300800 */
[----:B------:R-:W2:Y:S04]  /*55e00*/  LDL.LU R23, [R1+0x21c] ;  /* 0x00021c0001177983 */ /* 0x000ea80000300800 */
        /* <DEDUP_REMOVED lines=10> */
[----:B--2---:R-:W-:Y:S04]  /*55eb0*/  STL.64 [R1+0x78e0], R22 ;  /* 0x0078e01601007387 */ /* 0x004fe80000100a00 */
[----:B------:R0:W-:Y:S04]  /*55ec0*/  STL.64 [R1+0x78d8], R20 ;  /* 0x0078d81401007387 */ /* 0x0001e80000100a00 */
[----:B0-----:R-:W2:Y:S04]  /*55ed0*/  LDL.LU.64 R20, [R1+0x1d0] ;  /* 0x0001d00001147983 */ /* 0x001ea80000300a00 */
[----:B------:R-:W2:Y:S04]  /*55ee0*/  LDL.LU.64 R22, [R1+0x1d8] ;  /* 0x0001d80001167983 */ /* 0x000ea80000300a00 */
        /* <DEDUP_REMOVED lines=10> */
[----:B---3--:R-:W-:-:S15]  /*55f90*/  HMMA.16816.F32 R16, R12, R6, R16 ;  /* 0x000000060c10723c */ /* 0x008fde0000001810 */
[----:B------:R-:W-:-:S08]  /*55fa0*/  NOP ;  /* 0x0000000000007918 */ /* 0x000fd00000000000 */
[----:B------:R-:W-:Y:S04]  /*55fb0*/  STL.64 [R1+0x220], R16 ;  /* 0x0002201001007387 */ /* 0x000fe80000100a00 */
[----:B------:R0:W-:Y:S04]  /*55fc0*/  STL.64 [R1+0x228], R18 ;  /* 0x0002281201007387 */ /* 0x0001e80000100a00 */
[----:B0-----:R-:W3:Y:S04]  /*55fd0*/  LDL.LU.64 R18, [R1+0x7920] ;  /* 0x0079200001127983 */ /* 0x001ee80000300a00 */
[----:B------:R-:W3:Y:S04]  /*55fe0*/  LDL.LU.64 R16, [R1+0x7918] ;  /* 0x0079180001107983 */ /* 0x000ee80000300a00 */
[----:B------:R-:W2:Y:S04]  /*55ff0*/  LDL.LU R6, [R1+0x31c4] ;  /* 0x0031c40001067983 */ /* 0x000ea80000300800 */
        /* <DEDUP_REMOVED lines=9> */
[----:B--2---:R-:W-:-:S03]  /*56090*/  IMAD R4, R4, 0x100, R2 ;  /* 0x0000010004047824 */ /* 0x004fc600078e0202 */
[----:B------:R-:W4:Y:S01]  /*560a0*/  LDL.LU R2, [R1+0x7904] ;  /* 0x0079040001027983 */ /* 0x000f220000300800 */
[----:B------:R-:W-:Y:S02]  /*560b0*/  IMAD R6, R6, 0x100, R3 ;  /* 0x0000010006067824 */ /* 0x000fe400078e0203 */
[----:B----4-:R-:W-:Y:S02]  /*560c0*/  IMAD R5, R5, 0x100, R2 ;  /* 0x0000010005057824 */ /* 0x010fe400078e0202 */
[----:B------:R-:W3:Y:S04]  /*560d0*/  LDL.LU R2, [R1+0x7900] ;  /* 0x0079000001027983 */ /* 0x000ee80000300800 */
[----:B------:R-:W3:Y:S01]  /*560e0*/  LDL.LU R3, [R1+0x78fc] ;  /* 0x0078fc0001037983 */ /* 0x000ee20000300800 */
[----:B------:R-:W-:-:S03]  /*560f0*/  IMAD R7, R7, 0x100, R0 ;  /* 0x0000010007077824 */ /* 0x000fc600078e0200 */
[----:B------:R-:W2:Y:S01]  /*56100*/  LDL.LU R0, [R1+0x78f8] ;  /* 0x0078f80001007983 */ /* 0x000ea20000300800 */
[----:B---3--:R-:W-:-:S15]  /*56110*/  HMMA.16816.F32 R16, R12, R2, R16 ;  /* 0x000000020c10723c */ /* 0x008fde0000001810 */
[----:B------:R-:W-:-:S08]  /*56120*/  NOP ;  /* 0x0000000000007918 */ /* 0x000fd00000000000 */
[----:B------:R-:W-:Y:S04]  /*56130*/  STL.64 [R1+0x1e0], R16 ;  /* 0x0001e01001007387 */ /* 0x000fe80000100a00 */
[----:B------:R0:W-:Y:S04]  /*56140*/  STL.64 [R1+0x1e8], R18 ;  /* 0x0001e81201007387 */ /* 0x0001e80000100a00 */
[----:B0-----:R-:W3:Y:S04]  /*56150*/  LDL.LU.64 R18, [R1+0x78f0] ;  /* 0x0078f00001127983 */ /* 0x001ee80000300a00 */
[----:B------:R-:W4:Y:S01]  /*56160*/  LDL.LU R17, [R1+0x78e8] ;  /* 0x0078e80001117983 */ /* 0x000f220000300800 */
[----:B---3--:R-:W-:Y:S03]  /*56170*/  HMMA.16816.F32 R12, R12, R18, R20 ;  /* 0x000000120c0c723c */ /* 0x008fe60000001814 */
[----:B------:R-:W3:Y:S04]  /*56180*/  LDL.LU.64 R22, [R1+0x78e0] ;  /* 0x0078e00001167983 */ /* 0x000ee80000300a00 */
[----:B------:R-:W3:Y:S01]  /*56190*/  LDL.LU.64 R20, [R1+0x78d8] ;  /* 0x0078d80001147983 */ /* 0x000ee20000300a00 */
[----:B----4-:R-:W-:-:S02]  /*561a0*/  F2FP.F16.E4M3.UNPACK_B R16, R17.H1 ;  /* 0x00000011ff10723e */ /* 0x010fc400030006ff */
[----:B--2---:R-:W-:-:S13]  /*561b0*/  F2FP.F16.E4M3.UNPACK_B R17, R0.H1 ;  /* 0x00000000ff11723e */ /* 0x004fda00030006ff */
[----:B------:R0:W-:Y:S04]  /*561c0*/  STL.64 [R1+0x1d0], R12 ;  /* 0x0001d00c01007387 */ /* 0x0001e80000100a00 */
[----:B------:R1:W-:Y:S01]  /*561d0*/  STL [R1+0x1d8], R14 ;  /* 0x0001d80e01007387 */ /* 0x0003e20000100800 */
[----:B------:R-:W-:-:S03]  /*561e0*/  IMAD.MOV.U32 R0, RZ, RZ, R15 ;  /* 0x000000ffff007224 */ /* 0x000fc600078e000f */
[----:B0-----:R-:W2:Y:S04]  /*561f0*/  LDL.LU R12, [R1+0x1f0] ;  /* 0x0001f000010c7983 */ /* 0x001ea80000300800 */
[----:B------:R-:W2:Y:S04]  /*56200*/  LDL.LU R13, [R1+0x1f4] ;  /* 0x0001f400010d7983 */ /* 0x000ea80000300800 */
[----:B-1----:R-:W2:Y:S04]  /*56210*/  LDL.LU R14, [R1+0x1f8] ;  /* 0x0001f800010e7983 */ /* 0x002ea80000300800 */
[----:B------:R-:W2:Y:S01]  /*56220*/  LDL.LU R15, [R1+0x1fc] ;  /* 0x0001fc00010f7983 */ /* 0x000ea20000300800 */
[----:B------:R-:W-:-:S02]  /*56230*/  F2FP.F16.E4M3.UNPACK_B R4, R4 ;  /* 0x00000004ff04723e */ /* 0x000fc400020006ff */
[----:B------:R-:W-:Y:S02]  /*56240*/  F2FP.F16.E4M3.UNPACK_B R5, R5 ;  /* 0x00000005ff05723e */ /* 0x000fe400020006ff */
[----:B------:R-:W-:Y:S02]  /*56250*/  F2FP.F16.E4M3.UNPACK_B R6, R6 ;  /* 0x00000006ff06723e */ /* 0x000fe400020006ff */
[----:B------:R-:W-:Y:S02]  /*56260*/  F2FP.F16.E4M3.UNPACK_B R7, R7 ;  /* 0x00000007ff07723e */ /* 0x000fe400020006ff */
[----:B------:R-:W-:Y:S02]  /*56270*/  F2FP.F16.E4M3.UNPACK_B R8, R8.H1 ;  /* 0x00000008ff08723e */ /* 0x000fe400030006ff */
[----:B------:R-:W-:Y:S01]  /*56280*/  F2FP.F16.E4M3.UNPACK_B R9, R9.H1 ;  /* 0x00000009ff09723e */ /* 0x000fe200030006ff */
[----:B------:R-:W-:Y:S04]  /*56290*/  STL [R1+0xb0], R16 ;  /* 0x0000b01001007387 */ /* 0x000fe80000100800 */
[----:B------:R0:W-:Y:S04]  /*562a0*/  STL [R1+0x56f8], R0 ;  /* 0x0056f80001007387 */ /* 0x0001e80000100800 */
[----:B------:R-:W-:Y:S04]  /*562b0*/  STL [R1+0xb4], R17 ;  /* 0x0000b41101007387 */ /* 0x000fe80000100800 */
[----:B------:R-:W-:Y:S01]  /*562c0*/  STL [R1+0xa0], R8 ;  /* 0x0000a00801007387 */ /* 0x000fe20000100800 */
[----:B------:R-:W-:-:S02]  /*562d0*/  F2FP.F16.E4M3.UNPACK_B R2, R28.H1 ;  /* 0x0000001cff02723e */ /* 0x000fc400030006ff */
[----:B------:R-:W-:Y:S01]  /*562e0*/  F2FP.F16.E4M3.UNPACK_B R3, R29.H1 ;  /* 0x0000001dff03723e */ /* 0x000fe200030006ff */
[----:B0-----:R-:W-:Y:S01]  /*562f0*/  IMAD.MOV.U32 R0, RZ, RZ, R17 ;  /* 0x000000ffff007224 */ /* 0x001fe200078e0011 */
[----:B--2---:R-:W-:-:S15]  /*56300*/  HMMA.16816.F32 R12, R4, R16, R12 ;  /* 0x00000010040c723c */ /* 0x004fde000000180c */
[----:B------:R-:W-:-:S08]  /*56310*/  NOP ;  /* 0x0000000000007918 */ /* 0x000fd00000000000 */
[----:B------:R-:W-:Y:S04]  /*56320*/  STL.64 [R1+0x1f0], R12 ;  /* 0x0001f00c01007387 */ /* 0x000fe80000100a00 */
[----:B------:R3:W-:Y:S02]  /*56330*/  STL.64 [R1+0x1f8], R14 ;  /* 0x0001f80e01007387 */ /* 0x0007e40000100a00 */
[----:B---3--:R-:W-:Y:S02]  /*56340*/  HMMA.16816.F32 R12, R4, R8, R20 ;  /* 0x00000008040c723c */ /* 0x008fe40000001814 */
[----:B------:R-:W-:Y:S04]  /*56350*/  STL [R1+0x7728], R0 ;  /* 0x0077280001007387 */ /* 0x000fe80000100800 */
[----:B------:R-:W-:Y:S04]  /*56360*/  STL [R1+0xa4], R9 ;  /* 0x0000a40901007387 */ /* 0x000fe80000100800 */
[----:B------:R-:W-:-:S13]  /*56370*/  STL [R1+0x98], R2 ;  /* 0x0000980201007387 */ /* 0x000fda0000100800 */
[----:B------:R-:W-:Y:S04]  /*56380*/  STL.64 [R1+0x210], R12 ;  /* 0x0002100c01007387 */ /* 0x000fe80000100a00 */
[----:B------:R0:W-:Y:S02]  /*56390*/  STL.64 [R1+0x218], R14 ;  /* 0x0002180e01007387 */ /* 0x0001e40000100a00 */
[----:B0-----:R-:W-:Y:S01]  /*563a0*/  HMMA.16816.F32 R12, R4, R2, R24 ;  /* 0x00000002040c723c */ /* 0x001fe20000001818 */
[----:B------:R-:W-:Y:S01]  /*563b0*/  IMAD.MOV.U32 R0, RZ, RZ, R9 ;  /* 0x000000ffff007224 */ /* 0x000fe200078e0009 */
[----:B------:R-:W-:Y:S02]  /*563c0*/  F2FP.F16.E4M3.UNPACK_B R9, R10.H1 ;  /* 0x0000000aff09723e */ /* 0x000fe400030006ff */
[----:B------:R-:W-:-:S02]  /*563d0*/  F2FP.F16.E4M3.UNPACK_B R8, R11.H1 ;  /* 0x0000000bff08723e */ /* 0x000fc400030006ff */
[----:B------:R0:W-:Y:S04]  /*563e0*/  STL [R1+0x772c], R0 ;  /* 0x00772c0001007387 */ /* 0x0001e80000100800 */
[----:B------:R1:W-:Y:S04]  /*563f0*/  STL [R1+0x9c], R3 ;  /* 0x00009c0301007387 */ /* 0x0003e80000100800 */
[----:B------:R-:W-:Y:S09]  /*56400*/  STL [R1+0x90], R9 ;  /* 0x0000900901007387 */ /* 0x000ff20000100800 */
[----:B------:R-:W-:Y:S04]  /*56410*/  STL.64 [R1+0x230], R12 ;  /* 0x0002300c01007387 */ /* 0x000fe80000100a00 */
[----:B------:R-:W-:Y:S04]  /*56420*/  STL.64 [R1+0x238], R14 ;  /* 0x0002380e01007387 */ /* 0x000fe80000100a00 */
[----:B------:R-:W2:Y:S04]  /*56430*/  LDL.LU R24, [R1+0x2b0] ;  /* 0x0002b00001187983 */ /* 0x000ea80000300800 */
[----:B------:R-:W-:Y:S04]  /*56440*/  STL [R1+0x94], R8 ;  /* 0x0000940801007387 */ /* 0x000fe80000100800 */
[----:B------:R-:W2:Y:S04]  /*56450*/  LDL.LU R25, [R1+0x2b4] ;  /* 0x0002b40001197983 */ /* 0x000ea80000300800 */
[----:B------:R-:W3:Y:S04]  /*56460*/  LDL.LU R26, [R1+0x2b8] ;  /* 0x0002b800011a7983 */ /* 0x000ee80000300800 */
[----:B------:R-:W3:Y:S04]  /*56470*/  LDL.LU R27, [R1+0x2bc] ;  /* 0x0002bc00011b7983 */ /* 0x000ee80000300800 */
[----:B---3--:R-:W-:Y:S04]  /*56480*/  STL.64 [R1+0x7880], R26 ;  /* 0x0078801a01007387 */ /* 0x008fe80000100a00 */
[----:B--2---:R2:W-:Y:S04]  /*56490*/  STL.64 [R1+0x7878], R24 ;  /* 0x0078781801007387 */ /* 0x0045e80000100a00 */
[----:B------:R-:W3:Y:S04]  /*564a0*/  LDL.LU R16, [R1+0x290] ;  /* 0x0002900001107983 */ /* 0x000ee80000300800 */
[----:B------:R-:W3:Y:S04]  /*564b0*/  LDL.LU R17, [R1+0x294] ;  /* 0x0002940001117983 */ /* 0x000ee80000300800 */
[----:B---3--:R3:W-:Y:S04]  /*564c0*/  STL.64 [R1+0x7888], R16 ;  /* 0x0078881001007387 */ /* 0x0087e80000100a00 */
[----:B------:R-:W4:Y:S04]  /*564d0*/  LDL.LU R18, [R1+0x298] ;  /* 0x0002980001127983 */ /* 0x000f280000300800 */
[----:B------:R-:W4:Y:S01]  /*564e0*/  LDL.LU R19, [R1+0x29c] ;  /* 0x00029c0001137983 */ /* 0x000f220000300800 */
[----:B0-----:R-:W-:-:S03]  /*564f0*/  IMAD.MOV.U32 R0, RZ, RZ, R3 ;  /* 0x000000ffff007224 */ /* 0x001fc600078e0003 */
[----:B----4-:R-:W-:Y:S04]  /*56500*/  STL.64 [R1+0x78a0], R18 ;  /* 0x0078a01201007387 */ /* 0x010fe80000100a00 */
[----:B------:R-:W4:Y:S04]  /*56510*/  LDL.LU R2, [R1+0x108] ;  /* 0x0001080001027983 */ /* 0x000f280000300800 */
[----:B-1----:R-:W4:Y:S04]  /*56520*/  LDL.LU R3, [R1+0x10c] ;  /* 0x00010c0001037983 */ /* 0x002f280000300800 */
[----:B--2---:R-:W2:Y:S04]  /*56530*/  LDL.LU R24, [R1+0x280] ;  /* 0x0002800001187983 */ /* 0x004ea80000300800 */
[----:B------:R-:W2:Y:S04]  /*56540*/  LDL.LU R25, [R1+0x284] ;  /* 0x0002840001197983 */ /* 0x000ea80000300800 */
[----:B------:R-:W4:Y:S04]  /*56550*/  LDL.LU R26, [R1+0x288] ;  /* 0x00028800011a7983 */ /* 0x000f280000300800 */
[----:B------:R-:W4:Y:S04]  /*56560*/  LDL.LU R27, [R1+0x28c] ;  /* 0x00028c00011b7983 */ /* 0x000f280000300800 */
[----:B---3--:R-:W3:Y:S04]  /*56570*/  LDL.LU R16, [R1+0xf8] ;  /* 0x0000f80001107983 */ /* 0x008ee80000300800 */
[----:B------:R-:W3:Y:S04]  /*56580*/  LDL.LU R17, [R1+0xfc] ;  /* 0x0000fc0001117983 */ /* 0x000ee80000300800 */
[----:B------:R-:W3:Y:S04]  /*56590*/  LDL.LU R12, [R1+0x100] ;  /* 0x00010000010c7983 */ /* 0x000ee80000300800 */
[----:B------:R-:W3:Y:S04]  /*565a0*/  LDL.LU R13, [R1+0x104] ;  /* 0x00010400010d7983 */ /* 0x000ee80000300800 */
[----:B----4-:R-:W-:Y:S04]  /*565b0*/  STL.64 [R1+0x7898], R26 ;  /* 0x0078981a01007387 */ /* 0x010fe80000100a00 */
        /* <DEDUP_REMOVED lines=13> */
[----:B----4-:R-:W-:Y:S04]  /*56690*/  STL.64 [R1+0x78c0], R26 ;  /* 0x0078c01a01007387 */ /* 0x010fe80000100a00 */
[----:B--2---:R-:W-:Y:S04]  /*566a0*/  STL.64 [R1+0x78b8], R24 ;  /* 0x0078b81801007387 */ /* 0x004fe80000100a00 */
[----:B------:R-:W2:Y:S04]  /*566b0*/  LDL.LU R14, [R1+0x110] ;  /* 0x00011000010e7983 */ /* 0x000ea80000300800 */
[----:B------:R-:W2:Y:S04]  /*566c0*/  LDL.LU R15, [R1+0x114] ;  /* 0x00011400010f7983 */ /* 0x000ea80000300800 */
[----:B--2---:R-:W-:Y:S04]  /*566d0*/  STL.64 [R1+0x78d0], R14 ;  /* 0x0078d00e01007387 */ /* 0x004fe80000100a00 */
[----:B---3--:R0:W-:Y:S04]  /*566e0*/  STL.64 [R1+0x78c8], R12 ;  /* 0x0078c80c01007387 */ /* 0x0081e80000100a00 */
[----:B0-----:R-:W2:Y:S04]  /*566f0*/  LDL.LU R12, [R1+0x250] ;  /* 0x00025000010c7983 */ /* 0x001ea80000300800 */
[----:B------:R-:W2:Y:S04]  /*56700*/  LDL.LU R13, [R1+0x254] ;  /* 0x00025400010d7983 */ /* 0x000ea80000300800 */
[----:B------:R-:W2:Y:S04]  /*56710*/  LDL.LU R14, [R1+0x258] ;  /* 0x00025800010e7983 */ /* 0x000ea80000300800 */
[----:B------:R-:W2:Y:S01]  /*56720*/  LDL.LU R15, [R1+0x25c] ;  /* 0x00025c00010f7983 */ /* 0x000ea20000300800 */
[----:B------:R-:W-:-:S02]  /*56730*/  IMAD.MOV.U32 R26, RZ, RZ, R9 ;  /* 0x000000ffff1a7224 */ /* 0x000fc400078e0009 */
[----:B------:R-:W-:Y:S01]  /*56740*/  IMAD.MOV.U32 R27, RZ, RZ, R8 ;  /* 0x000000ffff1b7224 */ /* 0x000fe200078e0008 */
[----:B------:R-:W3:Y:S04]  /*56750*/  LDL.LU R20, [R1+0x2a0] ;  /* 0x0002a00001147983 */ /* 0x000ee80000300800 */
[----:B------:R-:W3:Y:S04]  /*56760*/  LDL.LU R21, [R1+0x2a4] ;  /* 0x0002a40001157983 */ /* 0x000ee80000300800 */
[----:B------:R-:W3:Y:S04]  /*56770*/  LDL.LU R22, [R1+0x2a8] ;  /* 0x0002a80001167983 */ /* 0x000ee80000300800 */
[----:B------:R-:W3:Y:S04]  /*56780*/  LDL.LU R23, [R1+0x2ac] ;  /* 0x0002ac0001177983 */ /* 0x000ee80000300800 */
[----:B------:R-:W4:Y:S04]  /*56790*/  LDL.LU R28, [R1+0x118] ;  /* 0x00011800011c7983 */ /* 0x000f280000300800 */
[----:B------:R-:W3:Y:S04]  /*567a0*/  LDL.LU R29, [R1+0x11c] ;  /* 0x00011c00011d7983 */ /* 0x000ee80000300800 */
[----:B------:R-:W3:Y:S04]  /*567b0*/  LDL.LU R8, [R1+0x120] ;  /* 0x0001200001087983 */ /* 0x000ee80000300800 */
[----:B------:R-:W3:Y:S04]  /*567c0*/  LDL.LU R9, [R1+0x124] ;  /* 0x0001240001097983 */ /* 0x000ee80000300800 */
[----:B------:R-:W3:Y:S04]  /*567d0*/  LDL.LU R10, [R1+0x128] ;  /* 0x00012800010a7983 */ /* 0x000ee80000300800 */
[----:B------:R-:W3:Y:S04]  /*567e0*/  LDL.LU R11, [R1+0x12c] ;  /* 0x00012c00010b7983 */ /* 0x000ee80000300800 */
[----:B------:R-:W-:Y:S01]  /*567f0*/  STL [R1+0x7730], R0 ;  /* 0x0077300001007387 */ /* 0x000fe20000100800 */
[----:B--2---:R-:W-:Y:S03]  /*56800*/  HMMA.16816.F32 R24, R4, R26, R12 ;  /* 0x0000001a0418723c */ /* 0x004fe6000000180c */
[----:B------:R-:W2:Y:S04]  /*56810*/  LDL.LU.64 R14, [R1+0x78d0] ;  /* 0x0078d000010e7983 */ /* 0x000ea80000300a00 */
[----:B------:R-:W4:-:S15]  /*56820*/  LDL.LU.64 R12, [R1+0x78c8] ;  /* 0x0078c800010c7983 */ /* 0x000f1e0000300a00 */
[----:B------:R-:W-:-:S01]  /*56830*/  NOP ;  /* 0x0000000000007918 */ /* 0x000fc20000000000 */
[----:B------:R-:W-:Y:S04]  /*56840*/  STL.64 [R1+0x250], R24 ;  /* 0x0002501801007387 */ /* 0x000fe80000100a00 */
[----:B------:R0:W-:Y:S04]  /*56850*/  STL.64 [R1+0x258], R26 ;  /* 0x0002581a01007387 */ /* 0x0001e80000100a00 */
[----:B0-----:R-:W3:Y:S04]  /*56860*/  LDL.LU.64 R26, [R1+0x78c0] ;  /* 0x0078c000011a7983 */ /* 0x001ee80000300a00 */
[----:B------:R-:W3:Y:S01]  /*56870*/  LDL.LU.64 R24, [R1+0x78b8] ;  /* 0x0078b80001187983 */ /* 0x000ee20000300a00 */
[----:B------:R-:W-:-:S02]  /*56880*/  F2FP.F16.E4M3.UNPACK_B R18, R18.H1 ;  /* 0x00000012ff12723e */ /* 0x000fc400030006ff */
[----:B------:R-:W-:-:S03]  /*56890*/  F2FP.F16.E4M3.UNPACK_B R19, R19.H1 ;  /* 0x00000013ff13723e */ /* 0x000fc600030006ff */
[----:B------:R-:W-:Y:S04]  /*568a0*/  STL [R1+0x88], R18 ;  /* 0x0000881201007387 */ /* 0x000fe80000100800 */
[----:B------:R-:W-:Y:S01]  /*568b0*/  STL [R1+0x8c], R19 ;  /* 0x00008c1301007387 */ /* 0x000fe20000100800 */
[----:B---3--:R-:W-:-:S15]  /*568c0*/  HMMA.16816.F32 R24, R4, R18, R24 ;  /* 0x000000120418723c */ /* 0x008fde0000001818 */
[----:B------:R-:W-:-:S08]  /*568d0*/  NOP ;  /* 0x0000000000007918 */ /* 0x000fd00000000000 */
[----:B------:R-:W-:Y:S04]  /*568e0*/  STL.64 [R1+0x260], R24 ;  /* 0x0002601801007387 */ /* 0x000fe80000100a00 */
[----:B------:R0:W-:Y:S04]  /*568f0*/  STL.64 [R1+0x268], R26 ;  /* 0x0002681a01007387 */ /* 0x0001e80000100a00 */
[----:B0-----:R-:W3:Y:S04]  /*56900*/  LDL.LU.64 R26, [R1+0x78b0] ;  /* 0x0078b000011a7983 */ /* 0x001ee80000300a00 */
[----:B------:R-:W3:Y:S01]  /*56910*/  LDL.LU.64 R24, [R1+0x78a8] ;  /* 0x0078a80001187983 */ /* 0x000ee20000300a00 */
[----:B------:R-:W-:-:S02]  /*56920*/  F2FP.F16.E4M3.UNPACK_B R16, R16.H1 ;  /* 0x00000010ff10723e */ /* 0x000fc400030006ff */
[----:B------:R-:W-:Y:S01]  /*56930*/  F2FP.F16.E4M3.UNPACK_B R17, R17.H1 ;  /* 0x00000011ff11723e */ /* 0x000fe200030006ff */
[----:B------:R-:W-:Y:S02]  /*56940*/  IMAD.MOV.U32 R0, RZ, RZ, R19 ;  /* 0x000000ffff007224 */ /* 0x000fe400078e0013 */
[----:B------:R-:W2:Y:S04]  /*56950*/  LDL.LU.64 R18, [R1+0x78a0] ;  /* 0x0078a00001127983 */ /* 0x000ea80000300a00 */
[----:B------:R-:W-:Y:S04]  /*56960*/  STL [R1+0x80], R16 ;  /* 0x0000801001007387 */ /* 0x000fe80000100800 */
        /* <DEDUP_REMOVED lines=8> */
[----:B------:R-:W-:-:S03]  /*569f0*/  IMAD.MOV.U32 R0, RZ, RZ, R17 ;  /* 0x000000ffff007224 */ /* 0x000fc600078e0011 */
[----:B------:R-:W2:Y:S01]  /*56a00*/  LDL.LU.64 R16, [R1+0x7888] ;  /* 0x0078880001107983 */ /* 0x000ea20000300a00 */
[----:B----4-:R-:W-:Y:S02]  /*56a10*/  F2FP.F16.E4M3.UNPACK_B R12, R12.H1 ;  /* 0x0000000cff0c723e */ /* 0x010fe400030006ff */
[----:B------:R-:W-:-:S03]  /*56a20*/  F2FP.F16.E4M3.UNPACK_B R13, R13.H1 ;  /* 0x0000000dff0d723e */ /* 0x000fc600030006ff */
[----:B------:R-:W-:Y:S04]  /*56a30*/  STL [R1+0x78], R12 ;  /* 0x0000780c01007387 */ /* 0x000fe80000100800 */
[----:B------:R-:W-:Y:S04]  /*56a40*/  STL [R1+0x7738], R0 ;  /* 0x0077380001007387 */ /* 0x000fe80000100800 */
[----:B------:R-:W-:Y:S01]  /*56a50*/  STL [R1+0x7c], R13 ;  /* 0x00007c0d01007387 */ /* 0x000fe20000100800 */
[----:B------:R-:W-:Y:S02]  /*56a60*/  F2FP.F16.E4M3.UNPACK_B R2, R2.H1 ;  /* 0x00000002ff02723e */ /* 0x000fe400030006ff */
[----:B------:R-:W-:Y:S01]  /*56a70*/  F2FP.F16.E4M3.UNPACK_B R3, R3.H1 ;  /* 0x00000003ff03723e */ /* 0x000fe200030006ff */
[----:B---3--:R-:W-:-:S15]  /*56a80*/  HMMA.16816.F32 R24, R4, R12, R24 ;  /* 0x0000000c0418723c */ /* 0x008fde0000001818 */
[----:B------:R-:W-:-:S08]  /*56a90*/  NOP ;  /* 0x0000000000007918 */ /* 0x000fd00000000000 */
[----:B------:R-:W-:Y:S04]  /*56aa0*/  STL.64 [R1+0x280], R24 ;  /* 0x0002801801007387 */ /* 0x000fe80000100a00 */
[----:B------:R0:W-:Y:S04]  /*56ab0*/  STL.64 [R1+0x288], R26 ;  /* 0x0002881a01007387 */ /* 0x0001e80000100a00 */
[----:B0-----:R-:W3:Y:S04]  /*56ac0*/  LDL.LU.64 R26, [R1+0x7880] ;  /* 0x00788000011a7983 */ /* 0x001ee80000300a00 */
[----:B------:R-:W3:Y:S01]  /*56ad0*/  LDL.LU.64 R24, [R1+0x7878] ;  /* 0x0078780001187983 */ /* 0x000ee20000300a00 */
[----:B--2---:R-:W-:Y:S01]  /*56ae0*/  HMMA.16816.F32 R16, R4, R2, R16 ;  /* 0x000000020410723c */ /* 0x004fe20000001810 */
[----:B------:R-:W-:Y:S01]  /*56af0*/  IMAD.MOV.U32 R0, RZ, RZ, R13 ;  /* 0x000000ffff007224 */ /* 0x000fe200078e000d */
[----:B------:R-:W-:-:S02]  /*56b00*/  F2FP.F16.E4M3.UNPACK_B R12, R14.H1 ;  /* 0x0000000eff0c723e */ /* 0x000fc400030006ff */
[----:B------:R-:W-:Y:S02]  /*56b10*/  F2FP.F16.E4M3.UNPACK_B R13, R15.H1 ;  /* 0x0000000fff0d723e */ /* 0x000fe400030006ff */
[----:B------:R0:W-:Y:S04]  /*56b20*/  STL [R1+0x70], R2 ;  /* 0x0000700201007387 */ /* 0x0001e80000100800 */
[----:B------:R1:W-:Y:S04]  /*56b30*/  STL [R1+0x773c], R0 ;  /* 0x00773c0001007387 */ /* 0x0003e80000100800 */
[----:B------:R2:W-:Y:S04]  /*56b40*/  STL [R1+0x74], R3 ;  /* 0x0000740301007387 */ /* 0x0005e80000100800 */
[----:B------:R-:W-:Y:S01]  /*56b50*/  STL [R1+0x68], R12 ;  /* 0x0000680c01007387 */ /* 0x000fe20000100800 */
[----:B0-----:R-:W-:Y:S01]  /*56b60*/  F2FP.F16.E4M3.UNPACK_B R2, R28.H1 ;  /* 0x0000001cff02723e */ /* 0x001fe200030006ff */
[----:B-1----:R-:W-:Y:S01]  /*56b70*/  IMAD.MOV.U32 R0, RZ, RZ, R3 ;  /* 0x000000ffff007224 */ /* 0x002fe200078e0003 */
[----:B--2---:R-:W-:-:S02]  /*56b80*/  F2FP.F16.E4M3.UNPACK_B R3, R29.H1 ;  /* 0x0000001dff03723e */ /* 0x004fc400030006ff */
[----:B------:R-:W-:Y:S04]  /*56b90*/  STL.64 [R1+0x290], R16 ;  /* 0x0002901001007387 */ /* 0x000fe80000100a00 */
[----:B------:R0:W-:Y:S04]  /*56ba0*/  STL.64 [R1+0x298], R18 ;  /* 0x0002981201007387 */ /* 0x0001e80000100a00 */
[----:B------:R1:W-:Y:S04]  /*56bb0*/  STL [R1+0x7740], R0 ;  /* 0x0077400001007387 */ /* 0x0003e80000100800 */
[----:B------:R-:W-:Y:S01]  /*56bc0*/  STL [R1+0x6c], R13 ;  /* 0x00006c0d01007387 */ /* 0x000fe20000100800 */
[----:B0-----:R-:W-:Y:S06]  /*56bd0*/  HMMA.16816.F32 R16, R4, R12, R20 ;  /* 0x0000000c0410723c */ /* 0x001fec0000001814 */
[----:B-1----:R-:W-:Y:S01]  /*56be0*/  IMAD.MOV.U32 R0, RZ, RZ, R13 ;  /* 0x000000ffff007224 */ /* 0x002fe200078e000d */
[----:B------:R-:W-:Y:S01]  /*56bf0*/  STL [R1+0x60], R2 ;  /* 0x0000600201007387 */ /* 0x000fe20000100800 */
[----:B------:R-:W-:-:S15]  /*56c00*/  F2FP.F16.E4M3.UNPACK_B R8, R8.H1 ;  /* 0x00000008ff08723e */ /* 0x000fde00030006ff */
[----:B------:R-:W-:Y:S04]  /*56c10*/  STL.64 [R1+0x2a0], R16 ;  /* 0x0002a01001007387 */ /* 0x000fe80000100a00 */
[----:B------:R-:W-:Y:S04]  /*56c20*/  STL.64 [R1+0x2a8], R18 ;  /* 0x0002a81201007387 */ /* 0x000fe80000100a00 */
[----:B------:R0:W-:Y:S04]  /*56c30*/  STL [R1+0x7744], R0 ;  /* 0x0077440001007387 */ /* 0x0001e80000100800 */
[----:B------:R-:W-:Y:S04]  /*56c40*/  STL [R1+0x64], R3 ;  /* 0x0000640301007387 */ /* 0x000fe80000100800 */
[----:B------:R-:W-:Y:S01]  /*56c50*/  STL [R1+0x58], R8 ;  /* 0x0000580801007387 */ /* 0x000fe20000100800 */
[----:B0-----:R-:W-:-:S05]  /*56c60*/  F2FP.F16.E4M3.UNPACK_B R0, R9.H1 ;  /* 0x00000009ff00723e */ /* 0x001fca00030006ff */
[----:B------:R0:W-:Y:S02]  /*56c70*/  STL [R1+0x5c], R0 ;  /* 0x00005c0001007387 */ /* 0x0001e40000100800 */
[----:B0-----:R-:W-:Y:S01]  /*56c80*/  F2FP.F16.E4M3.UNPACK_B R0, R11.H1 ;  /* 0x0000000bff00723e */ /* 0x001fe200030006ff */
[----:B---3--:R-:W-:Y:S07]  /*56c90*/  HMMA.16816.F32 R12, R4, R2, R24 ;  /* 0x00000002040c723c */ /* 0x008fee0000001818 */
[----:B------:R-:W-:-:S15]  /*56ca0*/  F2FP.F16.E4M3.UNPACK_B R2, R10.H1 ;  /* 0x0000000aff02723e */ /* 0x000fde00030006ff */
[----:B------:R-:W-:-:S01]  /*56cb0*/  NOP ;  /* 0x0000000000007918 */ /* 0x000fc20000000000 */
[----:B------:R-:W-:Y:S04]  /*56cc0*/  STL.64 [R1+0x2b0], R12 ;  /* 0x0002b00c01007387 */ /* 0x000fe80000100a00 */
[----:B------:R-:W-:Y:S04]  /*56cd0*/  STL.64 [R1+0x2b8], R14 ;  /* 0x0002b80e01007387 */ /* 0x000fe80000100a00 */
[----:B------:R-:W2:Y:S04]  /*56ce0*/  LDL.LU R24, [R1+0x310] ;  /* 0x0003100001187983 */ /* 0x000ea80000300800 */
[----:B------:R-:W-:Y:S04]  /*56cf0*/  STL [R1+0x50], R2 ;  /* 0x0000500201007387 */ /* 0x000fe80000100800 */
[----:B------:R-:W-:Y:S04]  /*56d00*/  STL [R1+0x54], R0 ;  /* 0x0000540001007387 */ /* 0x000fe80000100800 */
[----:B------:R-:W2:Y:S04]  /*56d10*/  LDL.LU R25, [R1+0x314] ;  /* 0x0003140001197983 */ /* 0x000ea80000300800 */
[----:B------:R-:W3:Y:S04]  /*56d20*/  LDL.LU R26, [R1+0x318] ;  /* 0x00031800011a7983 */ /* 0x000ee80000300800 */
[----:B------:R-:W3:Y:S04]  /*56d30*/  LDL.LU R27, [R1+0x31c] ;  /* 0x00031c00011b7983 */ /* 0x000ee80000300800 */
[----:B---3--:R-:W-:Y:S04]  /*56d40*/  STL.64 [R1+0x7830], R26 ;  /* 0x0078301a01007387 */ /* 0x008fe80000100a00 */
[----:B--2---:R0:W-:Y:S04]  /*56d50*/  STL.64 [R1+0x7828], R24 ;  /* 0x0078281801007387 */ /* 0x0041e80000100a00 */
[----:B0-----:R-:W2:Y:S04]  /*56d60*/  LDL.LU R24, [R1+0x2f0] ;  /* 0x0002f00001187983 */ /* 0x001ea80000300800 */
[----:B------:R-:W2:Y:S04]  /*56d70*/  LDL.LU R25, [R1+0x2f4] ;  /* 0x0002f40001197983 */ /* 0x000ea80000300800 */
[----:B------:R-:W3:Y:S04]  /*56d80*/  LDL.LU R26, [R1+0x2f8] ;  /* 0x0002f800011a7983 */ /* 0x000ee80000300800 */
[----:B------:R-:W3:Y:S04]  /*56d90*/  LDL.LU R27, [R1+0x2fc] ;  /* 0x0002fc00011b7983 */ /* 0x000ee80000300800 */
[----:B------:R-:W4:Y:S04]  /*56da0*/  LDL.LU R14, [R1+0x130] ;  /* 0x00013000010e7983 */ /* 0x000f280000300800 */
[----:B------:R-:W4:Y:S04]  /*56db0*/  LDL.LU R15, [R1+0x134] ;  /* 0x00013400010f7983 */ /* 0x000f280000300800 */
[----:B----4-:R0:W-:Y:S04]  /*56dc0*/  STL.64 [R1+0x7860], R14 ;  /* 0x0078600e01007387 */ /* 0x0101e80000100a00 */
[----:B0-----:R-:W4:Y:S04]  /*56dd0*/  LDL.64 R14, [R1+0x58] ;  /* 0x00005800010e7983 */ /* 0x001f280000100a00 */
[----:B------:R-:W2:Y:S04]  /*56de0*/  LDL.LU R12, [R1+0x138] ;  /* 0x00013800010c7983 */ /* 0x000ea80000300800 */
[----:B------:R-:W2:Y:S04]  /*56df0*/  LDL.LU R13, [R1+0x13c] ;  /* 0x00013c00010d7983 */ /* 0x000ea80000300800 */
[----:B--2---:R0:W-:Y:S04]  /*56e00*/  STL.64 [R1+0x7848], R12 ;  /* 0x0078480c01007387 */ /* 0x0041e80000100a00 */
[----:B0-----:R-:W2:Y:S04]  /*56e10*/  LDL.64 R12, [R1+0x50] ;  /* 0x00005000010c7983 */ /* 0x001ea80000100a00 */
[----:B---3--:R-:W-:Y:S04]  /*56e20*/  STL.64 [R1+0x7840], R26 ;  /* 0x0078401a01007387 */ /* 0x008fe80000100a00 */
[----:B------:R0:W-:Y:S04]  /*56e30*/  STL.64 [R1+0x7838], R24 ;  /* 0x0078381801007387 */ /* 0x0001e80000100a00 */
[----:B0-----:R-:W3:Y:S04]  /*56e40*/  LDL.LU R24, [R1+0x2c0] ;  /* 0x0002c00001187983 */ /* 0x001ee80000300800 */
[----:B------:R-:W3:Y:S04]  /*56e50*/  LDL.LU R25, [R1+0x2c4] ;  /* 0x0002c40001197983 */ /* 0x000ee80000300800 */
[----:B------:R-:W4:Y:S04]  /*56e60*/  LDL.LU R26, [R1+0x2c8] ;  /* 0x0002c800011a7983 */ /* 0x000f280000300800 */
[----:B------:R-:W4:Y:S04]  /*56e70*/  LDL.LU R27, [R1+0x2cc] ;  /* 0x0002cc00011b7983 */ /* 0x000f280000300800 */
[----:B----4-:R-:W-:Y:S04]  /*56e80*/  STL.64 [R1+0x7858], R26 ;  /* 0x0078581a01007387 */ /* 0x010fe80000100a00 */
[----:B---3--:R0:W-:Y:S04]  /*56e90*/  STL.64 [R1+0x7850], R24 ;  /* 0x0078501801007387 */ /* 0x0081e80000100a00 */
        /* <DEDUP_REMOVED lines=8> */
[----:B------:R-:W3:Y:S04]  /*56f20*/  LDL.LU R26, [R1+0x2e8] ;  /* 0x0002e800011a7983 */ /* 0x000ee80000300800 */
        /* <DEDUP_REMOVED lines=21> */
[----:B0-----:R-:W2:Y:S04]  /*57080*/  LDL.LU.64 R26, [R1+0x7870] ;  /* 0x00787000011a7983 */ /* 0x001ea80000300a00 */
[----:B------:R-:W2:Y:S01]  /*57090*/  LDL.LU.64 R24, [R1+0x7868] ;  /* 0x0078680001187983 */ /* 0x000ea20000300a00 */
[----:B------:R-:W-:-:S03]  /*570a0*/  IMAD.MOV.U32 R0, RZ, RZ, R15 ;  /* 0x000000ffff007224 */ /* 0x000fc600078e000f */
[----:B------:R-:W3:Y:S04]  /*570b0*/  LDL.LU.64 R14, [R1+0x7860] ;  /* 0x00786000010e7983 */ /* 0x000ee80000300a00 */
[----:B------:R-:W-:Y:S01]  /*570c0*/  STL [R1+0x7748], R0 ;  /* 0x0077480001007387 */ /* 0x000fe20000100800 */
[----:B--2---:R-:W-:-:S15]  /*570d0*/  HMMA.16816.F32 R24, R4, R12, R24 ;  /* 0x0000000c0418723c */ /* 0x004fde0000001818 */
[----:B------:R-:W-:-:S08]  /*570e0*/  NOP ;  /* 0x0000000000007918 */ /* 0x000fd00000000000 */
[----:B------:R-:W-:Y:S04]  /*570f0*/  STL.64 [R1+0x2d0], R24 ;  /* 0x0002d01801007387 */ /* 0x000fe80000100a00 */
[----:B------:R0:W-:Y:S04]  /*57100*/  STL.64 [R1+0x2d8], R26 ;  /* 0x0002d81a01007387 */ /* 0x0001e80000100a00 */
[----:B0-----:R-:W2:Y:S04]  /*57110*/  LDL.LU.64 R26, [R1+0x7858] ;  /* 0x00785800011a7983 */ /* 0x001ea80000300a00 */
[----:B------:R-:W2:Y:S01]  /*57120*/  LDL.LU.64 R24, [R1+0x7850] ;  /* 0x0078500001187983 */ /* 0x000ea20000300a00 */
[----:B---3--:R-:W-:-:S02]  /*57130*/  F2FP.F16.E4M3.UNPACK_B R14, R14.H1 ;  /* 0x0000000eff0e723e */ /* 0x008fc400030006ff */
[----:B------:R-:W-:Y:S01]  /*57140*/  F2FP.F16.E4M3.UNPACK_B R15, R15.H1 ;  /* 0x0000000fff0f723e */ /* 0x000fe200030006ff */
[----:B------:R-:W-:Y:S02]  /*57150*/  IMAD.MOV.U32 R0, RZ, RZ, R13 ;  /* 0x000000ffff007224 */ /* 0x000fe400078e000d */
[----:B------:R-:W3:Y:S04]  /*57160*/  LDL.LU.64 R12, [R1+0x7848] ;  /* 0x00784800010c7983 */ /* 0x000ee80000300a00 */
[----:B------:R-:W-:Y:S04]  /*57170*/  STL [R1+0x48], R14 ;  /* 0x0000480e01007387 */ /* 0x000fe80000100800 */
[----:B------:R-:W-:Y:S04]  /*57180*/  STL [R1+0x774c], R0 ;  /* 0x00774c0001007387 */ /* 0x000fe80000100800 */
        /* <DEDUP_REMOVED lines=19> */
[----:B----4-:R-:W-:-:S02]  /*572c0*/  F2FP.F16.E4M3.UNPACK_B R2, R2.H1 ;  /* 0x00000002ff02723e */ /* 0x010fc400030006ff */
[----:B------:R-:W-:-:S07]  /*572d0*/  F2FP.F16.E4M3.UNPACK_B R3, R3.H1 ;  /* 0x00000003ff03723e */ /* 0x000fce00030006ff */
[----:B------:R-:W-:Y:S01]  /*572e0*/  HMMA.16816.F32 R16, R4, R2, R16 ;  /* 0x000000020410723c */ /* 0x000fe20000001810 */
[----:B------:R-:W-:Y:S01]  /*572f0*/  IMAD.MOV.U32 R0, RZ, RZ, R13 ;  /* 0x000000ffff007224 */ /* 0x000fe200078e000d */
[----:B------:R-:W-:Y:S02]  /*57300*/  F2FP.F16.E4M3.UNPACK_B R12, R20.H1 ;  /* 0x00000014ff0c723e */ /* 0x000fe400030006ff */
[----:B------:R-:W-:Y:S02]  /*57310*/  F2FP.F16.E4M3.UNPACK_B R13, R21.H1 ;  /* 0x00000015ff0d723e */ /* 0x000fe400030006ff */
[----:B------:R-:W-:Y:S04]  /*57320*/  STL [R1+0x38], R2 ;  /* 0x0000380201007387 */ /* 0x000fe80000100800 */
[----:B------:R0:W-:Y:S04]  /*57330*/  STL [R1+0x7754], R0 ;  /* 0x0077540001007387 */ /* 0x0001e80000100800 */
[----:B------:R1:W-:Y:S04]  /*57340*/  STL [R1+0x3c], R3 ;  /* 0x00003c0301007387 */ /* 0x0003e80000100800 */
[----:B------:R-:W-:Y:S05]  /*57350*/  STL [R1+0x30], R12 ;  /* 0x0000300c01007387 */ /* 0x000fea0000100800 */
[----:B------:R-:W-:Y:S04]  /*57360*/  STL.64 [R1+0x300], R16 ;  /* 0x0003001001007387 */ /* 0x000fe80000100a00 */
[----:B------:R-:W-:Y:S01]  /*57370*/  STL.64 [R1+0x308], R18 ;  /* 0x0003081201007387 */ /* 0x000fe20000100a00 */
[----:B0-----:R-:W-:Y:S01]  /*57380*/  IMAD.MOV.U32 R0, RZ, RZ, R3 ;  /* 0x000000ffff007224 */ /* 0x001fe200078e0003 */
[----:B------:R-:W-:-:S02]  /*57390*/  F2FP.F16.E4M3.UNPACK_B R2, R22.H1 ;  /* 0x00000016ff02723e */ /* 0x000fc400030006ff */
[----:B-1----:R-:W-:Y:S02]  /*573a0*/  F2FP.F16.E4M3.UNPACK_B R3, R23.H1 ;  /* 0x00000017ff03723e */ /* 0x002fe400030006ff */
[----:B------:R0:W-:Y:S04]  /*573b0*/  STL [R1+0x7758], R0 ;  /* 0x0077580001007387 */ /* 0x0001e80000100800 */
[----:B------:R-:W-:Y:S04]  /*573c0*/  STL [R1+0x34], R13 ;  /* 0x0000340d01007387 */ /* 0x000fe80000100800 */
[----:B------:R-:W-:Y:S01]  /*573d0*/  STL [R1+0x28], R2 ;  /* 0x0000280201007387 */ /* 0x000fe20000100800 */
[----:B0-----:R-:W-:Y:S01]  /*573e0*/  F2FP.F16.E4M3.UNPACK_B R0, R29.H1 ;  /* 0x0000001dff00723e */ /* 0x001fe200030006ff */
[----:B--2---:R-:W-:Y:S07]  /*573f0*/  HMMA.16816.F32 R16, R4, R12, R24 ;  /* 0x0000000c0410723c */ /* 0x004fee0000001818 */
[----:B------:R-:W-:-:S15]  /*57400*/  F2FP.F16.E4M3.UNPACK_B R12, R28.H1 ;  /* 0x0000001cff0c723e */ /* 0x000fde00030006ff */
[----:B------:R-:W-:-:S01]  /*57410*/  NOP ;  /* 0x0000000000007918 */ /* 0x000fc20000000000 */
[----:B------:R-:W-:Y:S04]  /*57420*/  STL.64 [R1+0x310], R16 ;  /* 0x0003101001007387 */ /* 0x000fe80000100a00 */
[----:B------:R-:W-:Y:S04]  /*57430*/  STL.64 [R1+0x318], R18 ;  /* 0x0003181201007387 */ /* 0x000fe80000100a00 */
[----:B------:R0:W-:Y:S02]  /*57440*/  STL [R1+0x20], R12 ;  /* 0x0000200c01007387 */ /* 0x0001e40000100800 */
[----:B0-----:R-:W-:Y:S06]  /*57450*/  HMMA.16816.F32 R12, R4, R2, R8 ;  /* 0x00000002040c723c */ /* 0x001fec0000001808 */
[----:B------:R-:W-:Y:S04]  /*57460*/  STL [R1+0x2c], R3 ;  /* 0x00002c0301007387 */ /* 0x000fe80000100800 */
[----:B------:R-:W-:Y:S04]  /*57470*/  STL [R1+0x24], R0 ;  /* 0x0000240001007387 */ /* 0x000fe80000100800 */
[----:B------:R-:W2:Y:S09]  /*57480*/  LDL.LU R8, [R1+0x3c0] ;  /* 0x0003c00001087983 */ /* 0x000eb20000300800 */
[----:B------:R0:W-:Y:S04]  /*57490*/  STL.64 [R1+0x320], R12 ;  /* 0x0003200c01007387 */ /* 0x0001e80000100a00 */
[----:B------:R1:W-:Y:S04]  /*574a0*/  STL.64 [R1+0x328], R14 ;  /* 0x0003280e01007387 */ /* 0x0003e80000100a00 */
[----:B------:R-:W2:Y:S04]  /*574b0*/  LDL.LU R9, [R1+0x3c4] ;  /* 0x0003c40001097983 */ /* 0x000ea80000300800 */
[----:B------:R-:W3:Y:S04]  /*574c0*/  LDL.LU R10, [R1+0x3c8] ;  /* 0x0003c800010a7983 */ /* 0x000ee80000300800 */
[----:B------:R-:W3:Y:S04]  /*574d0*/  LDL.LU R11, [R1+0x3cc] ;  /* 0x0003cc00010b7983 */ /* 0x000ee80000300800 */
[----:B---3--:R-:W-:Y:S04]  /*574e0*/  STL.64 [R1+0x77c8], R10 ;  /* 0x0077c80a01007387 */ /* 0x008fe80000100a00 */
[----:B--2---:R2:W-:Y:S04]  /*574f0*/  STL.64 [R1+0x77c0], R8 ;  /* 0x0077c00801007387 */ /* 0x0045e80000100a00 */
[----:B0-----:R-:W3:Y:S04]  /*57500*/  LDL.LU R12, [R1+0x380] ;  /* 0x00038000010c7983 */ /* 0x001ee80000300800 */
[----:B------:R-:W3:Y:S04]  /*57510*/  LDL.LU R13, [R1+0x384] ;  /* 0x00038400010d7983 */ /* 0x000ee80000300800 */
[----:B-1----:R-:W4:Y:S04]  /*57520*/  LDL.LU R14, [R1+0x388] ;  /* 0x00038800010e7983 */ /* 0x002f280000300800 */
[----:B------:R-:W4:Y:S04]  /*57530*/  LDL.LU R15, [R1+0x38c] ;  /* 0x00038c00010f7983 */ /* 0x000f280000300800 */
[----:B----4-:R-:W-:Y:S04]  /*57540*/  STL.64 [R1+0x77d8], R14 ;  /* 0x0077d80e01007387 */ /* 0x010fe80000100a00 */
[----:B---3--:R0:W-:Y:S04]  /*57550*/  STL.64 [R1+0x77d0], R12 ;  /* 0x0077d00c01007387 */ /* 0x0081e80000100a00 */
[----:B--2---:R-:W2:Y:S04]  /*57560*/  LDL.LU R8, [R1+0x370] ;  /* 0x0003700001087983 */ /* 0x004ea80000300800 */
[----:B------:R-:W2:Y:S04]  /*57570*/  LDL.LU R9, [R1+0x374] ;  /* 0x0003740001097983 */ /* 0x000ea80000300800 */
[----:B------:R-:W3:Y:S04]  /*57580*/  LDL.LU R10, [R1+0x378] ;  /* 0x00037800010a7983 */ /* 0x000ee80000300800 */
[----:B------:R-:W3:Y:S01]  /*57590*/  LDL.LU R11, [R1+0x37c] ;  /* 0x00037c00010b7983 */ /* 0x000ee20000300800 */
[----:B------:R-:W-:-:S03]  /*575a0*/  IMAD.MOV.U32 R0, RZ, RZ, R3 ;  /* 0x000000ffff007224 */ /* 0x000fc600078e0003 */
[----:B---3--:R1:W-:Y:S04]  /*575b0*/  STL.64 [R1+0x77e8], R10 ;  /* 0x0077e80a01007387 */ /* 0x0083e80000100a00 */
[----:B--2---:R-:W-:Y:S04]  /*575c0*/  STL.64 [R1+0x77e0], R8 ;  /* 0x0077e00801007387 */ /* 0x004fe80000100a00 */
[----:B------:R-:W2:Y:S04]  /*575d0*/  LDL.LU R2, [R1+0x178] ;  /* 0x0001780001027983 */ /* 0x000ea80000300800 */
[----:B------:R-:W2:Y:S04]  /*575e0*/  LDL.LU R3, [R1+0x17c] ;  /* 0x00017c0001037983 */ /* 0x000ea80000300800 */
[----:B--2---:R2:W-:Y:S04]  /*575f0*/  STL.64 [R1+0x7810], R2 ;  /* 0x0078100201007387 */ /* 0x0045e80000100a00 */
[----:B0-----:R-:W3:Y:S04]  /*57600*/  LDL.LU R12, [R1+0x360] ;  /* 0x00036000010c7983 */ /* 0x001ee80000300800 */
[----:B------:R-:W3:Y:S04]  /*57610*/  LDL.LU R13, [R1+0x364] ;  /* 0x00036400010d7983 */ /* 0x000ee80000300800 */
[----:B------:R-:W4:Y:S04]  /*57620*/  LDL.LU R14, [R1+0x368] ;  /* 0x00036800010e7983 */ /* 0x000f280000300800 */
[----:B------:R-:W4:Y:S04]  /*57630*/  LDL.LU R15, [R1+0x36c] ;  /* 0x00036c00010f7983 */ /* 0x000f280000300800 */
[----:B-1----:R-:W3:Y:S04]  /*57640*/  LDL.LU R10, [R1+0x160] ;  /* 0x00016000010a7983 */ /* 0x002ee80000300800 */
[----:B------:R-:W3:Y:S04]  /*57650*/  LDL.LU R11, [R1+0x164] ;  /* 0x00016400010b7983 */ /* 0x000ee80000300800 */
[----:B--2---:R-:W2:Y:S04]  /*57660*/  LDL.64 R2, [R1+0x20] ;  /* 0x0000200001027983 */ /* 0x004ea80000100a00 */
[----:B------:R-:W2:Y:S04]  /*57670*/  LDL.LU R8, [R1+0x168] ;  /* 0x0001680001087983 */ /* 0x000ea80000300800 */
[----:B------:R-:W2:Y:S04]  /*57680*/  LDL.LU R9, [R1+0x16c] ;  /* 0x00016c0001097983 */ /* 0x000ea80000300800 */
[----:B------:R-:W2:Y:S04]  /*57690*/  LDL.LU R20, [R1+0x170] ;  /* 0x0001700001147983 */ /* 0x000ea80000300800 */
[----:B------:R-:W2:Y:S04]  /*576a0*/  LDL.LU R21, [R1+0x174] ;  /* 0x0001740001157983 */ /* 0x000ea80000300800 */
        /* <DEDUP_REMOVED lines=14> */
[----:B0-----:R-:W2:Y:S04]  /*57790*/  LDL.LU R12, [R1+0x330] ;  /* 0x00033000010c7983 */ /* 0x001ea80000300800 */
[----:B------:R-:W2:Y:S04]  /*577a0*/  LDL.LU R13, [R1+0x334] ;  /* 0x00033400010d7983 */ /* 0x000ea80000300800 */
[----:B------:R-:W2:Y:S04]  /*577b0*/  LDL.LU R14, [R1+0x338] ;  /* 0x00033800010e7983 */ /* 0x000ea80000300800 */
[----:B------:R-:W2:Y:S04]  /*577c0*/  LDL.LU R15, [R1+0x33c] ;  /* 0x00033c00010f7983 */ /* 0x000ea80000300800 */
        /* <DEDUP_REMOVED lines=12> */
[----:B------:R-:W-:Y:S01]  /*57890*/  STL [R1+0x775c], R0 ;  /* 0x00775c0001007387 */ /* 0x000fe20000100800 */
[----:B--2---:R-:W-:-:S15]  /*578a0*/  HMMA.16816.F32 R12, R4, R2, R12 ;  /* 0x00000002040c723c */ /* 0x004fde000000180c */
[----:B------:R-:W-:-:S08]  /*578b0*/  NOP ;  /* 0x0000000000007918 */ /* 0x000fd00000000000 */
[----:B------:R-:W-:Y:S04]  /*578c0*/  STL.64 [R1+0x330], R12 ;  /* 0x0003300c01007387 */ /* 0x000fe80000100a00 */
[----:B------:R0:W-:Y:S04]  /*578d0*/  STL.64 [R1+0x338], R14 ;  /* 0x0003380e01007387 */ /* 0x0001e80000100a00 */
[----:B0-----:R-:W2:Y:S04]  /*578e0*/  LDL.LU.64 R14, [R1+0x7820] ;  /* 0x00782000010e7983 */ /* 0x001ea80000300a00 */
[----:B------:R-:W2:Y:S01]  /*578f0*/  LDL.LU.64 R12, [R1+0x7818] ;  /* 0x00781800010c7983 */ /* 0x000ea20000300a00 */
[----:B------:R-:W-:-:S02]  /*57900*/  F2FP.F16.E4M3.UNPACK_B R10, R10.H1 ;  /* 0x0000000aff0a723e */ /* 0x000fc400030006ff */
        /* <DEDUP_REMOVED lines=15> */
[----:B------:R-:W-:Y:S04]  /*57a00*/  STL [R1+0x10], R8 ;  /* 0x0000100801007387 */ /* 0x000fe80000100800 */
[----:B------:R-:W-:Y:S04]  /*57a10*/  STL [R1+0x7764], R0 ;  /* 0x0077640001007387 */ /* 0x000fe80000100800 */
[----:B------:R2:W-:Y:S02]  /*57a20*/  STL [R1+0x14], R9 ;  /* 0x0000140901007387 */ /* 0x0005e40000100800 */
[----:B--2---:R-:W-:Y:S02]  /*57a30*/  HMMA.16816.F32 R8, R4, R8, R12 ;  /* 0x000000080408723c */ /* 0x004fe4000000180c */
[----:B------:R-:W2:Y:S04]  /*57a40*/  LDL.LU.64 R14, [R1+0x77f8] ;  /* 0x0077f800010e7983 */ /* 0x000ea80000300a00 */
[----:B------:R-:W2:Y:S01]  /*57a50*/  LDL.LU.64 R12, [R1+0x77f0] ;  /* 0x0077f000010c7983 */ /* 0x000ea20000300a00 */
[----:B------:R-:W-:-:S02]  /*57a60*/  F2FP.F16.E4M3.UNPACK_B R20, R20.H1 ;  /* 0x00000014ff14723e */ /* 0x000fc400030006ff */
[----:B------:R-:W-:-:S14]  /*57a70*/  F2FP.F16.E4M3.UNPACK_B R21, R21.H1 ;  /* 0x00000015ff15723e */ /* 0x000fdc00030006ff */
[----:B------:R-:W-:Y:S04]  /*57a80*/  STL.64 [R1+0x350], R8 ;  /* 0x0003500801007387 */ /* 0x000fe80000100a00 */
[----:B------:R0:W-:Y:S04]  /*57a90*/  STL.64 [R1+0x358], R10 ;  /* 0x0003580a01007387 */ /* 0x0001e80000100a00 */
[----:B0-----:R-:W4:Y:S04]  /*57aa0*/  LDL.LU.64 R10, [R1+0x77e8] ;  /* 0x0077e800010a7983 */ /* 0x001f280000300a00 */
[----:B------:R-:W4:Y:S04]  /*57ab0*/  LDL.LU.64 R8, [R1+0x77e0] ;  /* 0x0077e00001087983 */ /* 0x000f280000300a00 */
        /* <DEDUP_REMOVED lines=9> */
[----:B------:R-:W-:Y:S02]  /*57b50*/  F2FP.F16.E4M3.UNPACK_B R3, R3.H1 ;  /* 0x00000003ff03723e */ /* 0x000fe400030006ff */
[----:B------:R-:W-:Y:S02]  /*57b60*/  F2FP.F16.E4M3.UNPACK_B R28, R28.H1 ;  /* 0x0000001cff1c723e */ /* 0x000fe400030006ff */
[----:B----4-:R-:W-:-:S03]  /*57b70*/  F2FP.F16.E4M3.UNPACK_B R29, R29.H1 ;  /* 0x0000001dff1d723e */ /* 0x010fc600030006ff */
[----:B------:R-:W-:Y:S01]  /*57b80*/  HMMA.16816.F32 R8, R4, R2, R8 ;  /* 0x000000020408723c */ /* 0x000fe20000001808 */
[----:B------:R-:W-:-:S05]  /*57b90*/  IMAD.MOV.U32 R0, RZ, RZ, R21 ;  /* 0x000000ffff007224 */ /* 0x000fca00078e0015 */
[----:B------:R-:W-:Y:S01]  /*57ba0*/  STL [R1], R2 ;  /* 0x0000000201007387 */ /* 0x000fe20000100800 */
[----:B------:R-:W-:-:S03]  /*57bb0*/  F2FP.F16.E4M3.UNPACK_B R26, R26.H1 ;  /* 0x0000001aff1a723e */ /* 0x000fc600030006ff */
[----:B------:R-:W-:Y:S04]  /*57bc0*/  STL [R1+0x7778], R0 ;  /* 0x0077780001007387 */ /* 0x000fe80000100800 */
[----:B------:R-:W-:Y:S01]  /*57bd0*/  STL [R1+0x4], R3 ;  /* 0x0000040301007387 */ /* 0x000fe20000100800 */
[----:B------:R-:W-:-:S08]  /*57be0*/  F2FP.F16.E4M3.UNPACK_B R27, R27.H1 ;  /* 0x0000001bff1b723e */ /* 0x000fd000030006ff */
[----:B------:R-:W-:Y:S04]  /*57bf0*/  STL.64 [R1+0x370], R8 ;  /* 0x0003700801007387 */ /* 0x000fe80000100a00 */
[----:B------:R0:W-:Y:S04]  /*57c00*/  STL.64 [R1+0x378], R10 ;  /* 0x0003780a01007387 */ /* 0x0001e80000100a00 */
[----:B0-----:R-:W3:Y:S04]  /*57c10*/  LDL.LU.64 R10, [R1+0x77c8] ;  /* 0x0077c800010a7983 */ /* 0x001ee80000300a00 */
[----:B------:R-:W3:Y:S04]  /*57c20*/  LDL.LU.64 R8, [R1+0x77c0] ;  /* 0x0077c00001087983 */ /* 0x000ee80000300a00 */
[----:B------:R-:W-:Y:S04]  /*57c30*/  STL [R1+0x7794], R28 ;  /* 0x0077941c01007387 */ /* 0x000fe80000100800 */
[----:B------:R-:W-:Y:S01]  /*57c40*/  STL [R1+0x7790], R29 ;  /* 0x0077901d01007387 */ /* 0x000fe20000100800 */
[----:B--2---:R-:W-:-:S15]  /*57c50*/  HMMA.16816.F32 R12, R4, R28, R12 ;  /* 0x0000001c040c723c */ /* 0x004fde000000180c */
[----:B------:R-:W-:-:S08]  /*57c60*/  NOP ;  /* 0x0000000000007918 */ /* 0x000fd00000000000 */
[----:B------:R-:W-:Y:S04]  /*57c70*/  STL.64 [R1+0x380], R12 ;  /* 0x0003800c01007387 */ /* 0x000fe80000100a00 */
[----:B------:R0:W-:Y:S02]  /*57c80*/  STL.64 [R1+0x388], R14 ;  /* 0x0003880e01007387 */ /* 0x0001e40000100a00 */
[----:B0-----:R-:W-:-:S15]  /*57c90*/  HMMA.16816.F32 R12, R4, R26, R16 ;  /* 0x0000001a040c723c */ /* 0x001fde0000001810 */
[----:B------:R-:W-:-:S08]  /*57ca0*/  NOP ;  /* 0x0000000000007918 */ /* 0x000fd00000000000 */
[----:B------:R-:W-:Y:S04]  /*57cb0*/  STL.64 [R1+0x3a0], R12 ;  /* 0x0003a00c01007387 */ /* 0x000fe80000100a00 */
[----:B------:R0:W-:Y:S04]  /*57cc0*/  STL.64 [R1+0x3a8], R14 ;  /* 0x0003a80e01007387 */ /* 0x0001e80000100a00 */
[----:B------:R-:W2:Y:S01]  /*57cd0*/  LDL.LU R0, [R1+0x31f0] ;  /* 0x0031f00001007983 */ /* 0x000ea20000300800 */
[----:B------:R-:W-:Y:S02]  /*57ce0*/  F2FP.F16.E4M3.UNPACK_B R24, R24.H1 ;  /* 0x00000018ff18723e */ /* 0x000fe400030006ff */
[----:B------:R-:W-:-:S07]  /*57cf0*/  F2FP.F16.E4M3.UNPACK_B R25, R25.H1 ;  /* 0x00000019ff19723e */ /* 0x000fce00030006ff */
[----:B---3--:R-:W-:Y:S01]  /*57d00*/  HMMA.16816.F32 R8, R4, R24, R8 ;  /* 0x000000180408723c */ /* 0x008fe20000001808 */
[----:B--2---:R-:W-:-:S15]  /*57d10*/  STL [R1+0x7798], R0 ;  /* 0x0077980001007387 */ /* 0x004fde0000100800 */
[----:B------:R-:W-:-:S07]  /*57d20*/  NOP ;  /* 0x0000000000007918 */ /* 0x000fce0000000000 */
[----:B------:R-:W-:Y:S04]  /*57d30*/  STL.64 [R1+0x3c0], R8 ;  /* 0x0003c00801007387 */ /* 0x000fe80000100a00 */
[----:B------:R1:W-:Y:S04]  /*57d40*/  STL.64 [R1+0x3c8], R10 ;  /* 0x0003c80a01007387 */ /* 0x0003e80000100a00 */
[----:B0-----:R-:W2:Y:S04]  /*57d50*/  LDL.LU R15, [R1+0x31ec] ;  /* 0x0031ec00010f7983 */ /* 0x001ea80000300800 */
[----:B-1----:R-:W3:Y:S04]  /*57d60*/  LDL.LU R10, [R1+0x1b8] ;  /* 0x0001b800010a7983 */ /* 0x002ee80000300800 */
[----:B------:R-:W3:Y:S04]  /*57d70*/  LDL.LU R11, [R1+0x1bc] ;  /* 0x0001bc00010b7983 */ /* 0x000ee80000300800 */
[----:B------:R-:W4:Y:S04]  /*57d80*/  LDL.LU R8, [R1+0x1c0] ;  /* 0x0001c00001087983 */ /* 0x000f280000300800 */
[----:B------:R-:W4:Y:S04]  /*57d90*/  LDL.LU R9, [R1+0x1c4] ;  /* 0x0001c40001097983 */ /* 0x000f280000300800 */
[----:B---3--:R-:W-:Y:S04]  /*57da0*/  STL.64 [R1+0x7788], R10 ;  /* 0x0077880a01007387 */ /* 0x008fe80000100a00 */
[----:B----4-:R0:W-:Y:S04]  /*57db0*/  STL.64 [R1+0x7780], R8 ;  /* 0x0077800801007387 */ /* 0x0101e80000100a00 */
[----:B0-----:R-:W3:Y:S04]  /*57dc0*/  LDL.LU R8, [R1+0x420] ;  /* 0x0004200001087983 */ /* 0x001ee80000300800 */
[----:B------:R-:W3:Y:S04]  /*57dd0*/  LDL.LU R9, [R1+0x424] ;  /* 0x0004240001097983 */ /* 0x000ee80000300800 */
[----:B------:R-:W4:Y:S04]  /*57de0*/  LDL.LU R10, [R1+0x428] ;  /* 0x00042800010a7983 */ /* 0x000f280000300800 */
[----:B------:R-:W4:Y:S04]  /*57df0*/  LDL.LU R11, [R1+0x42c] ;  /* 0x00042c00010b7983 */ /* 0x000f280000300800 */
        /* <DEDUP_REMOVED lines=9> */
[----:B------:R-:W4:Y:S01]  /*57e90*/  LDL.LU R11, [R1+0x40c] ;  /* 0x00040c00010b7983 */ /* 0x000f220000300800 */
[----:B------:R-:W-:-:S02]  /*57ea0*/  F2FP.F16.E4M3.UNPACK_B R22, R22.H1 ;  /* 0x00000016ff16723e */ /* 0x000fc400030006ff */
[----:B------:R-:W-:Y:S01]  /*57eb0*/  F2FP.F16.E4M3.UNPACK_B R23, R23.H1 ;  /* 0x00000017ff17723e */ /* 0x000fe200030006ff */
        /* <DEDUP_REMOVED lines=16> */
[----:B------:R-:W-:Y:S04]  /*57fc0*/  STL.64 [R1+0x7500], R26 ;  /* 0x0075001a01007387 */ /* 0x000fe80000100a00 */
[----:B------:R0:W-:Y:S04]  /*57fd0*/  STL.64 [R1+0x74f8], R24 ;  /* 0x0074f81801007387 */ /* 0x0001e80000100a00 */
[----:B0-----:R-:W2:Y:S04]  /*57fe0*/  LDL.LU R24, [R1+0x500] ;  /* 0x0005000001187983 */ /* 0x001ea80000300800 */
[----:B------:R-:W2:Y:S04]  /*57ff0*/  LDL.LU R25, [R1+0x504] ;  /* 0x0005040001197983 */ /* 0x000ea80000300800 */
[----:B------:R-:W4:Y:S04]  /*58000*/  LDL.LU R26, [R1+0x508] ;  /* 0x00050800011a7983 */ /* 0x000f280000300800 */
[----:B------:R-:W4:Y:S01]  /*58010*/  LDL.LU R27, [R1+0x50c] ;  /* 0x00050c00011b7983 */ /* 0x000f220000300800 */
[----:B---3--:R-:W-:Y:S03]  /*58020*/  HMMA.16816.F32 R8, R4, R22, R8 ;  /* 0x000000160408723c */ /* 0x008fe60000001808 */
[----:B----4-:R-:W-:Y:S04]  /*58030*/  STL.64 [R1+0x7770], R26 ;  /* 0x0077701a01007387 */ /* 0x010fe80000100a00 */
[----:B--2---:R0:W-:Y:S04]  /*58040*/  STL.64 [R1+0x7768], R24 ;  /* 0x0077681801007387 */ /* 0x0041e80000100a00 */
[----:B0-----:R-:W2:Y:S04]  /*58050*/  LDL.LU R24, [R1+0x440] ;  /* 0x0004400001187983 */ /* 0x001ea80000300800 */
[----:B------:R-:W2:Y:S04]  /*58060*/  LDL.LU R25, [R1+0x444] ;  /* 0x0004440001197983 */ /* 0x000ea80000300800 */
[----:B------:R-:W2:Y:S04]  /*58070*/  LDL.LU R26, [R1+0x448] ;  /* 0x00044800011a7983 */ /* 0x000ea80000300800 */
[----:B------:R-:W2:Y:S04]  /*58080*/  LDL.LU R27, [R1+0x44c] ;  /* 0x00044c00011b7983 */ /* 0x000ea80000300800 */
[----:B------:R-:W-:Y:S04]  /*58090*/  STL.64 [R1+0x3e0], R8 ;  /* 0x0003e00801007387 */ /* 0x000fe80000100a00 */
[----:B------:R0:W-:Y:S04]  /*580a0*/  STL.64 [R1+0x3e8], R10 ;  /* 0x0003e80a01007387 */ /* 0x0001e80000100a00 */
[----:B0-----:R-:W3:Y:S04]  /*580b0*/  LDL.LU.64 R10, [R1+0x77b8] ;  /* 0x0077b800010a7983 */ /* 0x001ee80000300a00 */
[----:B------:R-:W3:Y:S01]  /*580c0*/  LDL.LU.64 R8, [R1+0x77b0] ;  /* 0x0077b00001087983 */ /* 0x000ee20000300a00 */
[----:B------:R-:W-:-:S02]  /*580d0*/  F2FP.F16.E4M3.UNPACK_B R20, R20.H1 ;  /* 0x00000014ff14723e */ /* 0x000fc400030006ff */
[----:B------:R-:W-:Y:S01]  /*580e0*/  F2FP.F16.E4M3.UNPACK_B R21, R21.H1 ;  /* 0x00000015ff15723e */ /* 0x000fe200030006ff */
[----:B------:R-:W-:-:S06]  /*580f0*/  IMAD R12, R12, 0x100, R0 ;  /* 0x000001000c0c7824 */ /* 0x000fcc00078e0200 */
[----:B---3--:R-:W-:-:S15]  /*58100*/  HMMA.16816.F32 R8, R4, R20, R8 ;  /* 0x000000140408723c */ /* 0x008fde0000001808 */
[----:B------:R-:W-:-:S08]  /*58110*/  NOP ;  /* 0x0000000000007918 */ /* 0x000fd00000000000 */
[----:B------:R-:W-:Y:S04]  /*58120*/  STL.64 [R1+0x400], R8 ;  /* 0x0004000801007387 */ /* 0x000fe80000100a00 */
[----:B------:R0:W-:Y:S04]  /*58130*/  STL.64 [R1+0x408], R10 ;  /* 0x0004080a01007387 */ /* 0x0001e80000100a00 */
[----:B0-----:R-:W3:Y:S04]  /*58140*/  LDL.LU.64 R10, [R1+0x77a8] ;  /* 0x0077a800010a7983 */ /* 0x001ee80000300a00 */
[----:B------:R-:W3:Y:S04]  /*58150*/  LDL.LU.64 R8, [R1+0x77a0] ;  /* 0x0077a00001087983 */ /* 0x000ee80000300a00 */
[----:B------:R-:W-:Y:S04]  /*58160*/  STL.64 [R1+0x74f0], R22 ;  /* 0x0074f01601007387 */ /* 0x000fe80000100a00 */
[----:B------:R0:W-:Y:S04]  /*58170*/  STL.64 [R1+0x74e8], R20 ;  /* 0x0074e81401007387 */ /* 0x0001e80000100a00 */
[----:B0-----:R-:W4:Y:S04]  /*58180*/  LDL.LU R20, [R1+0x470] ;  /* 0x0004700001147983 */ /* 0x001f280000300800 */
[----:B------:R-:W4:Y:S04]  /*58190*/  LDL.LU R21, [R1+0x474] ;  /* 0x0004740001157983 */ /* 0x000f280000300800 */
[----:B------:R-:W4:Y:S04]  /*581a0*/  LDL.LU R22, [R1+0x478] ;  /* 0x0004780001167983 */ /* 0x000f280000300800 */
[----:B------:R-:W4:Y:S04]  /*581b0*/  LDL.LU R23, [R1+0x47c] ;  /* 0x00047c0001177983 */ /* 0x000f280000300800 */
[----:B------:R-:W4:Y:S01]  /*581c0*/  LDL.LU R0, [R1+0x7798] ;  /* 0x0077980001007983 */ /* 0x000f220000300800 */
[----:B------:R-:W-:-:S02]  /*581d0*/  F2FP.F16.E4M3.UNPACK_B R18, R18.H1 ;  /* 0x00000012ff12723e */ /* 0x000fc400030006ff */
[----:B------:R-:W-:Y:S01]  /*581e0*/  F2FP.F16.E4M3.UNPACK_B R19, R19.H1 ;  /* 0x00000013ff13723e */ /* 0x000fe200030006ff */
[----:B------:R-:W-:Y:S02]  /*581f0*/  IMAD R13, R13, 0x100, R28 ;  /* 0x000001000d0d7824 */ /* 0x000fe400078e021c */
[----:B------:R-:W-:Y:S01]  /*58200*/  IMAD R14, R14, 0x100, R29 ;  /* 0x000001000e0e7824 */ /* 0x000fe200078e021d */
[----:B------:R-:W4:Y:S04]  /*58210*/  LDL.LU R28, [R1+0x7794] ;  /* 0x00779400011c7983 */ /* 0x000f280000300800 */
[----:B------:R-:W4:Y:S01]  /*58220*/  LDL.LU R29, [R1+0x7790] ;  /* 0x00779000011d7983 */ /* 0x000f220000300800 */
[----:B------:R-:W-:Y:S02]  /*58230*/  F2FP.F16.E4M3.UNPACK_B R16, R16.H1 ;  /* 0x00000010ff10723e */ /* 0x000fe400030006ff */
[----:B------:R-:W-:-:S07]  /*58240*/  F2FP.F16.E4M3.UNPACK_B R17, R17.H1 ;  /* 0x00000011ff11723e */ /* 0x000fce00030006ff */
[C---:B--2---:R-:W-:Y:S06]  /*58250*/  HMMA.16816.F32 R24, R4.reuse, R16, R24 ;  /* 0x000000100418723c */ /* 0x044fec0000001818 */
[----:B---3--:R-:W-:-:S15]  /*58260*/  HMMA.16816.F32 R8, R4, R18, R8 ;  /* 0x000000120408723c */ /* 0x008fde0000001808 */
[----:B------:R-:W-:-:S08]  /*58270*/  NOP ;  /* 0x0000000000007918 */ /* 0x000fd00000000000 */
[----:B------:R-:W-:Y:S04]  /*58280*/  STL.64 [R1+0x420], R8 ;  /* 0x0004200801007387 */ /* 0x000fe80000100a00 */
[----:B------:R0:W-:Y:S04]  /*58290*/  STL.64 [R1+0x428], R10 ;  /* 0x0004280a01007387 */ /* 0x0001e80000100a00 */
[----:B0-----:R-:W2:Y:S04]  /*582a0*/  LDL.LU.64 R10, [R1+0x7788] ;  /* 0x00778800010a7983 */ /* 0x001ea80000300a00 */
[----:B------:R-:W3:Y:S01]  /*582b0*/  LDL.LU.64 R8, [R1+0x7780] ;  /* 0x0077800001087983 */ /* 0x000ee20000300a00 */
[----:B----4-:R-:W-:-:S03]  /*582c0*/  IMAD R15, R15, 0x100, R0 ;  /* 0x000001000f0f7824 */ /* 0x010fc600078e0200 */
[----:B------:R-:W4:Y:S04]  /*582d0*/  LDL.LU R0, [R1+0x7778] ;  /* 0x0077780001007983 */ /* 0x000f280000300800 */
[----:B------:R-:W-:Y:S04]  /*582e0*/  STL.64 [R1+0x440], R24 ;  /* 0x0004401801007387 */ /* 0x000fe80000100a00 */
[----:B------:R0:W-:Y:S04]  /*582f0*/  STL.64 [R1+0x448], R26 ;  /* 0x0004481a01007387 */ /* 0x0001e80000100a00 */
[----:B0-----:R-:W4:Y:S04]  /*58300*/  LDL.LU.64 R26, [R1+0x7770] ;  /* 0x00777000011a7983 */ /* 0x001f280000300a00 */
[----:B------:R-:W4:Y:S04]  /*58310*/  LDL.LU.64 R24, [R1+0x7768] ;  /* 0x0077680001187983 */ /* 0x000f280000300a00 */
[----:B------:R-:W-:Y:S04]  /*58320*/  STL [R1+0x74c4], R16 ;  /* 0x0074c41001007387 */ /* 0x000fe80000100800 */
[----:B------:R-:W-:Y:S04]  /*58330*/  STL [R1+0x74c0], R17 ;  /* 0x0074c01101007387 */ /* 0x000fe80000100800 */
[----:B------:R0:W-:Y:S01]  /*58340*/  STL.64 [R1+0x7508], R18 ;  /* 0x0075081201007387 */ /* 0x0001e20000100a00 */
[----:B------:R-:W-:-:S02]  /*58350*/  F2FP.F16.E4M3.UNPACK_B R14, R14 ;  /* 0x0000000eff0e723e */ /* 0x000fc400020006ff */
[----:B------:R-:W-:Y:S02]  /*58360*/  F2FP.F16.E4M3.UNPACK_B R15, R15 ;  /* 0x0000000fff0f723e */ /* 0x000fe400020006ff */
[----:B------:R-:W-:Y:S02]  /*58370*/  F2FP.F16.E4M3.UNPACK_B R12, R12 ;  /* 0x0000000cff0c723e */ /* 0x000fe400020006ff */
[----:B------:R-:W-:Y:S01]  /*58380*/  F2FP.F16.E4M3.UNPACK_B R13, R13 ;  /* 0x0000000dff0d723e */ /* 0x000fe200020006ff */
[----:B------:R-:W-:Y:S01]  /*58390*/  STL.64 [R1+0x7720], R14 ;  /* 0x0077200e01007387 */ /* 0x000fe20000100a00 */
[----:B--2---:R-:W-:Y:S02]  /*583a0*/  F2FP.F16.E4M3.UNPACK_B R10, R10.H1 ;  /* 0x0000000aff0a723e */ /* 0x004fe400030006ff */
[----:B------:R-:W-:-:S07]  /*583b0*/  F2FP.F16.E4M3.UNPACK_B R11, R11.H1 ;  /* 0x0000000bff0b723e */ /* 0x000fce00030006ff */
[----:B0-----:R-:W-:Y:S01]  /*583c0*/  HMMA.16816.F32 R16, R4, R10, R20 ;  /* 0x0000000a0410723c */ /* 0x001fe20000001814 */
[----:B---3--:R-:W-:Y:S02]  /*583d0*/  F2FP.F16.E4M3.UNPACK_B R8, R8.H1 ;  /* 0x00000008ff08723e */ /* 0x008fe400030006ff */
[----:B------:R-:W-:-:S15]  /*583e0*/  F2FP.F16.E4M3.UNPACK_B R9, R9.H1 ;  /* 0x00000009ff09723e */ /* 0x000fde00030006ff */
[----:B------:R-:W-:-:S05]  /*583f0*/  NOP ;  /* 0x0000000000007918 */ /* 0x000fca0000000000 */
[----:B------:R-:W-:Y:S04]  /*58400*/  STL.64 [R1+0x470], R16 ;  /* 0x0004701001007387 */ /* 0x000fe80000100a00 */
[----:B------:R-:W-:Y:S04]  /*58410*/  STL.64 [R1+0x478], R18 ;  /* 0x0004781201007387 */ /* 0x000fe80000100a00 */
[----:B------:R4:W-:Y:S04]  /*58420*/  STL.64 [R1+0x7718], R12 ;  /* 0x0077180c01007387 */ /* 0x0009e80000100a00 */
[----:B------:R-:W2:Y:S01]  /*58430*/  LDL.LU R20, [R1+0xf00] ;  /* 0x000f000001147983 */ /* 0x000ea20000300800 */
[----:B----4-:R-:W-:-:S15]  /*58440*/  HMMA.16816.F32 R12, R4, R8, R24 ;  /* 0x00000008040c723c */ /* 0x010fde0000001818 */
[----:B------:R-:W-:-:S08]  /*58450*/  NOP ;  /* 0x0000000000007918 */ /* 0x000fd00000000000 */
[----:B------:R-:W-:Y:S04]  /*58460*/  STL.64 [R1+0x500], R12 ;  /* 0x0005000c01007387 */ /* 0x000fe80000100a00 */
[----:B------:R-:W-:Y:S04]  /*58470*/  STL.64 [R1+0x508], R14 ;  /* 0x0005080e01007387 */ /* 0x000fe80000100a00 */
[----:B------:R-:W2:Y:S04]  /*58480*/  LDL.LU R21, [R1+0xf04] ;  /* 0x000f040001157983 */ /* 0x000ea80000300800 */
[----:B------:R-:W3:Y:S04]  /*58490*/  LDL.LU R22, [R1+0xf08] ;  /* 0x000f080001167983 */ /* 0x000ee80000300800 */
[----:B------:R-:W3:Y:S04]  /*584a0*/  LDL.LU R23, [R1+0xf0c] ;  /* 0x000f0c0001177983 */ /* 0x000ee80000300800 */
[----:B---3--:R-:W-:Y:S04]  /*584b0*/  STL.64 [R1+0x7518], R22 ;  /* 0x0075181601007387 */ /* 0x008fe80000100a00 */
[----:B--2---:R0:W-:Y:S04]  /*584c0*/  STL.64 [R1+0x7510], R20 ;  /* 0x0075101401007387 */ /* 0x0041e80000100a00 */
[----:B------:R-:W2:Y:S04]  /*584d0*/  LDL.LU R24, [R1+0xf10] ;  /* 0x000f100001187983 */ /* 0x000ea80000300800 */
[----:B------:R-:W2:Y:S04]  /*584e0*/  LDL.LU R25, [R1+0xf14] ;  /* 0x000f140001197983 */ /* 0x000ea80000300800 */
[----:B------:R-:W3:Y:S04]  /*584f0*/  LDL.LU R26, [R1+0xf18] ;  /* 0x000f1800011a7983 */ /* 0x000ee80000300800 */
[----:B------:R-:W3:Y:S04]  /*58500*/  LDL.LU R27, [R1+0xf1c] ;  /* 0x000f1c00011b7983 */ /* 0x000ee80000300800 */
[----:B---3--:R-:W-:Y:S04]  /*58510*/  STL.64 [R1+0x7528], R26 ;  /* 0x0075281a01007387 */ /* 0x008fe80000100a00 */
[----:B--2---:R1:W-:Y:S04]  /*58520*/  STL.64 [R1+0x7520], R24 ;  /* 0x0075201801007387 */ /* 0x0043e80000100a00 */
[----:B------:R-:W2:Y:S04]  /*58530*/  LDL R16, [R1] ;  /* 0x0000000001107983 */ /* 0x000ea80000100800 */
[----:B------:R-:W2:Y:S04]  /*58540*/  LDL R17, [R1+0x4] ;  /* 0x0000040001117983 */ /* 0x000ea80000100800 */
[----:B0-----:R-:W3:Y:S04]  /*58550*/  LDL.LU R20, [R1+0xf20] ;  /* 0x000f200001147983 */ /* 0x001ee80000300800 */
[----:B------:R-:W3:Y:S04]  /*58560*/  LDL.LU R21, [R1+0xf24] ;  /* 0x000f240001157983 */ /* 0x000ee80000300800 */
[----:B------:R-:W4:Y:S04]  /*58570*/  LDL.LU R22, [R1+0xf28] ;  /* 0x000f280001167983 */ /* 0x000f280000300800 */
[----:B------:R-:W4:Y:S01]  /*58580*/  LDL.LU R23, [R1+0xf2c] ;  /* 0x000f2c0001177983 */ /* 0x000f220000300800 */
[----:B------:R-:W-:-:S03]  /*58590*/  IMAD.MOV.U32 R19, RZ, RZ, R0 ;  /* 0x000000ffff137224 */ /* 0x000fc600078e0000 */
[----:B----4-:R-:W-:Y:S04]  /*585a0*/  STL.64 [R1+0x7538], R22 ;  /* 0x0075381601007387 */ /* 0x010fe80000100a00 */
[----:B---3--:R0:W-:Y:S04]  /*585b0*/  STL.64 [R1+0x7530], R20 ;  /* 0x0075301401007387 */ /* 0x0081e80000100a00 */
[----:B------:R-:W3:Y:S04]  /*585c0*/  LDL R18, [R1+0x8] ;  /* 0x0000080001127983 */ /* 0x000ee80000100800 */
[----:B------:R-:W0:Y:S04]  /*585d0*/  LDL.LU R0, [R1+0x7764] ;  /* 0x0077640001007983 */ /* 0x000e280000300800 */
[----:B---3--:R-:W-:Y:S04]  /*585e0*/  STL.64 [R1+0x7548], R18 ;  /* 0x0075481201007387 */ /* 0x008fe80000100a00 */
[----:B--2---:R-:W-:Y:S04]  /*585f0*/  STL.64 [R1+0x7540], R16 ;  /* 0x0075401001007387 */ /* 0x004fe80000100a00 */
[----:B-1----:R-:W2:Y:S04]  /*58600*/  LDL.LU R24, [R1+0xf30] ;  /* 0x000f300001187983 */ /* 0x002ea80000300800 */
[----:B------:R-:W2:Y:S04]  /*58610*/  LDL.LU R25, [R1+0xf34] ;  /* 0x000f340001197983 */ /* 0x000ea80000300800 */
[----:B------:R-:W3:Y:S04]  /*58620*/  LDL.LU R26, [R1+0xf38] ;  /* 0x000f3800011a7983 */ /* 0x000ee80000300800 */
[----:B------:R-:W3:Y:S01]  /*58630*/  LDL.LU R27, [R1+0xf3c] ;  /* 0x000f3c00011b7983 */ /* 0x000ee20000300800 */
[----:B0-----:R-:W-:-:S03]  /*58640*/  IMAD.MOV.U32 R21, RZ, RZ, R0 ;  /* 0x000000ffff157224 */ /* 0x001fc600078e0000 */
[----:B---3--:R-:W-:Y:S04]  /*58650*/  STL.64 [R1+0x7558], R26 ;  /* 0x0075581a01007387 */ /* 0x008fe80000100a00 */
[----:B--2---:R0:W-:Y:S04]  /*58660*/  STL.64 [R1+0x7550], R24 ;  /* 0x0075501801007387 */ /* 0x0041e80000100a00 */
[----:B------:R-:W2:Y:S04]  /*58670*/  LDL R22, [R1+0x10] ;  /* 0x0000100001167983 */ /* 0x000ea80000100800 */
[----:B------:R-:W2:Y:S04]  /*58680*/  LDL R23, [R1+0x14] ;  /* 0x0000140001177983 */ /* 0x000ea80000100800 */
[----:B------:R-:W3:Y:S04]  /*58690*/  LDL R20, [R1+0x18] ;  /* 0x0000180001147983 */ /* 0x000ee80000100800 */
[----:B------:R-:W4:Y:S04]  /*586a0*/  LDL.LU R0, [R1+0x7760] ;  /* 0x0077600001007983 */ /* 0x000f280000300800 */
[----:B--2---:R1:W-:Y:S04]  /*586b0*/  STL.64 [R1+0x7568], R22 ;  /* 0x0075681601007387 */ /* 0x0043e80000100a00 */
[----:B---3--:R-:W-:Y:S04]  /*586c0*/  STL.64 [R1+0x7560], R20 ;  /* 0x0075601401007387 */ /* 0x008fe80000100a00 */
[----:B0-----:R-:W2:Y:S04]  /*586d0*/  LDL.LU R24, [R1+0xf50] ;  /* 0x000f500001187983 */ /* 0x001ea80000300800 */
[----:B------:R-:W2:Y:S04]  /*586e0*/  LDL.LU R25, [R1+0xf54] ;  /* 0x000f540001197983 */ /* 0x000ea80000300800 */
[----:B------:R-:W3:Y:S04]  /*586f0*/  LDL.LU R26, [R1+0xf58] ;  /* 0x000f5800011a7983 */ /* 0x000ee80000300800 */
[----:B------:R-:W3:Y:S04]  /*58700*/  LDL.LU R27, [R1+0xf5c] ;  /* 0x000f5c00011b7983 */ /* 0x000ee80000300800 */
[----:B---3--:R-:W-:Y:S04]  /*58710*/  STL.64 [R1+0x7578], R26 ;  /* 0x0075781a01007387 */ /* 0x008fe80000100a00 */
[----:B--2---:R0:W-:Y:S04]  /*58720*/  STL.64 [R1+0x7570], R24 ;  /* 0x0075701801007387 */ /* 0x0041e80000100a00 */
[----:B-1----:R-:W2:Y:S01]  /*58730*/  LDL R22, [R1+0x20] ;  /* 0x0000200001167983 */ /* 0x002ea20000100800 */
[----:B----4-:R-:W-:-:S03]  /*58740*/  IMAD.MOV.U32 R23, RZ, RZ, R0 ;  /* 0x000000ffff177224 */ /* 0x010fc600078e0000 */
[----:B------:R-:W3:Y:S04]  /*58750*/  LDL.LU R0, [R1+0x775c] ;  /* 0x00775c0001007983 */ /* 0x000ee80000300800 */
[----:B--2---:R-:W-:Y:S04]  /*58760*/  STL.64 [R1+0x7580], R22 ;  /* 0x0075801601007387 */ /* 0x004fe80000100a00 */
[----:B0-----:R-:W2:Y:S04]  /*58770*/  LDL.LU R24, [R1+0xf60] ;  /* 0x000f600001187983 */ /* 0x001ea80000300800 */
[----:B------:R-:W2:Y:S04]  /*58780*/  LDL.LU R25, [R1+0xf64] ;  /* 0x000f640001197983 */ /* 0x000ea80000300800 */
[----:B------:R-:W4:Y:S04]  /*58790*/  LDL.LU R26, [R1+0xf68] ;  /* 0x000f6800011a7983 */ /* 0x000f280000300800 */
[----:B------:R-:W4:Y:S01]  /*587a0*/  LDL.LU R27, [R1+0xf6c] ;  /* 0x000f6c00011b7983 */ /* 0x000f220000300800 */
[----:B---3--:R-:W-:-:S03]  /*587b0*/  IMAD.MOV.U32 R21, RZ, RZ, R0 ;  /* 0x000000ffff157224 */ /* 0x008fc600078e0000 */
[----:B----4-:R-:W-:Y:S04]  /*587c0*/  STL.64 [R1+0x7590], R26 ;  /* 0x0075901a01007387 */ /* 0x010fe80000100a00 */
[----:B--2---:R0:W-:Y:S04]  /*587d0*/  STL.64 [R1+0x7588], R24 ;  /* 0x0075881801007387 */ /* 0x0041e80000100a00 */
[----:B------:R-:W2:Y:S04]  /*587e0*/  LDL R20, [R1+0x28] ;  /* 0x0000280001147983 */ /* 0x000ea80000100800 */
[----:B------:R-:W3:Y:S04]  /*587f0*/  LDL.LU R0, [R1+0x7758] ;  /* 0x0077580001007983 */ /* 0x000ee80000300800 */
[----:B--2---:R1:W-:Y:S04]  /*58800*/  STL.64 [R1+0x7598], R20 ;  /* 0x0075981401007387 */ /* 0x0043e80000100a00 */
[----:B0-----:R-:W2:Y:S04]  /*58810*/  LDL.LU R24, [R1+0xf70] ;  /* 0x000f700001187983 */ /* 0x001ea80000300800 */
[----:B------:R-:W2:Y:S04]  /*58820*/  LDL.LU R25, [R1+0xf74] ;  /* 0x000f740001197983 */ /* 0x000ea80000300800 */
[----:B------:R-:W4:Y:S04]  /*58830*/  LDL.LU R26, [R1+0xf78] ;  /* 0x000f7800011a7983 */ /* 0x000f280000300800 */
[----:B------:R-:W4:Y:S04]  /*58840*/  LDL.LU R27, [R1+0xf7c] ;  /* 0x000f7c00011b7983 */ /* 0x000f280000300800 */
[----:B----4-:R-:W-:Y:S04]  /*58850*/  STL.64 [R1+0x75a8], R26 ;  /* 0x0075a81a01007387 */ /* 0x010fe80000100a00 */
[----:B--2---:R0:W-:Y:S04]  /*58860*/  STL.64 [R1+0x75a0], R24 ;  /* 0x0075a01801007387 */ /* 0x0041e80000100a00 */
[----:B------:R-:W2:Y:S04]  /*58870*/  LDL R22, [R1+0x30] ;  /* 0x0000300001167983 */ /* 0x000ea80000100800 */
[----:B------:R-:W2:Y:S04]  /*58880*/  LDL R23, [R1+0x34] ;  /* 0x0000340001177983 */ /* 0x000ea80000100800 */
[----:B-1----:R-:W4:Y:S01]  /*58890*/  LDL R20, [R1+0x38] ;  /* 0x0000380001147983 */ /* 0x002f220000100800 */
[----:B---3--:R-:W-:-:S03]  /*588a0*/  IMAD.MOV.U32 R21, RZ, RZ, R0 ;  /* 0x000000ffff157224 */ /* 0x008fc600078e0000 */
[----:B------:R-:W3:Y:S04]  /*588b0*/  LDL.LU R0, [R1+0x7754] ;  /* 0x0077540001007983 */ /* 0x000ee80000300800 */
[----:B--2---:R1:W-:Y:S04]  /*588c0*/  STL.64 [R1+0x75b0], R22 ;  /* 0x0075b01601007387 */ /* 0x0043e80000100a00 */
[----:B----4-:R-:W-:Y:S04]  /*588d0*/  STL.64 [R1+0x75c8], R20 ;  /* 0x0075c81401007387 */ /* 0x010fe80000100a00 */
[----:B0-----:R-:W2:Y:S04]  /*588e0*/  LDL.LU R24, [R1+0xf80] ;  /* 0x000f800001187983 */ /* 0x001ea80000300800 */
[----:B------:R-:W2:Y:S04]  /*588f0*/  LDL.LU R25, [R1+0xf84] ;  /* 0x000f840001197983 */ /* 0x000ea80000300800 */
[----:B------:R-:W4:Y:S04]  /*58900*/  LDL.LU R26, [R1+0xf88] ;  /* 0x000f8800011a7983 */ /* 0x000f280000300800 */
[----:B------:R-:W4:Y:S04]  /*58910*/  LDL.LU R27, [R1+0xf8c] ;  /* 0x000f8c00011b7983 */ /* 0x000f280000300800 */
[----:B-1----:R-:W2:Y:S01]  /*58920*/  LDL R22, [R1+0x40] ;  /* 0x0000400001167983 */ /* 0x002ea20000100800 */
[----:B---3--:R-:W-:-:S03]  /*58930*/  IMAD.MOV.U32 R23, RZ, RZ, R0 ;  /* 0x000000ffff177224 */ /* 0x008fc600078e0000 */
[----:B------:R-:W3:Y:S04]  /*58940*/  LDL.LU R0, [R1+0x7750] ;  /* 0x0077500001007983 */ /* 0x000ee80000300800 */
[----:B--2---:R-:W-:Y:S04]  /*58950*/  STL.64 [R1+0x75e0], R22 ;  /* 0x0075e01601007387 */ /* 0x004fe80000100a00 */
[----:B----4-:R-:W-:Y:S04]  /*58960*/  STL.64 [R1+0x75c0], R26 ;  /* 0x0075c01a01007387 */ /* 0x010fe80000100a00 */
[----:B------:R0:W-:Y:S04]  /*58970*/  STL.64 [R1+0x75b8], R24 ;  /* 0x0075b81801007387 */ /* 0x0001e80000100a00 */
[----:B0-----:R-:W2:Y:S04]  /*58980*/  LDL.LU R24, [R1+0xf90] ;  /* 0x000f900001187983 */ /* 0x001ea80000300800 */
[----:B------:R-:W2:Y:S04]  /*58990*/  LDL.LU R25, [R1+0xf94] ;  /* 0x000f940001197983 */ /* 0x000ea80000300800 */
[----:B------:R-:W4:Y:S04]  /*589a0*/  LDL.LU R26, [R1+0xf98] ;  /* 0x000f9800011a7983 */ /* 0x000f280000300800 */
[----:B------:R-:W4:Y:S04]  /*589b0*/  LDL.LU R27, [R1+0xf9c] ;  /* 0x000f9c00011b7983 */ /* 0x000f280000300800 */
[----:B------:R-:W2:Y:S01]  /*589c0*/  LDL R20, [R1+0x48] ;  /* 0x0000480001147983 */ /* 0x000ea20000100800 */
        /* <DEDUP_REMOVED lines=29> */
[----:B------:R-:W2:Y:S04]  /*58ba0*/  LDL R22, [R1+0x60] ;  /* 0x0000600001167983 */ /* 0x000ea80000100800 */
[----:B------:R-:W2:Y:S04]  /*58bb0*/  LDL R23, [R1+0x64] ;  /* 0x0000640001177983 */ /* 0x000ea80000100800 */
[----:B------:R-:W4:Y:S01]  /*58bc0*/  LDL R20, [R1+0x68] ;  /* 0x0000680001147983 */ /* 0x000f220000100800 */
[----:B---3--:R-:W-:-:S03]  /*58bd0*/  IMAD.MOV.U32 R21, RZ, RZ, R0 ;  /* 0x000000ffff157224 */ /* 0x008fc600078e0000 */
[----:B------:R-:W3:Y:S04]  /*58be0*/  LDL.LU R0, [R1+0x7740] ;  /* 0x0077400001007983 */ /* 0x000ee80000300800 */
[----:B--2---:R-:W-:Y:S04]  /*58bf0*/  STL.64 [R1+0x7640], R22 ;  /* 0x0076401601007387 */ /* 0x004fe80000100a00 */
[----:B----4-:R-:W-:Y:S04]  /*58c00*/  STL.64 [R1+0x7658], R20 ;  /* 0x0076581401007387 */ /* 0x010fe80000100a00 */
[----:B------:R-:W-:Y:S04]  /*58c10*/  STL.64 [R1+0x7620], R26 ;  /* 0x0076201a01007387 */ /* 0x000fe80000100a00 */
        /* <DEDUP_REMOVED lines=68> */
[----:B------:R-:W3:Y:S04]  /*59060*/  LDL R20, [R1+0xb0] ;  /* 0x0000b00001147983 */ /* 0x000ee80000100800 */
[----:B------:R-:W3:Y:S04]  /*59070*/  LDL.LU R12, [R1+0x4f0] ;  /* 0x0004f000010c7983 */ /* 0x000ee80000300800 */
        /* <DEDUP_REMOVED lines=20> */
[----:B------:R-:W4:Y:S01]  /*591c0*/  LDL.LU R27, [R1+0x106c] ;  /* 0x00106c00011b7983 */ /* 0x000f220000300800 */
[----:B------:R-:W-:-:S02]  /*591d0*/  F2FP.F16.E4M3.UNPACK_B R2, R2.H1 ;  /* 0x00000002ff02723e */ /* 0x000fc400030006ff */
[----:B------:R-:W-:-:S07]  /*591e0*/  F2FP.F16.E4M3.UNPACK_B R3, R3.H1 ;  /* 0x00000003ff03723e */ /* 0x000fce00030006ff */
[----:B---3--:R-:W-:Y:S01]  /*591f0*/  HMMA.16816.F32 R4, R4, R2, R12 ;  /* 0x000000020404723c */ /* 0x008fe2000000180c */
[----:B----4-:R-:W-:Y:S04]  /*59200*/  STL.64 [R1+0x7710], R26 ;  /* 0x0077101a01007387 */ /* 0x010fe80000100a00 */
[----:B--2---:R0:W-:Y:S04]  /*59210*/  STL.64 [R1+0x7708], R24 ;  /* 0x0077081801007387 */ /* 0x0041e80000100a00 */
[----:B0-----:R-:W2:Y:S04]  /*59220*/  LDL.LU R24, [R1+0x1070] ;  /* 0x0010700001187983 */ /* 0x001ea80000300800 */
[----:B------:R-:W2:Y:S04]  /*59230*/  LDL.LU R25, [R1+0x1074] ;  /* 0x0010740001197983 */ /* 0x000ea80000300800 */
[----:B------:R-:W2:Y:S04]  /*59240*/  LDL.LU R26, [R1+0x1078] ;  /* 0x00107800011a7983 */ /* 0x000ea80000300800 */
[----:B------:R-:W2:Y:S04]  /*59250*/  LDL.LU R27, [R1+0x107c] ;  /* 0x00107c00011b7983 */ /* 0x000ea80000300800 */
[----:B------:R-:W3:Y:S04]  /*59260*/  LDL.LU R16, [R1+0xf40] ;  /* 0x000f400001107983 */ /* 0x000ee80000300800 */
[----:B------:R-:W3:Y:S04]  /*59270*/  LDL.LU R17, [R1+0xf44] ;  /* 0x000f440001117983 */ /* 0x000ee80000300800 */
[----:B------:R-:W3:Y:S04]  /*59280*/  LDL.LU R18, [R1+0xf48] ;  /* 0x000f480001127983 */ /* 0x000ee80000300800 */
[----:B------:R-:W3:Y:S04]  /*59290*/  LDL.LU R19, [R1+0xf4c] ;  /* 0x000f4c0001137983 */ /* 0x000ee80000300800 */
[----:B------:R-:W-:Y:S04]  /*592a0*/  STL.64 [R1+0x74b8], R10 ;  /* 0x0074b80a01007387 */ /* 0x000fe80000100a00 */
[----:B------:R0:W-:Y:S04]  /*592b0*/  STL.64 [R1+0x74b0], R8 ;  /* 0x0074b00801007387 */ /* 0x0001e80000100a00 */
[----:B0-----:R-:W4:Y:S04]  /*592c0*/  LDL.LU R8, [R1+0xee0] ;  /* 0x000ee00001087983 */ /* 0x001f280000300800 */
[----:B------:R-:W4:Y:S04]  /*592d0*/  LDL.LU R9, [R1+0xee4] ;  /* 0x000ee40001097983 */ /* 0x000f280000300800 */
[----:B------:R-:W4:Y:S04]  /*592e0*/  LDL.LU R10, [R1+0xee8] ;  /* 0x000ee800010a7983 */ /* 0x000f280000300800 */
[----:B------:R-:W4:Y:S04]  /*592f0*/  LDL.LU R11, [R1+0xeec] ;  /* 0x000eec00010b7983 */ /* 0x000f280000300800 */
[----:B------:R-:W2:Y:S04]  /*59300*/  LDL.LU.64 R14, [R1+0x7720] ;  /* 0x00772000010e7983 */ /* 0x000ea80000300a00 */
[----:B------:R-:W2:Y:S01]  /*59310*/  LDL.LU.64 R12, [R1+0x7718] ;  /* 0x00771800010c7983 */ /* 0x000ea20000300a00 */
[----:B------:R-:W-:-:S03]  /*59320*/  IMAD.MOV.U32 R21, RZ, RZ, R0 ;  /* 0x000000ffff157224 */ /* 0x000fc600078e0000 */
[----:B------:R0:W-:Y:S04]  /*59330*/  STL.64 [R1+0x4f0], R4 ;  /* 0x0004f00401007387 */ /* 0x0001e80000100a00 */
[----:B------:R1:W-:Y:S04]  /*59340*/  STL.64 [R1+0x4f8], R6 ;  /* 0x0004f80601007387 */ /* 0x0003e80000100a00 */
[----:B0-----:R-:W4:Y:S04]  /*59350*/  LDL.LU R4, [R1+0xef0] ;  /* 0x000ef00001047983 */ /* 0x001f280000300800 */
[----:B------:R-:W4:Y:S04]  /*59360*/  LDL.LU R5, [R1+0xef4] ;  /* 0x000ef40001057983 */ /* 0x000f280000300800 */
[----:B-1----:R-:W4:Y:S04]  /*59370*/  LDL.LU R6, [R1+0xef8] ;  /* 0x000ef80001067983 */ /* 0x002f280000300800 */
[----:B------:R-:W4:Y:S01]  /*59380*/  LDL.LU R7, [R1+0xefc] ;  /* 0x000efc0001077983 */ /* 0x000f220000300800 */
        /* <DEDUP_REMOVED lines=127> */
[C---:B--2---:R-:W-:Y:S06]  /*59b80*/  HMMA.16816.F32 R24, R12.reuse, R20, R24 ;  /* 0x000000140c18723c */ /* 0x044fec0000001818 */
[----:B---3--:R-:W-:-:S15]  /*59b90*/  HMMA.16816.F32 R20, R12, R22, R16 ;  /* 0x000000160c14723c */ /* 0x008fde0000001810 */
[----:B------:R-:W-:-:S02]  /*59ba0*/  NOP ;  /* 0x0000000000007918 */ /* 0x000fc40000000000 */
[----:B------:R-:W-:Y:S04]  /*59bb0*/  STL.64 [R1+0xf50], R24 ;  /* 0x000f501801007387 */ /* 0x000fe80000100a00 */
[----:B------:R0:W-:Y:S04]  /*59bc0*/  STL.64 [R1+0xf58], R26 ;  /* 0x000f581a01007387 */ /* 0x0001e80000100a00 */
[----:B0-----:R-:W2:Y:S04]  /*59bd0*/  LDL.LU.64 R26, [R1+0x7558] ;  /* 0x00755800011a7983 */ /* 0x001ea80000300a00 */
[----:B------:R-:W2:Y:S04]  /*59be0*/  LDL.LU.64 R24, [R1+0x7550] ;  /* 0x0075500001187983 */ /* 0x000ea80000300a00 */
[----:B------:R-:W2:Y:S04]  /*59bf0*/  LDL.LU.64 R18, [R1+0x7548] ;  /* 0x0075480001127983 */ /* 0x000ea80000300a00 */
[----:B------:R-:W3:Y:S04]  /*59c00*/  LDL.LU.64 R16, [R1+0x7540] ;  /* 0x0075400001107983 */ /* 0x000ee80000300a00 */
[----:B------:R-:W-:Y:S04]  /*59c10*/  STL.64 [R1+0xf40], R20 ;  /* 0x000f401401007387 */ /* 0x000fe80000100a00 */
[----:B------:R0:W-:Y:S04]  /*59c20*/  STL.64 [R1+0xf48], R22 ;  /* 0x000f481601007387 */ /* 0x0001e80000100a00 */
[----:B0-----:R-:W3:Y:S04]  /*59c30*/  LDL.LU.64 R22, [R1+0x7538] ;  /* 0x0075380001167983 */ /* 0x001ee80000300a00 */
[----:B------:R-:W3:Y:S01]  /*59c40*/  LDL.LU.64 R20, [R1+0x7530] ;  /* 0x0075300001147983 */ /* 0x000ee20000300a00 */
[----:B--2---:R-:W-:-:S15]  /*59c50*/  HMMA.16816.F32 R24, R12, R18, R24 ;  /* 0x000000120c18723c */ /* 0x004fde0000001818 */
[----:B------:R-:W-:-:S08]  /*59c60*/  NOP ;  /* 0x0000000000007918 */ /* 0x000fd00000000000 */
        /* <DEDUP_REMOVED lines=8> */
[----:B------:R-:W-:Y:S04]  /*59cf0*/  STL.64 [R1+0xf20], R16 ;  /* 0x000f201001007387 */ /* 0x000fe80000100a00 */
[----:B------:R0:W-:Y:S04]  /*59d00*/  STL.64 [R1+0xf28], R18 ;  /* 0x000f281201007387 */ /* 0x0001e80000100a00 */
[----:B0-----:R-:W4:Y:S01]  /*59d10*/  LDL.LU.64 R18, [R1+0x7508] ;  /* 0x0075080001127983 */ /* 0x001f220000300a00 */
[----:B--2---:R-:W-:-:S15]  /*59d20*/  HMMA.16816.F32 R24, R12, R28, R24 ;  /* 0x0000001c0c18723c */ /* 0x004fde0000001818 */
[----:B------:R-:W-:-:S08]  /*59d30*/  NOP ;  /* 0x0000000000007918 */ /* 0x000fd00000000000 */
[----:B------:R-:W-:Y:S04]  /*59d40*/  STL.64 [R1+0xf10], R24 ;  /* 0x000f101801007387 */ /* 0x000fe80000100a00 */
[----:B------:R0:W-:Y:S04]  /*59d50*/  STL.64 [R1+0xf18], R26 ;  /* 0x000f181a01007387 */ /* 0x0001e80000100a00 */
[----:B0-----:R-:W3:Y:S04]  /*59d60*/  LDL.LU.64 R26, [R1+0x7500] ;  /* 0x00750000011a7983 */ /* 0x001ee80000300a00 */
[----:B------:R-:W4:Y:S04]  /*59d70*/  LDL.LU.64 R24, [R1+0x74f8] ;  /* 0x0074f80001187983 */ /* 0x000f280000300a00 */
[----:B------:R-:W-:Y:S01]  /*59d80*/  STL.64 [R1+0x7388], R28 ;  /* 0x0073881c01007387 */ /* 0x000fe20000100a00 */
[----:B---3--:R-:W-:-:S15]  /*59d90*/  HMMA.16816.F32 R20, R12, R26, R20 ;  /* 0x0000001a0c14723c */ /* 0x008fde0000001814 */
[----:B------:R-:W-:-:S08]  /*59da0*/  NOP ;  /* 0x0000000000007918 */ /* 0x000fd00000000000 */
[----:B------:R-:W-:Y:S04]  /*59db0*/  STL.64 [R1+0xf00], R20 ;  /* 0x000f001401007387 */ /* 0x000fe80000100a00 */
[----:B------:R0:W-:Y:S04]  /*59dc0*/  STL.64 [R1+0xf08], R22 ;  /* 0x000f081601007387 */ /* 0x0001e80000100a00 */
[----:B0-----:R-:W2:Y:S01]  /*59dd0*/  LDL.LU.64 R22, [R1+0x74f0] ;  /* 0x0074f00001167983 */ /* 0x001ea20000300a00 */
[----:B----4-:R-:W-:Y:S03]  /*59de0*/  HMMA.16816.F32 R4, R12, R24, R4 ;  /* 0x000000180c04723c */ /* 0x010fe60000001804 */
[----:B------:R-:W3:Y:S04]  /*59df0*/  LDL.LU.64 R20, [R1+0x74e8] ;  /* 0x0074e80001147983 */ /* 0x000ee80000300a00 */
[----:B------:R-:W-:Y:S04]  /*59e00*/  STL.64 [R1+0x7380], R26 ;  /* 0x0073801a01007387 */ /* 0x000fe80000100a00 */
[----:B------:R0:W-:-:S12]  /*59e10*/  STL.64 [R1+0x7378], R24 ;  /* 0x0073781801007387 */ /* 0x0001d80000100a00 */
[----:B------:R-:W-:Y:S04]  /*59e20*/  STL.64 [R1+0xef0], R4 ;  /* 0x000ef00401007387 */ /* 0x000fe80000100a00 */
[----:B------:R2:W-:Y:S04]  /*59e30*/  STL.64 [R1+0xef8], R6 ;  /* 0x000ef80601007387 */ /* 0x0005e80000100a00 */
[----:B0-----:R-:W4:Y:S01]  /*59e40*/  LDL.LU R24, [R1+0xe60] ;  /* 0x000e600001187983 */ /* 0x001f220000300800 */
[----:B--2---:R-:W-:-:S15]  /*59e50*/  HMMA.16816.F32 R4, R12, R22, R8 ;  /* 0x000000160c04723c */ /* 0x004fde0000001808 */
[----:B------:R-:W-:-:S08]  /*59e60*/  NOP ;  /* 0x0000000000007918 */ /* 0x000fd00000000000 */
[----:B------:R0:W-:Y:S04]  /*59e70*/  STL.64 [R1+0xee0], R4 ;  /* 0x000ee00401007387 */ /* 0x0001e80000100a00 */
[----:B------:R-:W-:Y:S04]  /*59e80*/  STL.64 [R1+0xee8], R6 ;  /* 0x000ee80601007387 */ /* 0x000fe80000100a00 */
[----:B------:R-:W4:Y:S04]  /*59e90*/  LDL.LU R25, [R1+0xe64] ;  /* 0x000e640001197983 */ /* 0x000f280000300800 */
[----:B------:R-:W2:Y:S04]  /*59ea0*/  LDL.LU R26, [R1+0xe68] ;  /* 0x000e6800011a7983 */ /* 0x000ea80000300800 */
[----:B------:R-:W2:Y:S04]  /*59eb0*/  LDL.LU R27, [R1+0xe6c] ;  /* 0x000e6c00011b7983 */ /* 0x000ea80000300800 */
[----:B------:R-:W3:Y:S04]  /*59ec0*/  LDL.LU R16, [R1+0x31f8] ;  /* 0x0031f80001107983 */ /* 0x000ee80000300800 */
[----:B0-----:R-:W4:Y:S04]  /*59ed0*/  LDL.LU R4, [R1+0x31f4] ;  /* 0x0031f40001047983 */ /* 0x001f280000300800 */
[----:B------:R-:W3:Y:S04]  /*59ee0*/  LDL.LU R17, [R1+0x3200] ;  /* 0x0032000001117983 */ /* 0x000ee80000300800 */
[----:B------:R-:W-:Y:S04]  /*59ef0*/  STL.64 [R1+0x74e0], R18 ;  /* 0x0074e01201007387 */ /* 0x000fe80000100a00 */
[----:B---3--:R0:W-:Y:S04]  /*59f00*/  STL.64 [R1+0x74d8], R16 ;  /* 0x0074d81001007387 */ /* 0x0081e80000100a00 */
[----:B0-----:R-:W3:Y:S04]  /*59f10*/  LDL.LU R16, [R1+0xed0] ;  /* 0x000ed00001107983 */ /* 0x001ee80000300800 */
[----:B------:R-:W3:Y:S04]  /*59f20*/  LDL.LU R17, [R1+0xed4] ;  /* 0x000ed40001117983 */ /* 0x000ee80000300800 */
[----:B------:R-:W3:Y:S04]  /*59f30*/  LDL.LU R18, [R1+0xed8] ;  /* 0x000ed80001127983 */ /* 0x000ee80000300800 */
[----:B------:R-:W3:Y:S04]  /*59f40*/  LDL.LU R19, [R1+0xedc] ;  /* 0x000edc0001137983 */ /* 0x000ee80000300800 */
[----:B------:R-:W3:Y:S04]  /*59f50*/  LDL.LU R5, [R1+0x31fc] ;  /* 0x0031fc0001057983 */ /* 0x000ee80000300800 */
[----:B------:R-:W2:Y:S04]  /*59f60*/  LDL.LU R8, [R1+0xeb0] ;  /* 0x000eb00001087983 */ /* 0x000ea80000300800 */
[----:B------:R-:W2:Y:S04]  /*59f70*/  LDL.LU R9, [R1+0xeb4] ;  /* 0x000eb40001097983 */ /* 0x000ea80000300800 */
[----:B------:R-:W4:Y:S04]  /*59f80*/  LDL.LU R10, [R1+0xeb8] ;  /* 0x000eb800010a7983 */ /* 0x000f280000300800 */
[----:B------:R-:W4:Y:S04]  /*59f90*/  LDL.LU R11, [R1+0xebc] ;  /* 0x000ebc00010b7983 */ /* 0x000f280000300800 */
[----:B----4-:R-:W-:Y:S04]  /*59fa0*/  STL.64 [R1+0x74d0], R10 ;  /* 0x0074d00a01007387 */ /* 0x010fe80000100a00 */
[----:B--2---:R0:W-:Y:S04]  /*59fb0*/  STL.64 [R1+0x74c8], R8 ;  /* 0x0074c80801007387 */ /* 0x0041e80000100a00 */
[----:B0-----:R-:W2:Y:S04]  /*59fc0*/  LDL.LU R8, [R1+0xec0] ;  /* 0x000ec00001087983 */ /* 0x001ea80000300800 */
[----:B------:R-:W2:Y:S04]  /*59fd0*/  LDL.LU R9, [R1+0xec4] ;  /* 0x000ec40001097983 */ /* 0x000ea80000300800 */
[----:B------:R-:W2:Y:S04]  /*59fe0*/  LDL.LU R10, [R1+0xec8] ;  /* 0x000ec800010a7983 */ /* 0x000ea80000300800 */
[----:B------:R-:W2:Y:S04]  /*59ff0*/  LDL.LU R11, [R1+0xecc] ;  /* 0x000ecc00010b7983 */ /* 0x000ea80000300800 */
        /* <DEDUP_REMOVED lines=9> */
[C---:B---3--:R-:W-:Y:S03]  /*5a090*/  HMMA.16816.F32 R16, R12.reuse, R20, R16 ;  /* 0x000000140c10723c */ /* 0x048fe60000001810 */
[----:B----4-:R-:W-:Y:S04]  /*5a0a0*/  STL.64 [R1+0x7498], R26 ;  /* 0x0074981a01007387 */ /* 0x010fe80000100a00 */
[----:B--2---:R0:W-:Y:S04]  /*5a0b0*/  STL.64 [R1+0x7490], R24 ;  /* 0x0074901801007387 */ /* 0x0041e80000100a00 */
[----:B0-----:R-:W2:Y:S04]  /*5a0c0*/  LDL.LU R24, [R1+0xe90] ;  /* 0x000e900001187983 */ /* 0x001ea80000300800 */
[----:B------:R-:W2:Y:S04]  /*5a0d0*/  LDL.LU R25, [R1+0xe94] ;  /* 0x000e940001197983 */ /* 0x000ea80000300800 */
[----:B------:R-:W3:Y:S04]  /*5a0e0*/  LDL.LU R26, [R1+0xe98] ;  /* 0x000e9800011a7983 */ /* 0x000ee80000300800 */
[----:B------:R-:W3:Y:S04]  /*5a0f0*/  LDL.LU R27, [R1+0xe9c] ;  /* 0x000e9c00011b7983 */ /* 0x000ee80000300800 */
[----:B---3--:R-:W-:Y:S04]  /*5a100*/  STL.64 [R1+0x74a8], R26 ;  /* 0x0074a81a01007387 */ /* 0x008fe80000100a00 */
[----:B--2---:R0:W-:Y:S04]  /*5a110*/  STL.64 [R1+0x74a0], R24 ;  /* 0x0074a01801007387 */ /* 0x0041e80000100a00 */
[----:B0-----:R-:W2:Y:S04]  /*5a120*/  LDL.LU R24, [R1+0xea0] ;  /* 0x000ea00001187983 */ /* 0x001ea80000300800 */
[----:B------:R-:W2:Y:S04]  /*5a130*/  LDL.LU R25, [R1+0xea4] ;  /* 0x000ea40001197983 */ /* 0x000ea80000300800 */
[----:B------:R-:W2:Y:S04]  /*5a140*/  LDL.LU R26, [R1+0xea8] ;  /* 0x000ea800011a7983 */ /* 0x000ea80000300800 */
[----:B------:R-:W2:Y:S04]  /*5a150*/  LDL.LU R27, [R1+0xeac] ;  /* 0x000eac00011b7983 */ /* 0x000ea80000300800 */
[----:B------:R-:W3:Y:S04]  /*5a160*/  LDL.64 R28, [R1+0x98] ;  /* 0x00009800011c7983 */ /* 0x000ee80000100a00 */
[----:B------:R-:W-:Y:S04]  /*5a170*/  STL.64 [R1+0xed0], R16 ;  /* 0x000ed01001007387 */ /* 0x000fe80000100a00 */
[----:B------:R0:W-:Y:S04]  /*5a180*/  STL.64 [R1+0xed8], R18 ;  /* 0x000ed81201007387 */ /* 0x0001e80000100a00 */
[----:B0-----:R-:W4:Y:S04]  /*5a190*/  LDL.LU.64 R18, [R1+0x74e0] ;  /* 0x0074e00001127983 */ /* 0x001f280000300a00 */
[----:B------:R-:W2:Y:S04]  /*5a1a0*/  LDL.LU.64 R16, [R1+0x74d8] ;  /* 0x0074d80001107983 */ /* 0x000ea80000300a00 */
[----:B------:R0:W-:Y:S04]  /*5a1b0*/  STL.64 [R1+0x7360], R22 ;  /* 0x0073601601007387 */ /* 0x0001e80000100a00 */
[----:B0-----:R-:W3:Y:S04]  /*5a1c0*/  LDL.64 R22, [R1+0xa0] ;  /* 0x0000a00001167983 */ /* 0x001ee80000100a00 */
[----:B------:R0:W-:Y:S04]  /*5a1d0*/  STL.64 [R1+0x7358], R20 ;  /* 0x0073581401007387 */ /* 0x0001e80000100a00 */
[----:B0-----:R-:W3:Y:S01]  /*5a1e0*/  LDL.64 R20, [R1+0xb0] ;  /* 0x0000b00001147983 */ /* 0x001ee20000100a00 */
[----:B----4-:R-:W-:Y:S01]  /*5a1f0*/  HMMA.16816.F32 R8, R12, R18, R8 ;  /* 0x000000120c08723c */ /* 0x010fe20000001808 */
[----:B--2---:R-:W-:-:S02]  /*5a200*/  IMAD R4, R4, 0x100, R16 ;  /* 0x0000010004047824 */ /* 0x004fc400078e0210 */
[----:B------:R-:W-:-:S15]  /*5a210*/  IMAD R5, R5, 0x100, R17 ;  /* 0x0000010005057824 */ /* 0x000fde00078e0211 */
[----:B------:R-:W-:-:S05]  /*5a220*/  NOP ;  /* 0x0000000000007918 */ /* 0x000fca0000000000 */
[----:B------:R-:W-:Y:S04]  /*5a230*/  STL.64 [R1+0xec0], R8 ;  /* 0x000ec00801007387 */ /* 0x000fe80000100a00 */
[----:B------:R0:W-:Y:S04]  /*5a240*/  STL.64 [R1+0xec8], R10 ;  /* 0x000ec80a01007387 */ /* 0x0001e80000100a00 */
[----:B0-----:R-:W2:Y:S04]  /*5a250*/  LDL.LU.64 R10, [R1+0x74d0] ;  /* 0x0074d000010a7983 */ /* 0x001ea80000300a00 */
[----:B------:R-:W2:Y:S04]  /*5a260*/  LDL.LU.64 R8, [R1+0x74c8] ;  /* 0x0074c80001087983 */ /* 0x000ea80000300a00 */
[----:B------:R-:W2:Y:S04]  /*5a270*/  LDL.LU R16, [R1+0x74c4] ;  /* 0x0074c40001107983 */ /* 0x000ea80000300800 */
[----:B------:R-:W2:Y:S02]  /*5a280*/  LDL.LU R17, [R1+0x74c0] ;  /* 0x0074c00001117983 */ /* 0x000ea40000300800 */
[----:B--2---:R-:W-:-:S15]  /*5a290*/  HMMA.16816.F32 R8, R12, R16, R8 ;  /* 0x000000100c08723c */ /* 0x004fde0000001808 */
[----:B------:R-:W-:-:S08]  /*5a2a0*/  NOP ;  /* 0x0000000000007918 */ /* 0x000fd00000000000 */
[----:B------:R-:W-:Y:S04]  /*5a2b0*/  STL.64 [R1+0xeb0], R8 ;  /* 0x000eb00801007387 */ /* 0x000fe80000100a00 */
[----:B------:R0:W-:Y:S04]  /*5a2c0*/  STL.64 [R1+0xeb8], R10 ;  /* 0x000eb80a01007387 */ /* 0x0001e80000100a00 */
[----:B0-----:R-:W2:Y:S04]  /*5a2d0*/  LDL.LU.64 R10, [R1+0x74b8] ;  /* 0x0074b800010a7983 */ /* 0x001ea80000300a00 */
[----:B------:R-:W4:Y:S04]  /*5a2e0*/  LDL.LU.64 R8, [R1+0x74b0] ;  /* 0x0074b00001087983 */ /* 0x000f280000300a00 */
[----:B------:R0:W-:Y:S04]  /*5a2f0*/  STL [R1+0x7324], R16 ;  /* 0x0073241001007387 */ /* 0x0001e80000100800 */
[----:B0-----:R-:W3:Y:S04]  /*5a300*/  LDL.LU R16, [R1+0x3208] ;  /* 0x0032080001107983 */ /* 0x001ee80000300800 */
[----:B------:R-:W-:Y:S01]  /*5a310*/  STL [R1+0x7320], R17 ;  /* 0x0073201101007387 */ /* 0x000fe20000100800 */
        /* <DEDUP_REMOVED lines=12> */
[----:B------:R-:W-:Y:S04]  /*5a3e0*/  STL.64 [R1+0x7318], R10 ;  /* 0x0073180a01007387 */ /* 0x000fe80000100a00 */
[----:B------:R0:W-:Y:S04]  /*5a3f0*/  STL.64 [R1+0x7310], R8 ;  /* 0x0073100801007387 */ /* 0x0001e80000100a00 */
[----:B0-----:R-:W4:Y:S04]  /*5a400*/  LDL.LU R8, [R1+0xe70] ;  /* 0x000e700001087983 */ /* 0x001f280000300800 */
[----:B------:R-:W4:Y:S04]  /*5a410*/  LDL.LU R9, [R1+0xe74] ;  /* 0x000e740001097983 */ /* 0x000f280000300800 */
[----:B------:R-:W4:Y:S04]  /*5a420*/  LDL.LU R10, [R1+0xe78] ;  /* 0x000e7800010a7983 */ /* 0x000f280000300800 */
[----:B------:R-:W4:Y:S01]  /*5a430*/  LDL.LU R11, [R1+0xe7c] ;  /* 0x000e7c00010b7983 */ /* 0x000f220000300800 */
[----:B--2---:R-:W-:Y:S03]  /*5a440*/  HMMA.16816.F32 R12, R12, R2, R24 ;  /* 0x000000020c0c723c */ /* 0x004fe60000001818 */
[----:B------:R-:W2:Y:S04]  /*5a450*/  LDL.LU.64 R26, [R1+0x7488] ;  /* 0x00748800011a7983 */ /* 0x000ea80000300a00 */
[----:B------:R-:W2:-:S15]  /*5a460*/  LDL.LU.64 R24, [R1+0x7480] ;  /* 0x0074800001187983 */ /* 0x000e9e0000300a00 */
[----:B------:R-:W-:-:S01]  /*5a470*/  NOP ;  /* 0x0000000000007918 */ /* 0x000fc20000000000 */
[----:B------:R0:W-:Y:S04]  /*5a480*/  STL.64 [R1+0x4e0], R12 ;  /* 0x0004e00c01007387 */ /* 0x0001e80000100a00 */
[----:B------:R1:W-:Y:S04]  /*5a490*/  STL.64 [R1+0x4e8], R14 ;  /* 0x0004e80e01007387 */ /* 0x0003e80000100a00 */
[----:B0-----:R-:W2:Y:S04]  /*5a4a0*/  LDL.LU R12, [R1+0xe80] ;  /* 0x000e8000010c7983 */ /* 0x001ea80000300800 */
[----:B------:R-:W2:Y:S04]  /*5a4b0*/  LDL.LU R13, [R1+0xe84] ;  /* 0x000e8400010d7983 */ /* 0x000ea80000300800 */
[----:B-1----:R-:W2:Y:S04]  /*5a4c0*/  LDL.LU R14, [R1+0xe88] ;  /* 0x000e8800010e7983 */ /* 0x002ea80000300800 */
[----:B------:R-:W2:Y:S01]  /*5a4d0*/  LDL.LU R15, [R1+0xe8c] ;  /* 0x000e8c00010f7983 */ /* 0x000ea20000300800 */
[----:B---3--:R-:W-:-:S02]  /*5a4e0*/  IMAD R6, R6, 0x100, R16 ;  /* 0x0000010006067824 */ /* 0x008fc400078e0210 */
[----:B------:R-:W-:Y:S01]  /*5a4f0*/  IMAD R7, R0, 0x100, R7 ;  /* 0x0000010000077824 */ /* 0x000fe200078e0207 */
[----:B------:R-:W-:Y:S02]  /*5a500*/  F2FP.F16.E4M3.UNPACK_B R4, R4 ;  /* 0x00000004ff04723e */ /* 0x000fe400020006ff */
[----:B------:R-:W-:Y:S02]  /*5a510*/  F2FP.F16.E4M3.UNPACK_B R5, R5 ;  /* 0x00000005ff05723e */ /* 0x000fe400020006ff */
[----:B------:R-:W-:Y:S02]  /*5a520*/  F2FP.F16.E4M3.UNPACK_B R6, R6 ;  /* 0x00000006ff06723e */ /* 0x000fe400020006ff */
[----:B------:R-:W-:-:S07]  /*5a530*/  F2FP.F16.E4M3.UNPACK_B R7, R7 ;  /* 0x00000007ff07723e */ /* 0x000fce00020006ff */
[----:B----4-:R-:W-:Y:S01]  /*5a540*/  HMMA.16816.F32 R8, R4, R22, R8 ;  /* 0x000000160408723c */ /* 0x010fe20000001808 */
[----:B------:R-:W-:Y:S01]  /*5a550*/  IMAD.MOV.U32 R0, RZ, RZ, R21 ;  /* 0x000000ffff007224 */ /* 0x000fe200078e0015 */
[----:B------:R0:W-:Y:S04]  /*5a560*/  STL [R1+0x7294], R2 ;  /* 0x0072940201007387 */ /* 0x0001e80000100800 */
[----:B------:R1:W-:Y:S04]  /*5a570*/  STL [R1+0x7290], R3 ;  /* 0x0072900301007387 */ /* 0x0003e80000100800 */
[----:B------:R-:W-:Y:S01]  /*5a580*/  STL [R1+0x7298], R0 ;  /* 0x0072980001007387 */ /* 0x000fe20000100800 */
[----:B0-----:R-:W-:-:S02]  /*5a590*/  IMAD.MOV.U32 R2, RZ, RZ, R22 ;  /* 0x000000ffff027224 */ /* 0x001fc400078e0016 */
[----:B-1----:R-:W-:Y:S01]  /*5a5a0*/  IMAD.MOV.U32 R3, RZ, RZ, R23 ;  /* 0x000000ffff037224 */ /* 0x002fe200078e0017 */
[----:B--2---:R-:W-:-:S15]  /*5a5b0*/  HMMA.16816.F32 R12, R4, R20, R12 ;  /* 0x00000014040c723c */ /* 0x004fde000000180c */
[----:B------:R-:W-:-:S08]  /*5a5c0*/  NOP ;  /* 0x0000000000007918 */ /* 0x000fd00000000000 */
[----:B------:R-:W-:Y:S04]  /*5a5d0*/  STL.64 [R1+0xe80], R12 ;  /* 0x000e800c01007387 */ /* 0x000fe80000100a00 */
[----:B------:R-:W-:Y:S04]  /*5a5e0*/  STL.64 [R1+0xe88], R14 ;  /* 0x000e880e01007387 */ /* 0x000fe80000100a00 */
[----:B------:R-:W-:Y:S04]  /*5a5f0*/  STL.64 [R1+0xe70], R8 ;  /* 0x000e700801007387 */ /* 0x000fe80000100a00 */
[----:B------:R0:W-:Y:S04]  /*5a600*/  STL.64 [R1+0xe78], R10 ;  /* 0x000e780a01007387 */ /* 0x0001e80000100a00 */
[----:B------:R-:W-:Y:S04]  /*5a610*/  STL [R1+0x72a0], R3 ;  /* 0x0072a00301007387 */ /* 0x000fe80000100800 */
[----:B------:R-:W-:Y:S04]  /*5a620*/  STL [R1+0x729c], R2 ;  /* 0x00729c0201007387 */ /* 0x000fe80000100800 */
[----:B------:R-:W2:Y:S01]  /*5a630*/  LDL.64 R16, [R1+0x70] ;  /* 0x0000700001107983 */ /* 0x000ea20000100a00 */
[----:B0-----:R-:W-:-:S15]  /*5a640*/  HMMA.16816.F32 R8, R4, R28, R24 ;  /* 0x0000001c0408723c */ /* 0x001fde0000001818 */
[----:B------:R-:W-:-:S08]  /*5a650*/  NOP ;  /* 0x0000000000007918 */ /* 0x000fd00000000000 */
[----:B------:R-:W-:Y:S04]  /*5a660*/  STL.64 [R1+0xe60], R8 ;  /* 0x000e600801007387 */ /* 0x000fe80000100a00 */
[----:B------:R-:W-:Y:S04]  /*5a670*/  STL.64 [R1+0xe68], R10 ;  /* 0x000e680a01007387 */ /* 0x000fe80000100a00 */
[----:B------:R-:W-:Y:S04]  /*5a680*/  STL.64 [R1+0x7438], R18 ;  /* 0x0074381201007387 */ /* 0x000fe80000100a00 */
[----:B--2---:R0:W-:Y:S04]  /*5a690*/  STL.64 [R1+0x7430], R16 ;  /* 0x0074301001007387 */ /* 0x0041e80000100a00 */
[----:B------:R-:W2:Y:S04]  /*5a6a0*/  LDL.LU R12, [R1+0xe00] ;  /* 0x000e0000010c7983 */ /* 0x000ea80000300800 */
[----:B------:R-:W2:Y:S04]  /*5a6b0*/  LDL.LU R13, [R1+0xe04] ;  /* 0x000e0400010d7983 */ /* 0x000ea80000300800 */
[----:B------:R-:W3:Y:S04]  /*5a6c0*/  LDL.LU R14, [R1+0xe08] ;  /* 0x000e0800010e7983 */ /* 0x000ee80000300800 */
[----:B------:R-:W3:Y:S04]  /*5a6d0*/  LDL.LU R15, [R1+0xe0c] ;  /* 0x000e0c00010f7983 */ /* 0x000ee80000300800 */
[----:B0-----:R-:W4:Y:S04]  /*5a6e0*/  LDL.LU R16, [R1+0xe20] ;  /* 0x000e200001107983 */ /* 0x001f280000300800 */
[----:B------:R-:W4:Y:S04]  /*5a6f0*/  LDL.LU R17, [R1+0xe24] ;  /* 0x000e240001117983 */ /* 0x000f280000300800 */
[----:B----4-:R0:W-:Y:S04]  /*5a700*/  STL.64 [R1+0x7440], R16 ;  /* 0x0074401001007387 */ /* 0x0101e80000100a00 */
[----:B0-----:R-:W4:Y:S04]  /*5a710*/  LDL.64 R16, [R1+0x80] ;  /* 0x0000800001107983 */ /* 0x001f280000100a00 */
[----:B------:R-:W2:Y:S04]  /*5a720*/  LDL.LU R18, [R1+0xe28] ;  /* 0x000e280001127983 */ /* 0x000ea80000300800 */
[----:B------:R-:W2:Y:S04]  /*5a730*/  LDL.LU R19, [R1+0xe2c] ;  /* 0x000e2c0001137983 */ /* 0x000ea80000300800 */
[----:B--2---:R-:W-:Y:S04]  /*5a740*/  STL.64 [R1+0x7460], R18 ;  /* 0x0074601201007387 */ /* 0x004fe80000100a00 */
[----:B----4-:R0:W-:Y:S04]  /*5a750*/  STL.64 [R1+0x7458], R16 ;  /* 0x0074581001007387 */ /* 0x0101e80000100a00 */
[----:B0-----:R-:W2:Y:S04]  /*5a760*/  LDL.LU R16, [R1+0xe40] ;  /* 0x000e400001107983 */ /* 0x001ea80000300800 */
[----:B------:R-:W2:Y:S04]  /*5a770*/  LDL.LU R17, [R1+0xe44] ;  /* 0x000e440001117983 */ /* 0x000ea80000300800 */
[----:B--2---:R0:W-:Y:S04]  /*5a780*/  STL.64 [R1+0x7468], R16 ;  /* 0x0074681001007387 */ /* 0x0041e80000100a00 */
[----:B0-----:R-:W2:Y:S04]  /*5a790*/  LDL.64 R16, [R1+0x90] ;  /* 0x0000900001107983 */ /* 0x001ea80000100a00 */
[----:B------:R-:W4:Y:S04]  /*5a7a0*/  LDL.LU R18, [R1+0xe48] ;  /* 0x000e480001127983 */ /* 0x000f280000300800 */
[----:B------:R-:W4:Y:S04]  /*5a7b0*/  LDL.LU R19, [R1+0xe4c] ;  /* 0x000e4c0001137983 */ /* 0x000f280000300800 */
[----:B---3--:R-:W-:Y:S04]  /*5a7c0*/  STL.64 [R1+0x7428], R14 ;  /* 0x0074280e01007387 */ /* 0x008fe80000100a00 */
[----:B------:R0:W-:Y:S04]  /*5a7d0*/  STL.64 [R1+0x7420], R12 ;  /* 0x0074200c01007387 */ /* 0x0001e80000100a00 */
[----:B0-----:R-:W3:Y:S04]  /*5a7e0*/  LDL.LU R12, [R1+0xe10] ;  /* 0x000e1000010c7983 */ /* 0x001ee80000300800 */
[----:B------:R-:W3:Y:S04]  /*5a7f0*/  LDL.LU R13, [R1+0xe14] ;  /* 0x000e1400010d7983 */ /* 0x000ee80000300800 */
[----:B------:R-:W2:Y:S04]  /*5a800*/  LDL.LU R14, [R1+0xe18] ;  /* 0x000e1800010e7983 */ /* 0x000ea80000300800 */
[----:B------:R-:W2:Y:S04]  /*5a810*/  LDL.LU R15, [R1+0xe1c] ;  /* 0x000e1c00010f7983 */ /* 0x000ea80000300800 */
[----:B--2---:R-:W-:Y:S04]  /*5a820*/  STL.64 [R1+0x7450], R14 ;  /* 0x0074500e01007387 */ /* 0x004fe80000100a00 */
[----:B---3--:R0:W-:Y:S04]  /*5a830*/  STL.64 [R1+0x7448], R12 ;  /* 0x0074480c01007387 */ /* 0x0081e80000100a00 */
        /* <DEDUP_REMOVED lines=11> */
[----:B------:R-:W3:Y:S04]  /*5a8f0*/  LDL.LU R8, [R1+0xdf0] ;  /* 0x000df00001087983 */ /* 0x000ee80000300800 */
[----:B------:R-:W3:Y:S04]  /*5a900*/  LDL.LU R9, [R1+0xdf4] ;  /* 0x000df40001097983 */ /* 0x000ee80000300800 */
[----:B------:R-:W3:Y:S04]  /*5a910*/  LDL.LU R10, [R1+0xdf8] ;  /* 0x000df800010a7983 */ /* 0x000ee80000300800 */
[----:B------:R-:W3:Y:S04]  /*5a920*/  LDL.LU R11, [R1+0xdfc] ;  /* 0x000dfc00010b7983 */ /* 0x000ee80000300800 */
[----:B------:R-:W3:Y:S01]  /*5a930*/  LDL.64 R22, [R1+0x60] ;  /* 0x0000600001167983 */ /* 0x000ee20000100a00 */
[----:B------:R-:W-:-:S03]  /*5a940*/  IMAD.MOV.U32 R0, RZ, RZ, R29 ;  /* 0x000000ffff007224 */ /* 0x000fc600078e001d */
[----:B------:R-:W3:Y:S04]  /*5a950*/  LDL.LU R24, [R1+0xde0] ;  /* 0x000de00001187983 */ /* 0x000ee80000300800 */
[----:B------:R-:W3:Y:S04]  /*5a960*/  LDL.LU R25, [R1+0xde4] ;  /* 0x000de40001197983 */ /* 0x000ee80000300800 */
[----:B------:R-:W3:Y:S04]  /*5a970*/  LDL.LU R26, [R1+0xde8] ;  /* 0x000de800011a7983 */ /* 0x000ee80000300800 */
[----:B------:R-:W3:Y:S04]  /*5a980*/  LDL.LU R27, [R1+0xdec] ;  /* 0x000dec00011b7983 */ /* 0x000ee80000300800 */
[----:B------:R-:W3:Y:S04]  /*5a990*/  LDL.64 R28, [R1+0x58] ;  /* 0x00005800011c7983 */ /* 0x000ee80000100a00 */
[----:B------:R-:W-:Y:S01]  /*5a9a0*/  STL [R1+0x72a4], R0 ;  /* 0x0072a40001007387 */ /* 0x000fe20000100800 */
[----:B------:R-:W-:-:S02]  /*5a9b0*/  IMAD.MOV.U32 R2, RZ, RZ, R17 ;  /* 0x000000ffff027224 */ /* 0x000fc400078e0011 */
[----:B------:R-:W-:Y:S01]  /*5a9c0*/  IMAD.MOV.U32 R3, RZ, RZ, R16 ;  /* 0x000000ffff037224 */ /* 0x000fe200078e0010 */
[----:B--2---:R-:W-:-:S15]  /*5a9d0*/  HMMA.16816.F32 R12, R4, R16, R12 ;  /* 0x00000010040c723c */ /* 0x004fde000000180c */
[----:B------:R-:W-:-:S08]  /*5a9e0*/  NOP ;  /* 0x0000000000007918 */ /* 0x000fd00000000000 */
[----:B------:R-:W-:Y:S04]  /*5a9f0*/  STL.64 [R1+0xe50], R12 ;  /* 0x000e500c01007387 */ /* 0x000fe80000100a00 */
[----:B------:R0:W-:Y:S04]  /*5aa00*/  STL.64 [R1+0xe58], R14 ;  /* 0x000e580e01007387 */ /* 0x0001e80000100a00 */
[----:B0-----:R-:W2:Y:S04]  /*5aa10*/  LDL.LU.64 R14, [R1+0x7478] ;  /* 0x00747800010e7983 */ /* 0x001ea80000300a00 */
[----:B------:R-:W2:Y:S04]  /*5aa20*/  LDL.LU.64 R12, [R1+0x7470] ;  /* 0x00747000010c7983 */ /* 0x000ea80000300a00 */
[----:B------:R-:W4:Y:S04]  /*5aa30*/  LDL.LU.64 R16, [R1+0x7468] ;  /* 0x0074680001107983 */ /* 0x000f280000300a00 */
[----:B------:R-:W-:Y:S04]  /*5aa40*/  STL [R1+0x72ac], R2 ;  /* 0x0072ac0201007387 */ /* 0x000fe80000100800 */
[----:B------:R0:W-:Y:S04]  /*5aa50*/  STL [R1+0x72a8], R3 ;  /* 0x0072a80301007387 */ /* 0x0001e80000100800 */
[----:B0-----:R-:W4:Y:S02]  /*5aa60*/  LDL.64 R2, [R1+0x88] ;  /* 0x0000880001027983 */ /* 0x001f240000100a00 */
[----:B----4-:R-:W-:-:S15]  /*5aa70*/  HMMA.16816.F32 R16, R4, R2, R16 ;  /* 0x000000020410723c */ /* 0x010fde0000001810 */
[----:B------:R-:W-:-:S08]  /*5aa80*/  NOP ;  /* 0x0000000000007918 */ /* 0x000fd00000000000 */
[----:B------:R-:W-:Y:S04]  /*5aa90*/  STL.64 [R1+0xe40], R16 ;  /* 0x000e401001007387 */ /* 0x000fe80000100a00 */
[----:B------:R0:W-:Y:S04]  /*5aaa0*/  STL.64 [R1+0xe48], R18 ;  /* 0x000e481201007387 */ /* 0x0001e80000100a00 */
[----:B0-----:R-:W4:Y:S04]  /*5aab0*/  LDL.LU.64 R18, [R1+0x7460] ;  /* 0x0074600001127983 */ /* 0x001f280000300a00 */
[----:B------:R-:W2:Y:S01]  /*5aac0*/  LDL.LU.64 R16, [R1+0x7458] ;  /* 0x0074580001107983 */ /* 0x000ea20000300a00 */
[----:B------:R-:W-:-:S05]  /*5aad0*/  IMAD.MOV.U32 R0, RZ, RZ, R3 ;  /* 0x000000ffff007224 */ /* 0x000fca00078e0003 */
[----:B------:R-:W-:Y:S01]  /*5aae0*/  STL [R1+0x72b0], R0 ;  /* 0x0072b00001007387 */ /* 0x000fe20000100800 */
[----:B--2---:R-:W-:Y:S06]  /*5aaf0*/  HMMA.16816.F32 R12, R4, R16, R12 ;  /* 0x00000010040c723c */ /* 0x004fec000000180c */
[----:B------:R-:W-:Y:S02]  /*5ab00*/  IMAD.MOV.U32 R3, RZ, RZ, R17 ;  /* 0x000000ffff037224 */ /* 0x000fe400078e0011 */
[----:B------:R-:W-:-:S15]  /*5ab10*/  IMAD.MOV.U32 R2, RZ, RZ, R16 ;  /* 0x000000ffff027224 */ /* 0x000fde00078e0010 */
        /* <DEDUP_REMOVED lines=16> */
[----:B--2---:R-:W-:-:S15]  /*5ac20*/  HMMA.16816.F32 R12, R4, R16, R12 ;  /* 0x00000010040c723c */ /* 0x004fde000000180c */
[----:B------:R-:W-:-:S08]  /*5ac30*/  NOP ;  /* 0x0000000000007918 */ /* 0x000fd00000000000 */
[----:B------:R-:W-:Y:S04]  /*5ac40*/  STL.64 [R1+0xe10], R12 ;  /* 0x000e100c01007387 */ /* 0x000fe80000100a00 */
[----:B------:R0:W-:Y:S04]  /*5ac50*/  STL.64 [R1+0xe18], R14 ;  /* 0x000e180e01007387 */ /* 0x0001e80000100a00 */
[----:B0-----:R-:W2:Y:S04]  /*5ac60*/  LDL.LU.64 R14, [R1+0x7428] ;  /* 0x00742800010e7983 */ /* 0x001ea80000300a00 */
[----:B------:R-:W2:Y:S01]  /*5ac70*/  LDL.LU.64 R12, [R1+0x7420] ;  /* 0x00742000010c7983 */ /* 0x000ea20000300a00 */
[----:B---3--:R-:W-:Y:S01]  /*5ac80*/  HMMA.16816.F32 R8, R4, R22, R8 ;  /* 0x000000160408723c */ /* 0x008fe20000001808 */
[----:B------:R-:W-:-:S02]  /*5ac90*/  IMAD.MOV.U32 R2, RZ, RZ, R17 ;  /* 0x000000ffff027224 */ /* 0x000fc400078e0011 */
[----:B------:R-:W-:Y:S02]  /*5aca0*/  IMAD.MOV.U32 R3, RZ, RZ, R16 ;  /* 0x000000ffff037224 */ /* 0x000fe400078e0010 */
        /* <DEDUP_REMOVED lines=19> */
[----:B----4-:R-:W-:Y:S04]  /*5ade0*/  STL.64 [R1+0x73d8], R18 ;  /* 0x0073d81201007387 */ /* 0x010fe80000100a00 */
        /* <DEDUP_REMOVED lines=95> */
[----:B------:R-:W-:-:S02]  /*5b3e0*/  IMAD.MOV.U32 R2, RZ, RZ, R17 ;  /* 0x000000ffff027224 */ /* 0x000fc400078e0011 */
[----:B------:R-:W-:Y:S02]  /*5b3f0*/  IMAD.MOV.U32 R3, RZ, RZ, R16 ;  /* 0x000000ffff037224 */ /* 0x000fe400078e0010 */
[----:B---3--:R-:W-:Y:S01]  /*5b400*/  IMAD.MOV.U32 R0, RZ, RZ, R21 ;  /* 0x000000ffff007224 */ /* 0x008fe200078e0015 */
[----:B------:R-:W-:Y:S01]  /*5b410*/  HMMA.16816.F32 R8, R4, R22, R8 ;  /* 0x000000160408723c */ /* 0x000fe20000001808 */
        /* <DEDUP_REMOVED lines=8> */
[----:B------:R0:W-:Y:S02]  /*5b4a0*/  STL.64 [R1+0xd88], R14 ;  /* 0x000d880e01007387 */ /* 0x0001e40000100a00 */
[----:B0-----:R-:W-:Y:S02]  /*5b4b0*/  HMMA.16816.F32 R12, R4, R28, R24 ;  /* 0x0000001c040c723c */ /* 0x001fe40000001818 */
[----:B------:R0:W-:Y:S04]  /*5b4c0*/  STL.64 [R1+0xd70], R8 ;  /* 0x000d700801007387 */ /* 0x0001e80000100a00 */
[----:B------:R1:W-:Y:S04]  /*5b4d0*/  STL.64 [R1+0xd78], R10 ;  /* 0x000d780a01007387 */ /* 0x0003e80000100a00 */
[----:B------:R-:W-:Y:S04]  /*5b4e0*/  STL [R1+0x7300], R3 ;  /* 0x0073000301007387 */ /* 0x000fe80000100800 */
[----:B------:R-:W-:Y:S04]  /*5b4f0*/  STL [R1+0x72fc], R2 ;  /* 0x0072fc0201007387 */ /* 0x000fe80000100800 */
[----:B0-----:R-:W2:Y:S05]  /*5b500*/  LDL.LU R8, [R1+0xcc0] ;  /* 0x000cc00001087983 */ /* 0x001eaa0000300800 */
[----:B------:R-:W-:Y:S04]  /*5b510*/  STL.64 [R1+0xd60], R12 ;  /* 0x000d600c01007387 */ /* 0x000fe80000100a00 */
[----:B------:R-:W-:Y:S04]  /*5b520*/  STL.64 [R1+0xd68], R14 ;  /* 0x000d680e01007387 */ /* 0x000fe80000100a00 */
[----:B------:R-:W2:Y:S04]  /*5b530*/  LDL.LU R9, [R1+0xcc4] ;  /* 0x000cc40001097983 */ /* 0x000ea80000300800 */
[----:B-1----:R-:W3:Y:S04]  /*5b540*/  LDL.LU R10, [R1+0xcc8] ;  /* 0x000cc800010a7983 */ /* 0x002ee80000300800 */
        /* <DEDUP_REMOVED lines=9> */
[----:B------:R-:W2:Y:S04]  /*5b5e0*/  LDL.LU R22, [R1+0xd08] ;  /* 0x000d080001167983 */ /* 0x000ea80000300800 */
[----:B------:R-:W2:Y:S04]  /*5b5f0*/  LDL.LU R23, [R1+0xd0c] ;  /* 0x000d0c0001177983 */ /* 0x000ea80000300800 */
[----:B------:R-:W3:Y:S04]  /*5b600*/  LDL.LU R24, [R1+0xd20] ;  /* 0x000d200001187983 */ /* 0x000ee80000300800 */
        /* <DEDUP_REMOVED lines=9> */
[----:B------:R-:W2:Y:S04]  /*5b6a0*/  LDL.64 R14, [R1+0x10] ;  /* 0x00001000010e7983 */ /* 0x000ea80000100a00 */
[----:B----4-:R-:W-:Y:S04]  /*5b6b0*/  STL.64 [R1+0x73a8], R26 ;  /* 0x0073a81a01007387 */ /* 0x010fe80000100a00 */
[----:B---3--:R0:W-:Y:S04]  /*5b6c0*/  STL.64 [R1+0x73a0], R24 ;  /* 0x0073a01801007387 */ /* 0x0081e80000100a00 */
[----:B0-----:R-:W3:Y:S04]  /*5b6d0*/  LDL.LU R24, [R1+0xd40] ;  /* 0x000d400001187983 */ /* 0x001ee80000300800 */
[----:B------:R-:W3:Y:S04]  /*5b6e0*/  LDL.LU R25, [R1+0xd44] ;  /* 0x000d440001197983 */ /* 0x000ee80000300800 */
[----:B------:R-:W4:Y:S04]  /*5b6f0*/  LDL.LU R26, [R1+0xd48] ;  /* 0x000d4800011a7983 */ /* 0x000f280000300800 */
[----:B------:R-:W4:Y:S01]  /*5b700*/  LDL.LU R27, [R1+0xd4c] ;  /* 0x000d4c00011b7983 */ /* 0x000f220000300800 */
[----:B------:R-:W-:-:S03]  /*5b710*/  IMAD.MOV.U32 R0, RZ, RZ, R29 ;  /* 0x000000ffff007224 */ /* 0x000fc600078e001d */
[----:B----4-:R-:W-:Y:S04]  /*5b720*/  STL.64 [R1+0x73b8], R26 ;  /* 0x0073b81a01007387 */ /* 0x010fe80000100a00 */
[----:B---3--:R0:W-:Y:S04]  /*5b730*/  STL.64 [R1+0x73b0], R24 ;  /* 0x0073b01801007387 */ /* 0x0081e80000100a00 */
[----:B0-----:R-:W3:Y:S04]  /*5b740*/  LDL.LU R24, [R1+0xd50] ;  /* 0x000d500001187983 */ /* 0x001ee80000300800 */
[----:B------:R-:W3:Y:S04]  /*5b750*/  LDL.LU R25, [R1+0xd54] ;  /* 0x000d540001197983 */ /* 0x000ee80000300800 */
[----:B------:R-:W3:Y:S04]  /*5b760*/  LDL.LU R26, [R1+0xd58] ;  /* 0x000d5800011a7983 */ /* 0x000ee80000300800 */
[----:B------:R-:W3:Y:S04]  /*5b770*/  LDL.LU R27, [R1+0xd5c] ;  /* 0x000d5c00011b7983 */ /* 0x000ee80000300800 */
[----:B------:R-:W4:Y:S04]  /*5b780*/  LDL.64 R28, [R1] ;  /* 0x00000000011c7983 */ /* 0x000f280000100a00 */
[----:B--2---:R-:W-:Y:S04]  /*5b790*/  STL.64 [R1+0x7370], R22 ;  /* 0x0073701601007387 */ /* 0x004fe80000100a00 */
[----:B------:R0:W-:Y:S04]  /*5b7a0*/  STL.64 [R1+0x7368], R20 ;  /* 0x0073681401007387 */ /* 0x0001e80000100a00 */
[----:B0-----:R-:W2:Y:S04]  /*5b7b0*/  LDL.LU R20, [R1+0xd10] ;  /* 0x000d100001147983 */ /* 0x001ea80000300800 */
[----:B------:R-:W2:Y:S04]  /*5b7c0*/  LDL.LU R21, [R1+0xd14] ;  /* 0x000d140001157983 */ /* 0x000ea80000300800 */
[----:B------:R-:W2:Y:S04]  /*5b7d0*/  LDL.LU R22, [R1+0xd18] ;  /* 0x000d180001167983 */ /* 0x000ea80000300800 */
[----:B------:R-:W2:Y:S04]  /*5b7e0*/  LDL.LU R23, [R1+0xd1c] ;  /* 0x000d1c0001177983 */ /* 0x000ea80000300800 */
[----:B------:R-:W-:Y:S04]  /*5b7f0*/  STL.64 [R1+0x7340], R10 ;  /* 0x0073400a01007387 */ /* 0x000fe80000100a00 */
[----:B------:R0:W-:Y:S04]  /*5b800*/  STL.64 [R1+0x7338], R8 ;  /* 0x0073380801007387 */ /* 0x0001e80000100a00 */
[----:B0-----:R-:W4:Y:S04]  /*5b810*/  LDL.LU R8, [R1+0xce0] ;  /* 0x000ce00001087983 */ /* 0x001f280000300800 */
[----:B------:R-:W4:Y:S04]  /*5b820*/  LDL.LU R9, [R1+0xce4] ;  /* 0x000ce40001097983 */ /* 0x000f280000300800 */
[----:B------:R-:W2:Y:S04]  /*5b830*/  LDL.LU R10, [R1+0xce8] ;  /* 0x000ce800010a7983 */ /* 0x000ea80000300800 */
[----:B------:R-:W2:Y:S01]  /*5b840*/  LDL.LU R11, [R1+0xcec] ;  /* 0x000cec00010b7983 */ /* 0x000ea20000300800 */
[----:B------:R-:W-:-:S02]  /*5b850*/  IMAD.MOV.U32 R2, RZ, RZ, R15 ;  /* 0x000000ffff027224 */ /* 0x000fc400078e000f */
[----:B------:R-:W-:Y:S01]  /*5b860*/  IMAD.MOV.U32 R3, RZ, RZ, R14 ;  /* 0x000000ffff037224 */ /* 0x000fe200078e000e */
[C---:B---3--:R-:W-:Y:S01]  /*5b870*/  HMMA.16816.F32 R24, R4.reuse, R14, R24 ;  /* 0x0000000e0418723c */ /* 0x048fe20000001818 */
[----:B--2---:R-:W-:Y:S04]  /*5b880*/  STL.64 [R1+0x7350], R10 ;  /* 0x0073500a01007387 */ /* 0x004fe80000100a00 */
[----:B----4-:R0:W-:Y:S04]  /*5b890*/  STL.64 [R1+0x7348], R8 ;  /* 0x0073480801007387 */ /* 0x0101e80000100a00 */
[----:B0-----:R-:W2:Y:S04]  /*5b8a0*/  LDL.LU R8, [R1+0xcf0] ;  /* 0x000cf00001087983 */ /* 0x001ea80000300800 */
[----:B------:R-:W2:Y:S04]  /*5b8b0*/  LDL.LU R9, [R1+0xcf4] ;  /* 0x000cf40001097983 */ /* 0x000ea80000300800 */
[----:B------:R-:W2:Y:S04]  /*5b8c0*/  LDL.LU R10, [R1+0xcf8] ;  /* 0x000cf800010a7983 */ /* 0x000ea80000300800 */
[----:B------:R-:W2:Y:S04]  /*5b8d0*/  LDL.LU R11, [R1+0xcfc] ;  /* 0x000cfc00010b7983 */ /* 0x000ea80000300800 */
[----:B------:R-:W3:Y:S04]  /*5b8e0*/  LDL.LU R16, [R1+0x3218] ;  /* 0x0032180001107983 */ /* 0x000ee80000300800 */
[----:B------:R-:W3:Y:S04]  /*5b8f0*/  LDL.LU R12, [R1+0x3214] ;  /* 0x00321400010c7983 */ /* 0x000ee80000300800 */
[----:B------:R-:W4:Y:S04]  /*5b900*/  LDL.LU R17, [R1+0x3220] ;  /* 0x0032200001117983 */ /* 0x000f280000300800 */
[----:B------:R-:W4:Y:S04]  /*5b910*/  LDL.LU R13, [R1+0x321c] ;  /* 0x00321c00010d7983 */ /* 0x000f280000300800 */
[----:B------:R-:W-:Y:S04]  /*5b920*/  STL [R1+0x7304], R0 ;  /* 0x0073040001007387 */ /* 0x000fe80000100800 */
[----:B------:R-:W-:Y:S04]  /*5b930*/  STL.64 [R1+0xd50], R24 ;  /* 0x000d501801007387 */ /* 0x000fe80000100a00 */
[----:B------:R0:W-:Y:S04]  /*5b940*/  STL.64 [R1+0xd58], R26 ;  /* 0x000d581a01007387 */ /* 0x0001e80000100a00 */
[----:B0-----:R-:W2:Y:S04]  /*5b950*/  LDL.LU.64 R26, [R1+0x73b8] ;  /* 0x0073b800011a7983 */ /* 0x001ea80000300a00 */
[----:B------:R-:W2:Y:S04]  /*5b960*/  LDL.LU.64 R24, [R1+0x73b0] ;  /* 0x0073b00001187983 */ /* 0x000ea80000300a00 */
[----:B------:R-:W4:Y:S04]  /*5b970*/  LDL.LU R14, [R1+0x3224] ;  /* 0x00322400010e7983 */ /* 0x000f280000300800 */
[----:B------:R-:W4:Y:S04]  /*5b980*/  LDL.LU R15, [R1+0x322c] ;  /* 0x00322c00010f7983 */ /* 0x000f280000300800 */
[----:B------:R-:W-:Y:S04]  /*5b990*/  STL [R1+0x730c], R2 ;  /* 0x00730c0201007387 */ /* 0x000fe80000100800 */
[----:B------:R0:W-:Y:S04]  /*5b9a0*/  STL [R1+0x7308], R3 ;  /* 0x0073080301007387 */ /* 0x0001e80000100800 */
[----:B0-----:R-:W2:Y:S02]  /*5b9b0*/  LDL.64 R2, [R1+0x8] ;  /* 0x0000080001027983 */ /* 0x001ea40000100a00 */
        /* <DEDUP_REMOVED lines=8> */
[----:B------:R-:W-:Y:S01]  /*5ba40*/  IMAD.MOV.U32 R3, RZ, RZ, R29 ;  /* 0x000000ffff037224 */ /* 0x000fe200078e001d */
[----:B--2---:R-:W-:-:S15]  /*5ba50*/  HMMA.16816.F32 R24, R4, R28, R24 ;  /* 0x0000001c0418723c */ /* 0x004fde0000001818 */
[----:B------:R-:W-:-:S08]  /*5ba60*/  NOP ;  /* 0x0000000000007918 */ /* 0x000fd00000000000 */
[----:B------:R-:W-:Y:S04]  /*5ba70*/  STL.64 [R1+0xd30], R24 ;  /* 0x000d301801007387 */ /* 0x000fe80000100a00 */
[----:B------:R0:W-:Y:S04]  /*5ba80*/  STL.64 [R1+0xd38], R26 ;  /* 0x000d381a01007387 */ /* 0x0001e80000100a00 */
[----:B0-----:R-:W2:Y:S04]  /*5ba90*/  LDL.LU.64 R26, [R1+0x7398] ;  /* 0x00739800011a7983 */ /* 0x001ea80000300a00 */
[----:B------:R-:W2:Y:S04]  /*5baa0*/  LDL.LU.64 R24, [R1+0x7390] ;  /* 0x0073900001187983 */ /* 0x000ea80000300a00 */
[----:B------:R-:W2:Y:S02]  /*5bab0*/  LDL.LU.64 R28, [R1+0x7388] ;  /* 0x00738800011c7983 */ /* 0x000ea40000300a00 */
[----:B--2---:R-:W-:-:S15]  /*5bac0*/  HMMA.16816.F32 R24, R4, R28, R24 ;  /* 0x0000001c0418723c */ /* 0x004fde0000001818 */
        /* <DEDUP_REMOVED lines=19> */
[----:B0-----:R-:W4:Y:S04]  /*5bc00*/  LDL.LU R24, [R1+0xca0] ;  /* 0x000ca00001187983 */ /* 0x001f280000300800 */
[----:B------:R-:W4:Y:S04]  /*5bc10*/  LDL.LU R25, [R1+0xca4] ;  /* 0x000ca40001197983 */ /* 0x000f280000300800 */
[----:B------:R-:W4:Y:S04]  /*5bc20*/  LDL.LU R26, [R1+0xca8] ;  /* 0x000ca800011a7983 */ /* 0x000f280000300800 */
        /* <DEDUP_REMOVED lines=13> */
[----:B------:R-:W-:Y:S04]  /*5bd00*/  STL.64 [R1+0x7058], R22 ;  /* 0x0070581601007387 */ /* 0x000fe80000100a00 */
[----:B------:R0:W-:Y:S01]  /*5bd10*/  STL.64 [R1+0x7050], R20 ;  /* 0x0070501401007387 */ /* 0x0001e20000100a00 */
[----:B------:R-:W-:-:S02]  /*5bd20*/  IMAD R12, R12, 0x100, R16 ;  /* 0x000001000c0c7824 */ /* 0x000fc400078e0210 */
[----:B----4-:R-:W-:Y:S01]  /*5bd30*/  IMAD R13, R13, 0x100, R17 ;  /* 0x000001000d0d7824 */ /* 0x010fe200078e0211 */
[----:B0-----:R-:W3:Y:S04]  /*5bd40*/  LDL.LU R20, [R1+0xcb0] ;  /* 0x000cb00001147983 */ /* 0x001ee80000300800 */
[----:B------:R-:W3:Y:S04]  /*5bd50*/  LDL.LU R21, [R1+0xcb4] ;  /* 0x000cb40001157983 */ /* 0x000ee80000300800 */
[----:B------:R-:W3:Y:S04]  /*5bd60*/  LDL.LU R22, [R1+0xcb8] ;  /* 0x000cb80001167983 */ /* 0x000ee80000300800 */
[----:B------:R-:W3:Y:S01]  /*5bd70*/  LDL.LU R23, [R1+0xcbc] ;  /* 0x000cbc0001177983 */ /* 0x000ee20000300800 */
[----:B--2---:R-:W-:-:S15]  /*5bd80*/  HMMA.16816.F32 R8, R4, R18, R8 ;  /* 0x000000120408723c */ /* 0x004fde0000001808 */
[----:B------:R-:W-:-:S08]  /*5bd90*/  NOP ;  /* 0x0000000000007918 */ /* 0x000fd00000000000 */
        /* <DEDUP_REMOVED lines=10> */
[----:B0-----:R-:W3:Y:S04]  /*5be40*/  LDL.LU.64 R10, [R1+0x7318] ;  /* 0x00731800010a7983 */ /* 0x001ee80000300a00 */
[----:B------:R-:W2:Y:S04]  /*5be50*/  LDL.LU.64 R8, [R1+0x7310] ;  /* 0x0073100001087983 */ /* 0x000ea80000300a00 */
[----:B------:R0:W-:Y:S04]  /*5be60*/  STL [R1+0x702c], R16 ;  /* 0x00702c1001007387 */ /* 0x0001e80000100800 */
[----:B0-----:R-:W4:Y:S04]  /*5be70*/  LDL.LU R16, [R1+0x3230] ;  /* 0x0032300001107983 */ /* 0x001f280000300800 */
[----:B------:R0:W-:Y:S04]  /*5be80*/  STL [R1+0x7028], R17 ;  /* 0x0070281101007387 */ /* 0x0001e80000100800 */
[----:B0-----:R-:W3:Y:S04]  /*5be90*/  LDL.LU R17, [R1+0x3228] ;  /* 0x0032280001117983 */ /* 0x001ee80000300800 */
[----:B------:R0:W-:Y:S01]  /*5bea0*/  STL.64 [R1+0x7070], R18 ;  /* 0x0070701201007387 */ /* 0x0001e20000100a00 */
[----:B------:R-:W-:-:S02]  /*5beb0*/  F2FP.F16.E4M3.UNPACK_B R12, R12 ;  /* 0x0000000cff0c723e */ /* 0x000fc400020006ff */
[----:B------:R-:W-:Y:S01]  /*5bec0*/  F2FP.F16.E4M3.UNPACK_B R13, R13 ;  /* 0x0000000dff0d723e */ /* 0x000fe200020006ff */
[----:B----4-:R-:W-:Y:S02]  /*5bed0*/  IMAD R15, R15, 0x100, R16 ;  /* 0x000001000f0f7824 */ /* 0x010fe400078e0210 */
[----:B---3--:R-:W-:Y:S02]  /*5bee0*/  IMAD R14, R14, 0x100, R17 ;  /* 0x000001000e0e7824 */ /* 0x008fe400078e0211 */
[----:B0-----:R-:W-:Y:S01]  /*5bef0*/  HMMA.16816.F32 R16, R4, R10, R20 ;  /* 0x0000000a0410723c */ /* 0x001fe20000001814 */
[----:B------:R-:W-:Y:S02]  /*5bf00*/  F2FP.F16.E4M3.UNPACK_B R15, R15 ;  /* 0x0000000fff0f723e */ /* 0x000fe400020006ff */
[----:B------:R-:W-:-:S05]  /*5bf10*/  F2FP.F16.E4M3.UNPACK_B R14, R14 ;  /* 0x0000000eff0e723e */ /* 0x000fca00020006ff */
[----:B------:R-:W-:-:S15]  /*5bf20*/  STL.64 [R1+0x7288], R14 ;  /* 0x0072880e01007387 */ /* 0x000fde0000100a00 */
[----:B------:R-:W-:Y:S04]  /*5bf30*/  STL.64 [R1+0xcb0], R16 ;  /* 0x000cb01001007387 */ /* 0x000fe80000100a00 */
[----:B------:R-:W-:Y:S04]  /*5bf40*/  STL.64 [R1+0xcb8], R18 ;  /* 0x000cb81201007387 */ /* 0x000fe80000100a00 */
[----:B------:R2:W-:Y:S04]  /*5bf50*/  STL.64 [R1+0x7280], R12 ;  /* 0x0072800c01007387 */ /* 0x0005e80000100a00 */
[----:B------:R-:W3:Y:S01]  /*5bf60*/  LDL.LU R20, [R1+0xb20] ;  /* 0x000b200001147983 */ /* 0x000ee20000300800 */
[----:B--2---:R-:W-:-:S15]  /*5bf70*/  HMMA.16816.F32 R12, R4, R8, R24 ;  /* 0x00000008040c723c */ /* 0x004fde0000001818 */
[----:B------:R-:W-:-:S08]  /*5bf80*/  NOP ;  /* 0x0000000000007918 */ /* 0x000fd00000000000 */
[----:B------:R-:W-:Y:S04]  /*5bf90*/  STL.64 [R1+0xca0], R12 ;  /* 0x000ca00c01007387 */ /* 0x000fe80000100a00 */
[----:B------:R-:W-:Y:S04]  /*5bfa0*/  STL.64 [R1+0xca8], R14 ;  /* 0x000ca80e01007387 */ /* 0x000fe80000100a00 */
[----:B------:R-:W3:Y:S04]  /*5bfb0*/  LDL.LU R21, [R1+0xb24] ;  /* 0x000b240001157983 */ /* 0x000ee80000300800 */
[----:B------:R-:W2:Y:S04]  /*5bfc0*/  LDL.LU R22, [R1+0xb28] ;  /* 0x000b280001167983 */ /* 0x000ea80000300800 */
[----:B------:R-:W2:Y:S04]  /*5bfd0*/  LDL.LU R23, [R1+0xb2c] ;  /* 0x000b2c0001177983 */ /* 0x000ea80000300800 */
[----:B--2---:R-:W-:Y:S04]  /*5bfe0*/  STL.64 [R1+0x7080], R22 ;  /* 0x0070801601007387 */ /* 0x004fe80000100a00 */
[----:B---3--:R0:W-:Y:S04]  /*5bff0*/  STL.64 [R1+0x7078], R20 ;  /* 0x0070781401007387 */ /* 0x0081e80000100a00 */
[----:B------:R-:W2:Y:S04]  /*5c000*/  LDL.LU R24, [R1+0xb30] ;  /* 0x000b300001187983 */ /* 0x000ea80000300800 */
[----:B------:R-:W2:Y:S04]  /*5c010*/  LDL.LU R25, [R1+0xb34] ;  /* 0x000b340001197983 */ /* 0x000ea80000300800 */
[----:B------:R-:W3:Y:S04]  /*5c020*/  LDL.LU R26, [R1+0xb38] ;  /* 0x000b3800011a7983 */ /* 0x000ee80000300800 */
[----:B------:R-:W3:Y:S01]  /*5c030*/  LDL.LU R27, [R1+0xb3c] ;  /* 0x000b3c00011b7983 */ /* 0x000ee20000300800 */
[----:B------:R-:W-:-:S02]  /*5c040*/  IMAD.MOV.U32 R16, RZ, RZ, R2 ;  /* 0x000000ffff107224 */ /* 0x000fc400078e0002 */
[----:B------:R-:W-:Y:S01]  /*5c050*/  IMAD.MOV.U32 R17, RZ, RZ, R3 ;  /* 0x000000ffff117224 */ /* 0x000fe200078e0003 */
[----:B---3--:R-:W-:Y:S04]  /*5c060*/  STL.64 [R1+0x7090], R26 ;  /* 0x0070901a01007387 */ /* 0x008fe80000100a00 */
[----:B--2---:R1:W-:Y:S04]  /*5c070*/  STL.64 [R1+0x7088], R24 ;  /* 0x0070881801007387 */ /* 0x0043e80000100a00 */
[----:B------:R-:W2:Y:S04]  /*5c080*/  LDL.LU R2, [R1+0x730c] ;  /* 0x00730c0001027983 */ /* 0x000ea80000300800 */
[----:B------:R-:W3:Y:S04]  /*5c090*/  LDL.LU R3, [R1+0x7308] ;  /* 0x0073080001037983 */ /* 0x000ee80000300800 */
[----:B0-----:R-:W4:Y:S04]  /*5c0a0*/  LDL.LU R20, [R1+0xb40] ;  /* 0x000b400001147983 */ /* 0x001f280000300800 */
[----:B------:R-:W4:Y:S04]  /*5c0b0*/  LDL.LU R21, [R1+0xb44] ;  /* 0x000b440001157983 */ /* 0x000f280000300800 */
[----:B------:R-:W2:Y:S04]  /*5c0c0*/  LDL.LU R22, [R1+0xb48] ;  /* 0x000b480001167983 */ /* 0x000ea80000300800 */
[----:B------:R-:W2:Y:S01]  /*5c0d0*/  LDL.LU R23, [R1+0xb4c] ;  /* 0x000b4c0001177983 */ /* 0x000ea20000300800 */
[----:B------:R-:W-:-:S03]  /*5c0e0*/  IMAD.MOV.U32 R19, RZ, RZ, R0 ;  /* 0x000000ffff137224 */ /* 0x000fc600078e0000 */
[----:B--2---:R3:W-:Y:S04]  /*5c0f0*/  STL.64 [R1+0x70a0], R22 ;  /* 0x0070a01601007387 */ /* 0x0047e80000100a00 */
[----:B----4-:R0:W-:Y:S04]  /*5c100*/  STL.64 [R1+0x7098], R20 ;  /* 0x0070981401007387 */ /* 0x0101e80000100a00 */
[----:B------:R-:W2:Y:S04]  /*5c110*/  LDL R18, [R1+0x8] ;  /* 0x0000080001127983 */ /* 0x000ea80000100800 */
[----:B------:R-:W4:Y:S04]  /*5c120*/  LDL.LU R0, [R1+0x7304] ;  /* 0x0073040001007983 */ /* 0x000f280000300800 */
[----:B--2---:R-:W-:Y:S04]  /*5c130*/  STL.64 [R1+0x70b0], R18 ;  /* 0x0070b01201007387 */ /* 0x004fe80000100a00 */
[----:B------:R-:W-:Y:S04]  /*5c140*/  STL.64 [R1+0x70a8], R16 ;  /* 0x0070a81001007387 */ /* 0x000fe80000100a00 */
[----:B-1----:R-:W2:Y:S04]  /*5c150*/  LDL.LU R24, [R1+0xb50] ;  /* 0x000b500001187983 */ /* 0x002ea80000300800 */
[----:B------:R-:W2:Y:S04]  /*5c160*/  LDL.LU R25, [R1+0xb54] ;  /* 0x000b540001197983 */ /* 0x000ea80000300800 */
[----:B------:R-:W4:Y:S04]  /*5c170*/  LDL.LU R26, [R1+0xb58] ;  /* 0x000b5800011a7983 */ /* 0x000f280000300800 */
[----:B------:R-:W4:Y:S01]  /*5c180*/  LDL.LU R27, [R1+0xb5c] ;  /* 0x000b5c00011b7983 */ /* 0x000f220000300800 */
[----:B---3--:R-:W-:-:S02]  /*5c190*/  IMAD.MOV.U32 R22, RZ, RZ, R3 ;  /* 0x000000ffff167224 */ /* 0x008fc400078e0003 */
[----:B------:R-:W-:Y:S01]  /*5c1a0*/  IMAD.MOV.U32 R23, RZ, RZ, R2 ;  /* 0x000000ffff177224 */ /* 0x000fe200078e0002 */
[----:B----4-:R-:W-:Y:S04]  /*5c1b0*/  STL.64 [R1+0x70c0], R26 ;  /* 0x0070c01a01007387 */ /* 0x010fe80000100a00 */
[----:B--2---:R1:W-:Y:S04]  /*5c1c0*/  STL.64 [R1+0x70b8], R24 ;  /* 0x0070b81801007387 */ /* 0x0043e80000100a00 */
[----:B------:R-:W2:Y:S04]  /*5c1d0*/  LDL.LU R3, [R1+0x7300] ;  /* 0x0073000001037983 */ /* 0x000ea80000300800 */
[----:B------:R-:W3:Y:S04]  /*5c1e0*/  LDL.LU R2, [R1+0x72fc] ;  /* 0x0072fc0001027983 */ /* 0x000ee80000300800 */
[----:B0-----:R-:W4:Y:S01]  /*5c1f0*/  LDL R20, [R1+0x18] ;  /* 0x0000180001147983 */ /* 0x001f220000100800 */
[----:B------:R-:W-:-:S03]  /*5c200*/  IMAD.MOV.U32 R21, RZ, RZ, R0 ;  /* 0x000000ffff157224 */ /* 0x000fc600078e0000 */
[----:B------:R-:W2:Y:S04]  /*5c210*/  LDL.LU R0, [R1+0x72f8] ;  /* 0x0072f80001007983 */ /* 0x000ea80000300800 */
[----:B------:R3:W-:Y:S04]  /*5c220*/  STL.64 [R1+0x70d0], R22 ;  /* 0x0070d01601007387 */ /* 0x0007e80000100a00 */
[----:B----4-:R-:W-:Y:S04]  /*5c230*/  STL.64 [R1+0x70c8], R20 ;  /* 0x0070c81401007387 */ /* 0x010fe80000100a00 */
[----:B-1----:R-:W4:Y:S04]  /*5c240*/  LDL.LU R24, [R1+0xb70] ;  /* 0x000b700001187983 */ /* 0x002f280000300800 */
[----:B------:R-:W4:Y:S04]  /*5c250*/  LDL.LU R25, [R1+0xb74] ;  /* 0x000b740001197983 */ /* 0x000f280000300800 */
[----:B------:R-:W4:Y:S04]  /*5c260*/  LDL.LU R26, [R1+0xb78] ;  /* 0x000b7800011a7983 */ /* 0x000f280000300800 */
[----:B------:R-:W4:Y:S01]  /*5c270*/  LDL.LU R27, [R1+0xb7c] ;  /* 0x000b7c00011b7983 */ /* 0x000f220000300800 */
[----:B---3--:R-:W-:-:S02]  /*5c280*/  IMAD.MOV.U32 R22, RZ, RZ, R2 ;  /* 0x000000ffff167224 */ /* 0x008fc400078e0002 */
[----:B--2---:R-:W-:Y:S01]  /*5c290*/  IMAD.MOV.U32 R23, RZ, RZ, R3 ;  /* 0x000000ffff177224 */ /* 0x004fe200078e0003 */
[----:B----4-:R-:W-:Y:S04]  /*5c2a0*/  STL.64 [R1+0x70e0], R26 ;  /* 0x0070e01a01007387 */ /* 0x010fe80000100a00 */
[----:B------:R0:W-:Y:S04]  /*5c2b0*/  STL.64 [R1+0x70d8], R24 ;  /* 0x0070d81801007387 */ /* 0x0001e80000100a00 */
[----:B------:R-:W2:Y:S04]  /*5c2c0*/  LDL.LU R2, [R1+0x72f4] ;  /* 0x0072f40001027983 */ /* 0x000ea80000300800 */
[----:B------:R-:W3:Y:S04]  /*5c2d0*/  LDL.LU R3, [R1+0x72f0] ;  /* 0x0072f00001037983 */ /* 0x000ee80000300800 */
[----:B------:R-:W-:Y:S04]  /*5c2e0*/  STL.64 [R1+0x70e8], R22 ;  /* 0x0070e81601007387 */ /* 0x000fe80000100a00 */
[----:B0-----:R-:W4:Y:S04]  /*5c2f0*/  LDL.LU R24, [R1+0xb80] ;  /* 0x000b800001187983 */ /* 0x001f280000300800 */
[----:B------:R-:W4:Y:S04]  /*5c300*/  LDL.LU R25, [R1+0xb84] ;  /* 0x000b840001197983 */ /* 0x000f280000300800 */
[----:B------:R-:W2:Y:S04]  /*5c310*/  LDL.LU R26, [R1+0xb88] ;  /* 0x000b8800011a7983 */ /* 0x000ea80000300800 */
[----:B------:R-:W2:Y:S01]  /*5c320*/  LDL.LU R27, [R1+0xb8c] ;  /* 0x000b8c00011b7983 */ /* 0x000ea20000300800 */
[----:B------:R-:W-:-:S03]  /*5c330*/  IMAD.MOV.U32 R21, RZ, RZ, R0 ;  /* 0x000000ffff157224 */ /* 0x000fc600078e0000 */
[----:B--2---:R-:W-:Y:S04]  /*5c340*/  STL.64 [R1+0x70f8], R26 ;  /* 0x0070f81a01007387 */ /* 0x004fe80000100a00 */
[----:B----4-:R0:W-:Y:S04]  /*5c350*/  STL.64 [R1+0x70f0], R24 ;  /* 0x0070f01801007387 */ /* 0x0101e80000100a00 */
[----:B------:R-:W2:Y:S04]  /*5c360*/  LDL R20, [R1+0x28] ;  /* 0x0000280001147983 */ /* 0x000ea80000100800 */
[----:B------:R-:W4:Y:S04]  /*5c370*/  LDL.LU R0, [R1+0x72ec] ;  /* 0x0072ec0001007983 */ /* 0x000f280000300800 */
[----:B--2---:R1:W-:Y:S04]  /*5c380*/  STL.64 [R1+0x7100], R20 ;  /* 0x0071001401007387 */ /* 0x0043e80000100a00 */
[----:B0-----:R-:W2:Y:S04]  /*5c390*/  LDL.LU R24, [R1+0xb90] ;  /* 0x000b900001187983 */ /* 0x001ea80000300800 */
        /* <DEDUP_REMOVED lines=9> */
[----:B-1----:R-:W4:Y:S01]  /*5c430*/  LDL R20, [R1+0x38] ;  /* 0x0000380001147983 */ /* 0x002f220000100800 */
[----:B------:R-:W-:-:S03]  /*5c440*/  IMAD.MOV.U32 R21, RZ, RZ, R0 ;  /* 0x000000ffff157224 */ /* 0x000fc600078e0000 */
[----:B------:R-:W2:Y:S04]  /*5c450*/  LDL.LU R0, [R1+0x72e0] ;  /* 0x0072e00001007983 */ /* 0x000ea80000300800 */
[----:B------:R3:W-:Y:S04]  /*5c460*/  STL.64 [R1+0x7118], R22 ;  /* 0x0071181601007387 */ /* 0x0007e80000100a00 */
[----:B----4-:R-:W-:Y:S04]  /*5c470*/  STL.64 [R1+0x7130], R20 ;  /* 0x0071301401007387 */ /* 0x010fe80000100a00 */
[----:B0-----:R-:W4:Y:S04]  /*5c480*/  LDL.LU R24, [R1+0xba0] ;  /* 0x000ba00001187983 */ /* 0x001f280000300800 */
[----:B------:R-:W4:Y:S04]  /*5c490*/  LDL.LU R25, [R1+0xba4] ;  /* 0x000ba40001197983 */ /* 0x000f280000300800 */
[----:B------:R-:W4:Y:S04]  /*5c4a0*/  LDL.LU R26, [R1+0xba8] ;  /* 0x000ba800011a7983 */ /* 0x000f280000300800 */
[----:B------:R-:W4:Y:S01]  /*5c4b0*/  LDL.LU R27, [R1+0xbac] ;  /* 0x000bac00011b7983 */ /* 0x000f220000300800 */
[----:B---3--:R-:W-:-:S02]  /*5c4c0*/  IMAD.MOV.U32 R22, RZ, RZ, R2 ;  /* 0x000000ffff167224 */ /* 0x008fc400078e0002 */
[----:B--2---:R-:W-:Y:S01]  /*5c4d0*/  IMAD.MOV.U32 R23, RZ, RZ, R3 ;  /* 0x000000ffff177224 */ /* 0x004fe200078e0003 */
[----:B------:R-:W2:Y:S04]  /*5c4e0*/  LDL.LU R2, [R1+0x72dc] ;  /* 0x0072dc0001027983 */ /* 0x000ea80000300800 */
[----:B------:R-:W3:Y:S04]  /*5c4f0*/  LDL.LU R3, [R1+0x72d8] ;  /* 0x0072d80001037983 */ /* 0x000ee80000300800 */
[----:B------:R-:W-:Y:S04]  /*5c500*/  STL.64 [R1+0x7148], R22 ;  /* 0x0071481601007387 */ /* 0x000fe80000100a00 */
[----:B----4-:R-:W-:Y:S04]  /*5c510*/  STL.64 [R1+0x7128], R26 ;  /* 0x0071281a01007387 */ /* 0x010fe80000100a00 */
[----:B------:R0:W-:Y:S04]  /*5c520*/  STL.64 [R1+0x7120], R24 ;  /* 0x0071201801007387 */ /* 0x0001e80000100a00 */
[----:B0-----:R-:W4:Y:S04]  /*5c530*/  LDL.LU R24, [R1+0xbb0] ;  /* 0x000bb00001187983 */ /* 0x001f280000300800 */
[----:B------:R-:W4:Y:S04]  /*5c540*/  LDL.LU R25, [R1+0xbb4] ;  /* 0x000bb40001197983 */ /* 0x000f280000300800 */
[----:B------:R-:W2:Y:S04]  /*5c550*/  LDL.LU R26, [R1+0xbb8] ;  /* 0x000bb800011a7983 */ /* 0x000ea80000300800 */
[----:B------:R-:W2:Y:S04]  /*5c560*/  LDL.LU R27, [R1+0xbbc] ;  /* 0x000bbc00011b7983 */ /* 0x000ea80000300800 */
[----:B------:R-:W3:Y:S01]  /*5c570*/  LDL R20, [R1+0x48] ;  /* 0x0000480001147983 */ /* 0x000ee20000100800 */
[----:B------:R-:W-:-:S03]  /*5c580*/  IMAD.MOV.U32 R21, RZ, RZ, R0 ;  /* 0x000000ffff157224 */ /* 0x000fc600078e0000 */
[----:B------:R-:W4:Y:S04]  /*5c590*/  LDL.LU R0, [R1+0x72d4] ;  /* 0x0072d40001007983 */ /* 0x000f280000300800 */
[----:B---3--:R-:W-:Y:S04]  /*5c5a0*/  STL.64 [R1+0x7160], R20 ;  /* 0x0071601401007387 */ /* 0x008fe80000100a00 */
[----:B--2---:R-:W-:Y:S04]  /*5c5b0*/  STL.64 [R1+0x7140], R26 ;  /* 0x0071401a01007387 */ /* 0x004fe80000100a00 */
[----:B----4-:R0:W-:Y:S04]  /*5c5c0*/  STL.64 [R1+0x7138], R24 ;  /* 0x0071381801007387 */ /* 0x0101e80000100a00 */
[----:B0-----:R-:W2:Y:S04]  /*5c5d0*/  LDL.LU R24, [R1+0xbc0] ;  /* 0x000bc00001187983 */ /* 0x001ea80000300800 */
[----:B------:R-:W2:Y:S04]  /*5c5e0*/  LDL.LU R25, [R1+0xbc4] ;  /* 0x000bc40001197983 */ /* 0x000ea80000300800 */
[----:B------:R-:W3:Y:S04]  /*5c5f0*/  LDL.LU R26, [R1+0xbc8] ;  /* 0x000bc800011a7983 */ /* 0x000ee80000300800 */
[----:B------:R-:W3:Y:S01]  /*5c600*/  LDL.LU R27, [R1+0xbcc] ;  /* 0x000bcc00011b7983 */ /* 0x000ee20000300800 */
[----:B------:R-:W-:-:S02]  /*5c610*/  IMAD.MOV.U32 R22, RZ, RZ, R3 ;  /* 0x000000ffff167224 */ /* 0x000fc400078e0003 */
[----:B------:R-:W-:Y:S01]  /*5c620*/  IMAD.MOV.U32 R23, RZ, RZ, R2 ;  /* 0x000000ffff177224 */ /* 0x000fe200078e0002 */
[----:B------:R-:W4:Y:S04]  /*5c630*/  LDL.LU R3, [R1+0x72d0] ;  /* 0x0072d00001037983 */ /* 0x000f280000300800 */
[----:B------:R-:W4:Y:S04]  /*5c640*/  LDL.LU R2, [R1+0x72cc] ;  /* 0x0072cc0001027983 */ /* 0x000f280000300800 */
[----:B------:R-:W-:Y:S04]  /*5c650*/  STL.64 [R1+0x7178], R22 ;  /* 0x0071781601007387 */ /* 0x000fe80000100a00 */
[----:B---3--:R-:W-:Y:S04]  /*5c660*/  STL.64 [R1+0x7158], R26 ;  /* 0x0071581a01007387 */ /* 0x008fe80000100a00 */
[----:B--2---:R0:W-:Y:S04]  /*5c670*/  STL.64 [R1+0x7150], R24 ;  /* 0x0071501801007387 */ /* 0x0041e80000100a00 */
[----:B0-----:R-:W2:Y:S04]  /*5c680*/  LDL.LU R24, [R1+0xbd0] ;  /* 0x000bd00001187983 */ /* 0x001ea80000300800 */
[----:B------:R-:W2:Y:S04]  /*5c690*/  LDL.LU R25, [R1+0xbd4] ;  /* 0x000bd40001197983 */ /* 0x000ea80000300800 */
[----:B------:R-:W3:Y:S04]  /*5c6a0*/  LDL.LU R26, [R1+0xbd8] ;  /* 0x000bd800011a7983 */ /* 0x000ee80000300800 */
[----:B------:R-:W3:Y:S04]  /*5c6b0*/  LDL.LU R27, [R1+0xbdc] ;  /* 0x000bdc00011b7983 */ /* 0x000ee80000300800 */
[----:B------:R-:W2:Y:S01]  /*5c6c0*/  LDL R20, [R1+0x58] ;  /* 0x0000580001147983 */ /* 0x000ea20000100800 */
[----:B------:R-:W-:-:S03]  /*5c6d0*/  IMAD.MOV.U32 R21, RZ, RZ, R0 ;  /* 0x000000ffff157224 */ /* 0x000fc600078e0000 */
[----:B------:R-:W3:Y:S01]  /*5c6e0*/  LDL.LU R0, [R1+0x72c8] ;  /* 0x0072c80001007983 */ /* 0x000ee20000300800 */
[----:B----4-:R-:W-:Y:S02]  /*5c6f0*/  IMAD.MOV.U32 R22, RZ, RZ, R2 ;  /* 0x000000ffff167224 */ /* 0x010fe400078e0002 */
[----:B------:R-:W-:Y:S01]  /*5c700*/  IMAD.MOV.U32 R23, RZ, RZ, R3 ;  /* 0x000000ffff177224 */ /* 0x000fe200078e0003 */
[----:B--2---:R-:W-:Y:S04]  /*5c710*/  STL.64 [R1+0x7190], R20 ;  /* 0x0071901401007387 */ /* 0x004fe80000100a00 */
[----:B---3--:R-:W-:Y:S04]  /*5c720*/  STL.64 [R1+0x7170], R26 ;  /* 0x0071701a01007387 */ /* 0x008fe80000100a00 */
[----:B------:R0:W-:Y:S04]  /*5c730*/  STL.64 [R1+0x7168], R24 ;  /* 0x0071681801007387 */ /* 0x0001e80000100a00 */
[----:B0-----:R-:W2:Y:S04]  /*5c740*/  LDL.LU R24, [R1+0xbe0] ;  /* 0x000be00001187983 */ /* 0x001ea80000300800 */
[----:B------:R-:W2:Y:S04]  /*5c750*/  LDL.LU R25, [R1+0xbe4] ;  /* 0x000be40001197983 */ /* 0x000ea80000300800 */
[----:B------:R-:W3:Y:S04]  /*5c760*/  LDL.LU R26, [R1+0xbe8] ;  /* 0x000be800011a7983 */ /* 0x000ee80000300800 */
[----:B------:R-:W3:Y:S04]  /*5c770*/  LDL.LU R27, [R1+0xbec] ;  /* 0x000bec00011b7983 */ /* 0x000ee80000300800 */
[----:B------:R-:W4:Y:S04]  /*5c780*/  LDL.LU R2, [R1+0x72c4] ;  /* 0x0072c40001027983 */ /* 0x000f280000300800 */
[----:B------:R-:W4:Y:S04]  /*5c790*/  LDL.LU R3, [R1+0x72c0] ;  /* 0x0072c00001037983 */ /* 0x000f280000300800 */
[----:B------:R-:W2:Y:S01]  /*5c7a0*/  LDL R20, [R1+0x68] ;  /* 0x0000680001147983 */ /* 0x000ea20000100800 */
[----:B------:R-:W-:-:S03]  /*5c7b0*/  IMAD.MOV.U32 R21, RZ, RZ, R0 ;  /* 0x000000ffff157224 */ /* 0x000fc600078e0000 */
[----:B------:R-:W4:Y:S04]  /*5c7c0*/  LDL.LU R0, [R1+0x72bc] ;  /* 0x0072bc0001007983 */ /* 0x000f280000300800 */
[----:B------:R-:W-:Y:S04]  /*5c7d0*/  STL.64 [R1+0x71a8], R22 ;  /* 0x0071a81601007387 */ /* 0x000fe80000100a00 */
[----:B--2---:R-:W-:Y:S04]  /*5c7e0*/  STL.64 [R1+0x71c0], R20 ;  /* 0x0071c01401007387 */ /* 0x004fe80000100a00 */
[----:B---3--:R-:W-:Y:S04]  /*5c7f0*/  STL.64 [R1+0x7188], R26 ;  /* 0x0071881a01007387 */ /* 0x008fe80000100a00 */
[----:B------:R0:W-:Y:S04]  /*5c800*/  STL.64 [R1+0x7180], R24 ;  /* 0x0071801801007387 */ /* 0x0001e80000100a00 */
[----:B0-----:R-:W2:Y:S04]  /*5c810*/  LDL.LU R24, [R1+0xbf0] ;  /* 0x000bf00001187983 */ /* 0x001ea80000300800 */
[----:B------:R-:W2:Y:S04]  /*5c820*/  LDL.LU R25, [R1+0xbf4] ;  /* 0x000bf40001197983 */ /* 0x000ea80000300800 */
[----:B------:R-:W3:Y:S04]  /*5c830*/  LDL.LU R26, [R1+0xbf8] ;  /* 0x000bf800011a7983 */ /* 0x000ee80000300800 */
[----:B------:R-:W3:Y:S01]  /*5c840*/  LDL.LU R27, [R1+0xbfc] ;  /* 0x000bfc00011b7983 */ /* 0x000ee20000300800 */
[----:B----4-:R-:W-:-:S02]  /*5c850*/  IMAD.MOV.U32 R22, RZ, RZ, R3 ;  /* 0x000000ffff167224 */ /* 0x010fc400078e0003 */
        /* <DEDUP_REMOVED lines=10> */
[----:B------:R-:W4:Y:S01]  /*5c900*/  LDL R20, [R1+0x78] ;  /* 0x0000780001147983 */ /* 0x000f220000100800 */
[----:B------:R-:W-:-:S03]  /*5c910*/  IMAD.MOV.U32 R21, RZ, RZ, R0 ;  /* 0x000000ffff157224 */ /* 0x000fc600078e0000 */
[----:B------:R-:W2:Y:S04]  /*5c920*/  LDL.LU R0, [R1+0x72b0] ;  /* 0x0072b00001007983 */ /* 0x000ea80000300800 */
[----:B----4-:R-:W-:Y:S04]  /*5c930*/  STL.64 [R1+0x71f0], R20 ;  /* 0x0071f01401007387 */ /* 0x010fe80000100a00 */
[----:B---3--:R-:W-:Y:S04]  /*5c940*/  STL.64 [R1+0x71b8], R26 ;  /* 0x0071b81a01007387 */ /* 0x008fe80000100a00 */
[----:B--2---:R0:W-:Y:S04]  /*5c950*/  STL.64 [R1+0x71b0], R24 ;  /* 0x0071b01801007387 */ /* 0x0041e80000100a00 */
        /* <DEDUP_REMOVED lines=51> */
[----:B------:R-:W4:Y:S04]  /*5cc90*/  LDL R20, [R1+0xb0] ;  /* 0x0000b00001147983 */ /* 0x000f280000100800 */
[----:B------:R-:W4:Y:S04]  /*5cca0*/  LDL.LU R12, [R1+0x4d0] ;  /* 0x0004d000010c7983 */ /* 0x000f280000300800 */
[----:B------:R-:W4:Y:S04]  /*5ccb0*/  LDL.LU R13, [R1+0x4d4] ;  /* 0x0004d400010d7983 */ /* 0x000f280000300800 */
[----:B------:R-:W4:Y:S04]  /*5ccc0*/  LDL.LU R14, [R1+0x4d8] ;  /* 0x0004d800010e7983 */ /* 0x000f280000300800 */
[----:B------:R-:W4:Y:S04]  /*5ccd0*/  LDL.LU R15, [R1+0x4dc] ;  /* 0x0004dc00010f7983 */ /* 0x000f280000300800 */
[----:B---3--:R-:W-:Y:S04]  /*5cce0*/  STL.64 [R1+0x7230], R26 ;  /* 0x0072301a01007387 */ /* 0x008fe80000100a00 */
        /* <DEDUP_REMOVED lines=16> */
[----:B------:R-:W3:Y:S01]  /*5cdf0*/  LDL.LU R27, [R1+0xc8c] ;  /* 0x000c8c00011b7983 */ /* 0x000ee20000300800 */
[----:B----4-:R-:W-:Y:S03]  /*5ce00*/  HMMA.16816.F32 R4, R4, R2, R12 ;  /* 0x000000020404723c */ /* 0x010fe6000000180c */
[----:B---3--:R-:W-:Y:S04]  /*5ce10*/  STL.64 [R1+0x7278], R26 ;  /* 0x0072781a01007387 */ /* 0x008fe80000100a00 */
        /* <DEDUP_REMOVED lines=5056> */
[----:B0-----:R-:W3:Y:S04]  /*70a20*/  LDL.LU.64 R22, [R1+0xa0] ;  /* 0x0000a00001167983 */ /* 0x001ee80000300a00 */
        /* <DEDUP_REMOVED lines=70> */
[----:B------:R-:W2:Y:S01]  /*70e90*/  LDL.LU.64 R16, [R1+0x70] ;  /* 0x0000700001107983 */ /* 0x000ea20000300a00 */
        /* <DEDUP_REMOVED lines=13> */
[----:B0-----:R-:W4:Y:S04]  /*70f70*/  LDL.LU.64 R16, [R1+0x80] ;  /* 0x0000800001107983 */ /* 0x001f280000300a00 */
[----:B------:R-:W2:Y:S04]  /*70f80*/  LDL.LU R18, [R1+0x1328] ;  /* 0x0013280001127983 */ /* 0x000ea80000300800 */
[----:B------:R-:W2:Y:S04]  /*70f90*/  LDL.LU R19, [R1+0x132c] ;  /* 0x00132c0001137983 */ /* 0x000ea80000300800 */
[----:B--2---:R-:W-:Y:S04]  /*70fa0*/  STL.64 [R1+0x58d0], R18 ;  /* 0x0058d01201007387 */ /* 0x004fe80000100a00 */
[----:B----4-:R0:W-:Y:S04]  /*70fb0*/  STL.64 [R1+0x58c8], R16 ;  /* 0x0058c81001007387 */ /* 0x0101e80000100a00 */
[----:B0-----:R-:W2:Y:S04]  /*70fc0*/  LDL.LU R16, [R1+0x1340] ;  /* 0x0013400001107983 */ /* 0x001ea80000300800 */
[----:B------:R-:W2:Y:S04]  /*70fd0*/  LDL.LU R17, [R1+0x1344] ;  /* 0x0013440001117983 */ /* 0x000ea80000300800 */
[----:B--2---:R0:W-:Y:S04]  /*70fe0*/  STL.64 [R1+0x58d8], R16 ;  /* 0x0058d81001007387 */ /* 0x0041e80000100a00 */
[----:B0-----:R-:W2:Y:S04]  /*70ff0*/  LDL.LU.64 R16, [R1+0x90] ;  /* 0x0000900001107983 */ /* 0x001ea80000300a00 */
        /* <DEDUP_REMOVED lines=25> */
[----:B------:R-:W3:Y:S01]  /*71190*/  LDL.LU.64 R22, [R1+0x60] ;  /* 0x0000600001167983 */ /* 0x000ee20000300a00 */
        /* <DEDUP_REMOVED lines=214> */
[----:B------:R-:W2:Y:S04]  /*71f00*/  LDL.LU.64 R14, [R1+0x10] ;  /* 0x00001000010e7983 */ /* 0x000ea80000300a00 */
        /* <DEDUP_REMOVED lines=13> */
[----:B------:R-:W4:Y:S04]  /*71fe0*/  LDL.LU.64 R28, [R1] ;  /* 0x00000000011c7983 */ /* 0x000f280000300a00 */
        /* <DEDUP_REMOVED lines=109> */
[----:B------:R0:W-:Y:S04]  /*726c0*/  STL.64 [R1+0x54b8], R18 ;  /* 0x0054b81201007387 */ /* 0x0001e80000100a00 */
[----:B0-----:R-:W4:Y:S04]  /*726d0*/  LDL.LU R18, [R1+0x33a8] ;  /* 0x0033a80001127983 */ /* 0x001f280000300800 */
[----:B------:R-:W3:Y:S04]  /*726e0*/  LDL.LU R19, [R1+0x33b0] ;  /* 0x0033b00001137983 */ /* 0x000ee80000300800 */
        /* <DEDUP_REMOVED lines=20> */
[----:B--2---:R0:W-:Y:S04]  /*72830*/  STL.64 [R1+0x54d8], R22 ;  /* 0x0054d81601007387 */ /* 0x0041e80000100a00 */
[----:B---3--:R-:W-:Y:S04]  /*72840*/  STL.64 [R1+0x54d0], R20 ;  /* 0x0054d01401007387 */ /* 0x008fe80000100a00 */
[----:B------:R-:W2:Y:S04]  /*72850*/  LDL.LU R16, [R1+0x3f0] ;  /* 0x0003f00001107983 */ /* 0x000ea80000300800 */
        /* <DEDUP_REMOVED lines=8> */
[----:B------:R-:W3:Y:S01]  /*728e0*/  LDL.LU R27, [R1+0x41c] ;  /* 0x00041c00011b7983 */ /* 0x000ee20000300800 */
[----:B0-----:R-:W-:-:S02]  /*728f0*/  IMAD.MOV.U32 R22, RZ, RZ, R2 ;  /* 0x000000ffff167224 */ /* 0x001fc400078e0002 */
[----:B------:R-:W-:Y:S01]  /*72900*/  IMAD.MOV.U32 R23, RZ, RZ, R3 ;  /* 0x000000ffff177224 */ /* 0x000fe200078e0003 */
[----:B---3--:R-:W-:Y:S04]  /*72910*/  STL.64 [R1+0x54f8], R26 ;  /* 0x0054f81a01007387 */ /* 0x008fe80000100a00 */
[----:B--2---:R0:W-:Y:S04]  /*72920*/  STL.64 [R1+0x54f0], R24 ;  /* 0x0054f01801007387 */ /* 0x0041e80000100a00 */
[----:B------:R-:W2:Y:S04]  /*72930*/  LDL.LU R2, [R1+0x5778] ;  /* 0x0057780001027983 */ /* 0x000ea80000300800 */
[----:B------:R-:W3:Y:S04]  /*72940*/  LDL.LU R3, [R1+0x5774] ;  /* 0x0057740001037983 */ /* 0x000ee80000300800 */
[----:B-1----:R-:W4:Y:S04]  /*72950*/  LDL.LU R16, [R1+0x430] ;  /* 0x0004300001107983 */ /* 0x002f280000300800 */
[----:B------:R-:W4:Y:S04]  /*72960*/  LDL.LU R17, [R1+0x434] ;  /* 0x0004340001117983 */ /* 0x000f280000300800 */
[----:B------:R-:W2:Y:S04]  /*72970*/  LDL.LU R18, [R1+0x438] ;  /* 0x0004380001127983 */ /* 0x000ea80000300800 */
[----:B------:R-:W2:Y:S01]  /*72980*/  LDL.LU R19, [R1+0x43c] ;  /* 0x00043c0001137983 */ /* 0x000ea20000300800 */
[----:B------:R-:W-:-:S03]  /*72990*/  IMAD.MOV.U32 R21, RZ, RZ, R0 ;  /* 0x000000ffff157224 */ /* 0x000fc600078e0000 */
[----:B--2---:R3:W-:Y:S04]  /*729a0*/  STL.64 [R1+0x5508], R18 ;  /* 0x0055081201007387 */ /* 0x0047e80000100a00 */
[----:B----4-:R1:W-:Y:S04]  /*729b0*/  STL.64 [R1+0x5500], R16 ;  /* 0x0055001001007387 */ /* 0x0103e80000100a00 */
[----:B------:R-:W2:Y:S04]  /*729c0*/  LDL.LU R20, [R1+0x8] ;  /* 0x0000080001147983 */ /* 0x000ea80000300800 */
[----:B------:R-:W4:Y:S04]  /*729d0*/  LDL.LU R0, [R1+0x5770] ;  /* 0x0057700001007983 */ /* 0x000f280000300800 */
[----:B------:R-:W-:Y:S04]  /*729e0*/  STL.64 [R1+0x5518], R22 ;  /* 0x0055181601007387 */ /* 0x000fe80000100a00 */
[----:B--2---:R-:W-:Y:S04]  /*729f0*/  STL.64 [R1+0x5510], R20 ;  /* 0x0055101401007387 */ /* 0x004fe80000100a00 */
        /* <DEDUP_REMOVED lines=10> */
[----:B-1----:R-:W4:Y:S01]  /*72aa0*/  LDL.LU R16, [R1+0x18] ;  /* 0x0000180001107983 */ /* 0x002f220000300800 */
        /* <DEDUP_REMOVED lines=22> */
[----:B------:R-:W2:Y:S04]  /*72c10*/  LDL.LU R16, [R1+0x28] ;  /* 0x0000280001107983 */ /* 0x000ea80000300800 */
        /* <DEDUP_REMOVED lines=32> */
[----:B------:R-:W3:Y:S01]  /*72e20*/  LDL.LU R16, [R1+0x48] ;  /* 0x0000480001107983 */ /* 0x000ee20000300800 */
        /* <DEDUP_REMOVED lines=20> */
[----:B------:R-:W2:Y:S01]  /*72f70*/  LDL.LU R16, [R1+0x58] ;  /* 0x0000580001107983 */ /* 0x000ea20000300800 */
        /* <DEDUP_REMOVED lines=13> */
[----:B------:R-:W2:Y:S01]  /*73050*/  LDL.LU R16, [R1+0x68] ;  /* 0x0000680001107983 */ /* 0x000ea20000300800 */
        /* <DEDUP_REMOVED lines=21> */
[----:B------:R-:W4:Y:S01]  /*731b0*/  LDL.LU R16, [R1+0x78] ;  /* 0x0000780001107983 */ /* 0x000f220000300800 */
        /* <DEDUP_REMOVED lines=58> */
[----:B------:R-:W4:Y:S04]  /*73560*/  LDL.LU R0, [R1+0x56f8] ;  /* 0x0056f80001007983 */ /* 0x000f280000300800 */
        /* <DEDUP_REMOVED lines=40> */
[----:B------:R-:W2:Y:S04]  /*737f0*/  LDL.LU.64 R12, [R1+0x56e8] ;  /* 0x0056e800010c7983 */ /* 0x000ea80000300a00 */
        /* <DEDUP_REMOVED lines=140> */
[----:B------:R-:W3:Y:S04]  /*740c0*/  LDL.LU.64 R22, [R1+0x5518] ;  /* 0x0055180001167983 */ /* 0x000ee80000300a00 */
[----:B------:R-:W2:Y:S04]  /*740d0*/  LDL.LU.64 R20, [R1+0x5510] ;  /* 0x0055100001147983 */ /* 0x000ea80000300a00 */
        /* <DEDUP_REMOVED lines=29> */
[----:B0-----:R-:W2:Y:S04]  /*742b0*/  LDL.LU.64 R18, [R1+0x54b8] ;  /* 0x0054b80001127983 */ /* 0x001ea80000300a00 */
[----:B------:R-:W3:Y:S04]  /*742c0*/  LDL.LU.64 R16, [R1+0x54b0] ;  /* 0x0054b00001107983 */ /* 0x000ee80000300a00 */
[----:B------:R-:W4:Y:S04]  /*742d0*/  LDL.LU.64 R22, [R1+0x54a8] ;  /* 0x0054a80001167983 */ /* 0x000f280000300a00 */
[----:B------:R-:W2:Y:S04]  /*742e0*/  LDL.LU.64 R20, [R1+0x54a0] ;  /* 0x0054a00001147983 */ /* 0x000ea80000300a00 */
[----:B------:R-:W-:Y:S04]  /*742f0*/  STL.64 [R1+0x3d0], R24 ;  /* 0x0003d01801007387 */ /* 0x000fe80000100a00 */
[----:B------:R4:W-:Y:S02]  /*74300*/  STL.64 [R1+0x3d8], R26 ;  /* 0x0003d81a01007387 */ /* 0x0009e40000100a00 */
[C---:B----4-:R-:W-:Y:S06]  /*74310*/  HMMA.16816.F32 R24, R12.reuse, R22, R4 ;  /* 0x000000160c18723c */ /* 0x050fec0000001804 */
[----:B--2---:R-:W-:Y:S01]  /*74320*/  HMMA.16816.F32 R4, R12, R20, R8 ;  /* 0x000000140c04723c */ /* 0x004fe20000001808 */
[----:B------:R-:W2:-:S15]  /*74330*/  LDL.LU R8, [R1+0x220] ;  /* 0x0002200001087983 */ /* 0x000e9e0000300800 */
[----:B------:R-:W-:-:S01]  /*74340*/  NOP ;  /* 0x0000000000007918 */ /* 0x000fc20000000000 */
[----:B------:R-:W-:Y:S04]  /*74350*/  STL.64 [R1+0x3b0], R24 ;  /* 0x0003b01801007387 */ /* 0x000fe80000100a00 */
[----:B------:R-:W-:Y:S04]  /*74360*/  STL.64 [R1+0x3b8], R26 ;  /* 0x0003b81a01007387 */ /* 0x000fe80000100a00 */
[----:B------:R-:W-:Y:S04]  /*74370*/  STL.64 [R1+0x390], R4 ;  /* 0x0003900401007387 */ /* 0x000fe80000100a00 */
[----:B------:R-:W-:Y:S04]  /*74380*/  STL.64 [R1+0x398], R6 ;  /* 0x0003980601007387 */ /* 0x000fe80000100a00 */
        /* <DEDUP_REMOVED lines=10> */
[----:B----4-:R0:W-:Y:S04]  /*74430*/  STL [R1+0x5448], R20 ;  /* 0x0054481401007387 */ /* 0x0101e80000100800 */
[----:B0-----:R-:W4:Y:S04]  /*74440*/  LDL.LU R20, [R1+0x2430] ;  /* 0x0024300001147983 */ /* 0x001f280000300800 */
[----:B------:R-:W4:Y:S04]  /*74450*/  LDL.LU R21, [R1+0x23c0] ;  /* 0x0023c00001157983 */ /* 0x000f280000300800 */
[----:B------:R-:W3:Y:S04]  /*74460*/  LDL.LU R22, [R1+0x2894] ;  /* 0x0028940001167983 */ /* 0x000ee80000300800 */
[----:B------:R-:W3:Y:S04]  /*74470*/  LDL.LU R23, [R1+0x23b8] ;  /* 0x0023b80001177983 */ /* 0x000ee80000300800 */
[----:B---3--:R-:W-:Y:S04]  /*74480*/  STL.64 [R1+0x5468], R22 ;  /* 0x0054681601007387 */ /* 0x008fe80000100a00 */
[----:B----4-:R0:W-:Y:S04]  /*74490*/  STL.64 [R1+0x5460], R20 ;  /* 0x0054601401007387 */ /* 0x0101e80000100a00 */
[----:B0-----:R-:W3:Y:S04]  /*744a0*/  LDL.LU R20, [R1+0x1e0] ;  /* 0x0001e00001147983 */ /* 0x001ee80000300800 */
[----:B------:R-:W3:Y:S04]  /*744b0*/  LDL.LU R21, [R1+0x1e4] ;  /* 0x0001e40001157983 */ /* 0x000ee80000300800 */
[----:B------:R-:W4:Y:S04]  /*744c0*/  LDL.LU R22, [R1+0x1e8] ;  /* 0x0001e80001167983 */ /* 0x000f280000300800 */
[----:B------:R-:W4:Y:S01]  /*744d0*/  LDL.LU R23, [R1+0x1ec] ;  /* 0x0001ec0001177983 */ /* 0x000f220000300800 */
[----:B--2---:R-:W-:Y:S03]  /*744e0*/  HMMA.16816.F32 R8, R12, R18, R8 ;  /* 0x000000120c08723c */ /* 0x004fe60000001808 */
[----:B----4-:R-:W-:Y:S04]  /*744f0*/  STL.64 [R1+0x5478], R22 ;  /* 0x0054781601007387 */ /* 0x010fe80000100a00 */
[----:B---3--:R0:W-:Y:S04]  /*74500*/  STL.64 [R1+0x5470], R20 ;  /* 0x0054701401007387 */ /* 0x0081e80000100a00 */
        /* <DEDUP_REMOVED lines=13> */
[----:B------:R-:W4:Y:S04]  /*745e0*/  LDL.LU R28, [R1+0x287c] ;  /* 0x00287c00011c7983 */ /* 0x000f280000300800 */
[----:B------:R-:W4:Y:S04]  /*745f0*/  LDL.LU R29, [R1+0x28a0] ;  /* 0x0028a000011d7983 */ /* 0x000f280000300800 */
[----:B------:R-:W4:Y:S04]  /*74600*/  LDL.LU R4, [R1+0x2874] ;  /* 0x0028740001047983 */ /* 0x000f280000300800 */
[----:B------:R-:W4:Y:S04]  /*74610*/  LDL.LU R5, [R1+0x2898] ;  /* 0x0028980001057983 */ /* 0x000f280000300800 */
[----:B------:R-:W4:Y:S01]  /*74620*/  LDL.LU R6, [R1+0x286c] ;  /* 0x00286c0001067983 */ /* 0x000f220000300800 */
[----:B------:R-:W-:-:S03]  /*74630*/  IMAD.MOV.U32 R27, RZ, RZ, R0 ;  /* 0x000000ffff1b7224 */ /* 0x000fc600078e0000 */
[----:B------:R-:W4:Y:S04]  /*74640*/  LDL.LU R7, [R1+0x2890] ;  /* 0x0028900001077983 */ /* 0x000f280000300800 */
[----:B------:R-:W4:Y:S04]  /*74650*/  LDL.LU R0, [R1+0x2864] ;  /* 0x0028640001007983 */ /* 0x000f280000300800 */
[----:B------:R-:W-:Y:S04]  /*74660*/  STL.64 [R1+0x240], R8 ;  /* 0x0002400801007387 */ /* 0x000fe80000100a00 */
[----:B------:R0:W-:Y:S04]  /*74670*/  STL.64 [R1+0x248], R10 ;  /* 0x0002480a01007387 */ /* 0x0001e80000100a00 */
[----:B0-----:R-:W2:Y:S04]  /*74680*/  LDL.LU.64 R10, [R1+0x5498] ;  /* 0x00549800010a7983 */ /* 0x001ea80000300a00 */
[----:B------:R-:W2:Y:S04]  /*74690*/  LDL.LU.64 R8, [R1+0x5490] ;  /* 0x0054900001087983 */ /* 0x000ea80000300a00 */
[----:B------:R-:W4:Y:S04]  /*746a0*/  LDL.LU R18, [R1+0x28a4] ;  /* 0x0028a40001127983 */ /* 0x000f280000300800 */
[----:B------:R-:W4:Y:S01]  /*746b0*/  LDL.LU R19, [R1+0x23c8] ;  /* 0x0023c80001137983 */ /* 0x000f220000300800 */
[----:B--2---:R-:W-:-:S15]  /*746c0*/  HMMA.16816.F32 R8, R12, R16, R8 ;  /* 0x000000100c08723c */ /* 0x004fde0000001808 */
[----:B------:R-:W-:-:S08]  /*746d0*/  NOP ;  /* 0x0000000000007918 */ /* 0x000fd00000000000 */
[----:B------:R-:W-:Y:S04]  /*746e0*/  STL.64 [R1+0x220], R8 ;  /* 0x0002200801007387 */ /* 0x000fe80000100a00 */
[----:B------:R0:W-:Y:S04]  /*746f0*/  STL.64 [R1+0x228], R10 ;  /* 0x0002280a01007387 */ /* 0x0001e80000100a00 */
[----:B0-----:R-:W2:Y:S04]  /*74700*/  LDL.LU.64 R10, [R1+0x5488] ;  /* 0x00548800010a7983 */ /* 0x001ea80000300a00 */
[----:B------:R-:W3:Y:S04]  /*74710*/  LDL.LU.64 R8, [R1+0x5480] ;  /* 0x0054800001087983 */ /* 0x000ee80000300a00 */
[----:B------:R-:W4:Y:S04]  /*74720*/  LDL.LU R16, [R1+0x28ac] ;  /* 0x0028ac0001107983 */ /* 0x000f280000300800 */
[----:B------:R-:W4:Y:S01]  /*74730*/  LDL.LU R17, [R1+0x23d0] ;  /* 0x0023d00001117983 */ /* 0x000f220000300800 */
[----:B--2---:R-:W-:-:S15]  /*74740*/  HMMA.16816.F32 R20, R12, R10, R20 ;  /* 0x0000000a0c14723c */ /* 0x004fde0000001814 */
[----:B------:R-:W-:-:S08]  /*74750*/  NOP ;  /* 0x0000000000007918 */ /* 0x000fd00000000000 */
[----:B------:R-:W-:Y:S04]  /*74760*/  STL.64 [R1+0x200], R20 ;  /* 0x0002001401007387 */ /* 0x000fe80000100a00 */
[----:B------:R0:W-:Y:S04]  /*74770*/  STL.64 [R1+0x208], R22 ;  /* 0x0002081601007387 */ /* 0x0001e80000100a00 */
[----:B0-----:R-:W3:Y:S04]  /*74780*/  LDL.LU.64 R22, [R1+0x5478] ;  /* 0x0054780001167983 */ /* 0x001ee80000300a00 */
[----:B------:R-:W3:Y:S04]  /*74790*/  LDL.LU.64 R20, [R1+0x5470] ;  /* 0x0054700001147983 */ /* 0x000ee80000300a00 */
[----:B------:R-:W2:Y:S04]  /*747a0*/  LDL.LU R10, [R1+0x23bc] ;  /* 0x0023bc00010a7983 */ /* 0x000ea80000300800 */
[----:B------:R-:W4:Y:S01]  /*747b0*/  LDL.LU R11, [R1+0x28b4] ;  /* 0x0028b400010b7983 */ /* 0x000f220000300800 */
[C---:B---3--:R-:W-:Y:S06]  /*747c0*/  HMMA.16816.F32 R20, R12.reuse, R8, R20 ;  /* 0x000000080c14723c */ /* 0x048fec0000001814 */
[----:B------:R-:W-:-:S15]  /*747d0*/  HMMA.16816.F32 R12, R12, R2, R24 ;  /* 0x000000020c0c723c */ /* 0x000fde0000001818 */
[----:B------:R-:W-:-:S02]  /*747e0*/  NOP ;  /* 0x0000000000007918 */ /* 0x000fc40000000000 */
[----:B------:R-:W-:Y:S04]  /*747f0*/  STL.64 [R1+0x1e0], R20 ;  /* 0x0001e01401007387 */ /* 0x000fe80000100a00 */
[----:B------:R0:W-:Y:S04]  /*74800*/  STL.64 [R1+0x1e8], R22 ;  /* 0x0001e81601007387 */ /* 0x0001e80000100a00 */
[----:B0-----:R-:W3:Y:S04]  /*74810*/  LDL.LU.64 R22, [R1+0x5468] ;  /* 0x0054680001167983 */ /* 0x001ee80000300a00 */
[----:B------:R-:W2:Y:S04]  /*74820*/  LDL.LU.64 R20, [R1+0x5460] ;  /* 0x0054600001147983 */ /* 0x000ea80000300a00 */
[----:B------:R-:W4:Y:S04]  /*74830*/  LDL.LU R8, [R1+0x23cc] ;  /* 0x0023cc0001087983 */ /* 0x000f280000300800 */
[----:B------:R-:W3:Y:S04]  /*74840*/  LDL.LU R9, [R1+0x23c4] ;  /* 0x0023c40001097983 */ /* 0x000ee80000300800 */
[----:B------:R-:W3:Y:S04]  /*74850*/  LDL.LU.64 R26, [R1+0x5458] ;  /* 0x00545800011a7983 */ /* 0x000ee80000300a00 */
[----:B------:R-:W3:Y:S04]  /*74860*/  LDL.LU.64 R24, [R1+0x5450] ;  /* 0x0054500001187983 */ /* 0x000ee80000300a00 */
[----:B------:R-:W4:Y:S04]  /*74870*/  LDL R2, [R1+0x33d8] ;  /* 0x0033d80001027983 */ /* 0x000f280000100800 */
[----:B------:R-:W3:Y:S04]  /*74880*/  LDL.LU R3, [R1+0x23d4] ;  /* 0x0023d40001037983 */ /* 0x000ee80000300800 */
[----:B------:R-:W-:Y:S04]  /*74890*/  STL.64 [R1+0x1d0], R12 ;  /* 0x0001d00c01007387 */ /* 0x000fe80000100a00 */
[----:B------:R-:W-:Y:S01]  /*748a0*/  STL.64 [R1+0x1d8], R14 ;  /* 0x0001d80e01007387 */ /* 0x000fe20000100a00 */
[----:B--2---:R-:W-:-:S05]  /*748b0*/  VIADD R20, R20, 0x1 ;  /* 0x0000000114147836 */ /* 0x004fca0000000000 */
[----:B------:R0:W-:Y:S01]  /*748c0*/  STL [R1+0x2430], R20 ;  /* 0x0024301401007387 */ /* 0x0001e20000100800 */
[----:B----4-:R-:W-:-:S03]  /*748d0*/  ISETP.NE.U32.AND P0, PT, R20, R2, PT ;  /* 0x000000021400720c */ /* 0x010fc60003f05070 */
[----:B0-----:R-:W2:Y:S01]  /*748e0*/  LDL.LU R20, [R1+0x5448] ;  /* 0x0054480001147983 */ /* 0x001ea20000300800 */
[----:B---3--:R-:W-:Y:S02]  /*748f0*/  IADD3 R3, P4, R3, UR8, RZ ;  /* 0x0000000803037c10 */ /* 0x008fe4000ff9e0ff */
[----:B------:R-:W-:Y:S02]  /*74900*/  IADD3 R8, P5, R8, UR8, RZ ;  /* 0x0000000808087c10 */ /* 0x000fe4000ffbe0ff */
[----:B------:R-:W-:Y:S02]  /*74910*/  IADD3 R9, P6, R9, UR8, RZ ;  /* 0x0000000809097c10 */ /* 0x000fe4000ffde0ff */
[----:B------:R-:W-:Y:S02]  /*74920*/  IADD3 R10, P1, R10, UR8, RZ ;  /* 0x000000080a0a7c10 */ /* 0x000fe4000ff3e0ff */
[----:B------:R-:W-:Y:S01]  /*74930*/  IADD3 R11, P2, R11, UR8, RZ ;  /* 0x000000080b0b7c10 */ /* 0x000fe2000ff5e0ff */
[----:B------:R-:W-:Y:S01]  /*74940*/  STL [R1+0x23d4], R3 ;  /* 0x0023d40301007387 */ /* 0x000fe20000100800 */
[----:B------:R-:W-:-:S03]  /*74950*/  IADD3 R16, P3, R16, UR8, RZ ;  /* 0x0000000810107c10 */ /* 0x000fc6000ff7e0ff */
[----:B------:R-:W-:Y:S01]  /*74960*/  STL [R1+0x23cc], R8 ;  /* 0x0023cc0801007387 */ /* 0x000fe20000100800 */
[----:B------:R-:W-:-:S03]  /*74970*/  IADD3.X R17, R17, UR36, RZ, P4, !PT ;  /* 0x0000002411117c10 */ /* 0x000fc6000a7fe4ff */
[----:B------:R-:W-:Y:S01]  /*74980*/  STL [R1+0x23c4], R9 ;  /* 0x0023c40901007387 */ /* 0x000fe20000100800 */
[----:B------:R-:W-:-:S03]  /*74990*/  IADD3 R18, P4, R18, UR8, RZ ;  /* 0x0000000812127c10 */ /* 0x000fc6000ff9e0ff */
[----:B------:R-:W-:Y:S01]  /*749a0*/  STL [R1+0x23bc], R10 ;  /* 0x0023bc0a01007387 */ /* 0x000fe20000100800 */
[----:B------:R-:W-:-:S03]  /*749b0*/  IADD3.X R19, R19, UR36, RZ, P5, !PT ;  /* 0x0000002413137c10 */ /* 0x000fc6000affe4ff */
[----:B------:R-:W-:Y:S04]  /*749c0*/  STL [R1+0x28b4], R11 ;  /* 0x0028b40b01007387 */ /* 0x000fe80000100800 */
[----:B------:R-:W-:Y:S01]  /*749d0*/  STL [R1+0x28ac], R16 ;  /* 0x0028ac1001007387 */ /* 0x000fe20000100800 */
[----:B------:R-:W-:-:S03]  /*749e0*/  IADD3.X R21, R21, UR36, RZ, P6, !PT ;  /* 0x0000002415157c10 */ /* 0x000fc6000b7fe4ff */
[----:B------:R-:W-:Y:S01]  /*749f0*/  STL [R1+0x23d0], R17 ;  /* 0x0023d01101007387 */ /* 0x000fe20000100800 */
[----:B------:R-:W-:-:S03]  /*74a00*/  IADD3 R22, P6, R22, UR8, RZ ;  /* 0x0000000816167c10 */ /* 0x000fc6000ffde0ff */
[----:B------:R-:W-:Y:S01]  /*74a10*/  STL [R1+0x28a4], R18 ;  /* 0x0028a41201007387 */ /* 0x000fe20000100800 */
[----:B------:R-:W-:-:S03]  /*74a20*/  IADD3.X R23, R23, UR36, RZ, P1, !PT ;  /* 0x0000002417177c10 */ /* 0x000fc60008ffe4ff */
[----:B------:R-:W-:Y:S01]  /*74a30*/  STL [R1+0x23c8], R19 ;  /* 0x0023c81301007387 */ /* 0x000fe20000100800 */
[----:B------:R-:W-:Y:S02]  /*74a40*/  IADD3 R24, P1, R24, UR8, RZ ;  /* 0x0000000818187c10 */ /* 0x000fe4000ff3e0ff */
[----:B------:R-:W-:Y:S02]  /*74a50*/  IADD3.X R25, R25, UR36, RZ, P2, !PT ;  /* 0x0000002419197c10 */ /* 0x000fe400097fe4ff */
[----:B------:R-:W-:Y:S02]  /*74a60*/  IADD3 R26, P2, R26, UR8, RZ ;  /* 0x000000081a1a7c10 */ /* 0x000fe4000ff5e0ff */
[----:B------:R-:W-:Y:S02]  /*74a70*/  IADD3.X R27, R27, UR36, RZ, P3, !PT ;  /* 0x000000241b1b7c10 */ /* 0x000fe40009ffe4ff */
[----:B------:R-:W-:Y:S02]  /*74a80*/  IADD3 R28, P3, R28, UR8, RZ ;  /* 0x000000081c1c7c10 */ /* 0x000fe4000ff7e0ff */
[----:B------:R-:W-:-:S02]  /*74a90*/  IADD3.X R29, R29, UR36, RZ, P4, !PT ;  /* 0x000000241d1d7c10 */ /* 0x000fc4000a7fe4ff */
[----:B------:R-:W-:Y:S02]  /*74aa0*/  IADD3 R4, P4, R4, UR8, RZ ;  /* 0x0000000804047c10 */ /* 0x000fe4000ff9e0ff */
[----:B--2---:R-:W-:-:S05]  /*74ab0*/  IADD3 R20, P5, R20, UR8, RZ ;  /* 0x0000000814147c10 */ /* 0x004fca000ffbe0ff */
[----:B------:R-:W-:Y:S04]  /*74ac0*/  STL [R1+0x289c], R20 ;  /* 0x00289c1401007387 */ /* 0x000fe80000100800 */
[----:B------:R-:W-:Y:S04]  /*74ad0*/  STL [R1+0x23c0], R21 ;  /* 0x0023c01501007387 */ /* 0x000fe80000100800 */
[----:B------:R-:W-:Y:S04]  /*74ae0*/  STL [R1+0x2894], R22 ;  /* 0x0028941601007387 */ /* 0x000fe80000100800 */
[----:B------:R-:W-:Y:S04]  /*74af0*/  STL [R1+0x23b8], R23 ;  /* 0x0023b81701007387 */ /* 0x000fe80000100800 */
[----:B------:R-:W-:Y:S04]  /*74b00*/  STL [R1+0x288c], R24 ;  /* 0x00288c1801007387 */ /* 0x000fe80000100800 */
[----:B------:R-:W-:Y:S04]  /*74b10*/  STL [R1+0x28b0], R25 ;  /* 0x0028b01901007387 */ /* 0x000fe80000100800 */
[----:B------:R-:W-:Y:S01]  /*74b20*/  STL [R1+0x2884], R26 ;  /* 0x0028841a01007387 */ /* 0x000fe20000100800 */
[----:B------:R-:W-:-:S03]  /*74b30*/  IADD3.X R5, R5, UR36, RZ, P5, !PT ;  /* 0x0000002405057c10 */ /* 0x000fc6000affe4ff */
[----:B------:R-:W-:Y:S04]  /*74b40*/  STL [R1+0x28a8], R27 ;  /* 0x0028a81b01007387 */ /* 0x000fe80000100800 */
[----:B------:R-:W-:Y:S04]  /*74b50*/  STL [R1+0x287c], R28 ;  /* 0x00287c1c01007387 */ /* 0x000fe80000100800 */
[----:B------:R-:W-:Y:S04]  /*74b60*/  STL [R1+0x28a0], R29 ;  /* 0x0028a01d01007387 */ /* 0x000fe80000100800 */
[----:B------:R-:W-:Y:S04]  /*74b70*/  STL [R1+0x2874], R4 ;  /* 0x0028740401007387 */ /* 0x000fe80000100800 */
[----:B------:R-:W-:Y:S04]  /*74b80*/  STL [R1+0x2898], R5 ;  /* 0x0028980501007387 */ /* 0x000fe80000100800 */
[----:B------:R-:W2:Y:S01]  /*74b90*/  LDL.LU R12, [R1+0x2880] ;  /* 0x00288000010c7983 */ /* 0x000ea20000300800 */
[----:B------:R-:W-:-:S02]  /*74ba0*/  IADD3 R6, P5, R6, UR8, RZ ;  /* 0x0000000806067c10 */ /* 0x000fc4000ffbe0ff */
[----:B------:R-:W-:-:S03]  /*74bb0*/  IADD3.X R7, R7, UR36, RZ, P6, !PT ;  /* 0x0000002407077c10 */ /* 0x000fc6000b7fe4ff */
[----:B------:R-:W-:Y:S04]  /*74bc0*/  STL [R1+0x286c], R6 ;  /* 0x00286c0601007387 */ /* 0x000fe80000100800 */
[----:B--2---:R0:W-:Y:S04]  /*74bd0*/  STL [R1+0x5440], R12 ;  /* 0x0054400c01007387 */ /* 0x0041e80000100800 */
[----:B------:R-:W-:Y:S04]  /*74be0*/  STL [R1+0x2890], R7 ;  /* 0x0028900701007387 */ /* 0x000fe80000100800 */
[----:B0-----:R-:W2:Y:S01]  /*74bf0*/  LDL.LU R12, [R1+0x285c] ;  /* 0x00285c00010c7983 */ /* 0x001ea20000300800 */
[----:B------:R-:W-:-:S05]  /*74c00*/  IADD3 R0, P6, R0, UR8, RZ ;  /* 0x0000000800007c10 */ /* 0x000fca000ffde0ff */
[----:B------:R-:W-:Y:S04]  /*74c10*/  STL [R1+0x2864], R0 ;  /* 0x0028640001007387 */ /* 0x000fe80000100800 */
[----:B--2---:R0:W-:Y:S04]  /*74c20*/  STL [R1+0x5444], R12 ;  /* 0x0054440c01007387 */ /* 0x0041e80000100800 */
[----:B0-----:R-:W2:Y:S04]  /*74c30*/  LDL.LU R12, [R1+0x2888] ;  /* 0x00288800010c7983 */ /* 0x001ea80000300800 */
[----:B------:R-:W3:Y:S04]  /*74c40*/  LDL.LU R13, [R1+0x2854] ;  /* 0x00285400010d7983 */ /* 0x000ee80000300800 */
[----:B------:R-:W4:Y:S04]  /*74c50*/  LDL.LU R14, [R1+0x2878] ;  /* 0x00287800010e7983 */ /* 0x000f280000300800 */
        /* <DEDUP_REMOVED lines=25> */
[----:B------:R-:W3:Y:S01]  /*74df0*/  LDL.LU R0, [R1+0x2810] ;  /* 0x0028100001007983 */ /* 0x000ee20000300800 */
[----:B--2---:R-:W-:-:S05]  /*74e00*/  IADD3.X R12, R12, UR36, RZ, P1, !PT ;  /* 0x000000240c0c7c10 */ /* 0x004fca0008ffe4ff */
[----:B------:R0:W-:Y:S04]  /*74e10*/  STL [R1+0x2888], R12 ;  /* 0x0028880c01007387 */ /* 0x0001e80000100800 */
[----:B0-----:R-:W2:Y:S02]  /*74e20*/  LDL.LU R12, [R1+0x5444] ;  /* 0x00544400010c7983 */ /* 0x001ea40000300800 */
[----:B--2---:R-:W-:-:S05]  /*74e30*/  IADD3 R12, P1, R12, UR8, RZ ;  /* 0x000000080c0c7c10 */ /* 0x004fca000ff3e0ff */
[----:B------:R0:W-:Y:S04]  /*74e40*/  STL [R1+0x285c], R12 ;  /* 0x00285c0c01007387 */ /* 0x0001e80000100800 */
[----:B0-----:R-:W2:Y:S01]  /*74e50*/  LDL.LU R12, [R1+0x5440] ;  /* 0x00544000010c7983 */ /* 0x001ea20000300800 */
[----:B----4-:R-:W-:Y:S02]  /*74e60*/  IADD3.X R14, R14, UR36, RZ, P3, !PT ;  /* 0x000000240e0e7c10 */ /* 0x010fe40009ffe4ff */
[----:B---3--:R-:W-:Y:S02]  /*74e70*/  IADD3 R15, P3, R15, UR8, RZ ;  /* 0x000000080f0f7c10 */ /* 0x008fe4000ff7e0ff */
[----:B------:R-:W-:Y:S02]  /*74e80*/  IADD3.X R2, R2, UR36, RZ, P4, !PT ;  /* 0x0000002402027c10 */ /* 0x000fe4000a7fe4ff */
[----:B------:R-:W-:-:S02]  /*74e90*/  IADD3 R3, P4, R3, UR8, RZ ;  /* 0x0000000803037c10 */ /* 0x000fc4000ff9e0ff */
[----:B------:R-:W-:Y:S02]  /*74ea0*/  IADD3.X R8, R8, UR36, RZ, P5, !PT ;  /* 0x0000002408087c10 */ /* 0x000fe4000affe4ff */
[----:B------:R-:W-:Y:S02]  /*74eb0*/  IADD3 R9, P5, R9, UR8, RZ ;  /* 0x0000000809097c10 */ /* 0x000fe4000ffbe0ff */
[----:B------:R-:W-:Y:S02]  /*74ec0*/  IADD3.X R10, R10, UR36, RZ, P6, !PT ;  /* 0x000000240a0a7c10 */ /* 0x000fe4000b7fe4ff */
[----:B------:R-:W-:Y:S02]  /*74ed0*/  IADD3 R11, P6, R11, UR8, RZ ;  /* 0x000000080b0b7c10 */ /* 0x000fe4000ffde0ff */
        /* <DEDUP_REMOVED lines=12> */
[----:B--2---:R-:W-:Y:S02]  /*74fa0*/  IADD3.X R12, R12, UR36, RZ, P2, !PT ;  /* 0x000000240c0c7c10 */ /* 0x004fe400097fe4ff */
[----:B------:R-:W-:-:S03]  /*74fb0*/  IADD3 R13, P2, R13, UR8, RZ ;  /* 0x000000080d0d7c10 */ /* 0x000fc6000ff5e0ff */
[----:B------:R0:W-:Y:S04]  /*74fc0*/  STL [R1+0x2880], R12 ;  /* 0x0028800c01007387 */ /* 0x0001e80000100800 */
        /* <DEDUP_REMOVED lines=8> */
[----:B------:R-:W-:Y:S01]  /*75050*/  STL [R1+0x2860], R10 ;  /* 0x0028600a01007387 */ /* 0x000fe20000100800 */
[----:B------:R-:W-:-:S03]  /*75060*/  IADD3 R19, P2, R19, UR8, RZ ;  /* 0x0000000813137c10 */ /* 0x000fc6000ff5e0ff */
        /* <DEDUP_REMOVED lines=19> */
[----:B0-----:R-:W2:Y:S01]  /*751a0*/  LDL.LU R12, [R1+0x27dc] ;  /* 0x0027dc00010c7983 */ /* 0x001ea20000300800 */
[----:B------:R-:W-:-:S02]  /*751b0*/  IADD3.X R6, R6, UR36, RZ, P3, !PT ;  /* 0x0000002406067c10 */ /* 0x000fc40009ffe4ff */
[----:B------:R-:W-:-:S03]  /*751c0*/  IADD3 R7, P3, R7, UR8, RZ ;  /* 0x0000000807077c10 */ /* 0x000fc6000ff7e0ff */
[----:B------:R-:W-:Y:S04]  /*751d0*/  STL [R1+0x2818], R6 ;  /* 0x0028180601007387 */ /* 0x000fe80000100800 */
[----:B--2---:R0:W-:Y:S04]  /*751e0*/  STL [R1+0x5438], R12 ;  /* 0x0054380c01007387 */ /* 0x0041e80000100800 */
[----:B------:R-:W-:Y:S04]  /*751f0*/  STL [R1+0x27ec], R7 ;  /* 0x0027ec0701007387 */ /* 0x000fe80000100800 */
[----:B0-----:R-:W2:Y:S01]  /*75200*/  LDL.LU R12, [R1+0x2808] ;  /* 0x00280800010c7983 */ /* 0x001ea20000300800 */
[----:B------:R-:W-:-:S05]  /*75210*/  IADD3.X R0, R0, UR36, RZ, P4, !PT ;  /* 0x0000002400007c10 */ /* 0x000fca000a7fe4ff */
[----:B------:R-:W-:Y:S04]  /*75220*/  STL [R1+0x2810], R0 ;  /* 0x0028100001007387 */ /* 0x000fe80000100800 */
        /* <DEDUP_REMOVED lines=30> */
[----:B--2---:R-:W-:-:S05]  /*75410*/  IADD3 R12, P4, R12, UR8, RZ ;  /* 0x000000080c0c7c10 */ /* 0x004fca000ff9e0ff */
[----:B------:R0:W-:Y:S04]  /*75420*/  STL [R1+0x27e4], R12 ;  /* 0x0027e40c01007387 */ /* 0x0001e80000100800 */
[----:B0-----:R-:W2:Y:S02]  /*75430*/  LDL.LU R12, [R1+0x543c] ;  /* 0x00543c00010c7983 */ /* 0x001ea40000300800 */
[----:B--2---:R-:W-:-:S05]  /*75440*/  IADD3.X R12, R12, UR36, RZ, P5, !PT ;  /* 0x000000240c0c7c10 */ /* 0x004fca000affe4ff */
[----:B------:R0:W-:Y:S04]  /*75450*/  STL [R1+0x2808], R12 ;  /* 0x0028080c01007387 */ /* 0x0001e80000100800 */
[----:B0-----:R-:W2:Y:S01]  /*75460*/  LDL.LU R12, [R1+0x5438] ;  /* 0x00543800010c7983 */ /* 0x001ea20000300800 */
[----:B---3--:R-:W-:Y:S02]  /*75470*/  IADD3.X R13, R13, UR36, RZ, P6, !PT ;  /* 0x000000240d0d7c10 */ /* 0x008fe4000b7fe4ff */
[----:B----4-:R-:W-:Y:S02]  /*75480*/  IADD3 R14, P6, R14, UR8, RZ ;  /* 0x000000080e0e7c10 */ /* 0x010fe4000ffde0ff */
        /* <DEDUP_REMOVED lines=19> */
[----:B--2---:R-:W-:-:S05]  /*755c0*/  IADD3 R12, P5, R12, UR8, RZ ;  /* 0x000000080c0c7c10 */ /* 0x004fca000ffbe0ff */
[----:B------:R0:W-:Y:S04]  /*755d0*/  STL [R1+0x27dc], R12 ;  /* 0x0027dc0c01007387 */ /* 0x0001e80000100800 */
        /* <DEDUP_REMOVED lines=29> */
[----:B0-----:R-:W2:Y:S01]  /*757b0*/  LDL.LU R12, [R1+0x2788] ;  /* 0x00278800010c7983 */ /* 0x001ea20000300800 */
        /* <DEDUP_REMOVED lines=2005> */
[----:B------:R-:W-:-:S02]  /*7d510*/  IADD3.X R6, R6, UR41, RZ, P2, !PT ;  /* 0x0000002906067c10 */ /* 0x000fc400097fe4ff */
[----:B--2---:R-:W-:Y:S02]  /*7d520*/  IADD3.X R12, R12, UR41, RZ, P1, !PT ;  /* 0x000000290c0c7c10 */ /* 0x004fe40008ffe4ff */
        /* <DEDUP_REMOVED lines=31> */
[----:B------:R0:W-:Y:S04]  /*7d720*/  STL [R1+0x3000], R0 ;  /* 0x0030000001007387 */ /* 0x0001e80000100800 */
[----:B------:R-:W-:Y:S04]  /*7d730*/  STL [R1+0x2ff8], R6 ;  /* 0x002ff80601007387 */ /* 0x000fe80000100800 */
[----:B0-----:R-:W2:Y:S01]  /*7d740*/  LDL.LU R0, [R1+0x3074] ;  /* 0x0030740001007983 */ /* 0x001ea20000300800 */
[----:B------:R-:W-:-:S05]  /*7d750*/  IADD3 R7, P2, R7, UR6, RZ ;  /* 0x0000000607077c10 */ /* 0x000fca000ff5e0ff */
[----:B------:R-:W-:Y:S04]  /*7d760*/  STL [R1+0x3064], R7 ;  /* 0x0030640701007387 */ /* 0x000fe80000100800 */
[----:B--2---:R0:W-:Y:S04]  /*7d770*/  STL [R1+0x5388], R0 ;  /* 0x0053880001007387 */ /* 0x0041e80000100800 */
[----:B0-----:R-:W2:Y:S04]  /*7d780*/  LDL.LU R0, [R1+0x3008] ;  /* 0x0030080001007983 */ /* 0x001ea80000300800 */
        /* <DEDUP_REMOVED lines=58> */
[----:B------:R-:W-:Y:S02]  /*7db30*/  IADD3.X R5, R5, UR41, RZ, P1, !PT ;  /* 0x0000002905057c10 */ /* 0x000fe40008ffe4ff */
[----:B------:R-:W-:Y:S02]  /*7db40*/  IADD3.X R7, R7, UR41, RZ, P3, !PT ;  /* 0x0000002907077c10 */ /* 0x000fe40009ffe4ff */
[----:B------:R-:W-:Y:S02]  /*7db50*/  IADD3.X R6, R6, UR41, RZ, P2, !PT ;  /* 0x0000002906067c10 */ /* 0x000fe400097fe4ff */
[----:B--2---:R-:W-:-:S05]  /*7db60*/  IADD3 R0, P4, R0, UR6, RZ ;  /* 0x0000000600007c10 */ /* 0x004fca000ff9e0ff */
[----:B------:R0:W-:Y:S01]  /*7db70*/  STL [R1+0x3074], R0 ;  /* 0x0030740001007387 */ /* 0x0001e20000100800 */
[----:B------:R-:W-:Y:S02]  /*7db80*/  IADD3.X R16, R16, UR41, RZ, P4, !PT ;  /* 0x0000002910107c10 */ /* 0x000fe4000a7fe4ff */
[----:B------:R-:W-:Y:S01]  /*7db90*/  IADD3 R17, P4, R17, UR6, RZ ;  /* 0x0000000611117c10 */ /* 0x000fe2000ff9e0ff */
[----:B0-----:R1:W5:Y:S04]  /*7dba0*/  LDL.LU R0, [R1+0x5384] ;  /* 0x0053840001007983 */ /* 0x0013680000300800 */
[----:B------:R1:W-:Y:S04]  /*7dbb0*/  STL [R1+0x3010], R12 ;  /* 0x0030100c01007387 */ /* 0x0003e80000100800 */
        /* <DEDUP_REMOVED lines=16> */
[----:B------:R1:W-:Y:S01]  /*7dcc0*/  STL [R1+0x30a0], R23 ;  /* 0x0030a01701007387 */ /* 0x0003e20000100800 */
[----:B------:R-:W-:-:S03]  /*7dcd0*/  IADD3.X R28, R28, UR41, RZ, P4, !PT ;  /* 0x000000291c1c7c10 */ /* 0x000fc6000a7fe4ff */
        /* <DEDUP_REMOVED lines=10> */
[----:B------:R-:W-:Y:S05]  /*7dd80*/  @P0 BRA `(.L_x_1) ;  /* 0xfffffad400980947 */ /* 0x000fea000383ffff */
.L_x_0:
[----:B-1----:R-:W3:Y:S01]  /*7dd90*/  LDL R10, [R1+0xb8] ;  /* 0x0000b800010a7983 */ /* 0x002ee20000100800 */
[----:B------:R-:W-:Y:S01]  /*7dda0*/  ULDC UR5, c[0x0][0x248] ;  /* 0x0000920000057ab9 */ /* 0x000fe20000000800 */
[----:B------:R-:W0:Y:S01]  /*7ddb0*/  LDC R4, c[0x0][0x244] ;  /* 0x00009100ff047b82 */ /* 0x000e220000000800 */
[----:B------:R-:W-:Y:S01]  /*7ddc0*/  ULDC.64 UR36, c[0x0][0x228] ;  /* 0x00008a0000247ab9 */ /* 0x000fe20000000a00 */
[----:B------:R-:W-:Y:S01]  /*7ddd0*/  ULDC UR6, c[0x0][0x248] ;  /* 0x0000920000067ab9 */ /* 0x000fe20000000800 */
[----:B------:R-:W-:Y:S01]  /*7dde0*/  ULDC UR7, c[0x0][0x248] ;  /* 0x0000920000077ab9 */ /* 0x000fe20000000800 */
[----:B------:R-:W-:Y:S01]  /*7ddf0*/  ULDC.64 UR34, c[0x0][0x228] ;  /* 0x00008a0000227ab9 */ /* 0x000fe20000000a00 */
[----:B------:R-:W-:Y:S01]  /*7de00*/  ULDC.64 UR10, c[0x0][0x220] ;  /* 0x00008800000a7ab9 */ /* 0x000fe20000000a00 */
[----:B------:R-:W-:Y:S01]  /*7de10*/  ULDC.64 UR8, c[0x0][0x220] ;  /* 0x0000880000087ab9 */ /* 0x000fe20000000a00 */
[----:B------:R-:W-:Y:S01]  /*7de20*/  ULDC.64 UR24, c[0x0][0x228] ;  /* 0x00008a0000187ab9 */ /* 0x000fe20000000a00 */
[----:B------:R-:W1:Y:S01]  /*7de30*/  LDC R7, c[0x0][0x244] ;  /* 0x00009100ff077b82 */ /* 0x000e620000000800 */
[----:B------:R-:W-:Y:S01]  /*7de40*/  ULDC UR13, c[0x0][0x228] ;  /* 0x00008a00000d7ab9 */ /* 0x000fe20000000800 */
[----:B------:R-:W-:Y:S01]  /*7de50*/  ULDC UR12, c[0x0][0x228] ;  /* 0x00008a00000c7ab9 */ /* 0x000fe20000000800 */
[----:B------:R-:W-:Y:S01]  /*7de60*/  ULDC UR58, c[0x0][0x228] ;  /* 0x00008a00003a7ab9 */ /* 0x000fe20000000800 */
[----:B------:R-:W-:Y:S01]  /*7de70*/  ULDC UR59, c[0x0][0x228] ;  /* 0x00008a00003b7ab9 */ /* 0x000fe20000000800 */
[----:B------:R-:W-:Y:S01]  /*7de80*/  ULDC UR56, c[0x0][0x228] ;  /* 0x00008a0000387ab9 */ /* 0x000fe20000000800 */
[----:B------:R-:W-:Y:S01]  /*7de90*/  ULDC UR61, c[0x0][0x228] ;  /* 0x00008a00003d7ab9 */ /* 0x000fe20000000800 */
[----:B------:R-:W-:Y:S01]  /*7dea0*/  ULDC UR60, c[0x0][0x228] ;  /* 0x00008a00003c7ab9 */ /* 0x000fe20000000800 */
[----:B------:R-:W2:Y:S01]  /*7deb0*/  LDC R27, c[0x0][0x244] ;  /* 0x00009100ff1b7b82 */ /* 0x000ea20000000800 */
[----:B------:R-:W-:Y:S01]  /*7dec0*/  ULDC UR57, c[0x0][0x228] ;  /* 0x00008a0000397ab9 */ /* 0x000fe20000000800 */
        /* <DEDUP_REMOVED lines=34> */
[----:B---3-5:R-:W-:Y:S01]  /*7e0f0*/  IMAD R0, R10, UR5, RZ ;  /* 0x000000050a007c24 */ /* 0x028fe2000f8e02ff */
[----:B------:R-:W-:-:S03]  /*7e100*/  ULDC UR5, c[0x0][0x248] ;  /* 0x0000920000057ab9 */ /* 0x000fc60000000800 */
[----:B------:R-:W-:Y:S01]  /*7e110*/  VIADD R0, R0, UR5 ;  /* 0x0000000500007c36 */ /* 0x000fe20008000000 */
        /* <DEDUP_REMOVED lines=446> */
[----:B------:R-:W-:-:S04]  /*7fd00*/  ULDC UR5, c[0x0][0x248] ;  /* 0x0000920000057ab9 */ /* 0x000fc80000000800 */
[----:B------:R3:W-:Y:S02]  /*7fd10*/  STL [R1+0x1a0], R2 ;  /* 0x0001a00201007387 */ /* 0x0007e40000100800 */
[----:B---3--:R-:W-:Y:S01]  /*7fd20*/  VIADD R2, R2, UR5 ;  /* 0x0000000502027c36 */ /* 0x008fe20008000000 */
[----:B------:R-:W-:-:S03]  /*7fd30*/  ULDC UR5, c[0x0][0x248] ;  /* 0x0000920000057ab9 */ /* 0x000fc60000000800 */
[----:B------:R-:W-:Y:S01]  /*7fd40*/  VIADD R0, R2, UR5 ;  /* 0x0000000502007c36 */ /* 0x000fe20008000000 */
[----:B------:R-:W-:Y:S01]  /*7fd50*/  STL [R1+0x19c], R2 ;  /* 0x00019c0201007387 */ /* 0x000fe20000100800 */
[----:B------:R-:W-:-:S03]  /*7fd60*/  ULDC UR5, c[0x0][0x248] ;  /* 0x0000920000057ab9 */ /* 0x000fc60000000800 */
[----:B------:R3:W-:Y:S02]  /*7fd70*/  STL [R1+0x198], R0 ;  /* 0x0001980001007387 */ /* 0x0007e40000100800 */
[----:B---3--:R-:W-:Y:S01]  /*7fd80*/  VIADD R0, R0, UR5 ;  /* 0x0000000500007c36 */ /* 0x008fe20008000000 */
[----:B------:R-:W-:-:S04]  /*7fd90*/  ULDC UR5, c[0x0][0x248] ;  /* 0x0000920000057ab9 */ /* 0x000fc80000000800 */
[----:B------:R3:W-:Y:S02]  /*7fda0*/  STL [R1+0x194], R0 ;  /* 0x0001940001007387 */ /* 0x0007e40000100800 */
[----:B---3--:R-:W-:Y:S01]  /*7fdb0*/  VIADD R0, R0, UR5 ;  /* 0x0000000500007c36 */ /* 0x008fe20008000000 */
[----:B------:R-:W-:-:S03]  /*7fdc0*/  ULDC UR5, c[0x0][0x248] ;  /* 0x0000920000057ab9 */ /* 0x000fc60000000800 */
[----:B------:R-:W-:Y:S01]  /*7fdd0*/  VIADD R8, R0, UR5 ;  /* 0x0000000500087c36 */ /* 0x000fe20008000000 */
[----:B------:R-:W-:Y:S01]  /*7fde0*/  ULDC UR5, c[0x0][0x248] ;  /* 0x0000920000057ab9 */ /* 0x000fe20000000800 */
[----:B------:R3:W-:Y:S02]  /*7fdf0*/  STL [R1+0x190], R0 ;  /* 0x0001900001007387 */ /* 0x0007e40000100800 */
[----:B------:R-:W-:Y:S01]  /*7fe00*/  VIADD R17, R8, UR5 ;  /* 0x0000000508117c36 */ /* 0x000fe20008000000 */
[----:B------:R-:W-:Y:S01]  /*7fe10*/  ULDC UR5, c[0x0][0x248] ;  /* 0x0000920000057ab9 */ /* 0x000fe20000000800 */
[----:B------:R-:W-:Y:S02]  /*7fe20*/  STL [R1+0x18c], R8 ;  /* 0x00018c0801007387 */ /* 0x000fe40000100800 */
[----:B------:R-:W-:Y:S01]  /*7fe30*/  VIADD R23, R17, UR5 ;  /* 0x0000000511177c36 */ /* 0x000fe20008000000 */
[----:B------:R-:W-:Y:S01]  /*7fe40*/  ULDC UR5, c[0x0][0x248] ;  /* 0x0000920000057ab9 */ /* 0x000fe20000000800 */
[----:B------:R-:W-:Y:S02]  /*7fe50*/  STL [R1+0x188], R17 ;  /* 0x0001881101007387 */ /* 0x000fe40000100800 */
[----:B------:R-:W-:Y:S01]  /*7fe60*/  VIADD R18, R23, UR5 ;  /* 0x0000000517127c36 */ /* 0x000fe20008000000 */
[----:B------:R-:W-:-:S03]  /*7fe70*/  ULDC UR5, c[0x0][0x248] ;  /* 0x0000920000057ab9 */ /* 0x000fc60000000800 */
[----:B------:R-:W-:Y:S01]  /*7fe80*/  VIADD R16, R18, UR5 ;  /* 0x0000000512107c36 */ /* 0x000fe20008000000 */
[----:B------:R-:W-:Y:S01]  /*7fe90*/  ULDC UR5, c[0x0][0x248] ;  /* 0x0000920000057ab9 */ /* 0x000fe20000000800 */
[----:B------:R-:W-:Y:S02]  /*7fea0*/  STL [R1+0x180], R18 ;  /* 0x0001801201007387 */ /* 0x000fe40000100800 */
[----:B---3--:R-:W-:Y:S01]  /*7feb0*/  VIADD R0, R16, UR5 ;  /* 0x0000000510007c36 */ /* 0x008fe20008000000 */
[----:B------:R-:W-:Y:S01]  /*7fec0*/  ULDC UR5, c[0x0][0x248] ;  /* 0x0000920000057ab9 */ /* 0x000fe20000000800 */
[----:B------:R-:W-:Y:S04]  /*7fed0*/  STL [R1+0x17c], R16 ;  /* 0x00017c1001007387 */ /* 0x000fe80000100800 */
[----:B------:R3:W-:Y:S02]  /*7fee0*/  STL [R1+0x178], R0 ;  /* 0x0001780001007387 */ /* 0x0007e40000100800 */
[----:B---3--:R-:W-:Y:S01]  /*7fef0*/  VIADD R0, R0, UR5 ;  /* 0x0000000500007c36 */ /* 0x008fe20008000000 */
[----:B------:R-:W-:-:S04]  /*7ff00*/  ULDC UR5, c[0x0][0x248] ;  /* 0x0000920000057ab9 */ /* 0x000fc80000000800 */
        /* <DEDUP_REMOVED lines=194> */
[----:B------:R3:W-:Y:S04]  /*80b30*/  STL [R1+0x5c], R0 ;  /* 0x00005c0001007387 */ /* 0x0007e80000100800 */
[----:B------:R-:W4:Y:S01]  /*80b40*/  LDL R2, [R1+0xbc] ;  /* 0x0000bc0001027983 */ /* 0x000f220000100800 */
        /* <DEDUP_REMOVED lines=9> */
[----:B------:R3:W-:Y:S01]  /*80be0*/  STL [R1+0x50], R0 ;  /* 0x0000500001007387 */ /* 0x0007e20000100800 */
[----:B------:R-:W-:-:S03]  /*80bf0*/  ULDC UR5, c[0x0][0x248] ;  /* 0x0000920000057ab9 */ /* 0x000fc60000000800 */
[----:B------:R0:W-:Y:S01]  /*80c00*/  STL [R1+0x4c], R3 ;  /* 0x00004c0301007387 */ /* 0x0001e20000100800 */
[----:B---3--:R-:W-:Y:S02]  /*80c10*/  VIADD R0, R10, 0x1ab ;  /* 0x000001ab0a007836 */ /* 0x008fe40000000000 */
[----:B0-----:R-:W-:Y:S01]  /*80c20*/  VIADD R3, R3, UR5 ;  /* 0x0000000503037c36 */ /* 0x001fe20008000000 */
[----:B------:R-:W-:-:S04]  /*80c30*/  ULDC UR5, c[0x0][0x248] ;  /* 0x0000920000057ab9 */ /* 0x000fc80000000800 */
[----:B------:R0:W-:Y:S01]  /*80c40*/  STL [R1+0x48], R3 ;  /* 0x0000480301007387 */ /* 0x0001e20000100800 */
[----:B------:R-:W-:Y:S01]  /*80c50*/  ISETP.GE.AND P3, PT, R0, UR37, PT ;  /* 0x0000002500007c0c */ /* 0x000fe2000bf66270 */
[----:B------:R-:W-:Y:S01]  /*80c60*/  ULDC UR37, c[0x0][0x228] ;  /* 0x00008a0000257ab9 */ /* 0x000fe20000000800 */
[----:B0-----:R-:W-:Y:S01]  /*80c70*/  VIADD R3, R3, UR5 ;  /* 0x0000000503037c36 */ /* 0x001fe20008000000 */
[----:B------:R-:W-:-:S03]  /*80c80*/  ULDC UR5, c[0x0][0x244] ;  /* 0x0000910000057ab9 */ /* 0x000fc60000000800 */
[----:B------:R-:W-:Y:S01]  /*80c90*/  VIADD R0, R3, UR6 ;  /* 0x0000000603007c36 */ /* 0x000fe20008000000 */
[----:B------:R-:W-:Y:S01]  /*80ca0*/  ULDC UR6, c[0x0][0x248] ;  /* 0x0000920000067ab9 */ /* 0x000fe20000000800 */
[----:B------:R0:W-:Y:S04]  /*80cb0*/  STL [R1+0x44], R3 ;  /* 0x0000440301007387 */ /* 0x0001e80000100800 */
[----:B------:R3:W-:Y:S01]  /*80cc0*/  STL [R1+0x40], R0 ;  /* 0x0000400001007387 */ /* 0x0007e20000100800 */
[----:B0-----:R-:W-:Y:S02]  /*80cd0*/  VIADD R3, R0, UR6 ;  /* 0x0000000600037c36 */ /* 0x001fe40008000000 */
[----:B---3--:R-:W-:-:S03]  /*80ce0*/  VIADD R0, R10, 0x1aa ;  /* 0x000001aa0a007836 */ /* 0x008fc60000000000 */
[----:B------:R0:W-:Y:S02]  /*80cf0*/  STL [R1+0x3c], R3 ;  /* 0x00003c0301007387 */ /* 0x0001e40000100800 */
[----:B------:R-:W-:Y:S01]  /*80d00*/  ISETP.GE.AND P0, PT, R0, UR35, PT ;  /* 0x0000002300007c0c */ /* 0x000fe2000bf06270 */
[----:B------:R-:W-:Y:S01]  /*80d10*/  ULDC UR35, c[0x0][0x228] ;  /* 0x00008a0000237ab9 */ /* 0x000fe20000000800 */
[----:B0-----:R-:W-:Y:S01]  /*80d20*/  VIADD R3, R3, UR7 ;  /* 0x0000000703037c36 */ /* 0x001fe20008000000 */
[----:B------:R-:W-:-:S04]  /*80d30*/  ULDC.64 UR6, c[0x0][0x220] ;  /* 0x0000880000067ab9 */ /* 0x000fc80000000a00 */
[----:B------:R0:W-:Y:S01]  /*80d40*/  STL [R1+0x38], R3 ;  /* 0x0000380301007387 */ /* 0x0001e20000100800 */
[----:B----4-:R-:W-:Y:S01]  /*80d50*/  IMAD R2, R2, UR5, RZ ;  /* 0x0000000502027c24 */ /* 0x010fe2000f8e02ff */
[----:B------:R-:W-:Y:S02]  /*80d60*/  ULDC UR5, c[0x0][0x248] ;  /* 0x0000920000057ab9 */ /* 0x000fe40000000800 */
[----:B0-----:R-:W-:Y:S01]  /*80d70*/  VIADD R3, R3, UR5 ;  /* 0x0000000503037c36 */ /* 0x001fe20008000000 */
[----:B------:R-:W-:Y:S01]  /*80d80*/  ULDC UR5, c[0x0][0x248] ;  /* 0x0000920000057ab9 */ /* 0x000fe20000000800 */
[----:B------:R-:W-:Y:S01]  /*80d90*/  IADD3 R0, P1, R2, UR6, RZ ;  /* 0x0000000602007c10 */ /* 0x000fe2000ff3e0ff */
[----:B------:R-:W-:-:S04]  /*80da0*/  IMAD R4, R4, 0x40, R2 ;  /* 0x0000004004047824 */ /* 0x000fc800078e0202 */
[----:B------:R0:W-:Y:S01]  /*80db0*/  STL [R1+0x6584], R0 ;  /* 0x0065840001007387 */ /* 0x0001e20000100800 */
[----:B------:R-:W-:Y:S01]  /*80dc0*/  LEA.HI.X.SX32 R2, R2, UR7, 0x1, P1 ;  /* 0x0000000702027c11 */ /* 0x000fe200088f0eff */
[----:B------:R-:W-:Y:S02]  /*80dd0*/  ULDC.64 UR6, c[0x0][0x220] ;  /* 0x0000880000067ab9 */ /* 0x000fe40000000a00 */
[----:B0-----:R-:W3:Y:S04]  /*80de0*/  LDL.LU R0, [R1+0x190] ;  /* 0x0001900001007983 */ /* 0x001ee80000300800 */
[----:B------:R0:W-:Y:S04]  /*80df0*/  STL [R1+0x34], R3 ;  /* 0x0000340301007387 */ /* 0x0001e80000100800 */
[----:B------:R4:W-:Y:S01]  /*80e00*/  STL [R1+0x6580], R2 ;  /* 0x0065800201007387 */ /* 0x0009e20000100800 */
[----:B0-----:R-:W-:Y:S01]  /*80e10*/  VIADD R3, R3, UR5 ;  /* 0x0000000503037c36 */ /* 0x001fe20008000000 */
[----:B------:R-:W-:-:S03]  /*80e20*/  ULDC UR5, c[0x0][0x248] ;  /* 0x0000920000057ab9 */ /* 0x000fc60000000800 */
[----:B------:R-:W-:Y:S01]  /*80e30*/  VIADD R5, R3, UR5 ;  /* 0x0000000503057c36 */ /* 0x000fe20008000000 */
[----:B------:R0:W-:Y:S01]  /*80e40*/  STL [R1+0x30], R3 ;  /* 0x0000300301007387 */ /* 0x0001e20000100800 */
[----:B-1----:R-:W-:Y:S01]  /*80e50*/  IMAD R7, R7, 0x40, R4 ;  /* 0x0000004007077824 */ /* 0x002fe200078e0204 */
[----:B------:R-:W-:Y:S02]  /*80e60*/  ULDC UR5, c[0x0][0x248] ;  /* 0x0000920000057ab9 */ /* 0x000fe40000000800 */
[----:B----4-:R-:W-:Y:S01]  /*80e70*/  VIADD R2, R5, UR5 ;  /* 0x0000000505027c36 */ /* 0x010fe20008000000 */
[----:B------:R-:W-:Y:S01]  /*80e80*/  ULDC UR5, c[0x0][0x248] ;  /* 0x0000920000057ab9 */ /* 0x000fe20000000800 */
[----:B0-----:R-:W-:Y:S01]  /*80e90*/  IADD3 R3, P1, R4, UR6, RZ ;  /* 0x0000000604037c10 */ /* 0x001fe2000ff3e0ff */
[----:B------:R-:W-:-:S03]  /*80ea0*/  ULDC UR6, c[0x0][0x248] ;  /* 0x0000920000067ab9 */ /* 0x000fc60000000800 */
[----:B------:R-:W-:Y:S01]  /*80eb0*/  LEA.HI.X.SX32 R4, R4, UR7, 0x1, P1 ;  /* 0x0000000704047c11 */ /* 0x000fe200088f0eff */
[----:B------:R-:W-:Y:S04]  /*80ec0*/  STL [R1+0x6588], R3 ;  /* 0x0065880301007387 */ /* 0x000fe80000100800 */
[----:B------:R-:W-:Y:S04]  /*80ed0*/  STL [R1+0x2c], R5 ;  /* 0x00002c0501007387 */ /* 0x000fe80000100800 */
[----:B------:R0:W-:Y:S01]  /*80ee0*/  STL [R1+0x658c], R4 ;  /* 0x00658c0401007387 */ /* 0x0001e20000100800 */
[----:B--2---:R-:W-:-:S03]  /*80ef0*/  IMAD R27, R27, 0x40, R7 ;  /* 0x000000401b1b7824 */ /* 0x004fc600078e0207 */
[----:B0-----:R-:W2:Y:S04]  /*80f00*/  LDL.LU R4, [R1+0x198] ;  /* 0x0001980001047983 */ /* 0x001ea80000300800 */
[----:B------:R0:W-:Y:S01]  /*80f10*/  STL [R1+0x28], R2 ;  /* 0x0000280201007387 */ /* 0x0001e20000100800 */
[----:B------:R-:W-:Y:S01]  /*80f20*/  IADD3 R5, P2, R7, UR10, RZ ;  /* 0x0000000a07057c10 */ /* 0x000fe2000ff5e0ff */
[----:B------:R-:W-:Y:S01]  /*80f30*/  IMAD.MOV.U32 R3, RZ, RZ, R17 ;  /* 0x000000ffff037224 */ /* 0x000fe200078e0011 */
[----:B------:R-:W-:Y:S01]  /*80f40*/  IADD3 R6, P1, R27, UR8, RZ ;  /* 0x000000081b067c10 */ /* 0x000fe2000ff3e0ff */
[----:B------:R-:W-:Y:S01]  /*80f50*/  ULDC UR8, c[0x0][0x228] ;  /* 0x00008a0000087ab9 */ /* 0x000fe20000000800 */
[----:B0-----:R-:W-:Y:S01]  /*80f60*/  VIADD R2, R2, UR5 ;  /* 0x0000000502027c36 */ /* 0x001fe20008000000 */
[----:B------:R-:W-:Y:S01]  /*80f70*/  ULDC UR5, c[0x0][0x248] ;  /* 0x0000920000057ab9 */ /* 0x000fe20000000800 */
[----:B------:R-:W-:-:S03]  /*80f80*/  ULDC UR10, c[0x0][0x228] ;  /* 0x00008a00000a7ab9 */ /* 0x000fc60000000800 */
[----:B------:R0:W-:Y:S01]  /*80f90*/  STL [R1+0x24], R2 ;  /* 0x0000240201007387 */ /* 0x0001e20000100800 */
[----:B------:R-:W-:Y:S01]  /*80fa0*/  LEA.HI.X.SX32 R7, R7, UR11, 0x1, P2 ;  /* 0x0000000b07077c11 */ /* 0x000fe200090f0eff */
[----:B------:R-:W-:Y:S02]  /*80fb0*/  ULDC UR11, c[0x0][0x228] ;  /* 0x00008a00000b7ab9 */ /* 0x000fe40000000800 */
[----:B------:R-:W-:Y:S01]  /*80fc0*/  STL [R1+0x6590], R5 ;  /* 0x0065900501007387 */ /* 0x000fe20000100800 */
[----:B0-----:R-:W-:Y:S01]  /*80fd0*/  VIADD R2, R2, UR6 ;  /* 0x0000000602027c36 */ /* 0x001fe20008000000 */
[----:B------:R-:W-:Y:S01]  /*80fe0*/  LEA.HI.X.SX32 R27, R27, UR9, 0x1, P1 ;  /* 0x000000091b1b7c11 */ /* 0x000fe200088f0eff */
[----:B------:R-:W-:Y:S01]  /*80ff0*/  ULDC UR6, c[0x0][0x248] ;  /* 0x0000920000067ab9 */ /* 0x000fe20000000800 */
[----:B------:R-:W-:Y:S02]  /*81000*/  ULDC UR9, c[0x0][0x248] ;  /* 0x0000920000097ab9 */ /* 0x000fe40000000800 */
[----:B------:R0:W-:Y:S04]  /*81010*/  STL [R1+0x20], R2 ;  /* 0x0000200201007387 */ /* 0x0001e80000100800 */
[----:B------:R-:W-:Y:S01]  /*81020*/  STL [R1+0x6594], R6 ;  /* 0x0065940601007387 */ /* 0x000fe20000100800 */
[----:B0-----:R-:W-:-:S03]  /*81030*/  VIADD R2, R2, UR5 ;  /* 0x0000000502027c36 */ /* 0x001fc60008000000 */
[----:B------:R-:W-:Y:S01]  /*81040*/  STL [R1+0x6598], R7 ;  /* 0x0065980701007387 */ /* 0x000fe20000100800 */
[----:B------:R-:W-:-:S03]  /*81050*/  ULDC UR5, c[0x0][0x248] ;  /* 0x0000920000057ab9 */ /* 0x000fc60000000800 */
[----:B------:R0:W-:Y:S04]  /*81060*/  STL [R1+0x1c], R2 ;  /* 0x00001c0201007387 */ /* 0x0001e80000100800 */
[----:B------:R1:W-:Y:S01]  /*81070*/  STL [R1+0x659c], R27 ;  /* 0x00659c1b01007387 */ /* 0x0003e20000100800 */
[----:B0-----:R-:W-:Y:S01]  /*81080*/  VIADD R2, R2, UR5 ;  /* 0x0000000502027c36 */ /* 0x001fe20008000000 */
[----:B------:R-:W-:Y:S02]  /*81090*/  ULDC UR5, c[0x0][0x248] ;  /* 0x0000920000057ab9 */ /* 0x000fe40000000800 */
[----:B-1----:R-:W4:Y:S04]  /*810a0*/  LDL.LU R27, [R1+0x194] ;  /* 0x00019400011b7983 */ /* 0x002f280000300800 */
[----:B------:R0:W-:Y:S02]  /*810b0*/  STL [R1+0x18], R2 ;  /* 0x0000180201007387 */ /* 0x0001e40000100800 */
[----:B0-----:R-:W-:Y:S01]  /*810c0*/  VIADD R2, R2, UR5 ;  /* 0x0000000502027c36 */ /* 0x001fe20008000000 */
[----:B------:R-:W-:-:S04]  /*810d0*/  ULDC UR5, c[0x0][0x248] ;  /* 0x0000920000057ab9 */ /* 0x000fc80000000800 */
        /* <DEDUP_REMOVED lines=22> */
[----:B------:R-:W-:Y:S01]  /*81240*/  ULDC UR5, c[0x0][0x248] ;  /* 0x0000920000057ab9 */ /* 0x000fe20000000800 */
[----:B------:R0:W-:Y:S02]  /*81250*/  STL [R1], R2 ;  /* 0x0000000201007387 */ /* 0x0001e40000100800 */
[----:B------:R-:W-:Y:S01]  /*81260*/  VIADD R24, R25, UR5 ;  /* 0x0000000519187c36 */ /* 0x000fe20008000000 */
[----:B------:R-:W-:Y:S01]  /*81270*/  ULDC UR5, c[0x0][0x248] ;  /* 0x0000920000057ab9 */ /* 0x000fe20000000800 */
[----:B------:R-:W-:Y:S04]  /*81280*/  STL [R1+0x65ac], R29 ;  /* 0x0065ac1d01007387 */ /* 0x000fe80000100800 */
[----:B------:R1:W-:Y:S01]  /*81290*/  STL [R1+0x65a8], R28 ;  /* 0x0065a81c01007387 */ /* 0x0003e20000100800 */
[----:B0-----:R-:W-:-:S02]  /*812a0*/  IMAD.MOV.U32 R2, RZ, RZ, R22 ;  /* 0x000000ffff027224 */ /* 0x001fc400078e0016 */
[----:B-1----:R-:W-:Y:S02]  /*812b0*/  IMAD.MOV.U32 R28, RZ, RZ, R23 ;  /* 0x000000ffff1c7224 */ /* 0x002fe400078e0017 */
[----:B------:R-:W-:Y:S01]  /*812c0*/  VIADD R23, R24, UR5 ;  /* 0x0000000518177c36 */ /* 0x000fe20008000000 */
[----:B------:R-:W-:-:S03]  /*812d0*/  ULDC UR5, c[0x0][0x248] ;  /* 0x0000920000057ab9 */ /* 0x000fc60000000800 */
[----:B------:R-:W-:Y:S01]  /*812e0*/  VIADD R22, R23, UR5 ;  /* 0x0000000517167c36 */ /* 0x000fe20008000000 */
[----:B------:R-:W-:Y:S01]  /*812f0*/  ULDC UR5, c[0x0][0x248] ;  /* 0x0000920000057ab9 */ /* 0x000fe20000000800 */
[----:B------:R-:W-:Y:S02]  /*81300*/  IMAD.MOV.U32 R5, RZ, RZ, R21 ;  /* 0x000000ffff057224 */ /* 0x000fe400078e0015 */
[----:B------:R-:W-:Y:S01]  /*81310*/  VIADD R21, R22, UR5 ;  /* 0x0000000516157c36 */ /* 0x000fe20008000000 */
[----:B------:R-:W-:Y:S01]  /*81320*/  ULDC UR5, c[0x0][0x248] ;  /* 0x0000920000057ab9 */ /* 0x000fe20000000800 */
[----:B------:R-:W-:Y:S02]  /*81330*/  IMAD.MOV.U32 R6, RZ, RZ, R20 ;  /* 0x000000ffff067224 */ /* 0x000fe400078e0014 */
[----:B------:R-:W-:Y:S01]  /*81340*/  VIADD R20, R21, UR5 ;  /* 0x0000000515147c36 */ /* 0x000fe20008000000 */
[----:B------:R-:W-:Y:S01]  /*81350*/  ULDC UR5, c[0x0][0x248] ;  /* 0x0000920000057ab9 */ /* 0x000fe20000000800 */
[----:B------:R-:W-:-:S02]  /*81360*/  IMAD.MOV.U32 R29, RZ, RZ, R19 ;  /* 0x000000ffff1d7224 */ /* 0x000fc400078e0013 */
[----:B------:R-:W-:Y:S01]  /*81370*/  VIADD R19, R20, UR5 ;  /* 0x0000000514137c36 */ /* 0x000fe20008000000 */
[----:B------:R-:W-:Y:S01]  /*81380*/  ULDC UR5, c[0x0][0x248] ;  /* 0x0000920000057ab9 */ /* 0x000fe20000000800 */
[----:B------:R-:W-:Y:S01]  /*81390*/  IMAD.MOV.U32 R7, RZ, RZ, R18 ;  /* 0x000000ffff077224 */ /* 0x000fe200078e0012 */
[----:B------:R0:W-:Y:S01]  /*813a0*/  STL [R1+0x65b0], R26 ;  /* 0x0065b01a01007387 */ /* 0x0001e20000100800 */
[----:B------:R-:W-:Y:S01]  /*813b0*/  VIADD R18, R19, UR5 ;  /* 0x0000000513127c36 */ /* 0x000fe20008000000 */
[----:B------:R-:W-:Y:S02]  /*813c0*/  ULDC UR5, c[0x0][0x248] ;  /* 0x0000920000057ab9 */ /* 0x000fe40000000800 */
[----:B------:R-:W-:Y:S01]  /*813d0*/  STL [R1+0x65b4], R25 ;  /* 0x0065b41901007387 */ /* 0x000fe20000100800 */
[----:B------:R-:W-:Y:S01]  /*813e0*/  VIADD R17, R18, UR5 ;  /* 0x0000000512117c36 */ /* 0x000fe20008000000 */
[----:B------:R-:W-:Y:S02]  /*813f0*/  ULDC UR5, c[0x0][0x248] ;  /* 0x0000920000057ab9 */ /* 0x000fe40000000800 */
[----:B------:R-:W-:Y:S04]  /*81400*/  STL [R1+0x65a4], R24 ;  /* 0x0065a41801007387 */ /* 0x000fe80000100800 */
[----:B------:R-:W-:Y:S04]  /*81410*/  STL [R1+0x65b8], R23 ;  /* 0x0065b81701007387 */ /* 0x000fe80000100800 */
[----:B------:R1:W-:Y:S01]  /*81420*/  STL [R1+0x65a0], R22 ;  /* 0x0065a01601007387 */ /* 0x0003e20000100800 */
[----:B0-----:R-:W-:-:S02]  /*81430*/  IMAD.MOV.U32 R26, RZ, RZ, R16 ;  /* 0x000000ffff1a7224 */ /* 0x001fc400078e0010 */
[----:B------:R-:W-:Y:S01]  /*81440*/  VIADD R16, R17, UR5 ;  /* 0x0000000511107c36 */ /* 0x000fe20008000000 */
[----:B------:R-:W-:Y:S01]  /*81450*/  ULDC UR5, c[0x0][0x248] ;  /* 0x0000920000057ab9 */ /* 0x000fe20000000800 */
[----:B-1----:R-:W3:Y:S04]  /*81460*/  LDL.LU R22, [R1+0x2214] ;  /* 0x0022140001167983 */ /* 0x002ee80000300800 */
[----:B------:R0:W-:Y:S04]  /*81470*/  STL [R1+0x65bc], R21 ;  /* 0x0065bc1501007387 */ /* 0x0001e80000100800 */
[----:B------:R-:W-:Y:S04]  /*81480*/  STL [R1+0x65c0], R20 ;  /* 0x0065c01401007387 */ /* 0x000fe80000100800 */
[----:B------:R-:W-:Y:S04]  /*81490*/  STL [R1+0x65c4], R19 ;  /* 0x0065c41301007387 */ /* 0x000fe80000100800 */
[----:B------:R1:W-:Y:S04]  /*814a0*/  STL [R1+0x65c8], R18 ;  /* 0x0065c81201007387 */ /* 0x0003e80000100800 */
[----:B------:R1:W-:Y:S01]  /*814b0*/  STL [R1+0x65cc], R17 ;  /* 0x0065cc1101007387 */ /* 0x0003e20000100800 */
[----:B0-----:R-:W-:-:S03]  /*814c0*/  IMAD.MOV.U32 R21, RZ, RZ, R2 ;  /* 0x000000ffff157224 */ /* 0x001fc600078e0002 */
[----:B------:R-:W2:Y:S04]  /*814d0*/  LDL R2, [R1+0x19c] ;  /* 0x00019c0001027983 */ /* 0x000ea80000100800 */
[----:B-1----:R-:W4:Y:S01]  /*814e0*/  LDL R18, [R1+0xe0] ;  /* 0x0000e00001127983 */ /* 0x002f220000100800 */
[----:B------:R-:W-:Y:S02]  /*814f0*/  IMAD.MOV.U32 R17, RZ, RZ, R26 ;  /* 0x000000ffff117224 */ /* 0x000fe400078e001a */
[----:B------:R-:W-:Y:S02]  /*81500*/  IMAD.MOV.U32 R26, RZ, RZ, R15 ;  /* 0x000000ffff1a7224 */ /* 0x000fe400078e000f */
[----:B------:R-:W-:Y:S01]  /*81510*/  VIADD R15, R16, UR5 ;  /* 0x00000005100f7c36 */ /* 0x000fe20008000000 */
[----:B------:R0:W-:Y:S01]  /*81520*/  STL [R1+0x65d0], R16 ;  /* 0x0065d01001007387 */ /* 0x0001e20000100800 */
[----:B------:R-:W-:Y:S01]  /*81530*/  ULDC UR5, c[0x0][0x248] ;  /* 0x0000920000057ab9 */ /* 0x000fe20000000800 */
[----:B------:R-:W-:-:S02]  /*81540*/  IMAD.MOV.U32 R20, RZ, RZ, R14 ;  /* 0x000000ffff147224 */ /* 0x000fc400078e000e */
[----:B------:R-:W-:Y:S01]  /*81550*/  VIADD R14, R15, UR5 ;  /* 0x000000050f0e7c36 */ /* 0x000fe20008000000 */
[----:B------:R-:W-:Y:S01]  /*81560*/  SHF.R.S32.HI R7, RZ, 0x1f, R7 ;  /* 0x0000001fff077819 */ /* 0x000fe20000011407 */
[----:B------:R-:W-:Y:S01]  /*81570*/  IMAD.MOV.U32 R19, RZ, RZ, R13 ;  /* 0x000000ffff137224 */ /* 0x000fe200078e000d */
[----:B------:R-:W-:Y:S01]  /*81580*/  ULDC UR5, c[0x0][0x228] ;  /* 0x00008a0000057ab9 */ /* 0x000fe20000000800 */
[----:B0-----:R-:W2:Y:S04]  /*81590*/  LDL R16, [R1+0xe4] ;  /* 0x0000e40001107983 */ /* 0x001ea80000100800 */
[----:B------:R0:W-:Y:S04]  /*815a0*/  STL [R1+0x65d4], R15 ;  /* 0x0065d40f01007387 */ /* 0x0001e80000100800 */
[----:B0-----:R-:W2:Y:S01]  /*815b0*/  LDL.LU R15, [R1+0x2218] ;  /* 0x00221800010f7983 */ /* 0x001ea20000300800 */
[----:B------:R-:W-:Y:S01]  /*815c0*/  VIADD R13, R14, UR6 ;  /* 0x000000060e0d7c36 */ /* 0x000fe20008000000 */
[----:B------:R-:W-:Y:S01]  /*815d0*/  ULDC UR6, c[0x0][0x248] ;  /* 0x0000920000067ab9 */ /* 0x000fe20000000800 */
[----:B------:R-:W-:-:S02]  /*815e0*/  IMAD.MOV.U32 R24, RZ, RZ, R5 ;  /* 0x000000ffff187224 */ /* 0x000fc400078e0005 */
[----:B------:R-:W-:Y:S02]  /*815f0*/  IMAD.MOV.U32 R5, RZ, RZ, R12 ;  /* 0x000000ffff057224 */ /* 0x000fe400078e000c */
[----:B------:R-:W-:Y:S01]  /*81600*/  VIADD R12, R13, UR6 ;  /* 0x000000060d0c7c36 */ /* 0x000fe20008000000 */
[----:B------:R-:W-:Y:S01]  /*81610*/  ULDC UR6, c[0x0][0x248] ;  /* 0x0000920000067ab9 */ /* 0x000fe20000000800 */
[----:B------:R-:W-:Y:S02]  /*81620*/  IMAD.MOV.U32 R25, RZ, RZ, R11 ;  /* 0x000000ffff197224 */ /* 0x000fe400078e000b */
[----:B------:R-:W-:Y:S01]  /*81630*/  VIADD R11, R12, UR6 ;  /* 0x000000060c0b7c36 */ /* 0x000fe20008000000 */
[----:B------:R-:W-:Y:S01]  /*81640*/  ULDC.64 UR6, c[0x0][0x228] ;  /* 0x00008a0000067ab9 */ /* 0x000fe20000000a00 */
[----:B------:R-:W-:Y:S02]  /*81650*/  IMAD.MOV.U32 R23, RZ, RZ, R29 ;  /* 0x000000ffff177224 */ /* 0x000fe400078e001d */
[----:B------:R-:W-:Y:S01]  /*81660*/  IMAD.MOV.U32 R29, RZ, RZ, R10 ;  /* 0x000000ffff1d7224 */ /* 0x000fe200078e000a */
[----:B------:R-:W-:Y:S01]  /*81670*/  STL [R1+0x65d8], R14 ;  /* 0x0065d80e01007387 */ /* 0x000fe20000100800 */
[----:B------:R-:W-:Y:S01]  /*81680*/  VIADD R10, R11, UR9 ;  /* 0x000000090b0a7c36 */ /* 0x000fe20008000000 */
[----:B------:R-:W-:-:S02]  /*81690*/  ULDC UR9, c[0x0][0x248] ;  /* 0x0000920000097ab9 */ /* 0x000fc40000000800 */
[----:B------:R-:W-:Y:S04]  /*816a0*/  STL [R1+0x65dc], R13 ;  /* 0x0065dc0d01007387 */ /* 0x000fe80000100800 */
[----:B------:R-:W-:Y:S04]  /*816b0*/  STL [R1+0x65e0], R12 ;  /* 0x0065e00c01007387 */ /* 0x000fe80000100800 */
[----:B------:R-:W-:Y:S04]  /*816c0*/  STL [R1+0x65e4], R11 ;  /* 0x0065e40b01007387 */ /* 0x000fe80000100800 */
[----:B------:R0:W-:Y:S01]  /*816d0*/  STL [R1+0x65e8], R10 ;  /* 0x0065e80a01007387 */ /* 0x0001e20000100800 */
[----:B---3--:R-:W-:-:S02]  /*816e0*/  LOP3.LUT R22, R22, 0x7fffffff, RZ, 0xc0, !PT ;  /* 0x7fffffff16167812 */ /* 0x008fc400078ec0ff */
[----:B----4-:R-:W-:Y:S01]  /*816f0*/  ISETP.LT.AND P1, PT, R18, UR6, !P3 ;  /* 0x0000000612007c0c */ /* 0x010fe2000df21270 */
[----:B------:R-:W-:Y:S01]  /*81700*/  IMAD.MOV.U32 R18, RZ, RZ, R19 ;  /* 0x000000ffff127224 */ /* 0x000fe200078e0013 */
[----:B------:R-:W-:Y:S01]  /*81710*/  ULDC UR6, c[0x0][0x248] ;  /* 0x0000920000067ab9 */ /* 0x000fe20000000800 */
[----:B------:R-:W-:Y:S02]  /*81720*/  IMAD.MOV.U32 R19, RZ, RZ, R20 ;  /* 0x000000ffff137224 */ /* 0x000fe400078e0014 */
[----:B------:R-:W-:Y:S02]  /*81730*/  IMAD.MOV.U32 R20, RZ, RZ, R21 ;  /* 0x000000ffff147224 */ /* 0x000fe400078e0015 */
[----:B------:R-:W-:Y:S02]  /*81740*/  IMAD.MOV.U32 R21, RZ, RZ, R24 ;  /* 0x000000ffff157224 */ /* 0x000fe400078e0018 */
[----:B------:R-:W-:Y:S02]  /*81750*/  IMAD.MOV.U32 R24, RZ, RZ, R9 ;  /* 0x000000ffff187224 */ /* 0x000fe400078e0009 */
[----:B------:R-:W-:-:S02]  /*81760*/  VIADD R9, R10, UR9 ;  /* 0x000000090a097c36 */ /* 0x000fc40008000000 */
[----:B0-----:R-:W-:Y:S02]  /*81770*/  IMAD.MOV.U32 R10, RZ, RZ, R3 ;  /* 0x000000ffff0a7224 */ /* 0x001fe400078e0003 */
[----:B------:R-:W-:Y:S01]  /*81780*/  IMAD.MOV.U32 R3, RZ, RZ, R8 ;  /* 0x000000ffff037224 */ /* 0x000fe200078e0008 */
[----:B--2---:R-:W-:-:S04]  /*81790*/  LOP3.LUT R15, R15, 0xfffffffe, RZ, 0xc0, !PT ;  /* 0xfffffffe0f0f7812 */ /* 0x004fc800078ec0ff */
[----:B------:R-:W-:Y:S02]  /*817a0*/  @P1 LOP3.LUT R15, R15, 0x1, RZ, 0xfc, !PT ;  /* 0x000000010f0f1812 */ /* 0x000fe400078efcff */
[----:B------:R-:W-:Y:S01]  /*817b0*/  ISETP.LT.AND P1, PT, R16, UR24, !P3 ;  /* 0x0000001810007c0c */ /* 0x000fe2000df21270 */
[----:B------:R-:W-:Y:S02]  /*817c0*/  VIADD R8, R9, UR6 ;  /* 0x0000000609087c36 */ /* 0x000fe40008000000 */
[----:B------:R-:W-:Y:S01]  /*817d0*/  IMAD.MOV.U32 R14, RZ, RZ, R18 ;  /* 0x000000ffff0e7224 */ /* 0x000fe200078e0012 */
[----:B------:R0:W-:Y:S01]  /*817e0*/  STL [R1+0x2218], R15 ;  /* 0x0022180f01007387 */ /* 0x0001e20000100800 */
[----:B------:R-:W-:Y:S01]  /*817f0*/  IMAD.MOV.U32 R16, RZ, RZ, R20 ;  /* 0x000000ffff107224 */ /* 0x000fe200078e0014 */
[----:B------:R-:W-:Y:S01]  /*81800*/  SHF.R.S32.HI R2, RZ, 0x1f, R2 ;  /* 0x0000001fff027819 */ /* 0x000fe20000011402 */
[----:B------:R-:W-:Y:S01]  /*81810*/  IMAD.MOV.U32 R11, RZ, RZ, R17 ;  /* 0x000000ffff0b7224 */ /* 0x000fe200078e0011 */
[----:B------:R-:W-:Y:S01]  /*81820*/  STL [R1+0x5ce0], R9 ;  /* 0x005ce00901007387 */ /* 0x000fe20000100800 */
[----:B------:R-:W-:Y:S01]  /*81830*/  SHF.R.S32.HI R3, RZ, 0x1f, R3 ;  /* 0x0000001fff037819 */ /* 0x000fe20000011403 */
[----:B------:R-:W-:-:S03]  /*81840*/  ULDC UR6, c[0x0][0x248] ;  /* 0x0000920000067ab9 */ /* 0x000fc60000000800 */
[----:B------:R-:W-:Y:S01]  /*81850*/  @P1 LOP3.LUT R22, R22, 0x80000000, RZ, 0xfc, !PT ;  /* 0x8000000016161812 */ /* 0x000fe200078efcff */
[----:B------:R-:W-:Y:S04]  /*81860*/  STL [R1+0x5cd0], R8 ;  /* 0x005cd00801007387 */ /* 0x000fe80000100800 */
[----:B------:R-:W-:Y:S04]  /*81870*/  STL [R1+0x65ec], R22 ;  /* 0x0065ec1601007387 */ /* 0x000fe80000100800 */
[----:B------:R-:W2:Y:S04]  /*81880*/  LDL R12, [R1+0x178] ;  /* 0x00017800010c7983 */ /* 0x000ea80000100800 */
[----:B------:R-:W3:Y:S01]  /*81890*/  LDL R13, [R1+0x174] ;  /* 0x00017400010d7983 */ /* 0x000ee20000100800 */
[----:B0-----:R-:W-:-:S03]  /*818a0*/  IMAD.MOV.U32 R15, RZ, RZ, R19 ;  /* 0x000000ffff0f7224 */ /* 0x001fc600078e0013 */
[----:B------:R-:W4:Y:S04]  /*818b0*/  LDL R18, [R1+0x170] ;  /* 0x0001700001127983 */ /* 0x000f280000100800 */
[----:B------:R-:W4:Y:S01]  /*818c0*/  LDL R19, [R1+0x16c] ;  /* 0x00016c0001137983 */ /* 0x000f220000100800 */
[----:B------:R-:W-:Y:S02]  /*818d0*/  IMAD.MOV.U32 R20, RZ, RZ, R24 ;  /* 0x000000ffff147224 */ /* 0x000fe400078e0018 */
[----:B------:R-:W-:Y:S01]  /*818e0*/  IMAD.MOV.U32 R24, RZ, RZ, R5 ;  /* 0x000000ffff187224 */ /* 0x000fe200078e0005 */
[----:B------:R-:W-:Y:S01]  /*818f0*/  SHF.R.S32.HI R5, RZ, 0x1f, R4 ;  /* 0x0000001fff057819 */ /* 0x000fe20000011404 */
[----:B------:R0:W-:Y:S01]  /*81900*/  STL [R1+0x65f0], R2 ;  /* 0x0065f00201007387 */ /* 0x0001e20000100800 */
[----:B------:R-:W-:-:S03]  /*81910*/  IMAD.MOV.U32 R17, RZ, RZ, R21 ;  /* 0x000000ffff117224 */ /* 0x000fc600078e0015 */
[----:B------:R-:W-:Y:S01]  /*81920*/  STL [R1+0x65f8], R5 ;  /* 0x0065f80501007387 */ /* 0x000fe20000100800 */
[----:B------:R-:W-:-:S03]  /*81930*/  IMAD.MOV.U32 R21, RZ, RZ, R6 ;  /* 0x000000ffff157224 */ /* 0x000fc600078e0006 */
[----:B------:R-:W-:Y:S04]  /*81940*/  STL [R1+0x65f4], R4 ;  /* 0x0065f40401007387 */ /* 0x000fe80000100800 */
[----:B------:R-:W-:Y:S04]  /*81950*/  STL [R1+0x65fc], R27 ;  /* 0x0065fc1b01007387 */ /* 0x000fe80000100800 */
[----:B------:R-:W4:Y:S01]  /*81960*/  LDL R6, [R1+0x168] ;  /* 0x0001680001067983 */ /* 0x000f220000100800 */
[----:B0-----:R-:W-:-:S05]  /*81970*/  SHF.R.S32.HI R2, RZ, 0x1f, R27 ;  /* 0x0000001fff027819 */ /* 0x001fca000001141b */
[----:B------:R0:W-:Y:S04]  /*81980*/  STL [R1+0x22dc], R2 ;  /* 0x0022dc0201007387 */ /* 0x0001e80000100800 */
[----:B------:R1:W-:Y:S01]  /*81990*/  STL [R1+0x6600], R0 ;  /* 0x0066000001007387 */ /* 0x0003e20000100800 */
[----:B0-----:R-:W-:-:S03]  /*819a0*/  SHF.R.S32.HI R2, RZ, 0x1f, R10 ;  /* 0x0000001fff027819 */ /* 0x001fc6000001140a */
[----:B------:R-:W-:Y:S01]  /*819b0*/  STL [R1+0x6604], R3 ;  /* 0x0066040301007387 */ /* 0x000fe20000100800 */
[----:B-1----:R-:W-:-:S03]  /*819c0*/  SHF.R.S32.HI R0, RZ, 0x1f, R28 ;  /* 0x0000001fff007819 */ /* 0x002fc6000001141c */
[----:B------:R0:W-:Y:S04]  /*819d0*/  STL [R1+0x22e8], R2 ;  /* 0x0022e80201007387 */ /* 0x0001e80000100800 */
[----:B------:R2:W-:Y:S01]  /*819e0*/  STL [R1+0x22ec], R0 ;  /* 0x0022ec0001007387 */ /* 0x0005e20000100800 */
[----:B0-----:R-:W-:-:S03]  /*819f0*/  SHF.R.S32.HI R2, RZ, 0x1f, R11 ;  /* 0x0000001fff027819 */ /* 0x001fc6000001140b */
[----:B------:R-:W-:Y:S04]  /*81a00*/  STL [R1+0x6608], R7 ;  /* 0x0066080701007387 */ /* 0x000fe80000100800 */
[----:B------:R3:W-:Y:S01]  /*81a10*/  STL [R1+0x22f4], R2 ;  /* 0x0022f40201007387 */ /* 0x0007e20000100800 */
[----:B--2---:R-:W-:Y:S02]  /*81a20*/  SHF.R.S32.HI R0, RZ, 0x1f, R12 ;  /* 0x0000001fff007819 */ /* 0x004fe4000001140c */
[----:B---3--:R-:W-:-:S03]  /*81a30*/  SHF.R.S32.HI R2, RZ, 0x1f, R13 ;  /* 0x0000001fff027819 */ /* 0x008fc6000001140d */
[----:B------:R-:W-:Y:S01]  /*81a40*/  STL [R1+0x22f8], R0 ;  /* 0x0022f80001007387 */ /* 0x000fe20000100800 */
[----:B----4-:R-:W-:-:S03]  /*81a50*/  SHF.R.S32.HI R3, RZ, 0x1f, R18 ;  /* 0x0000001fff037819 */ /* 0x010fc60000011412 */
[----:B------:R0:W-:Y:S04]  /*81a60*/  STL [R1+0x22fc], R2 ;  /* 0x0022fc0201007387 */ /* 0x0001e80000100800 */
[----:B------:R1:W-:Y:S01]  /*81a70*/  STL [R1+0x2300], R3 ;  /* 0x0023000301007387 */ /* 0x0003e20000100800 */
[----:B0-----:R-:W-:-:S05]  /*81a80*/  SHF.R.S32.HI R2, RZ, 0x1f, R19 ;  /* 0x0000001fff027819 */ /* 0x001fca0000011413 */
[----:B------:R0:W-:Y:S04]  /*81a90*/  STL [R1+0x2304], R2 ;  /* 0x0023040201007387 */ /* 0x0001e80000100800 */
[----:B------:R-:W2:Y:S04]  /*81aa0*/  LDL R22, [R1+0x140] ;  /* 0x0001400001167983 */ /* 0x000ea80000100800 */
[----:B------:R-:W3:Y:S04]  /*81ab0*/  LDL R8, [R1+0x13c] ;  /* 0x00013c0001087983 */ /* 0x000ee80000100800 */
[----:B------:R-:W4:Y:S04]  /*81ac0*/  LDL R9, [R1+0x138] ;  /* 0x0001380001097983 */ /* 0x000f280000100800 */
[----:B------:R-:W4:Y:S04]  /*81ad0*/  LDL R10, [R1+0x134] ;  /* 0x00013400010a7983 */ /* 0x000f280000100800 */
[----:B------:R-:W4:Y:S04]  /*81ae0*/  LDL R11, [R1+0x130] ;  /* 0x00013000010b7983 */ /* 0x000f280000100800 */
[----:B------:R-:W4:Y:S04]  /*81af0*/  LDL R18, [R1+0x12c] ;  /* 0x00012c0001127983 */ /* 0x000f280000100800 */
[----:B------:R-:W4:Y:S01]  /*81b00*/  LDL R19, [R1+0x128] ;  /* 0x0001280001137983 */ /* 0x000f220000100800 */
[----:B-1----:R-:W-:-:S03]  /*81b10*/  SHF.R.S32.HI R3, RZ, 0x1f, R6 ;  /* 0x0000001fff037819 */ /* 0x002fc60000011406 */
[----:B------:R-:W4:Y:S01]  /*81b20*/  LDL R12, [R1+0x124] ;  /* 0x00012400010c7983 */ /* 0x000f220000100800 */
[----:B------:R-:W-:-:S03]  /*81b30*/  IMAD.MOV.U32 R0, RZ, RZ, R14 ;  /* 0x000000ffff007224 */ /* 0x000fc600078e000e */
[----:B------:R-:W4:Y:S01]  /*81b40*/  LDL R13, [R1+0x120] ;  /* 0x00012000010d7983 */ /* 0x000f220000100800 */
[----:B------:R-:W-:-:S03]  /*81b50*/  IMAD.MOV.U32 R27, RZ, RZ, R15 ;  /* 0x000000ffff1b7224 */ /* 0x000fc600078e000f */
[----:B------:R1:W-:Y:S04]  /*81b60*/  STL [R1+0x2308], R3 ;  /* 0x0023080301007387 */ /* 0x0003e80000100800 */
[----:B------:R-:W4:Y:S01]  /*81b70*/  LDL R14, [R1+0x11c] ;  /* 0x00011c00010e7983 */ /* 0x000f220000100800 */
[----:B------:R-:W-:-:S03]  /*81b80*/  IMAD.MOV.U32 R4, RZ, RZ, R20 ;  /* 0x000000ffff047224 */ /* 0x000fc600078e0014 */
[----:B------:R-:W4:Y:S01]  /*81b90*/  LDL R15, [R1+0x118] ;  /* 0x00011800010f7983 */ /* 0x000f220000100800 */
[----:B0-----:R-:W-:-:S03]  /*81ba0*/  IMAD.MOV.U32 R2, RZ, RZ, R24 ;  /* 0x000000ffff027224 */ /* 0x001fc600078e0018 */
[----:B------:R-:W4:Y:S01]  /*81bb0*/  LDL R20, [R1+0x114] ;  /* 0x0001140001147983 */ /* 0x000f220000100800 */
[----:B------:R-:W-:-:S03]  /*81bc0*/  IMAD.MOV.U32 R5, RZ, RZ, R21 ;  /* 0x000000ffff057224 */ /* 0x000fc600078e0015 */
[----:B------:R-:W4:Y:S01]  /*81bd0*/  LDL.LU R24, [R1+0xf4] ;  /* 0x0000f40001187983 */ /* 0x000f220000300800 */
[----:B-1----:R-:W-:-:S03]  /*81be0*/  SHF.R.S32.HI R3, RZ, 0x1f, R23 ;  /* 0x0000001fff037819 */ /* 0x002fc60000011417 */
[----:B------:R-:W4:Y:S04]  /*81bf0*/  LDL.LU R6, [R1+0xf0] ;  /* 0x0000f00001067983 */ /* 0x000f280000300800 */
[----:B------:R-:W4:Y:S01]  /*81c00*/  LDL R21, [R1+0x110] ;  /* 0x0001100001157983 */ /* 0x000f220000100800 */
[----:B------:R-:W-:-:S03]  /*81c10*/  SHF.R.S32.HI R7, RZ, 0x1f, R25 ;  /* 0x0000001fff077819 */ /* 0x000fc60000011419 */
[----:B------:R-:W4:Y:S04]  /*81c20*/  LDL R23, [R1+0x10c] ;  /* 0x00010c0001177983 */ /* 0x000f280000100800 */
[----:B------:R0:W-:Y:S04]  /*81c30*/  STL [R1+0x230c], R3 ;  /* 0x00230c0301007387 */ /* 0x0001e80000100800 */
[----:B------:R-:W4:Y:S01]  /*81c40*/  LDL R25, [R1+0x108] ;  /* 0x0001080001197983 */ /* 0x000f220000100800 */
[----:B0-----:R-:W-:Y:S02]  /*81c50*/  SHF.R.S32.HI R3, RZ, 0x1f, R0 ;  /* 0x0000001fff037819 */ /* 0x001fe40000011400 */
[----:B------:R-:W-:Y:S01]  /*81c60*/  SHF.R.S32.HI R0, RZ, 0x1f, R27 ;  /* 0x0000001fff007819 */ /* 0x000fe2000001141b */
[----:B------:R-:W-:Y:S04]  /*81c70*/  STL [R1+0x2310], R7 ;  /* 0x0023100701007387 */ /* 0x000fe80000100800 */
[----:B------:R0:W-:Y:S04]  /*81c80*/  STL [R1+0x2314], R3 ;  /* 0x0023140301007387 */ /* 0x0001e80000100800 */
[----:B------:R1:W-:Y:S01]  /*81c90*/  STL [R1+0x2318], R0 ;  /* 0x0023180001007387 */ /* 0x0003e20000100800 */
[----:B0-----:R-:W-:-:S03]  /*81ca0*/  SHF.R.S32.HI R3, RZ, 0x1f, R16 ;  /* 0x0000001fff037819 */ /* 0x001fc60000011410 */
[----:B------:R-:W4:Y:S01]  /*81cb0*/  LDL R16, [R1+0x104] ;  /* 0x0001040001107983 */ /* 0x000f220000100800 */
[----:B-1----:R-:W-:-:S03]  /*81cc0*/  SHF.R.S32.HI R0, RZ, 0x1f, R17 ;  /* 0x0000001fff007819 */ /* 0x002fc60000011411 */
[----:B------:R0:W-:Y:S04]  /*81cd0*/  STL [R1+0x231c], R3 ;  /* 0x00231c0301007387 */ /* 0x0001e80000100800 */
[----:B------:R-:W4:Y:S04]  /*81ce0*/  LDL R17, [R1+0x100] ;  /* 0x0001000001117983 */ /* 0x000f280000100800 */
[----:B------:R1:W-:Y:S01]  /*81cf0*/  STL [R1+0x2320], R0 ;  /* 0x0023200001007387 */ /* 0x0003e20000100800 */
[----:B0-----:R-:W-:Y:S02]  /*81d00*/  SHF.R.S32.HI R3, RZ, 0x1f, R5 ;  /* 0x0000001fff037819 */ /* 0x001fe40000011405 */
[----:B------:R-:W-:-:S02]  /*81d10*/  SHF.R.S32.HI R2, RZ, 0x1f, R2 ;  /* 0x0000001fff027819 */ /* 0x000fc40000011402 */
[----:B-1----:R-:W-:-:S05]  /*81d20*/  SHF.R.S32.HI R0, RZ, 0x1f, R4 ;  /* 0x0000001fff007819 */ /* 0x002fca0000011404 */
[----:B------:R2:W-:Y:S04]  /*81d30*/  STL [R1+0x2324], R0 ;  /* 0x0023240001007387 */ /* 0x0005e80000100800 */
[----:B------:R3:W-:Y:S04]  /*81d40*/  STL [R1+0x2328], R3 ;  /* 0x0023280301007387 */ /* 0x0007e80000100800 */
[----:B------:R4:W-:Y:S01]  /*81d50*/  STL [R1+0x232c], R2 ;  /* 0x00232c0201007387 */ /* 0x0009e20000100800 */
[----:B--2---:R-:W-:Y:S02]  /*81d60*/  SHF.R.S32.HI R0, RZ, 0x1f, R22 ;  /* 0x0000001fff007819 */ /* 0x004fe40000011416 */
[----:B---3--:R-:W-:-:S03]  /*81d70*/  SHF.R.S32.HI R3, RZ, 0x1f, R8 ;  /* 0x0000001fff037819 */ /* 0x008fc60000011408 */
[----:B------:R0:W-:Y:S01]  /*81d80*/  STL [R1+0x2330], R0 ;  /* 0x0023300001007387 */ /* 0x0001e20000100800 */
[----:B----4-:R-:W-:-:S03]  /*81d90*/  SHF.R.S32.HI R2, RZ, 0x1f, R9 ;  /* 0x0000001fff027819 */ /* 0x010fc60000011409 */
[----:B------:R1:W-:Y:S04]  /*81da0*/  STL [R1+0x2334], R3 ;  /* 0x0023340301007387 */ /* 0x0003e80000100800 */
[----:B------:R2:W-:Y:S01]  /*81db0*/  STL [R1+0x2338], R2 ;  /* 0x0023380201007387 */ /* 0x0005e20000100800 */
[----:B0-----:R-:W-:Y:S02]  /*81dc0*/  SHF.R.S32.HI R0, RZ, 0x1f, R10 ;  /* 0x0000001fff007819 */ /* 0x001fe4000001140a */
[----:B-1----:R-:W-:-:S03]  /*81dd0*/  SHF.R.S32.HI R3, RZ, 0x1f, R11 ;  /* 0x0000001fff037819 */ /* 0x002fc6000001140b */
[----:B------:R0:W-:Y:S01]  /*81de0*/  STL [R1+0x233c], R0 ;  /* 0x00233c0001007387 */ /* 0x0001e20000100800 */
[----:B--2---:R-:W-:-:S03]  /*81df0*/  SHF.R.S32.HI R2, RZ, 0x1f, R18 ;  /* 0x0000001fff027819 */ /* 0x004fc60000011412 */
[----:B------:R-:W-:Y:S04]  /*81e00*/  STL [R1+0x2340], R3 ;  /* 0x0023400301007387 */ /* 0x000fe80000100800 */
[----:B------:R-:W2:Y:S01]  /*81e10*/  LDL R18, [R1+0xfc] ;  /* 0x0000fc0001127983 */ /* 0x000ea20000100800 */
[----:B0-----:R-:W-:-:S03]  /*81e20*/  SHF.R.S32.HI R0, RZ, 0x1f, R19 ;  /* 0x0000001fff007819 */ /* 0x001fc60000011413 */
[----:B------:R0:W-:Y:S04]  /*81e30*/  STL [R1+0x2344], R2 ;  /* 0x0023440201007387 */ /* 0x0001e80000100800 */
[----:B------:R-:W3:Y:S04]  /*81e40*/  LDL R19, [R1+0xf8] ;  /* 0x0000f80001137983 */ /* 0x000ee80000100800 */
[----:B------:R1:W-:Y:S01]  /*81e50*/  STL [R1+0x2348], R0 ;  /* 0x0023480001007387 */ /* 0x0003e20000100800 */
[----:B0-----:R-:W-:-:S03]  /*81e60*/  SHF.R.S32.HI R2, RZ, 0x1f, R12 ;  /* 0x0000001fff027819 */ /* 0x001fc6000001140c */
[----:B------:R-:W4:Y:S01]  /*81e70*/  LDL.LU R9, [R1+0x98] ;  /* 0x0000980001097983 */ /* 0x000f220000300800 */
[----:B------:R-:W-:-:S03]  /*81e80*/  SHF.R.S32.HI R3, RZ, 0x1f, R14 ;  /* 0x0000001fff037819 */ /* 0x000fc6000001140e */
[----:B------:R0:W-:Y:S01]  /*81e90*/  STL [R1+0x234c], R2 ;  /* 0x00234c0201007387 */ /* 0x0001e20000100800 */
[----:B-1----:R-:W-:-:S05]  /*81ea0*/  SHF.R.S32.HI R0, RZ, 0x1f, R13 ;  /* 0x0000001fff007819 */ /* 0x002fca000001140d */
[----:B------:R1:W-:Y:S01]  /*81eb0*/  STL [R1+0x2350], R0 ;  /* 0x0023500001007387 */ /* 0x0003e20000100800 */
[----:B0-----:R-:W-:-:S03]  /*81ec0*/  SHF.R.S32.HI R2, RZ, 0x1f, R15 ;  /* 0x0000001fff027819 */ /* 0x001fc6000001140f */
[----:B------:R-:W-:Y:S01]  /*81ed0*/  STL [R1+0x2354], R3 ;  /* 0x0023540301007387 */ /* 0x000fe20000100800 */
[----:B-1----:R-:W-:-:S03]  /*81ee0*/  SHF.R.S32.HI R0, RZ, 0x1f, R20 ;  /* 0x0000001fff007819 */ /* 0x002fc60000011414 */
[----:B------:R-:W4:Y:S04]  /*81ef0*/  LDL R20, [R1+0xec] ;  /* 0x0000ec0001147983 */ /* 0x000f280000100800 */
[----:B------:R0:W-:Y:S04]  /*81f00*/  STL [R1+0x2358], R2 ;  /* 0x0023580201007387 */ /* 0x0001e80000100800 */
[----:B------:R1:W-:Y:S01]  /*81f10*/  STL [R1+0x235c], R0 ;  /* 0x00235c0001007387 */ /* 0x0003e20000100800 */
[----:B0-----:R-:W-:Y:S02]  /*81f20*/  SHF.R.S32.HI R2, RZ, 0x1f, R21 ;  /* 0x0000001fff027819 */ /* 0x001fe40000011415 */
[----:B-1----:R-:W-:-:S03]  /*81f30*/  SHF.R.S32.HI R0, RZ, 0x1f, R23 ;  /* 0x0000001fff007819 */ /* 0x002fc60000011417 */
[----:B------:R-:W-:Y:S04]  /*81f40*/  STL [R1+0x2360], R2 ;  /* 0x0023600201007387 */ /* 0x000fe80000100800 */
[----:B------:R-:W4:Y:S04]  /*81f50*/  LDL R21, [R1+0xdc] ;  /* 0x0000dc0001157983 */ /* 0x000f280000100800 */
[----:B------:R0:W-:Y:S04]  /*81f60*/  STL [R1+0x2364], R0 ;  /* 0x0023640001007387 */ /* 0x0001e80000100800 */
[----:B------:R-:W4:Y:S04]  /*81f70*/  LDL R4, [R1+0xd8] ;  /* 0x0000d80001047983 */ /* 0x000f280000100800 */
[----:B------:R-:W4:Y:S01]  /*81f80*/  LDL R5, [R1+0xd4] ;  /* 0x0000d40001057983 */ /* 0x000f220000100800 */
[----:B0-----:R-:W-:Y:S01]  /*81f90*/  SHF.R.S32.HI R0, RZ, 0x1f, R25 ;  /* 0x0000001fff007819 */ /* 0x001fe20000011419 */
[----:B------:R-:W-:-:S04]  /*81fa0*/  IMAD.MOV.U32 R23, RZ, RZ, R26 ;  /* 0x000000ffff177224 */ /* 0x000fc800078e001a */
[----:B------:R0:W-:Y:S04]  /*81fb0*/  STL [R1+0x2368], R0 ;  /* 0x0023680001007387 */ /* 0x0001e80000100800 */
[----:B------:R-:W4:Y:S01]  /*81fc0*/  LDL R25, [R1+0xd0] ;  /* 0x0000d00001197983 */ /* 0x000f220000100800 */
[----:B------:R-:W-:-:S03]  /*81fd0*/  SHF.R.S32.HI R3, RZ, 0x1f, R16 ;  /* 0x0000001fff037819 */ /* 0x000fc60000011410 */
[----:B------:R-:W4:Y:S01]  /*81fe0*/  LDL R26, [R1+0xcc] ;  /* 0x0000cc00011a7983 */ /* 0x000f220000100800 */
[----:B0-----:R-:W-:-:S03]  /*81ff0*/  SHF.R.S32.HI R0, RZ, 0x1f, R17 ;  /* 0x0000001fff007819 */ /* 0x001fc60000011411 */
[----:B------:R-:W4:Y:S04]  /*82000*/  LDL R2, [R1+0xc8] ;  /* 0x0000c80001027983 */ /* 0x000f280000100800 */
[----:B------:R3:W-:Y:S04]  /*82010*/  STL [R1+0x236c], R3 ;  /* 0x00236c0301007387 */ /* 0x0007e80000100800 */
[----:B------:R-:W4:Y:S04]  /*82020*/  LDL R22, [R1+0xc4] ;  /* 0x0000c40001167983 */ /* 0x000f280000100800 */
[----:B------:R0:W-:Y:S04]  /*82030*/  STL [R1+0x2370], R0 ;  /* 0x0023700001007387 */ /* 0x0001e80000100800 */
[----:B------:R-:W4:Y:S04]  /*82040*/  LDL R8, [R1+0xc0] ;  /* 0x0000c00001087983 */ /* 0x000f280000100800 */
[----:B------:R-:W4:Y:S04]  /*82050*/  LDL R10, [R1+0xb4] ;  /* 0x0000b400010a7983 */ /* 0x000f280000100800 */
[----:B------:R-:W4:Y:S04]  /*82060*/  LDL R11, [R1+0xb0] ;  /* 0x0000b000010b7983 */ /* 0x000f280000100800 */
[----:B------:R-:W4:Y:S04]  /*82070*/  LDL R12, [R1+0xac] ;  /* 0x0000ac00010c7983 */ /* 0x000f280000100800 */
[----:B------:R-:W4:Y:S04]  /*82080*/  LDL R13, [R1+0xa8] ;  /* 0x0000a800010d7983 */ /* 0x000f280000100800 */
[----:B------:R-:W4:Y:S04]  /*82090*/  LDL R14, [R1+0xa4] ;  /* 0x0000a400010e7983 */ /* 0x000f280000100800 */
[----:B------:R-:W4:Y:S04]  /*820a0*/  LDL R15, [R1+0xa0] ;  /* 0x0000a000010f7983 */ /* 0x000f280000100800 */
[----:B------:R-:W4:Y:S01]  /*820b0*/  LDL R16, [R1+0x9c] ;  /* 0x00009c0001107983 */ /* 0x000f220000100800 */
[----:B--2---:R-:W-:-:S05]  /*820c0*/  SHF.R.S32.HI R7, RZ, 0x1f, R18 ;  /* 0x0000001fff077819 */ /* 0x004fca0000011412 */
[----:B------:R-:W-:Y:S01]  /*820d0*/  STL [R1+0x2374], R7 ;  /* 0x0023740701007387 */ /* 0x000fe20000100800 */
[----:B---3--:R-:W-:-:S03]  /*820e0*/  SHF.R.S32.HI R3, RZ, 0x1f, R19 ;  /* 0x0000001fff037819 */ /* 0x008fc60000011413 */
[----:B------:R-:W2:Y:S04]  /*820f0*/  LDL R17, [R1+0x94] ;  /* 0x0000940001117983 */ /* 0x000ea80000100800 */
[----:B------:R1:W-:Y:S04]  /*82100*/  STL [R1+0x2378], R3 ;  /* 0x0023780301007387 */ /* 0x0003e80000100800 */
[----:B------:R-:W3:Y:S01]  /*82110*/  LDL R18, [R1+0x90] ;  /* 0x0000900001127983 */ /* 0x000ee20000100800 */
[----:B0-----:R-:W-:Y:S02]  /*82120*/  SHF.R.S32.HI R0, RZ, 0x1f, R24 ;  /* 0x0000001fff007819 */ /* 0x001fe40000011418 */
[----:B-1----:R-:W-:-:S03]  /*82130*/  SHF.R.S32.HI R3, RZ, 0x1f, R6 ;  /* 0x0000001fff037819 */ /* 0x002fc60000011406 */
[----:B------:R4:W-:Y:S04]  /*82140*/  STL [R1+0x237c], R0 ;  /* 0x00237c0001007387 */ /* 0x0009e80000100800 */
[----:B------:R-:W-:Y:S04]  /*82150*/  STL [R1+0x660c], R24 ;  /* 0x00660c1801007387 */ /* 0x000fe80000100800 */
[----:B------:R-:W-:Y:S04]  /*82160*/  STL [R1+0x6610], R6 ;  /* 0x0066100601007387 */ /* 0x000fe80000100800 */
[----:B------:R-:W-:Y:S01]  /*82170*/  STL [R1+0x2380], R3 ;  /* 0x0023800301007387 */ /* 0x000fe20000100800 */
[----:B----4-:R-:W-:-:S03]  /*82180*/  SHF.R.S32.HI R0, RZ, 0x1f, R20 ;  /* 0x0000001fff007819 */ /* 0x010fc60000011414 */
[----:B------:R-:W4:Y:S04]  /*82190*/  LDL R19, [R1+0x88] ;  /* 0x0000880001137983 */ /* 0x000f280000100800 */
[----:B------:R-:W4:Y:S04]  /*821a0*/  LDL R20, [R1+0x84] ;  /* 0x0000840001147983 */ /* 0x000f280000100800 */
[----:B------:R0:W-:Y:S02]  /*821b0*/  STL [R1+0x2384], R0 ;  /* 0x0023840001007387 */ /* 0x0001e40000100800 */
[----:B0-----:R-:W-:-:S02]  /*821c0*/  SHF.R.S32.HI R0, RZ, 0x1f, R21 ;  /* 0x0000001fff007819 */ /* 0x001fc40000011415 */
[----:B------:R-:W4:Y:S04]  /*821d0*/  LDL R21, [R1+0x80] ;  /* 0x0000800001157983 */ /* 0x000f280000100800 */
[----:B------:R0:W-:Y:S01]  /*821e0*/  STL [R1+0x2388], R0 ;  /* 0x0023880001007387 */ /* 0x0001e20000100800 */
[----:B------:R-:W-:-:S05]  /*821f0*/  SHF.R.S32.HI R3, RZ, 0x1f, R4 ;  /* 0x0000001fff037819 */ /* 0x000fca0000011404 */
[----:B------:R1:W-:Y:S01]  /*82200*/  STL [R1+0x238c], R3 ;  /* 0x00238c0301007387 */ /* 0x0003e20000100800 */
[----:B0-----:R-:W-:-:S05]  /*82210*/  SHF.R.S32.HI R0, RZ, 0x1f, R5 ;  /* 0x0000001fff007819 */ /* 0x001fca0000011405 */
[----:B------:R0:W-:Y:S01]  /*82220*/  STL [R1+0x2390], R0 ;  /* 0x0023900001007387 */ /* 0x0001e20000100800 */
[----:B-1----:R-:W-:-:S03]  /*82230*/  SHF.R.S32.HI R3, RZ, 0x1f, R25 ;  /* 0x0000001fff037819 */ /* 0x002fc60000011419 */
[----:B------:R-:W4:Y:S01]  /*82240*/  LDL R25, [R1+0x78] ;  /* 0x0000780001197983 */ /* 0x000f220000100800 */
[----:B0-----:R-:W-:-:S03]  /*82250*/  SHF.R.S32.HI R0, RZ, 0x1f, R26 ;  /* 0x0000001fff007819 */ /* 0x001fc6000001141a */
[----:B------:R0:W-:Y:S04]  /*82260*/  STL [R1+0x2394], R3 ;  /* 0x0023940301007387 */ /* 0x0001e80000100800 */
[----:B------:R-:W4:Y:S04]  /*82270*/  LDL R26, [R1+0x74] ;  /* 0x00007400011a7983 */ /* 0x000f280000100800 */
[----:B------:R1:W-:Y:S01]  /*82280*/  STL [R1+0x2398], R0 ;  /* 0x0023980001007387 */ /* 0x0003e20000100800 */
[----:B0-----:R-:W-:Y:S02]  /*82290*/  SHF.R.S32.HI R3, RZ, 0x1f, R22 ;  /* 0x0000001fff037819 */ /* 0x001fe40000011416 */
[----:B-1----:R-:W-:-:S02]  /*822a0*/  SHF.R.S32.HI R0, RZ, 0x1f, R2 ;  /* 0x0000001fff007819 */ /* 0x002fc40000011402 */
[----:B------:R-:W-:-:S03]  /*822b0*/  SHF.R.S32.HI R2, RZ, 0x1f, R8 ;  /* 0x0000001fff027819 */ /* 0x000fc60000011408 */
[----:B------:R0:W-:Y:S04]  /*822c0*/  STL [R1+0x239c], R0 ;  /* 0x00239c0001007387 */ /* 0x0001e80000100800 */
[----:B------:R1:W-:Y:S01]  /*822d0*/  STL [R1+0x23a0], R3 ;  /* 0x0023a00301007387 */ /* 0x0003e20000100800 */
[----:B0-----:R-:W-:-:S03]  /*822e0*/  SHF.R.S32.HI R0, RZ, 0x1f, R10 ;  /* 0x0000001fff007819 */ /* 0x001fc6000001140a */
[----:B------:R0:W-:Y:S01]  /*822f0*/  STL [R1+0x23a4], R2 ;  /* 0x0023a40201007387 */ /* 0x0001e20000100800 */
[----:B-1----:R-:W-:-:S03]  /*82300*/  SHF.R.S32.HI R3, RZ, 0x1f, R11 ;  /* 0x0000001fff037819 */ /* 0x002fc6000001140b */
[----:B------:R1:W-:Y:S01]  /*82310*/  STL [R1+0x23a8], R0 ;  /* 0x0023a80001007387 */ /* 0x0003e20000100800 */
[----:B0-----:R-:W-:-:S03]  /*82320*/  SHF.R.S32.HI R2, RZ, 0x1f, R12 ;  /* 0x0000001fff027819 */ /* 0x001fc6000001140c */
[----:B------:R0:W-:Y:S01]  /*82330*/  STL [R1+0x23ac], R3 ;  /* 0x0023ac0301007387 */ /* 0x0001e20000100800 */
[----:B-1----:R-:W-:-:S03]  /*82340*/  SHF.R.S32.HI R0, RZ, 0x1f, R13 ;  /* 0x0000001fff007819 */ /* 0x002fc6000001140d */
[----:B------:R1:W-:Y:S01]  /*82350*/  STL [R1+0x23b0], R2 ;  /* 0x0023b00201007387 */ /* 0x0003e20000100800 */
[----:B------:R-:W-:-:S03]  /*82360*/  SHF.R.S32.HI R8, RZ, 0x1f, R9 ;  /* 0x0000001fff087819 */ /* 0x000fc60000011409 */
[----:B------:R1:W-:Y:S01]  /*82370*/  STL [R1+0x23b4], R0 ;  /* 0x0023b40001007387 */ /* 0x0003e20000100800 */
[----:B0-----:R-:W-:Y:S02]  /*82380*/  SHF.R.S32.HI R3, RZ, 0x1f, R14 ;  /* 0x0000001fff037819 */ /* 0x001fe4000001140e */
[----:B-1----:R-:W-:-:S03]  /*82390*/  SHF.R.S32.HI R2, RZ, 0x1f, R15 ;  /* 0x0000001fff027819 */ /* 0x002fc6000001140f */
[----:B------:R-:W-:Y:S01]  /*823a0*/  STL [R1+0x23b8], R3 ;  /* 0x0023b80301007387 */ /* 0x000fe20000100800 */
[----:B------:R-:W-:-:S03]  /*823b0*/  SHF.R.S32.HI R0, RZ, 0x1f, R16 ;  /* 0x0000001fff007819 */ /* 0x000fc60000011410 */
[----:B------:R-:W-:Y:S04]  /*823c0*/  STL [R1+0x23bc], R2 ;  /* 0x0023bc0201007387 */ /* 0x000fe80000100800 */
[----:B------:R-:W-:Y:S04]  /*823d0*/  STL [R1+0x5d20], R9 ;  /* 0x005d200901007387 */ /* 0x000fe80000100800 */
[----:B------:R-:W-:Y:S04]  /*823e0*/  STL [R1+0x23c0], R0 ;  /* 0x0023c00001007387 */ /* 0x000fe80000100800 */
[----:B------:R2:W-:Y:S02]  /*823f0*/  STL [R1+0x5d00], R8 ;  /* 0x005d000801007387 */ /* 0x0005e40000100800 */
[----:B--2---:R-:W-:-:S02]  /*82400*/  SHF.R.S32.HI R8, RZ, 0x1f, R17 ;  /* 0x0000001fff087819 */ /* 0x004fc40000011411 */
[----:B---3--:R-:W-:-:S05]  /*82410*/  SHF.R.S32.HI R9, RZ, 0x1f, R18 ;  /* 0x0000001fff097819 */ /* 0x008fca0000011412 */
[----:B------:R0:W-:Y:S04]  /*82420*/  STL.64 [R1+0x5d48], R8 ;  /* 0x005d480801007387 */ /* 0x0001e80000100a00 */
[----:B0-----:R-:W2:Y:S01]  /*82430*/  LDL.LU R9, [R1+0x8c] ;  /* 0x00008c0001097983 */ /* 0x001ea20000300800 */
[----:B----4-:R-:W-:Y:S02]  /*82440*/  SHF.R.S32.HI R0, RZ, 0x1f, R19 ;  /* 0x0000001fff007819 */ /* 0x010fe40000011413 */
[----:B--2---:R-:W-:Y:S01]  /*82450*/  SHF.R.S32.HI R8, RZ, 0x1f, R9 ;  /* 0x0000001fff087819 */ /* 0x004fe20000011409 */
[----:B------:R0:W-:Y:S04]  /*82460*/  STL [R1+0x5d98], R9 ;  /* 0x005d980901007387 */ /* 0x0001e80000100800 */
[----:B------:R1:W-:Y:S01]  /*82470*/  STL [R1+0x1b0], R0 ;  /* 0x0001b00001007387 */ /* 0x0003e20000100800 */
[----:B0-----:R-:W-:-:S05]  /*82480*/  SHF.R.S32.HI R9, RZ, 0x1f, R20 ;  /* 0x0000001fff097819 */ /* 0x001fca0000011414 */
[----:B------:R-:W-:Y:S04]  /*82490*/  STL [R1+0x5e08], R9 ;  /* 0x005e080901007387 */ /* 0x000fe80000100800 */
[----:B------:R-:W-:Y:S04]  /*824a0*/  STL [R1+0x1ac], R8 ;  /* 0x0001ac0801007387 */ /* 0x000fe80000100800 */
[----:B------:R0:W-:Y:S01]  /*824b0*/  STL [R1+0x5d78], R8 ;  /* 0x005d780801007387 */ /* 0x0001e20000100800 */
[----:B-1----:R-:W-:Y:S01]  /*824c0*/  SHF.R.S32.HI R0, RZ, 0x1f, R21 ;  /* 0x0000001fff007819 */ /* 0x002fe20000011415 */
[----:B0-----:R-:W-:-:S04]  /*824d0*/  IMAD.MOV.U32 R8, RZ, RZ, R23 ;  /* 0x000000ffff087224 */ /* 0x001fc800078e0017 */
[----:B------:R0:W-:Y:S01]  /*824e0*/  STL [R1+0x1b8], R0 ;  /* 0x0001b80001007387 */ /* 0x0001e20000100800 */
[----:B------:R-:W-:-:S05]  /*824f0*/  SHF.R.S32.HI R9, RZ, 0x1f, R8 ;  /* 0x0000001fff097819 */ /* 0x000fca0000011408 */
[----:B------:R-:W-:Y:S04]  /*82500*/  STL.64 [R1+0x5e30], R8 ;  /* 0x005e300801007387 */ /* 0x000fe80000100a00 */
[----:B------:R-:W2:Y:S01]  /*82510*/  LDL R6, [R1+0x68] ;  /* 0x0000680001067983 */ /* 0x000ea20000100800 */
[----:B------:R-:W-:Y:S02]  /*82520*/  SHF.R.S32.HI R2, RZ, 0x1f, R25 ;  /* 0x0000001fff027819 */ /* 0x000fe40000011419 */
[----:B0-----:R-:W-:-:S03]  /*82530*/  SHF.R.S32.HI R0, RZ, 0x1f, R26 ;  /* 0x0000001fff007819 */ /* 0x001fc6000001141a */
[----:B------:R-:W-:Y:S04]  /*82540*/  STL [R1+0x1c0], R2 ;  /* 0x0001c00201007387 */ /* 0x000fe80000100800 */
[----:B--2---:R0:W-:Y:S04]  /*82550*/  STL [R1+0x6614], R6 ;  /* 0x0066140601007387 */ /* 0x0041e80000100800 */
[----:B------:R-:W-:Y:S04]  /*82560*/  STL [R1+0x1c4], R0 ;  /* 0x0001c40001007387 */ /* 0x000fe80000100800 */
[----:B0-----:R-:W2:Y:S04]  /*82570*/  LDL R6, [R1+0x6c] ;  /* 0x00006c0001067983 */ /* 0x001ea80000100800 */
[----:B--2---:R0:W-:Y:S01]  /*82580*/  STL [R1+0x6618], R6 ;  /* 0x0066180601007387 */ /* 0x0041e20000100800 */
[----:B------:R-:W-:-:S02]  /*82590*/  IMAD.MOV.U32 R9, RZ, RZ, R28 ;  /* 0x000000ffff097224 */ /* 0x000fc400078e001c */
[----:B------:R-:W-:Y:S01]  /*825a0*/  IMAD.MOV.U32 R8, RZ, RZ, R29 ;  /* 0x000000ffff087224 */ /* 0x000fe200078e001d */
[----:B------:R-:W2:Y:S04]  /*825b0*/  LDL R24, [R1+0x64] ;  /* 0x0000640001187983 */ /* 0x000ea80000100800 */
[----:B------:R-:W3:Y:S04]  /*825c0*/  LDL R7, [R1+0x60] ;  /* 0x0000600001077983 */ /* 0x000ee80000100800 */
[----:B0-----:R-:W4:Y:S04]  /*825d0*/  LDL R6, [R1+0x70] ;  /* 0x0000700001067983 */ /* 0x001f280000100800 */
[----:B------:R-:W3:Y:S04]  /*825e0*/  LDL R3, [R1+0x5c] ;  /* 0x00005c0001037983 */ /* 0x000ee80000100800 */
        /* <DEDUP_REMOVED lines=22> */
[----:B------:R-:W3:Y:S01]  /*82750*/  LDL R28, [R1] ;  /* 0x00000000011c7983 */ /* 0x000ee20000100800 */
[----:B----4-:R-:W-:-:S05]  /*82760*/  SHF.R.S32.HI R6, RZ, 0x1f, R6 ;  /* 0x0000001fff067819 */ /* 0x010fca0000011406 */
[----:B------:R0:W-:Y:S04]  /*82770*/  STL [R1+0x1c8], R6 ;  /* 0x0001c80601007387 */ /* 0x0001e80000100800 */
[----:B0-----:R-:W4:Y:S02]  /*82780*/  LDL.LU R6, [R1+0x6618] ;  /* 0x0066180001067983 */ /* 0x001f240000300800 */
[----:B----4-:R-:W-:-:S05]  /*82790*/  SHF.R.S32.HI R6, RZ, 0x1f, R6 ;  /* 0x0000001fff067819 */ /* 0x010fca0000011406 */
[----:B------:R0:W-:Y:S04]  /*827a0*/  STL [R1+0x1cc], R6 ;  /* 0x0001cc0601007387 */ /* 0x0001e80000100800 */
[----:B0-----:R-:W4:Y:S01]  /*827b0*/  LDL.LU R6, [R1+0x6614] ;  /* 0x0066140001067983 */ /* 0x001f220000300800 */
[----:B--2---:R-:W-:Y:S02]  /*827c0*/  SHF.R.S32.HI R24, RZ, 0x1f, R24 ;  /* 0x0000001fff187819 */ /* 0x004fe40000011418 */
[----:B---3--:R-:W-:Y:S02]  /*827d0*/  SHF.R.S32.HI R7, RZ, 0x1f, R7 ;  /* 0x0000001fff077819 */ /* 0x008fe40000011407 */
[----:B------:R-:W-:Y:S02]  /*827e0*/  SHF.R.S32.HI R3, RZ, 0x1f, R3 ;  /* 0x0000001fff037819 */ /* 0x000fe40000011403 */
[----:B------:R-:W-:-:S02]  /*827f0*/  SHF.R.S32.HI R0, RZ, 0x1f, R0 ;  /* 0x0000001fff007819 */ /* 0x000fc40000011400 */
[----:B------:R-:W-:Y:S02]  /*82800*/  SHF.R.S32.HI R27, RZ, 0x1f, R27 ;  /* 0x0000001fff1b7819 */ /* 0x000fe4000001141b */
[----:B------:R-:W-:Y:S02]  /*82810*/  SHF.R.S32.HI R5, RZ, 0x1f, R5 ;  /* 0x0000001fff057819 */ /* 0x000fe40000011405 */
[----:B------:R-:W-:Y:S02]  /*82820*/  SHF.R.S32.HI R4, RZ, 0x1f, R4 ;  /* 0x0000001fff047819 */ /* 0x000fe40000011404 */
[----:B------:R-:W-:Y:S02]  /*82830*/  SHF.R.S32.HI R2, RZ, 0x1f, R2 ;  /* 0x0000001fff027819 */ /* 0x000fe40000011402 */
        /* <DEDUP_REMOVED lines=17> */
[----:B----4-:R-:W-:-:S05]  /*82950*/  SHF.R.S32.HI R6, RZ, 0x1f, R6 ;  /* 0x0000001fff067819 */ /* 0x010fca0000011406 */
[----:B------:R0:W-:Y:S04]  /*82960*/  STL [R1+0x221c], R6 ;  /* 0x00221c0601007387 */ /* 0x0001e80000100800 */
[----:B0-----:R-:W2:Y:S04]  /*82970*/  LDL.LU R6, [R1+0x6610] ;  /* 0x0066100001067983 */ /* 0x001ea80000300800 */
[----:B------:R0:W-:Y:S04]  /*82980*/  STL [R1+0x2220], R24 ;  /* 0x0022201801007387 */ /* 0x0001e80000100800 */
[----:B0-----:R-:W3:Y:S04]  /*82990*/  LDL.LU R24, [R1+0x660c] ;  /* 0x00660c0001187983 */ /* 0x001ee80000300800 */
[----:B------:R0:W-:Y:S04]  /*829a0*/  STL [R1+0x2224], R7 ;  /* 0x0022240701007387 */ /* 0x0001e80000100800 */
[----:B0-----:R-:W4:Y:S04]  /*829b0*/  LDL.LU R7, [R1+0x6608] ;  /* 0x0066080001077983 */ /* 0x001f280000300800 */
[----:B------:R0:W-:Y:S04]  /*829c0*/  STL [R1+0x2228], R3 ;  /* 0x0022280301007387 */ /* 0x0001e80000100800 */
[----:B0-----:R-:W2:Y:S04]  /*829d0*/  LDL.LU R3, [R1+0x6604] ;  /* 0x0066040001037983 */ /* 0x001ea80000300800 */
[----:B------:R0:W-:Y:S04]  /*829e0*/  STL [R1+0x222c], R0 ;  /* 0x00222c0001007387 */ /* 0x0001e80000100800 */
[----:B0-----:R-:W4:Y:S04]  /*829f0*/  LDL.LU R0, [R1+0x6600] ;  /* 0x0066000001007983 */ /* 0x001f280000300800 */
[----:B------:R0:W-:Y:S04]  /*82a00*/  STL [R1+0x2230], R27 ;  /* 0x0022301b01007387 */ /* 0x0001e80000100800 */
[----:B0-----:R-:W2:Y:S04]  /*82a10*/  LDL.LU R27, [R1+0x65fc] ;  /* 0x0065fc00011b7983 */ /* 0x001ea80000300800 */
[----:B------:R0:W-:Y:S04]  /*82a20*/  STL [R1+0x2234], R5 ;  /* 0x0022340501007387 */ /* 0x0001e80000100800 */
[----:B0-----:R-:W4:Y:S04]  /*82a30*/  LDL.LU R5, [R1+0x65f8] ;  /* 0x0065f80001057983 */ /* 0x001f280000300800 */
[----:B------:R0:W-:Y:S04]  /*82a40*/  STL [R1+0x2238], R4 ;  /* 0x0022380401007387 */ /* 0x0001e80000100800 */
[----:B0-----:R-:W4:Y:S04]  /*82a50*/  LDL.LU R4, [R1+0x65f4] ;  /* 0x0065f40001047983 */ /* 0x001f280000300800 */
        /* <DEDUP_REMOVED lines=35> */
[----:B0-----:R-:W3:Y:S01]  /*82c90*/  LDL.LU R29, [R1+0x65ac] ;  /* 0x0065ac00011d7983 */ /* 0x001ee20000300800 */
[----:B------:R-:W-:-:S05]  /*82ca0*/  SHF.R.S32.HI R28, RZ, 0x1f, R28 ;  /* 0x0000001fff1c7819 */ /* 0x000fca000001141c */
[----:B------:R3:W-:Y:S02]  /*82cb0*/  STL [R1+0x2284], R28 ;  /* 0x0022841c01007387 */ /* 0x0007e40000100800 */
[----:B---3--:R-:W-:-:S05]  /*82cc0*/  SHF.R.S32.HI R28, RZ, 0x1f, R29 ;  /* 0x0000001fff1c7819 */ /* 0x008fca000001141d */
[----:B------:R0:W-:Y:S04]  /*82cd0*/  STL [R1+0x2288], R28 ;  /* 0x0022881c01007387 */ /* 0x0001e80000100800 */
[----:B0-----:R-:W3:Y:S04]  /*82ce0*/  LDL.LU R28, [R1+0x65a8] ;  /* 0x0065a800011c7983 */ /* 0x001ee80000300800 */
[----:B------:R0:W-:Y:S02]  /*82cf0*/  STL [R1+0x63d8], R29 ;  /* 0x0063d81d01007387 */ /* 0x0001e40000100800 */
[----:B0-----:R-:W-:-:S02]  /*82d00*/  IMAD.MOV.U32 R29, RZ, RZ, R24 ;  /* 0x000000ffff1d7224 */ /* 0x001fc400078e0018 */
[----:B------:R-:W2:Y:S04]  /*82d10*/  LDL.LU R24, [R1+0x65a4] ;  /* 0x0065a40001187983 */ /* 0x000ea80000300800 */
[----:B---3--:R0:W-:Y:S04]  /*82d20*/  STL [R1+0x6400], R28 ;  /* 0x0064001c01007387 */ /* 0x0081e80000100800 */
[----:B----4-:R1:W-:Y:S01]  /*82d30*/  STL [R1+0x6438], R26 ;  /* 0x0064381a01007387 */ /* 0x0103e20000100800 */
[----:B0-----:R-:W-:Y:S01]  /*82d40*/  IMAD.MOV.U32 R28, RZ, RZ, R29 ;  /* 0x000000ffff1c7224 */ /* 0x001fe200078e001d */
[----:B------:R-:W-:-:S03]  /*82d50*/  SHF.R.S32.HI R29, RZ, 0x1f, R26 ;  /* 0x0000001fff1d7819 */ /* 0x000fc6000001141a */
[----:B-1----:R-:W-:Y:S01]  /*82d60*/  IMAD.MOV.U32 R26, RZ, RZ, R28 ;  /* 0x000000ffff1a7224 */ /* 0x002fe200078e001c */
[----:B--2---:R-:W-:-:S05]  /*82d70*/  SHF.R.S32.HI R28, RZ, 0x1f, R25 ;  /* 0x0000001fff1c7819 */ /* 0x004fca0000011419 */
[----:B------:R0:W-:Y:S02]  /*82d80*/  STL.64 [R1+0x6420], R28 ;  /* 0x0064201c01007387 */ /* 0x0001e40000100a00 */
[----:B0-----:R-:W-:Y:S02]  /*82d90*/  IMAD.MOV.U32 R28, RZ, RZ, R22 ;  /* 0x000000ffff1c7224 */ /* 0x001fe400078e0016 */
[----:B------:R-:W2:Y:S04]  /*82da0*/  LDL.LU R22, [R1+0x65a0] ;  /* 0x0065a00001167983 */ /* 0x000ea80000300800 */
[----:B------:R0:W-:Y:S04]  /*82db0*/  STL.64 [R1+0x6450], R24 ;  /* 0x0064501801007387 */ /* 0x0001e80000100a00 */
[----:B0-----:R-:W3:Y:S04]  /*82dc0*/  LDL R24, [R1+0xbc] ;  /* 0x0000bc0001187983 */ /* 0x001ee80000100800 */
[----:B------:R0:W-:Y:S02]  /*82dd0*/  STL [R1+0x6548], R25 ;  /* 0x0065481901007387 */ /* 0x0001e40000100800 */
[----:B0-----:R-:W-:Y:S01]  /*82de0*/  IMAD.MOV.U32 R25, RZ, RZ, R26 ;  /* 0x000000ffff197224 */ /* 0x001fe200078e001a */
[----:B------:R-:W-:-:S05]  /*82df0*/  SHF.R.S32.HI R26, RZ, 0x1f, R23 ;  /* 0x0000001fff1a7819 */ /* 0x000fca0000011417 */
[----:B------:R0:W-:Y:S04]  /*82e00*/  STL [R1+0x6484], R26 ;  /* 0x0064841a01007387 */ /* 0x0001e80000100800 */
[----:B------:R1:W-:Y:S04]  /*82e10*/  STL [R1+0x6480], R23 ;  /* 0x0064801701007387 */ /* 0x0003e80000100800 */
[----:B------:R4:W-:Y:S01]  /*82e20*/  STL [R1+0x64a8], R21 ;  /* 0x0064a81501007387 */ /* 0x0009e20000100800 */
[----:B0-----:R-:W-:Y:S01]  /*82e30*/  IMAD.MOV.U32 R26, RZ, RZ, R25 ;  /* 0x000000ffff1a7224 */ /* 0x001fe200078e0019 */
[----:B-1----:R-:W-:Y:S01]  /*82e40*/  SHF.R.S32.HI R23, RZ, 0x1f, R21 ;  /* 0x0000001fff177819 */ /* 0x002fe20000011415 */
[----:B----4-:R-:W-:-:S02]  /*82e50*/  IMAD.MOV.U32 R21, RZ, RZ, R27 ;  /* 0x000000ffff157224 */ /* 0x010fc400078e001b */
[----:B------:R-:W4:Y:S01]  /*82e60*/  LDL.LU R27, [R1+0x659c] ;  /* 0x00659c00011b7983 */ /* 0x000f220000300800 */
[----:B------:R-:W-:-:S03]  /*82e70*/  SHF.R.S32.HI R25, RZ, 0x1f, R0 ;  /* 0x0000001fff197819 */ /* 0x000fc60000011400 */
[----:B--2---:R0:W-:Y:S02]  /*82e80*/  STL.64 [R1+0x6488], R22 ;  /* 0x0064881601007387 */ /* 0x0041e40000100a00 */
[----:B0-----:R-:W-:Y:S01]  /*82e90*/  IMAD.MOV.U32 R23, RZ, RZ, R26 ;  /* 0x000000ffff177224 */ /* 0x001fe200078e001a */
[----:B------:R-:W-:Y:S01]  /*82ea0*/  SHF.R.S32.HI R26, RZ, 0x1f, R20 ;  /* 0x0000001fff1a7819 */ /* 0x000fe20000011414 */
[----:B------:R-:W-:Y:S02]  /*82eb0*/  IMAD.MOV.U32 R22, RZ, RZ, R7 ;  /* 0x000000ffff167224 */ /* 0x000fe400078e0007 */
[----:B------:R-:W2:Y:S04]  /*82ec0*/  LDL.LU R7, [R1+0x6598] ;  /* 0x0065980001077983 */ /* 0x000ea80000300800 */
[----:B------:R0:W-:Y:S04]  /*82ed0*/  STL [R1+0x64c8], R26 ;  /* 0x0064c81a01007387 */ /* 0x0001e80000100800 */
[----:B------:R1:W-:Y:S01]  /*82ee0*/  STL [R1+0x64d8], R19 ;  /* 0x0064d81301007387 */ /* 0x0003e20000100800 */
[----:B0-----:R-:W-:Y:S01]  /*82ef0*/  IMAD.MOV.U32 R26, RZ, RZ, R21 ;  /* 0x000000ffff1a7224 */ /* 0x001fe200078e0015 */
[----:B------:R-:W-:Y:S01]  /*82f00*/  SHF.R.S32.HI R21, RZ, 0x1f, R19 ;  /* 0x0000001fff157819 */ /* 0x000fe20000011413 */
[----:B-1----:R-:W-:-:S02]  /*82f10*/  IMAD.MOV.U32 R19, RZ, RZ, R6 ;  /* 0x000000ffff137224 */ /* 0x002fc400078e0006 */
[----:B------:R-:W3:Y:S04]  /*82f20*/  LDL.LU R6, [R1+0x6594] ;  /* 0x0065940001067983 */ /* 0x000ee80000300800 */
[----:B------:R0:W-:Y:S02]  /*82f30*/  STL.64 [R1+0x64b8], R20 ;  /* 0x0064b81401007387 */ /* 0x0001e40000100a00 */
[----:B0-----:R-:W-:Y:S01]  /*82f40*/  IMAD.MOV.U32 R20, RZ, RZ, R26 ;  /* 0x000000ffff147224 */ /* 0x001fe200078e001a */
[----:B------:R-:W-:Y:S01]  /*82f50*/  SHF.R.S32.HI R26, RZ, 0x1f, R18 ;  /* 0x0000001fff1a7819 */ /* 0x000fe20000011412 */
[----:B------:R-:W-:Y:S02]  /*82f60*/  IMAD.MOV.U32 R21, RZ, RZ, R5 ;  /* 0x000000ffff157224 */ /* 0x000fe400078e0005 */
[----:B------:R-:W2:Y:S04]  /*82f70*/  LDL.LU R5, [R1+0x6590] ;  /* 0x0065900001057983 */ /* 0x000ea80000300800 */
[----:B------:R0:W-:Y:S02]  /*82f80*/  STL [R1+0x6500], R26 ;  /* 0x0065001a01007387 */ /* 0x0001e40000100800 */
[----:B0-----:R-:W-:Y:S01]  /*82f90*/  IMAD.MOV.U32 R26, RZ, RZ, R19 ;  /* 0x000000ffff1a7224 */ /* 0x001fe200078e0013 */
[----:B------:R-:W-:-:S05]  /*82fa0*/  SHF.R.S32.HI R19, RZ, 0x1f, R17 ;  /* 0x0000001fff137819 */ /* 0x000fca0000011411 */
[----:B------:R0:W-:Y:S02]  /*82fb0*/  STL.64 [R1+0x64f0], R18 ;  /* 0x0064f01201007387 */ /* 0x0001e40000100a00 */
[----:B0-----:R-:W-:Y:S02]  /*82fc0*/  IMAD.MOV.U32 R18, RZ, RZ, R4 ;  /* 0x000000ffff127224 */ /* 0x001fe400078e0004 */
[----:B------:R-:W2:Y:S04]  /*82fd0*/  LDL.LU R4, [R1+0x658c] ;  /* 0x00658c0001047983 */ /* 0x000ea80000300800 */
[----:B------:R-:W2:Y:S04]  /*82fe0*/  LDL.LU R19, [R1+0x1a0] ;  /* 0x0001a00001137983 */ /* 0x000ea80000300800 */
[----:B------:R0:W-:Y:S02]  /*82ff0*/  STL.64 [R1+0x6518], R16 ;  /* 0x0065181001007387 */ /* 0x0001e40000100a00 */
[----:B0-----:R-:W-:Y:S01]  /*83000*/  IMAD.MOV.U32 R17, RZ, RZ, R26 ;  /* 0x000000ffff117224 */ /* 0x001fe200078e001a */
[----:B------:R-:W-:Y:S01]  /*83010*/  SHF.R.S32.HI R26, RZ, 0x1f, R15 ;  /* 0x0000001fff1a7819 */ /* 0x000fe2000001140f */
[----:B------:R-:W-:-:S02]  /*83020*/  IMAD.MOV.U32 R16, RZ, RZ, R3 ;  /* 0x000000ffff107224 */ /* 0x000fc400078e0003 */
[----:B------:R-:W2:Y:S04]  /*83030*/  LDL.LU R3, [R1+0x6588] ;  /* 0x0065880001037983 */ /* 0x000ea80000300800 */
[----:B------:R0:W-:Y:S02]  /*83040*/  STL [R1+0x6560], R26 ;  /* 0x0065601a01007387 */ /* 0x0001e40000100800 */
[----:B0-----:R-:W-:Y:S02]  /*83050*/  IMAD.MOV.U32 R26, RZ, RZ, R0 ;  /* 0x000000ffff1a7224 */ /* 0x001fe400078e0000 */
[----:B------:R-:W2:Y:S04]  /*83060*/  LDL.LU R0, [R1+0x6584] ;  /* 0x0065840001007983 */ /* 0x000ea80000300800 */
[----:B------:R-:W-:Y:S04]  /*83070*/  STL.64 [R1+0x6540], R14 ;  /* 0x0065400e01007387 */ /* 0x000fe80000100a00 */
[----:B------:R0:W-:Y:S04]  /*83080*/  STL [R1+0x6570], R8 ;  /* 0x0065700801007387 */ /* 0x0001e80000100800 */
[----:B------:R1:W-:Y:S04]  /*83090*/  STL.64 [R1+0x6578], R16 ;  /* 0x0065781001007387 */ /* 0x0003e80000100a00 */
[----:B------:R4:W-:Y:S01]  /*830a0*/  STL.64 [R1+0x6568], R12 ;  /* 0x0065680c01007387 */ /* 0x0009e20000100a00 */
[----:B0-----:R-:W-:Y:S01]  /*830b0*/  SHF.R.S32.HI R8, RZ, 0x1f, R10 ;  /* 0x0000001fff087819 */ /* 0x001fe2000001140a */
[----:B-1----:R-:W-:-:S02]  /*830c0*/  IMAD.MOV.U32 R17, RZ, RZ, R23 ;  /* 0x000000ffff117224 */ /* 0x002fc400078e0017 */
[----:B------:R-:W-:Y:S01]  /*830d0*/  IMAD.MOV.U32 R23, RZ, RZ, R25 ;  /* 0x000000ffff177224 */ /* 0x000fe200078e0019 */
[----:B------:R-:W-:Y:S01]  /*830e0*/  SHF.R.S32.HI R25, RZ, 0x1f, R12 ;  /* 0x0000001fff197819 */ /* 0x000fe2000001140c */
[----:B----4-:R-:W-:Y:S02]  /*830f0*/  IMAD.MOV.U32 R13, RZ, RZ, R26 ;  /* 0x000000ffff0d7224 */ /* 0x010fe400078e001a */
[----:B------:R-:W-:Y:S02]  /*83100*/  IMAD.MOV.U32 R15, RZ, RZ, R17 ;  /* 0x000000ffff0f7224 */ /* 0x000fe400078e0011 */
[----:B------:R-:W-:Y:S01]  /*83110*/  IMAD.MOV.U32 R17, RZ, RZ, R13 ;  /* 0x000000ffff117224 */ /* 0x000fe200078e000d */
[----:B---3--:R-:W-:-:S05]  /*83120*/  IADD3 R12, P2, R10, R6, RZ ;  /* 0x000000060a0c7210 */ /* 0x008fca0007f5e0ff */
[----:B------:R-:W-:-:S05]  /*83130*/  IMAD.X R13, R8, 0x1, R27, P2 ;  /* 0x00000001080d7824 */ /* 0x000fca00010e061b */
[----:B------:R0:W-:Y:S01]  /*83140*/  STL.64 [R1+0x4dd8], R12 ;  /* 0x004dd80c01007387 */ /* 0x0001e20000100a00 */
[C---:B--2---:R-:W-:Y:S02]  /*83150*/  IADD3 R14, P1, R10.reuse, R5, RZ ;  /* 0x000000050a0e7210 */ /* 0x044fe40007f3e0ff */
[C---:B------:R-:W-:Y:S02]  /*83160*/  IADD3 R16, P4, R10.reuse, R3, RZ ;  /* 0x000000030a107210 */ /* 0x040fe40007f9e0ff */
[----:B0-----:R-:W-:Y:S01]  /*83170*/  IADD3 R12, P2, R10, R0, RZ ;  /* 0x000000000a0c7210 */ /* 0x001fe20007f5e0ff */
[----:B------:R-:W-:Y:S02]  /*83180*/  IMAD.MOV.U32 R10, RZ, RZ, R2 ;  /* 0x000000ffff0a7224 */ /* 0x000fe400078e0002 */
[----:B------:R-:W2:Y:S01]  /*83190*/  LDL.LU R2, [R1+0x6580] ;  /* 0x0065800001027983 */ /* 0x000ea20000300800 */
[----:B------:R-:W-:Y:S02]  /*831a0*/  IMAD.MOV.U32 R13, RZ, RZ, R15 ;  /* 0x000000ffff0d7224 */ /* 0x000fe400078e000f */
[----:B------:R-:W-:Y:S01]  /*831b0*/  IMAD.X R15, R8, 0x1, R7, P1 ;  /* 0x00000001080f7824 */ /* 0x000fe200008e0607 */
[----:B------:R0:W-:Y:S04]  /*831c0*/  STL.64 [R1+0x6558], R18 ;  /* 0x0065581201007387 */ /* 0x0001e80000100a00 */
[----:B------:R1:W-:Y:S01]  /*831d0*/  STL.64 [R1+0x4dd0], R14 ;  /* 0x004dd00e01007387 */ /* 0x0003e20000100a00 */
[----:B0-----:R-:W-:-:S02]  /*831e0*/  IMAD.MOV.U32 R19, RZ, RZ, R13 ;  /* 0x000000ffff137224 */ /* 0x001fc400078e000d */
[----:B-1----:R-:W-:Y:S02]  /*831f0*/  IMAD.MOV.U32 R15, RZ, RZ, R17 ;  /* 0x000000ffff0f7224 */ /* 0x002fe400078e0011 */
[----:B------:R-:W-:-:S05]  /*83200*/  IMAD.X R17, R8, 0x1, R4, P4 ;  /* 0x0000000108117824 */ /* 0x000fca00020e0604 */
[----:B------:R0:W-:Y:S04]  /*83210*/  STL.64 [R1+0x4dc8], R16 ;  /* 0x004dc81001007387 */ /* 0x0001e80000100a00 */
[----:B0-----:R-:W3:Y:S04]  /*83220*/  LDL.LU.64 R16, [R1+0x6578] ;  /* 0x0065780001107983 */ /* 0x001ee80000300a00 */
[----:B------:R-:W-:Y:S01]  /*83230*/  STL.64 [R1+0x6550], R28 ;  /* 0x0065501c01007387 */ /* 0x000fe20000100a00 */
[----:B--2---:R-:W-:-:S03]  /*83240*/  IMAD.X R13, R8, 0x1, R2, P2 ;  /* 0x00000001080d7824 */ /* 0x004fc600010e0602 */
[----:B------:R-:W2:Y:S04]  /*83250*/  LDL.LU R8, [R1+0x6570] ;  /* 0x0065700001087983 */ /* 0x000ea80000300800 */
[----:B------:R0:W-:Y:S04]  /*83260*/  STL.64 [R1+0x4dc0], R12 ;  /* 0x004dc00c01007387 */ /* 0x0001e80000100a00 */
[----:B0-----:R-:W4:Y:S01]  /*83270*/  LDL.LU.64 R12, [R1+0x6568] ;  /* 0x00656800010c7983 */ /* 0x001f220000300a00 */
[----:B------:R-:W-:Y:S02]  /*83280*/  SHF.R.S32.HI R26, RZ, 0x1f, R11 ;  /* 0x0000001fff1a7819 */ /* 0x000fe4000001140b */
[----:B------:R-:W-:Y:S01]  /*83290*/  IADD3 R14, P1, R11, R6, RZ ;  /* 0x000000060b0e7210 */ /* 0x000fe20007f3e0ff */
[----:B------:R-:W-:-:S04]  /*832a0*/  IMAD.MOV.U32 R29, RZ, RZ, R15 ;  /* 0x000000ffff1d7224 */ /* 0x000fc800078e000f */
[----:B------:R-:W-:Y:S01]  /*832b0*/  IMAD.X R15, R26, 0x1, R27, P1 ;  /* 0x000000011a0f7824 */ /* 0x000fe200008e061b */
[----:B------:R-:W-:-:S04]  /*832c0*/  IADD3 R18, P4, R11, R5, RZ ;  /* 0x000000050b127210 */ /* 0x000fc80007f9e0ff */
[----:B------:R0:W-:Y:S01]  /*832d0*/  STL.64 [R1+0x4db8], R14 ;  /* 0x004db80e01007387 */ /* 0x0001e20000100a00 */
[C---:B------:R-:W-:Y:S01]  /*832e0*/  IADD3 R28, P2, R11.reuse, R3, RZ ;  /* 0x000000030b1c7210 */ /* 0x040fe20007f5e0ff */
[----:B0-----:R-:W-:Y:S01]  /*832f0*/  IMAD.MOV.U32 R15, RZ, RZ, R26 ;  /* 0x000000ffff0f7224 */ /* 0x001fe200078e001a */
[----:B------:R-:W-:Y:S01]  /*83300*/  IADD3 R14, P1, R11, R0, RZ ;  /* 0x000000000b0e7210 */ /* 0x000fe20007f3e0ff */
[----:B------:R-:W-:Y:S01]  /*83310*/  IMAD.MOV.U32 R11, RZ, RZ, R19 ;  /* 0x000000ffff0b7224 */ /* 0x000fe200078e0013 */
[----:B------:R-:W2:Y:S01]  /*83320*/  LDL.LU R26, [R1+0x6560] ;  /* 0x00656000011a7983 */ /* 0x000ea20000300800 */
[----:B------:R-:W-:-:S05]  /*83330*/  IMAD.X R19, R15, 0x1, R7, P4 ;  /* 0x000000010f137824 */ /* 0x000fca00020e0607 */
[----:B------:R0:W-:Y:S02]  /*83340*/  STL.64 [R1+0x4db0], R18 ;  /* 0x004db01201007387 */ /* 0x0001e40000100a00 */
[----:B0-----:R-:W-:Y:S02]  /*83350*/  IMAD.MOV.U32 R19, RZ, RZ, R29 ;  /* 0x000000ffff137224 */ /* 0x001fe400078e001d */
[C---:B------:R-:W-:Y:S02]  /*83360*/  IMAD.X R29, R15.reuse, 0x1, R4, P2 ;  /* 0x000000010f1d7824 */ /* 0x040fe400010e0604 */
[----:B------:R-:W-:-:S03]  /*83370*/  IMAD.X R15, R15, 0x1, R2, P1 ;  /* 0x000000010f0f7824 */ /* 0x000fc600008e0602 */
[----:B------:R0:W-:Y:S04]  /*83380*/  STL.64 [R1+0x4da8], R28 ;  /* 0x004da81c01007387 */ /* 0x0001e80000100a00 */
[----:B0-----:R-:W3:Y:S04]  /*83390*/  LDL.LU R29, [R1+0x19c] ;  /* 0x00019c00011d7983 */ /* 0x001ee80000300800 */
[----:B------:R0:W-:Y:S02]  /*833a0*/  STL.64 [R1+0x4da0], R14 ;  /* 0x004da00e01007387 */ /* 0x0001e40000100a00 */
[----:B0-----:R-:W-:Y:S01]  /*833b0*/  IMAD.MOV.U32 R15, RZ, RZ, R19 ;  /* 0x000000ffff0f7224 */ /* 0x001fe200078e0013 */
[----:B----4-:R-:W-:-:S05]  /*833c0*/  IADD3 R18, P4, R12, R6, RZ ;  /* 0x000000060c127210 */ /* 0x010fca0007f9e0ff */
[----:B------:R-:W-:-:S05]  /*833d0*/  IMAD.X R19, R25, 0x1, R27, P4 ;  /* 0x0000000119137824 */ /* 0x000fca00020e061b */
[----:B------:R0:W-:Y:S04]  /*833e0*/  STL.64 [R1+0x4d98], R18 ;  /* 0x004d981201007387 */ /* 0x0001e80000100a00 */
[----:B0-----:R-:W4:Y:S01]  /*833f0*/  LDL.LU.64 R18, [R1+0x6558] ;  /* 0x0065580001127983 */ /* 0x001f220000300a00 */
[C---:B------:R-:W-:Y:S02]  /*83400*/  IADD3 R28, P2, R12.reuse, R5, RZ ;  /* 0x000000050c1c7210 */ /* 0x040fe40007f5e0ff */
[C---:B------:R-:W-:Y:S01]  /*83410*/  IADD3 R14, P1, R12.reuse, R3, RZ ;  /* 0x000000030c0e7210 */ /* 0x040fe20007f3e0ff */
[----:B----4-:R0:W-:Y:S02]  /*83420*/  STL.64 [R1+0x6538], R18 ;  /* 0x0065381201007387 */ /* 0x0101e40000100a00 */
[----:B0-----:R-:W-:Y:S01]  /*83430*/  IADD3 R18, P4, R12, R0, RZ ;  /* 0x000000000c127210 */ /* 0x001fe20007f9e0ff */
[----:B---3--:R-:W-:-:S02]  /*83440*/  IMAD.MOV.U32 R12, RZ, RZ, R29 ;  /* 0x000000ffff0c7224 */ /* 0x008fc400078e001d */
[----:B------:R-:W-:-:S05]  /*83450*/  IMAD.X R29, R25, 0x1, R7, P2 ;  /* 0x00000001191d7824 */ /* 0x000fca00010e0607 */
[----:B------:R0:W-:Y:S04]  /*83460*/  STL.64 [R1+0x4d90], R28 ;  /* 0x004d901c01007387 */ /* 0x0001e80000100a00 */
[----:B0-----:R-:W3:Y:S01]  /*83470*/  LDL.LU.64 R28, [R1+0x6550] ;  /* 0x00655000011c7983 */ /* 0x001ee20000300a00 */
[----:B------:R-:W-:-:S03]  /*83480*/  IMAD.X R19, R25, 0x1, R2, P4 ;  /* 0x0000000119137824 */ /* 0x000fc600020e0602 */
[----:B---3--:R0:W-:Y:S02]  /*83490*/  STL.64 [R1+0x6530], R28 ;  /* 0x0065301c01007387 */ /* 0x0081e40000100a00 */
[----:B0-----:R-:W-:Y:S02]  /*834a0*/  IMAD.MOV.U32 R29, RZ, RZ, R15 ;  /* 0x000000ffff1d7224 */ /* 0x001fe400078e000f */
[----:B------:R-:W-:-:S05]  /*834b0*/  IMAD.X R15, R25, 0x1, R4, P1 ;  /* 0x00000001190f7824 */ /* 0x000fca00008e0604 */
[----:B------:R0:W-:Y:S04]  /*834c0*/  STL.64 [R1+0x4d88], R14 ;  /* 0x004d880e01007387 */ /* 0x0001e80000100a00 */
[----:B------:R-:W3:Y:S01]  /*834d0*/  LDL.LU R25, [R1+0x6548] ;  /* 0x0065480001197983 */ /* 0x000ee20000300800 */
[----:B------:R-:W-:-:S03]  /*834e0*/  IADD3 R28, P2, R13, R6, RZ ;  /* 0x000000060d1c7210 */ /* 0x000fc60007f5e0ff */
[----:B------:R1:W-:Y:S01]  /*834f0*/  STL.64 [R1+0x4d80], R18 ;  /* 0x004d801201007387 */ /* 0x0003e20000100a00 */
[----:B0-----:R-:W-:Y:S01]  /*83500*/  IMAD.MOV.U32 R15, RZ, RZ, R12 ;  /* 0x000000ffff0f7224 */ /* 0x001fe200078e000c */
[----:B------:R-:W-:Y:S02]  /*83510*/  SHF.R.S32.HI R12, RZ, 0x1f, R13 ;  /* 0x0000001fff0c7819 */ /* 0x000fe4000001140d */
[C---:B------:R-:W-:Y:S01]  /*83520*/  IADD3 R14, P1, R13.reuse, R5, RZ ;  /* 0x000000050d0e7210 */ /* 0x040fe20007f3e0ff */
[----:B-1----:R-:W-:Y:S02]  /*83530*/  IMAD.MOV.U32 R19, RZ, RZ, R29 ;  /* 0x000000ffff137224 */ /* 0x002fe400078e001d */
[----:B------:R-:W-:Y:S01]  /*83540*/  IMAD.X R29, R12, 0x1, R27, P2 ;  /* 0x000000010c1d7824 */ /* 0x000fe200010e061b */
[----:B------:R-:W-:-:S04]  /*83550*/  IADD3 R18, P4, R13, R3, RZ ;  /* 0x000000030d127210 */ /* 0x000fc80007f9e0ff */
[----:B------:R0:W-:Y:S02]  /*83560*/  STL.64 [R1+0x4d78], R28 ;  /* 0x004d781c01007387 */ /* 0x0001e40000100a00 */
[----:B0-----:R-:W-:Y:S02]  /*83570*/  IMAD.MOV.U32 R29, RZ, RZ, R15 ;  /* 0x000000ffff1d7224 */ /* 0x001fe400078e000f */
[C---:B------:R-:W-:Y:S01]  /*83580*/  IMAD.X R15, R12.reuse, 0x1, R7, P1 ;  /* 0x000000010c0f7824 */ /* 0x040fe200008e0607 */
[----:B------:R-:W-:Y:S01]  /*83590*/  IADD3 R28, P2, R13, R0, RZ ;  /* 0x000000000d1c7210 */ /* 0x000fe20007f5e0ff */
[----:B------:R-:W-:Y:S02]  /*835a0*/  IMAD.MOV.U32 R13, RZ, RZ, R19 ;  /* 0x000000ffff0d7224 */ /* 0x000fe400078e0013 */
[----:B------:R-:W-:Y:S01]  /*835b0*/  IMAD.X R19, R12, 0x1, R4, P4 ;  /* 0x000000010c137824 */ /* 0x000fe200020e0604 */
[----:B------:R0:W-:Y:S04]  /*835c0*/  STL.64 [R1+0x4d70], R14 ;  /* 0x004d700e01007387 */ /* 0x0001e80000100a00 */
[----:B0-----:R-:W4:Y:S04]  /*835d0*/  LDL.LU.64 R14, [R1+0x6540] ;  /* 0x00654000010e7983 */ /* 0x001f280000300a00 */
[----:B---3--:R-:W-:Y:S04]  /*835e0*/  STL.64 [R1+0x6528], R24 ;  /* 0x0065281801007387 */ /* 0x008fe80000100a00 */
[----:B------:R0:W-:Y:S04]  /*835f0*/  STL.64 [R1+0x4d68], R18 ;  /* 0x004d681201007387 */ /* 0x0001e80000100a00 */
[----:B0-----:R-:W3:Y:S01]  /*83600*/  LDL.LU.64 R18, [R1+0x6538] ;  /* 0x0065380001127983 */ /* 0x001ee20000300a00 */
[----:B----4-:R-:W-:-:S05]  /*83610*/  IADD3 R24, P1, R14, R6, RZ ;  /* 0x000000060e187210 */ /* 0x010fca0007f3e0ff */
[----:B------:R-:W-:Y:S04]  /*83620*/  STL [R1+0x4d58], R24 ;  /* 0x004d581801007387 */ /* 0x000fe80000100800 */
[----:B---3--:R0:W-:Y:S02]  /*83630*/  STL.64 [R1+0x6520], R18 ;  /* 0x0065201201007387 */ /* 0x0081e40000100a00 */
[----:B0-----:R-:W-:Y:S02]  /*83640*/  IMAD.MOV.U32 R19, RZ, RZ, R25 ;  /* 0x000000ffff137224 */ /* 0x001fe400078e0019 */
[----:B------:R-:W-:Y:S02]  /*83650*/  IMAD.MOV.U32 R25, RZ, RZ, R29 ;  /* 0x000000ffff197224 */ /* 0x000fe400078e001d */
[----:B------:R-:W-:-:S05]  /*83660*/  IMAD.X R29, R12, 0x1, R2, P2 ;  /* 0x000000010c1d7824 */ /* 0x000fca00010e0602 */
[----:B------:R0:W-:Y:S04]  /*83670*/  STL.64 [R1+0x4d60], R28 ;  /* 0x004d601c01007387 */ /* 0x0001e80000100a00 */
[----:B0-----:R-:W3:Y:S01]  /*83680*/  LDL.LU.64 R28, [R1+0x6530] ;  /* 0x00653000011c7983 */ /* 0x001ee20000300a00 */
[----:B------:R-:W-:Y:S01]  /*83690*/  IMAD.MOV.U32 R12, RZ, RZ, R10 ;  /* 0x000000ffff0c7224 */ /* 0x000fe200078e000a */
[----:B------:R-:W-:Y:S01]  /*836a0*/  SHF.R.S32.HI R10, RZ, 0x1f, R14 ;  /* 0x0000001fff0a7819 */ /* 0x000fe2000001140e */
[----:B------:R-:W-:Y:S01]  /*836b0*/  IMAD.MOV.U32 R18, RZ, RZ, R24 ;  /* 0x000000ffff127224 */ /* 0x000fe200078e0018 */
[----:B------:R-:W-:Y:S01]  /*836c0*/  IADD3 R24, P4, R14, R5, RZ ;  /* 0x000000050e187210 */ /* 0x000fe20007f9e0ff */
[----:B---3--:R0:W-:Y:S04]  /*836d0*/  STL.64 [R1+0x6508], R28 ;  /* 0x0065081c01007387 */ /* 0x0081e80000100a00 */
[----:B------:R-:W-:Y:S01]  /*836e0*/  STL.64 [R1+0x6510], R20 ;  /* 0x0065101401007387 */ /* 0x000fe20000100a00 */
[----:B0-----:R-:W-:-:S02]  /*836f0*/  IMAD.MOV.U32 R29, RZ, RZ, R19 ;  /* 0x000000ffff1d7224 */ /* 0x001fc400078e0013 */
[----:B------:R-:W-:Y:S02]  /*83700*/  IMAD.X R29, R10, 0x1, R27, P1 ;  /* 0x000000010a1d7824 */ /* 0x000fe400008e061b */
[----:B------:R-:W-:-:S03]  /*83710*/  IMAD.MOV.U32 R28, RZ, RZ, R18 ;  /* 0x000000ffff1c7224 */ /* 0x000fc600078e0012 */
[----:B------:R0:W-:Y:S01]  /*83720*/  STL [R1+0x4d5c], R29 ;  /* 0x004d5c1d01007387 */ /* 0x0001e20000100800 */
[----:B------:R-:W-:Y:S01]  /*83730*/  IADD3 R18, P2, R14, R3, RZ ;  /* 0x000000030e127210 */ /* 0x000fe20007f5e0ff */
[----:B------:R-:W-:Y:S02]  /*83740*/  IMAD.MOV.U32 R19, RZ, RZ, R25 ;  /* 0x000000ffff137224 */ /* 0x000fe400078e0019 */
[----:B0-----:R-:W-:Y:S02]  /*83750*/  IMAD.MOV.U32 R29, RZ, RZ, R10 ;  /* 0x000000ffff1d7224 */ /* 0x001fe400078e000a */
[----:B------:R-:W-:Y:S02]  /*83760*/  IMAD.MOV.U32 R10, RZ, RZ, R17 ;  /* 0x000000ffff0a7224 */ /* 0x000fe400078e0011 */
[----:B------:R-:W-:Y:S02]  /*83770*/  IMAD.X R25, R29, 0x1, R7, P4 ;  /* 0x000000011d197824 */ /* 0x000fe400020e0607 */
[----:B------:R-:W-:-:S02]  /*83780*/  IMAD.MOV.U32 R17, RZ, RZ, R19 ;  /* 0x000000ffff117224 */ /* 0x000fc400078e0013 */
[----:B------:R-:W-:Y:S01]  /*83790*/  IMAD.X R19, R29, 0x1, R4, P2 ;  /* 0x000000011d137824 */ /* 0x000fe200010e0604 */
[----:B------:R0:W-:Y:S04]  /*837a0*/  STL.64 [R1+0x4d50], R24 ;  /* 0x004d501801007387 */ /* 0x0001e80000100a00 */
[----:B0-----:R-:W3:Y:S04]  /*837b0*/  LDL.LU.64 R24, [R1+0x6528] ;  /* 0x0065280001187983 */ /* 0x001ee80000300a00 */
[----:B------:R0:W-:Y:S04]  /*837c0*/  STL.64 [R1+0x4d48], R18 ;  /* 0x004d481201007387 */ /* 0x0001e80000100a00 */
[----:B0-----:R-:W4:Y:S01]  /*837d0*/  LDL.LU.64 R18, [R1+0x6520] ;  /* 0x0065200001127983 */ /* 0x001f220000300a00 */
[----:B------:R-:W-:Y:S01]  /*837e0*/  IADD3 R28, P1, R14, R0, RZ ;  /* 0x000000000e1c7210 */ /* 0x000fe20007f3e0ff */
[----:B------:R-:W-:Y:S01]  /*837f0*/  IMAD.MOV.U32 R14, RZ, RZ, R16 ;  /* 0x000000ffff0e7224 */ /* 0x000fe200078e0010 */
[----:B------:R-:W-:-:S03]  /*83800*/  IADD3 R16, P4, R15, R6, RZ ;  /* 0x000000060f107210 */ /* 0x000fc60007f9e0ff */
[----:B------:R-:W-:-:S05]  /*83810*/  IMAD.X R29, R29, 0x1, R2, P1 ;  /* 0x000000011d1d7824 */ /* 0x000fca00008e0602 */
[----:B------:R0:W-:Y:S01]  /*83820*/  STL.64 [R1+0x4d40], R28 ;  /* 0x004d401c01007387 */ /* 0x0001e20000100a00 */
[C---:B------:R-:W-:Y:S01]  /*83830*/  IADD3 R20, P2, R15.reuse, R5, RZ ;  /* 0x000000050f147210 */ /* 0x040fe20007f5e0ff */
[----:B0-----:R-:W-:Y:S02]  /*83840*/  IMAD.MOV.U32 R29, RZ, RZ, R17 ;  /* 0x000000ffff1d7224 */ /* 0x001fe400078e0011 */
[----:B--2---:R-:W-:Y:S01]  /*83850*/  IMAD.X R17, R26, 0x1, R27, P4 ;  /* 0x000000011a117824 */ /* 0x004fe200020e061b */
[----:B------:R-:W-:-:S04]  /*83860*/  IADD3 R28, P1, R15, R3, RZ ;  /* 0x000000030f1c7210 */ /* 0x000fc80007f3e0ff */
[----:B------:R0:W-:Y:S01]  /*83870*/  STL.64 [R1+0x4d38], R16 ;  /* 0x004d381001007387 */ /* 0x0001e20000100a00 */
[----:B------:R-:W-:-:S03]  /*83880*/  IMAD.X R21, R26, 0x1, R7, P2 ;  /* 0x000000011a157824 */ /* 0x000fc600010e0607 */
[----:B0-----:R-:W2:Y:S04]  /*83890*/  LDL.LU.64 R16, [R1+0x6518] ;  /* 0x0065180001107983 */ /* 0x001ea80000300a00 */
[----:B---3--:R0:W-:Y:S04]  /*838a0*/  STL.64 [R1+0x64f8], R24 ;  /* 0x0064f81801007387 */ /* 0x0081e80000100a00 */
[----:B------:R1:W-:Y:S01]  /*838b0*/  STL.64 [R1+0x4d30], R20 ;  /* 0x004d301401007387 */ /* 0x0003e20000100a00 */
[----:B0-----:R-:W-:Y:S01]  /*838c0*/  IMAD.MOV.U32 R25, RZ, RZ, R14 ;  /* 0x000000ffff197224 */ /* 0x001fe200078e000e */
[----:B------:R-:W-:Y:S01]  /*838d0*/  IADD3 R14, P4, R15, R0, RZ ;  /* 0x000000000f0e7210 */ /* 0x000fe20007f9e0ff */
[----:B----4-:R-:W-:-:S02]  /*838e0*/  IMAD.MOV.U32 R15, RZ, RZ, R19 ;  /* 0x000000ffff0f7224 */ /* 0x010fc400078e0013 */
[----:B------:R-:W-:Y:S02]  /*838f0*/  IMAD.MOV.U32 R19, RZ, RZ, R29 ;  /* 0x000000ffff137224 */ /* 0x000fe400078e001d */
[----:B------:R-:W-:Y:S01]  /*83900*/  IMAD.X R29, R26, 0x1, R4, P1 ;  /* 0x000000011a1d7824 */ /* 0x000fe200008e0604 */
[----:B------:R-:W-:Y:S04]  /*83910*/  STL [R1+0x4d20], R14 ;  /* 0x004d200e01007387 */ /* 0x000fe80000100800 */
[----:B-1----:R-:W3:Y:S04]  /*83920*/  LDL.LU.64 R20, [R1+0x6510] ;  /* 0x0065100001147983 */ /* 0x002ee80000300a00 */
[----:B------:R0:W-:Y:S04]  /*83930*/  STL.64 [R1+0x4d28], R28 ;  /* 0x004d281c01007387 */ /* 0x0001e80000100a00 */
[----:B0-----:R-:W4:Y:S04]  /*83940*/  LDL.LU.64 R28, [R1+0x6508] ;  /* 0x00650800011c7983 */ /* 0x001f280000300a00 */
[----:B----4-:R0:W-:Y:S04]  /*83950*/  STL.64 [R1+0x64e0], R28 ;  /* 0x0064e01c01007387 */ /* 0x0101e80000100a00 */
[----:B0-----:R0:W4:Y:S01]  /*83960*/  LDL.64 R28, [R1+0x4d20] ;  /* 0x004d2000011c7983 */ /* 0x0011220000100a00 */
[----:B------:R-:W-:-:S02]  /*83970*/  IMAD.MOV.U32 R14, RZ, RZ, R13 ;  /* 0x000000ffff0e7224 */ /* 0x000fc400078e000d */
[----:B------:R-:W-:Y:S02]  /*83980*/  IMAD.MOV.U32 R13, RZ, RZ, R11 ;  /* 0x000000ffff0d7224 */ /* 0x000fe400078e000b */
[----:B------:R-:W-:Y:S01]  /*83990*/  IMAD.MOV.U32 R11, RZ, RZ, R18 ;  /* 0x000000ffff0b7224 */ /* 0x000fe200078e0012 */
[C---:B--2---:R-:W-:Y:S02]  /*839a0*/  IADD3 R18, P2, R16.reuse, R6, RZ ;  /* 0x0000000610127210 */ /* 0x044fe40007f5e0ff */
[----:B------:R-:W-:Y:S01]  /*839b0*/  IADD3 R24, P1, R16, R5, RZ ;  /* 0x0000000510187210 */ /* 0x000fe20007f3e0ff */
[----:B----4-:R-:W-:-:S04]  /*839c0*/  IMAD.MOV.U32 R29, RZ, RZ, R25 ;  /* 0x000000ffff1d7224 */ /* 0x010fc800078e0019 */
[----:B------:R-:W-:Y:S02]  /*839d0*/  IMAD.MOV.U32 R25, RZ, RZ, R29 ;  /* 0x000000ffff197224 */ /* 0x000fe400078e001d */
[----:B------:R-:W-:Y:S02]  /*839e0*/  IMAD.X R29, R26, 0x1, R2, P4 ;  /* 0x000000011a1d7824 */ /* 0x000fe400020e0602 */
[----:B------:R-:W2:Y:S04]  /*839f0*/  LDL.LU R26, [R1+0x6500] ;  /* 0x00650000011a7983 */ /* 0x000ea80000300800 */
[----:B---3--:R1:W-:Y:S04]  /*83a00*/  STL.64 [R1+0x64e8], R20 ;  /* 0x0064e81401007387 */ /* 0x0083e80000100a00 */
[----:B------:R3:W-:Y:S01]  /*83a10*/  STL [R1+0x4d24], R29 ;  /* 0x004d241d01007387 */ /* 0x0007e20000100800 */
[----:B-1----:R-:W-:Y:S01]  /*83a20*/  SHF.R.S32.HI R21, RZ, 0x1f, R16 ;  /* 0x0000001fff157819 */ /* 0x002fe20000011410 */
[----:B---3--:R-:W-:-:S04]  /*83a30*/  IMAD.MOV.U32 R29, RZ, RZ, R19 ;  /* 0x000000ffff1d7224 */ /* 0x008fc800078e0013 */
[----:B------:R-:W-:Y:S01]  /*83a40*/  IMAD.X R19, R21, 0x1, R27, P2 ;  /* 0x0000000115137824 */ /* 0x000fe200010e061b */
[----:B------:R-:W-:-:S04]  /*83a50*/  IADD3 R28, P4, R16, R3, RZ ;  /* 0x00000003101c7210 */ /* 0x000fc80007f9e0ff */
[----:B------:R1:W-:Y:S02]  /*83a60*/  STL.64 [R1+0x4d18], R18 ;  /* 0x004d181201007387 */ /* 0x0003e40000100a00 */
[----:B-1----:R-:W-:Y:S01]  /*83a70*/  IMAD.MOV.U32 R19, RZ, RZ, R21 ;  /* 0x000000ffff137224 */ /* 0x002fe200078e0015 */
[----:B------:R-:W-:Y:S01]  /*83a80*/  IADD3 R18, P2, R16, R0, RZ ;  /* 0x0000000010127210 */ /* 0x000fe20007f5e0ff */
[----:B------:R-:W-:Y:S02]  /*83a90*/  IMAD.MOV.U32 R16, RZ, RZ, R25 ;  /* 0x000000ffff107224 */ /* 0x000fe400078e0019 */
[C---:B------:R-:W-:Y:S02]  /*83aa0*/  IMAD.X R25, R19.reuse, 0x1, R7, P1 ;  /* 0x0000000113197824 */ /* 0x040fe400008e0607 */
[----:B------:R-:W-:Y:S02]  /*83ab0*/  IMAD.MOV.U32 R21, RZ, RZ, R29 ;  /* 0x000000ffff157224 */ /* 0x000fe400078e001d */
[----:B------:R-:W-:-:S02]  /*83ac0*/  IMAD.X R29, R19, 0x1, R4, P4 ;  /* 0x00000001131d7824 */ /* 0x000fc400020e0604 */
[----:B------:R-:W-:Y:S01]  /*83ad0*/  IMAD.X R19, R19, 0x1, R2, P2 ;  /* 0x0000000113137824 */ /* 0x000fe200010e0602 */
[----:B------:R1:W-:Y:S04]  /*83ae0*/  STL.64 [R1+0x4d10], R24 ;  /* 0x004d101801007387 */ /* 0x0003e80000100a00 */
[----:B-1----:R-:W3:Y:S04]  /*83af0*/  LDL.LU.64 R24, [R1+0x64f8] ;  /* 0x0064f80001187983 */ /* 0x002ee80000300a00 */
[----:B------:R-:W-:Y:S04]  /*83b00*/  STL.64 [R1+0x4d08], R28 ;  /* 0x004d081c01007387 */ /* 0x000fe80000100a00 */
[----:B------:R1:W-:Y:S04]  /*83b10*/  STL.64 [R1+0x4d00], R18 ;  /* 0x004d001201007387 */ /* 0x0003e80000100a00 */
[----:B-1----:R-:W4:Y:S01]  /*83b20*/  LDL.LU.64 R18, [R1+0x64f0] ;  /* 0x0064f00001127983 */ /* 0x002f220000300a00 */
[C---:B------:R-:W-:Y:S01]  /*83b30*/  IADD3 R20, P1, R17.reuse, R6, RZ ;  /* 0x0000000611147210 */ /* 0x040fe20007f3e0ff */
[----:B------:R-:W-:Y:S01]  /*83b40*/  IMAD.MOV.U32 R29, RZ, RZ, R21 ;  /* 0x000000ffff1d7224 */ /* 0x000fe200078e0015 */
[C---:B------:R-:W-:Y:S01]  /*83b50*/  IADD3 R28, P4, R17.reuse, R5, RZ ;  /* 0x00000005111c7210 */ /* 0x040fe20007f9e0ff */
[----:B---3--:R1:W-:Y:S02]  /*83b60*/  STL.64 [R1+0x64d0], R24 ;  /* 0x0064d01801007387 */ /* 0x0083e40000100a00 */
[----:B-1----:R-:W-:Y:S01]  /*83b70*/  IADD3 R24, P2, R17, R3, RZ ;  /* 0x0000000311187210 */ /* 0x002fe20007f5e0ff */
[----:B------:R-:W-:-:S02]  /*83b80*/  IMAD.MOV.U32 R25, RZ, RZ, R29 ;  /* 0x000000ffff197224 */ /* 0x000fc400078e001d */
[C---:B----4-:R-:W-:Y:S02]  /*83b90*/  IMAD.X R21, R19.reuse, 0x1, R27, P1 ;  /* 0x0000000113157824 */ /* 0x050fe400008e061b */
[----:B------:R-:W-:-:S03]  /*83ba0*/  IMAD.X R29, R19, 0x1, R7, P4 ;  /* 0x00000001131d7824 */ /* 0x000fc600020e0607 */
[----:B------:R1:W-:Y:S04]  /*83bb0*/  STL.64 [R1+0x4cf8], R20 ;  /* 0x004cf81401007387 */ /* 0x0003e80000100a00 */
[----:B------:R-:W-:Y:S04]  /*83bc0*/  STL [R1+0x4ce8], R24 ;  /* 0x004ce81801007387 */ /* 0x000fe80000100800 */
[----:B-1----:R-:W3:Y:S04]  /*83bd0*/  LDL.LU.64 R20, [R1+0x64e8] ;  /* 0x0064e80001147983 */ /* 0x002ee80000300a00 */
[----:B------:R1:W-:Y:S04]  /*83be0*/  STL.64 [R1+0x4cf0], R28 ;  /* 0x004cf01c01007387 */ /* 0x0003e80000100a00 */
[----:B-1----:R-:W4:Y:S04]  /*83bf0*/  LDL.LU.64 R28, [R1+0x64e0] ;  /* 0x0064e000011c7983 */ /* 0x002f280000300a00 */
[----:B----4-:R1:W-:Y:S04]  /*83c00*/  STL.64 [R1+0x64b0], R28 ;  /* 0x0064b01c01007387 */ /* 0x0103e80000100a00 */
[----:B-1----:R0:W3:Y:S01]  /*83c10*/  LDL.64 R28, [R1+0x4ce8] ;  /* 0x004ce800011c7983 */ /* 0x0020e20000100a00 */
[----:B------:R-:W-:Y:S01]  /*83c20*/  IADD3 R24, P1, R17, R0, RZ ;  /* 0x0000000011187210 */ /* 0x000fe20007f3e0ff */
[----:B------:R-:W-:-:S02]  /*83c30*/  IMAD.MOV.U32 R17, RZ, RZ, R12 ;  /* 0x000000ffff117224 */ /* 0x000fc400078e000c */
[----:B---3--:R-:W-:-:S04]  /*83c40*/  IMAD.MOV.U32 R29, RZ, RZ, R21 ;  /* 0x000000ffff1d7224 */ /* 0x008fc800078e0015 */
[----:B------:R-:W-:Y:S02]  /*83c50*/  IMAD.MOV.U32 R21, RZ, RZ, R29 ;  /* 0x000000ffff157224 */ /* 0x000fe400078e001d */
[----:B------:R-:W-:-:S05]  /*83c60*/  IMAD.X R29, R19, 0x1, R4, P2 ;  /* 0x00000001131d7824 */ /* 0x000fca00010e0604 */
[----:B------:R1:W-:Y:S04]  /*83c70*/  STL [R1+0x4cec], R29 ;  /* 0x004cec1d01007387 */ /* 0x0003e80000100800 */
[----:B------:R-:W-:Y:S01]  /*83c80*/  STL.64 [R1+0x64c0], R22 ;  /* 0x0064c01601007387 */ /* 0x000fe20000100a00 */
[----:B-1----:R-:W-:Y:S02]  /*83c90*/  IMAD.MOV.U32 R29, RZ, RZ, R25 ;  /* 0x000000ffff1d7224 */ /* 0x002fe400078e0019 */
[----:B------:R-:W-:Y:S02]  /*83ca0*/  IMAD.X R25, R19, 0x1, R2, P1 ;  /* 0x0000000113197824 */ /* 0x000fe400008e0602 */
[----:B------:R-:W3:Y:S04]  /*83cb0*/  LDL.LU R19, [R1+0x64d8] ;  /* 0x0064d80001137983 */ /* 0x000ee80000300800 */
[----:B------:R1:W-:Y:S04]  /*83cc0*/  STL.64 [R1+0x4ce0], R24 ;  /* 0x004ce01801007387 */ /* 0x0003e80000100a00 */
[----:B-1----:R-:W4:Y:S01]  /*83cd0*/  LDL.LU.64 R24, [R1+0x64d0] ;  /* 0x0064d00001187983 */ /* 0x002f220000300a00 */
[----:B------:R-:W-:Y:S01]  /*83ce0*/  IMAD.MOV.U32 R12, RZ, RZ, R20 ;  /* 0x000000ffff0c7224 */ /* 0x000fe200078e0014 */
[----:B------:R-:W-:Y:S01]  /*83cf0*/  IADD3 R20, P4, R18, R6, RZ ;  /* 0x0000000612147210 */ /* 0x000fe20007f9e0ff */
[----:B------:R-:W-:-:S04]  /*83d00*/  IMAD.MOV.U32 R23, RZ, RZ, R21 ;  /* 0x000000ffff177224 */ /* 0x000fc800078e0015 */
[----:B--2---:R-:W-:Y:S01]  /*83d10*/  IMAD.X R21, R26, 0x1, R27, P4 ;  /* 0x000000011a157824 */ /* 0x004fe200020e061b */
[----:B------:R-:W-:-:S04]  /*83d20*/  IADD3 R28, P2, R18, R5, RZ ;  /* 0x00000005121c7210 */ /* 0x000fc80007f5e0ff */
[----:B------:R1:W-:Y:S01]  /*83d30*/  STL.64 [R1+0x4cd8], R20 ;  /* 0x004cd81401007387 */ /* 0x0003e20000100a00 */
[C---:B------:R-:W-:Y:S01]  /*83d40*/  IADD3 R22, P1, R18.reuse, R3, RZ ;  /* 0x0000000312167210 */ /* 0x040fe20007f3e0ff */
[----:B-1----:R-:W-:Y:S01]  /*83d50*/  IMAD.MOV.U32 R21, RZ, RZ, R26 ;  /* 0x000000ffff157224 */ /* 0x002fe200078e001a */
[----:B------:R-:W-:Y:S01]  /*83d60*/  IADD3 R20, P4, R18, R0, RZ ;  /* 0x0000000012147210 */ /* 0x000fe20007f9e0ff */
[----:B------:R-:W-:Y:S01]  /*83d70*/  IMAD.MOV.U32 R18, RZ, RZ, R29 ;  /* 0x000000ffff127224 */ /* 0x000fe200078e001d */
[----:B------:R-:W2:Y:S01]  /*83d80*/  LDL.LU R26, [R1+0x64c8] ;  /* 0x0064c800011a7983 */ /* 0x000ea20000300800 */
[----:B------:R-:W-:-:S03]  /*83d90*/  IMAD.X R29, R21, 0x1, R7, P2 ;  /* 0x00000001151d7824 */ /* 0x000fc600010e0607 */
[----:B----4-:R-:W-:Y:S04]  /*83da0*/  STL.64 [R1+0x64a0], R24 ;  /* 0x0064a01801007387 */ /* 0x010fe80000100a00 */
[----:B------:R1:W-:Y:S02]  /*83db0*/  STL.64 [R1+0x4cd0], R28 ;  /* 0x004cd01c01007387 */ /* 0x0003e40000100a00 */
[----:B-1----:R-:W-:Y:S02]  /*83dc0*/  IMAD.MOV.U32 R29, RZ, RZ, R23 ;  /* 0x000000ffff1d7224 */ /* 0x002fe400078e0017 */
[C---:B------:R-:W-:Y:S02]  /*83dd0*/  IMAD.X R23, R21.reuse, 0x1, R4, P1 ;  /* 0x0000000115177824 */ /* 0x040fe400008e0604 */
[----:B------:R-:W-:-:S03]  /*83de0*/  IMAD.X R21, R21, 0x1, R2, P4 ;  /* 0x0000000115157824 */ /* 0x000fc600020e0602 */
[----:B------:R1:W-:Y:S04]  /*83df0*/  STL.64 [R1+0x4cc8], R22 ;  /* 0x004cc81601007387 */ /* 0x0003e80000100a00 */
[----:B-1----:R-:W4:Y:S04]  /*83e00*/  LDL.LU.64 R22, [R1+0x64c0] ;  /* 0x0064c00001167983 */ /* 0x002f280000300a00 */
[----:B------:R1:W-:Y:S04]  /*83e10*/  STL.64 [R1+0x4cc0], R20 ;  /* 0x004cc01401007387 */ /* 0x0003e80000100a00 */
[----:B-1----:R-:W2:Y:S01]  /*83e20*/  LDL.LU.64 R20, [R1+0x64b8] ;  /* 0x0064b80001147983 */ /* 0x002ea20000300a00 */
[----:B---3--:R-:W-:Y:S01]  /*83e30*/  IADD3 R28, P2, R19, R6, RZ ;  /* 0x00000006131c7210 */ /* 0x008fe20007f5e0ff */
[----:B------:R-:W-:-:S02]  /*83e40*/  IMAD.MOV.U32 R25, RZ, RZ, R29 ;  /* 0x000000ffff197224 */ /* 0x000fc400078e001d */
[----:B------:R-:W-:Y:S02]  /*83e50*/  STL.64 [R1+0x6498], R16 ;  /* 0x0064981001007387 */ /* 0x000fe40000100a00 */
[----:B--2---:R-:W-:-:S05]  /*83e60*/  IMAD.X R29, R21, 0x1, R27, P2 ;  /* 0x00000001151d7824 */ /* 0x004fca00010e061b */
[----:B------:R1:W-:Y:S04]  /*83e70*/  STL.64 [R1+0x4cb8], R28 ;  /* 0x004cb81c01007387 */ /* 0x0003e80000100a00 */
[----:B-1----:R-:W2:Y:S01]  /*83e80*/  LDL.LU.64 R28, [R1+0x64b0] ;  /* 0x0064b000011c7983 */ /* 0x002ea20000300a00 */
[----:B------:R-:W-:Y:S01]  /*83e90*/  IMAD.MOV.U32 R17, RZ, RZ, R12 ;  /* 0x000000ffff117224 */ /* 0x000fe200078e000c */
[C---:B------:R-:W-:Y:S01]  /*83ea0*/  IADD3 R24, P1, R19.reuse, R5, RZ ;  /* 0x0000000513187210 */ /* 0x040fe20007f3e0ff */
[----:B----4-:R-:W-:Y:S02]  /*83eb0*/  IMAD.MOV.U32 R12, RZ, RZ, R23 ;  /* 0x000000ffff0c7224 */ /* 0x010fe400078e0017 */
[----:B------:R-:W-:Y:S01]  /*83ec0*/  IMAD.MOV.U32 R23, RZ, RZ, R21 ;  /* 0x000000ffff177224 */ /* 0x000fe200078e0015 */
[----:B------:R-:W-:Y:S01]  /*83ed0*/  IADD3 R16, P4, R19, R3, RZ ;  /* 0x0000000313107210 */ /* 0x000fe20007f9e0ff */
[----:B--2---:R1:W-:Y:S04]  /*83ee0*/  STL.64 [R1+0x6490], R28 ;  /* 0x0064901c01007387 */ /* 0x0043e80000100a00 */
[----:B------:R-:W2:Y:S01]  /*83ef0*/  LDL.LU R21, [R1+0x64a8] ;  /* 0x0064a80001157983 */ /* 0x000ea20000300800 */
[----:B-1----:R-:W-:-:S02]  /*83f00*/  IMAD.MOV.U32 R28, RZ, RZ, R10 ;  /* 0x000000ffff1c7224 */ /* 0x002fc400078e000a */
[----:B------:R-:W-:Y:S01]  /*83f10*/  IMAD.MOV.U32 R10, RZ, RZ, R22 ;  /* 0x000000ffff0a7224 */ /* 0x000fe200078e0016 */
[----:B------:R-:W-:Y:S01]  /*83f20*/  IADD3 R22, P2, R19, R0, RZ ;  /* 0x0000000013167210 */ /* 0x000fe20007f5e0ff */
[----:B------:R-:W-:Y:S02]  /*83f30*/  IMAD.MOV.U32 R19, RZ, RZ, R25 ;  /* 0x000000ffff137224 */ /* 0x000fe400078e0019 */
[----:B------:R-:W-:-:S05]  /*83f40*/  IMAD.X R25, R23, 0x1, R7, P1 ;  /* 0x0000000117197824 */ /* 0x000fca00008e0607 */
[----:B------:R1:W-:Y:S02]  /*83f50*/  STL.64 [R1+0x4cb0], R24 ;  /* 0x004cb01801007387 */ /* 0x0003e40000100a00 */
[----:B-1----:R-:W-:Y:S02]  /*83f60*/  IMAD.MOV.U32 R25, RZ, RZ, R17 ;  /* 0x000000ffff197224 */ /* 0x002fe400078e0011 */
[C---:B------:R-:W-:Y:S01]  /*83f70*/  IMAD.X R17, R23.reuse, 0x1, R4, P4 ;  /* 0x0000000117117824 */ /* 0x040fe200020e0604 */
[----:B------:R-:W-:Y:S01]  /*83f80*/  IADD3 R24, P1, R20, R6, RZ ;  /* 0x0000000614187210 */ /* 0x000fe20007f3e0ff */
[----:B------:R-:W-:-:S03]  /*83f90*/  IMAD.X R23, R23, 0x1, R2, P2 ;  /* 0x0000000117177824 */ /* 0x000fc600010e0602 */
[----:B------:R1:W-:Y:S04]  /*83fa0*/  STL.64 [R1+0x4ca8], R16 ;  /* 0x004ca81001007387 */ /* 0x0003e80000100a00 */
[----:B------:R-:W-:Y:S01]  /*83fb0*/  STL.64 [R1+0x4ca0], R22 ;  /* 0x004ca01601007387 */ /* 0x000fe20000100a00 */
[----:B-1----:R-:W-:Y:S02]  /*83fc0*/  IMAD.MOV.U32 R17, RZ, RZ, R25 ;  /* 0x000000ffff117224 */ /* 0x002fe400078e0019 */
[----:B------:R-:W-:-:S05]  /*83fd0*/  IMAD.X R25, R26, 0x1, R27, P1 ;  /* 0x000000011a197824 */ /* 0x000fca00008e061b */
[----:B------:R1:W-:Y:S04]  /*83fe0*/  STL.64 [R1+0x4c98], R24 ;  /* 0x004c981801007387 */ /* 0x0003e80000100a00 */
[----:B-1----:R-:W3:Y:S01]  /*83ff0*/  LDL.LU.64 R24, [R1+0x64a0] ;  /* 0x0064a00001187983 */ /* 0x002ee20000300a00 */
[C---:B------:R-:W-:Y:S02]  /*84000*/  IADD3 R16, P4, R20.reuse, R5, RZ ;  /* 0x0000000514107210 */ /* 0x040fe40007f9e0ff */
[C---:B------:R-:W-:Y:S01]  /*84010*/  IADD3 R22, P2, R20.reuse, R3, RZ ;  /* 0x0000000314167210 */ /* 0x040fe20007f5e0ff */
[----:B---3--:R1:W-:Y:S02]  /*84020*/  STL.64 [R1+0x6478], R24 ;  /* 0x0064781801007387 */ /* 0x0083e40000100a00 */
[----:B-1----:R-:W-:Y:S01]  /*84030*/  IADD3 R24, P1, R20, R0, RZ ;  /* 0x0000000014187210 */ /* 0x002fe20007f3e0ff */
[----:B------:R-:W-:-:S02]  /*84040*/  IMAD.MOV.U32 R20, RZ, RZ, R17 ;  /* 0x000000ffff147224 */ /* 0x000fc400078e0011 */
[----:B------:R-:W-:-:S05]  /*84050*/  IMAD.X R17, R26, 0x1, R7, P4 ;  /* 0x000000011a117824 */ /* 0x000fca00020e0607 */
[----:B------:R1:W-:Y:S04]  /*84060*/  STL.64 [R1+0x4c90], R16 ;  /* 0x004c901001007387 */ /* 0x0003e80000100a00 */
[----:B-1----:R-:W3:Y:S01]  /*84070*/  LDL.LU.64 R16, [R1+0x6498] ;  /* 0x0064980001107983 */ /* 0x002ee20000300a00 */
[----:B------:R-:W-:Y:S01]  /*84080*/  IMAD.MOV.U32 R25, RZ, RZ, R28 ;  /* 0x000000ffff197224 */ /* 0x000fe200078e001c */
[----:B--2---:R-:W-:Y:S01]  /*84090*/  IADD3 R28, P4, R21, R6, RZ ;  /* 0x00000006151c7210 */ /* 0x004fe20007f9e0ff */
[----:B------:R-:W-:-:S04]  /*840a0*/  IMAD.X R23, R26, 0x1, R4, P2 ;  /* 0x000000011a177824 */ /* 0x000fc800010e0604 */
[----:B------:R1:W-:Y:S04]  /*840b0*/  STL [R1+0x4c78], R28 ;  /* 0x004c781c01007387 */ /* 0x0003e80000100800 */
[----:B-1----:R-:W2:Y:S04]  /*840c0*/  LDL.LU.64 R28, [R1+0x6490] ;  /* 0x00649000011c7983 */ /* 0x002ea80000300a00 */
[----:B------:R1:W-:Y:S04]  /*840d0*/  STL.64 [R1+0x4c88], R22 ;  /* 0x004c881601007387 */ /* 0x0003e80000100a00 */
[----:B-1----:R-:W4:Y:S04]  /*840e0*/  LDL.LU.64 R22, [R1+0x6488] ;  /* 0x0064880001167983 */ /* 0x002f280000300a00 */
[----:B---3--:R1:W-:Y:S04]  /*840f0*/  STL.64 [R1+0x6470], R16 ;  /* 0x0064701001007387 */ /* 0x0083e80000100a00 */
[----:B-1----:R0:W3:Y:S04]  /*84100*/  LDL.64 R16, [R1+0x4c78] ;  /* 0x004c780001107983 */ /* 0x0020e80000100a00 */
[----:B---3--:R-:W3:Y:S04]  /*84110*/  LDL.LU R17, [R1+0x22dc] ;  /* 0x0022dc0001117983 */ /* 0x008ee80000300800 */
[----:B--2---:R1:W-:Y:S02]  /*84120*/  STL.64 [R1+0x6468], R28 ;  /* 0x0064681c01007387 */ /* 0x0043e40000100a00 */
[----:B-1----:R-:W-:-:S02]  /*84130*/  IMAD.MOV.U32 R29, RZ, RZ, R25 ;  /* 0x000000ffff1d7224 */ /* 0x002fc400078e0019 */
[----:B------:R-:W-:Y:S02]  /*84140*/  IMAD.X R25, R26, 0x1, R2, P1 ;  /* 0x000000011a197824 */ /* 0x000fe400008e0602 */
[----:B------:R-:W2:Y:S04]  /*84150*/  LDL.LU R26, [R1+0x6484] ;  /* 0x00648400011a7983 */ /* 0x000ea80000300800 */
[----:B------:R1:W-:Y:S01]  /*84160*/  STL.64 [R1+0x4c80], R24 ;  /* 0x004c801801007387 */ /* 0x0003e20000100a00 */
[C---:B------:R-:W-:Y:S02]  /*84170*/  IADD3 R28, P2, R21.reuse, R5, RZ ;  /* 0x00000005151c7210 */ /* 0x040fe40007f5e0ff */
[----:B-1----:R-:W-:Y:S01]  /*84180*/  IADD3 R24, P1, R21, R3, RZ ;  /* 0x0000000315187210 */ /* 0x002fe20007f3e0ff */
[----:B---3--:R-:W-:-:S02]  /*84190*/  IMAD.MOV.U32 R25, RZ, RZ, R17 ;  /* 0x000000ffff197224 */ /* 0x008fc400078e0011 */
[----:B----4-:R-:W-:Y:S01]  /*841a0*/  IMAD.X R17, R23, 0x1, R27, P4 ;  /* 0x0000000117117824 */ /* 0x010fe200020e061b */
[----:B------:R-:W-:-:S04]  /*841b0*/  IADD3 R16, P4, R21, R0, RZ ;  /* 0x0000000015107210 */ /* 0x000fc80007f9e0ff */
[----:B------:R1:W-:Y:S01]  /*841c0*/  STL [R1+0x4c7c], R17 ;  /* 0x004c7c1101007387 */ /* 0x0003e20000100800 */
[----:B------:R-:W-:Y:S02]  /*841d0*/  IMAD.MOV.U32 R21, RZ, RZ, R29 ;  /* 0x000000ffff157224 */ /* 0x000fe400078e001d */
[----:B-1----:R-:W-:Y:S02]  /*841e0*/  IMAD.MOV.U32 R17, RZ, RZ, R23 ;  /* 0x000000ffff117224 */ /* 0x002fe400078e0017 */
[----:B------:R-:W3:Y:S02]  /*841f0*/  LDL.LU R23, [R1+0x6480] ;  /* 0x0064800001177983 */ /* 0x000ee40000300800 */
[----:B------:R-:W-:-:S05]  /*84200*/  IMAD.X R29, R17, 0x1, R7, P2 ;  /* 0x00000001111d7824 */ /* 0x000fca00010e0607 */
[----:B------:R1:W-:Y:S02]  /*84210*/  STL.64 [R1+0x4c70], R28 ;  /* 0x004c701c01007387 */ /* 0x0003e40000100a00 */
[----:B-1----:R-:W-:Y:S02]  /*84220*/  IMAD.MOV.U32 R29, RZ, RZ, R25 ;  /* 0x000000ffff1d7224 */ /* 0x002fe400078e0019 */
[----:B------:R-:W-:-:S05]  /*84230*/  IMAD.X R25, R17, 0x1, R4, P1 ;  /* 0x0000000111197824 */ /* 0x000fca00008e0604 */
[----:B------:R1:W-:Y:S04]  /*84240*/  STL.64 [R1+0x4c68], R24 ;  /* 0x004c681801007387 */ /* 0x0003e80000100a00 */
[----:B-1----:R-:W4:Y:S01]  /*84250*/  LDL.LU.64 R24, [R1+0x6478] ;  /* 0x0064780001187983 */ /* 0x002f220000300a00 */
[----:B------:R-:W-:Y:S01]  /*84260*/  IADD3 R28, P2, R22, R6, RZ ;  /* 0x00000006161c7210 */ /* 0x000fe20007f5e0ff */
[----:B------:R-:W-:Y:S02]  /*84270*/  IMAD.X R17, R17, 0x1, R2, P4 ;  /* 0x0000000111117824 */ /* 0x000fe400020e0602 */
[----:B----4-:R1:W-:Y:S04]  /*84280*/  STL.64 [R1+0x6458], R24 ;  /* 0x0064581801007387 */ /* 0x0103e80000100a00 */
[----:B------:R4:W-:Y:S01]  /*84290*/  STL.64 [R1+0x4c60], R16 ;  /* 0x004c601001007387 */ /* 0x0009e20000100a00 */
[----:B-1----:R-:W-:Y:S01]  /*842a0*/  IMAD.MOV.U32 R25, RZ, RZ, R29 ;  /* 0x000000ffff197224 */ /* 0x002fe200078e001d */
[----:B------:R-:W-:-:S02]  /*842b0*/  SHF.R.S32.HI R29, RZ, 0x1f, R22 ;  /* 0x0000001fff1d7819 */ /* 0x000fc40000011416 */
[----:B----4-:R-:W4:Y:S03]  /*842c0*/  LDL.LU.64 R16, [R1+0x6470] ;  /* 0x0064700001107983 */ /* 0x010f260000300a00 */
[----:B------:R-:W-:Y:S01]  /*842d0*/  IMAD.X R29, R29, 0x1, R27, P2 ;  /* 0x000000011d1d7824 */ /* 0x000fe200010e061b */
[----:B------:R-:W-:Y:S04]  /*842e0*/  STL.64 [R1+0x6460], R14 ;  /* 0x0064600e01007387 */ /* 0x000fe80000100a00 */
[----:B------:R1:W-:Y:S04]  /*842f0*/  STL.64 [R1+0x4c58], R28 ;  /* 0x004c581c01007387 */ /* 0x0003e80000100a00 */
[----:B-1----:R-:W2:Y:S01]  /*84300*/  LDL.LU.64 R28, [R1+0x6468] ;  /* 0x00646800011c7983 */ /* 0x002ea20000300a00 */
[----:B------:R-:W-:-:S02]  /*84310*/  IADD3 R14, P4, R22, R3, RZ ;  /* 0x00000003160e7210 */ /* 0x000fc40007f9e0ff */
[----:B------:R-:W-:-:S03]  /*84320*/  IADD3 R24, P1, R22, R5, RZ ;  /* 0x0000000516187210 */ /* 0x000fc60007f3e0ff */
[----:B------:R-:W-:Y:S04]  /*84330*/  STL [R1+0x4c48], R14 ;  /* 0x004c480e01007387 */ /* 0x000fe80000100800 */
[----:B--2---:R1:W-:Y:S04]  /*84340*/  STL.64 [R1+0x6440], R28 ;  /* 0x0064401c01007387 */ /* 0x0043e80000100a00 */
[----:B-1----:R-:W2:Y:S01]  /*84350*/  LDL.LU R29, [R1+0x18c] ;  /* 0x00018c00011d7983 */ /* 0x002ea20000300800 */
[----:B------:R-:W-:-:S03]  /*84360*/  SHF.R.S32.HI R28, RZ, 0x1f, R22 ;  /* 0x0000001fff1c7819 */ /* 0x000fc60000011416 */
[----:B------:R1:W-:Y:S02]  /*84370*/  STL.64 [R1+0x6448], R20 ;  /* 0x0064481401007387 */ /* 0x0003e40000100a00 */
[----:B-1----:R-:W-:Y:S01]  /*84380*/  IMAD.MOV.U32 R20, RZ, RZ, R14 ;  /* 0x000000ffff147224 */ /* 0x002fe200078e000e */
[----:B------:R-:W-:Y:S01]  /*84390*/  IADD3 R14, P2, R22, R0, RZ ;  /* 0x00000000160e7210 */ /* 0x000fe20007f5e0ff */
[----:B------:R-:W-:Y:S02]  /*843a0*/  IMAD.MOV.U32 R22, RZ, RZ, R25 ;  /* 0x000000ffff167224 */ /* 0x000fe400078e0019 */
[----:B------:R-:W-:Y:S02]  /*843b0*/  IMAD.X R25, R28, 0x1, R7, P1 ;  /* 0x000000011c197824 */ /* 0x000fe400008e0607 */
[----:B------:R-:W-:-:S03]  /*843c0*/  IMAD.MOV.U32 R21, RZ, RZ, R15 ;  /* 0x000000ffff157224 */ /* 0x000fc600078e000f */
[----:B------:R3:W-:Y:S01]  /*843d0*/  STL.64 [R1+0x4c50], R24 ;  /* 0x004c501801007387 */ /* 0x0007e20000100a00 */
[C---:B------:R-:W-:Y:S02]  /*843e0*/  IMAD.X R21, R28.reuse, 0x1, R4, P4 ;  /* 0x000000011c157824 */ /* 0x040fe400020e0604 */
[----:B------:R-:W-:Y:S01]  /*843f0*/  IMAD.X R15, R28, 0x1, R2, P2 ;  /* 0x000000011c0f7824 */ /* 0x000fe200010e0602 */
[C---:B---3--:R-:W-:Y:S02]  /*84400*/  IADD3 R24, P1, R23.reuse, R6, RZ ;  /* 0x0000000617187210 */ /* 0x048fe40007f3e0ff */
[----:B------:R-:W-:Y:S03]  /*84410*/  STL [R1+0x4c4c], R21 ;  /* 0x004c4c1501007387 */ /* 0x000fe60000100800 */
[----:B------:R-:W-:Y:S01]  /*84420*/  IMAD.X R25, R26, 0x1, R27, P1 ;  /* 0x000000011a197824 */ /* 0x000fe200008e061b */
[----:B------:R1:W-:Y:S04]  /*84430*/  STL.64 [R1+0x4c40], R14 ;  /* 0x004c400e01007387 */ /* 0x0003e80000100a00 */
[----:B-1----:R-:W3:Y:S04]  /*84440*/  LDL.LU.64 R14, [R1+0x6460] ;  /* 0x00646000010e7983 */ /* 0x002ee80000300a00 */
[----:B------:R1:W-:Y:S04]  /*84450*/  STL.64 [R1+0x4c38], R24 ;  /* 0x004c381801007387 */ /* 0x0003e80000100a00 */
[----:B-1----:R-:W4:Y:S01]  /*84460*/  LDL.LU.64 R24, [R1+0x6458] ;  /* 0x0064580001187983 */ /* 0x002f220000300a00 */
[----:B------:R-:W-:Y:S01]  /*84470*/  IMAD.MOV.U32 R21, RZ, RZ, R22 ;  /* 0x000000ffff157224 */ /* 0x000fe200078e0016 */
[----:B------:R-:W-:-:S02]  /*84480*/  IADD3 R20, P4, R23, R5, RZ ;  /* 0x0000000517147210 */ /* 0x000fc40007f9e0ff */
[C---:B------:R-:W-:Y:S01]  /*84490*/  IADD3 R28, P2, R23.reuse, R3, RZ ;  /* 0x00000003171c7210 */ /* 0x040fe20007f5e0ff */
[----:B--2---:R-:W-:Y:S02]  /*844a0*/  IMAD.MOV.U32 R22, RZ, RZ, R29 ;  /* 0x000000ffff167224 */ /* 0x004fe400078e001d */
[----:B------:R-:W-:Y:S02]  /*844b0*/  IMAD.MOV.U32 R29, RZ, RZ, R13 ;  /* 0x000000ffff1d7224 */ /* 0x000fe400078e000d */
[----:B----4-:R-:W-:Y:S01]  /*844c0*/  IMAD.MOV.U32 R13, RZ, RZ, R24 ;  /* 0x000000ffff0d7224 */ /* 0x010fe200078e0018 */
[----:B------:R-:W-:Y:S01]  /*844d0*/  IADD3 R24, P1, R23, R0, RZ ;  /* 0x0000000017187210 */ /* 0x000fe20007f3e0ff */
[----:B------:R-:W-:Y:S02]  /*844e0*/  IMAD.MOV.U32 R23, RZ, RZ, R21 ;  /* 0x000000ffff177224 */ /* 0x000fe400078e0015 */
[----:B------:R-:W-:Y:S02]  /*844f0*/  IMAD.X R21, R26, 0x1, R7, P4 ;  /* 0x000000011a157824 */ /* 0x000fe400020e0607 */
[----:B------:R1:W-:Y:S04]  /*84500*/  STL [R1+0x4c20], R24 ;  /* 0x004c201801007387 */ /* 0x0003e80000100800 */
[----:B-1----:R-:W2:Y:S04]  /*84510*/  LDL.LU.64 R24, [R1+0x6450] ;  /* 0x0064500001187983 */ /* 0x002ea80000300a00 */
[----:B------:R-:W-:Y:S04]  /*84520*/  STL.64 [R1+0x6430], R22 ;  /* 0x0064301601007387 */ /* 0x000fe80000100a00 */
[----:B------:R1:W-:Y:S04]  /*84530*/  STL.64 [R1+0x4c30], R20 ;  /* 0x004c301401007387 */ /* 0x0003e80000100a00 */
[----:B-1----:R-:W4:Y:S01]  /*84540*/  LDL.LU.64 R20, [R1+0x6448] ;  /* 0x0064480001147983 */ /* 0x002f220000300a00 */
[----:B------:R-:W-:-:S02]  /*84550*/  IMAD.MOV.U32 R23, RZ, RZ, R29 ;  /* 0x000000ffff177224 */ /* 0x000fc400078e001d */
[----:B------:R-:W-:-:S05]  /*84560*/  IMAD.X R29, R26, 0x1, R4, P2 ;  /* 0x000000011a1d7824 */ /* 0x000fca00010e0604 */
[----:B------:R1:W-:Y:S04]  /*84570*/  STL.64 [R1+0x4c28], R28 ;  /* 0x004c281c01007387 */ /* 0x0003e80000100a00 */
[----:B-1----:R-:W3:Y:S04]  /*84580*/  LDL.LU.64 R28, [R1+0x6440] ;  /* 0x00644000011c7983 */ /* 0x002ee80000300a00 */
[----:B------:R-:W-:Y:S04]  /*84590*/  STL [R1+0x6428], R12 ;  /* 0x0064280c01007387 */ /* 0x000fe80000100800 */
[----:B----4-:R1:W-:Y:S04]  /*845a0*/  STL.64 [R1+0x6408], R20 ;  /* 0x0064081401007387 */ /* 0x0103e80000100a00 */
[----:B-1----:R0:W4:Y:S01]  /*845b0*/  LDL.64 R20, [R1+0x4c20] ;  /* 0x004c200001147983 */ /* 0x0021220000100a00 */
[----:B--2---:R-:W-:-:S03]  /*845c0*/  IADD3 R22, P4, R24, R6, RZ ;  /* 0x0000000618167210 */ /* 0x004fc60007f9e0ff */
[----:B------:R1:W-:Y:S02]  /*845d0*/  STL.64 [R1+0x6418], R18 ;  /* 0x0064181201007387 */ /* 0x0003e40000100a00 */
[----:B-1----:R-:W-:Y:S01]  /*845e0*/  SHF.R.S32.HI R19, RZ, 0x1f, R24 ;  /* 0x0000001fff137819 */ /* 0x002fe20000011418 */
[----:B----4-:R-:W-:Y:S02]  /*845f0*/  IMAD.X R21, R26, 0x1, R2, P1 ;  /* 0x000000011a157824 */ /* 0x010fe400008e0602 */
[----:B------:R-:W2:Y:S04]  /*84600*/  LDL.LU R26, [R1+0x6438] ;  /* 0x00643800011a7983 */ /* 0x000ea80000300800 */
[----:B------:R1:W-:Y:S02]  /*84610*/  STL [R1+0x4c24], R21 ;  /* 0x004c241501007387 */ /* 0x0003e40000100800 */
[----:B-1----:R-:W-:-:S02]  /*84620*/  IMAD.MOV.U32 R21, RZ, RZ, R23 ;  /* 0x000000ffff157224 */ /* 0x002fc400078e0017 */
[----:B------:R-:W-:-:S05]  /*84630*/  IMAD.X R23, R19, 0x1, R27, P4 ;  /* 0x0000000113177824 */ /* 0x000fca00020e061b */
[----:B------:R1:W-:Y:S04]  /*84640*/  STL.64 [R1+0x4c18], R22 ;  /* 0x004c181601007387 */ /* 0x0003e80000100a00 */
[----:B-1----:R-:W4:Y:S01]  /*84650*/  LDL.LU.64 R22, [R1+0x6430] ;  /* 0x0064300001167983 */ /* 0x002f220000300a00 */
[C---:B------:R-:W-:Y:S02]  /*84660*/  IADD3 R18, P2, R24.reuse, R5, RZ ;  /* 0x0000000518127210 */ /* 0x040fe40007f5e0ff */
[C---:B------:R-:W-:Y:S02]  /*84670*/  IADD3 R20, P1, R24.reuse, R3, RZ ;  /* 0x0000000318147210 */ /* 0x040fe40007f3e0ff */
[----:B------:R-:W-:Y:S01]  /*84680*/  IADD3 R12, P4, R24, R0, RZ ;  /* 0x00000000180c7210 */ /* 0x000fe20007f9e0ff */
[----:B------:R-:W-:-:S04]  /*84690*/  IMAD.MOV.U32 R24, RZ, RZ, R19 ;  /* 0x000000ffff187224 */ /* 0x000fc800078e0013 */
[C---:B------:R-:W-:Y:S01]  /*846a0*/  IMAD.X R19, R24.reuse, 0x1, R7, P2 ;  /* 0x0000000118137824 */ /* 0x040fe200010e0607 */
[----:B----4-:R1:W-:Y:S04]  /*846b0*/  STL.64 [R1+0x6410], R22 ;  /* 0x0064101601007387 */ /* 0x0103e80000100a00 */
[----:B------:R-:W-:Y:S01]  /*846c0*/  STL.64 [R1+0x4c10], R18 ;  /* 0x004c101201007387 */ /* 0x000fe20000100a00 */
[----:B-1----:R-:W-:Y:S02]  /*846d0*/  IMAD.MOV.U32 R22, RZ, RZ, R13 ;  /* 0x000000ffff167224 */ /* 0x002fe400078e000d */
[----:B------:R-:W-:Y:S02]  /*846e0*/  IMAD.MOV.U32 R13, RZ, RZ, R21 ;  /* 0x000000ffff0d7224 */ /* 0x000fe400078e0015 */
[----:B------:R-:W-:-:S05]  /*846f0*/  IMAD.X R21, R24, 0x1, R4, P1 ;  /* 0x0000000118157824 */ /* 0x000fca00008e0604 */
[----:B------:R1:W-:Y:S02]  /*84700*/  STL.64 [R1+0x4c08], R20 ;  /* 0x004c081401007387 */ /* 0x0003e40000100a00 */
[----:B-1----:R-:W-:Y:S02]  /*84710*/  IMAD.MOV.U32 R21, RZ, RZ, R13 ;  /* 0x000000ffff157224 */ /* 0x002fe400078e000d */
[----:B------:R-:W-:-:S05]  /*84720*/  IMAD.X R13, R24, 0x1, R2, P4 ;  /* 0x00000001180d7824 */ /* 0x000fca00020e0602 */
[----:B------:R3:W-:Y:S02]  /*84730*/  STL.64 [R1+0x4c00], R12 ;  /* 0x004c000c01007387 */ /* 0x0007e40000100a00 */
[----:B---3--:R-:W-:Y:S01]  /*84740*/  IMAD.MOV.U32 R13, RZ, RZ, R28 ;  /* 0x000000ffff0d7224 */ /* 0x008fe200078e001c */
[C---:B------:R-:W-:Y:S01]  /*84750*/  IADD3 R28, P4, R25.reuse, R3, RZ ;  /* 0x00000003191c7210 */ /* 0x040fe20007f9e0ff */
[----:B------:R-:W3:Y:S04]  /*84760*/  LDL.LU R12, [R1+0x6428] ;  /* 0x00642800010c7983 */ /* 0x000ee80000300800 */
[----:B------:R1:W-:Y:S04]  /*84770*/  STL [R1+0x4be8], R28 ;  /* 0x004be81c01007387 */ /* 0x0003e80000100800 */
[----:B-1----:R-:W4:Y:S01]  /*84780*/  LDL.LU.64 R28, [R1+0x6420] ;  /* 0x00642000011c7983 */ /* 0x002f220000300a00 */
[----:B------:R-:W-:-:S02]  /*84790*/  IADD3 R18, P2, R25, R6, RZ ;  /* 0x0000000619127210 */ /* 0x000fc40007f5e0ff */
[C---:B------:R-:W-:Y:S01]  /*847a0*/  IADD3 R20, P1, R25.reuse, R5, RZ ;  /* 0x0000000519147210 */ /* 0x040fe20007f3e0ff */
[----:B------:R-:W-:Y:S02]  /*847b0*/  IMAD.MOV.U32 R24, RZ, RZ, R22 ;  /* 0x000000ffff187224 */ /* 0x000fe400078e0016 */
[C---:B----4-:R-:W-:Y:S01]  /*847c0*/  IMAD.X R19, R28.reuse, 0x1, R27, P2 ;  /* 0x000000011c137824 */ /* 0x050fe200010e061b */
[----:B------:R-:W-:Y:S01]  /*847d0*/  IADD3 R22, P2, R25, R0, RZ ;  /* 0x0000000019167210 */ /* 0x000fe20007f5e0ff */
[----:B------:R-:W-:Y:S02]  /*847e0*/  IMAD.MOV.U32 R25, RZ, RZ, R21 ;  /* 0x000000ffff197224 */ /* 0x000fe400078e0015 */
[----:B------:R-:W-:Y:S01]  /*847f0*/  IMAD.X R21, R28, 0x1, R7, P1 ;  /* 0x000000011c157824 */ /* 0x000fe200008e0607 */
[----:B------:R1:W-:Y:S04]  /*84800*/  STL.64 [R1+0x4bf8], R18 ;  /* 0x004bf81201007387 */ /* 0x0003e80000100a00 */
[----:B-1----:R-:W4:Y:S04]  /*84810*/  LDL.LU.64 R18, [R1+0x6418] ;  /* 0x0064180001127983 */ /* 0x002f280000300a00 */
[----:B------:R1:W-:Y:S04]  /*84820*/  STL [R1+0x4be0], R22 ;  /* 0x004be01601007387 */ /* 0x0003e80000100800 */
[----:B-1----:R-:W2:Y:S04]  /*84830*/  LDL.LU.64 R22, [R1+0x6410] ;  /* 0x0064100001167983 */ /* 0x002ea80000300a00 */
[----:B------:R1:W-:Y:S04]  /*84840*/  STL.64 [R1+0x4bf0], R20 ;  /* 0x004bf01401007387 */ /* 0x0003e80000100a00 */
[----:B-1----:R-:W3:Y:S04]  /*84850*/  LDL.LU.64 R20, [R1+0x6408] ;  /* 0x0064080001147983 */ /* 0x002ee80000300a00 */
[----:B---3--:R1:W-:Y:S04]  /*84860*/  STL.64 [R1+0x63f8], R20 ;  /* 0x0063f81401007387 */ /* 0x0083e80000100a00 */
[----:B-1----:R0:W3:Y:S04]  /*84870*/  LDL.64 R20, [R1+0x4be8] ;  /* 0x004be80001147983 */ /* 0x0020e80000100a00 */
[----:B---3--:R-:W3:Y:S04]  /*84880*/  LDL.LU R21, [R1+0x22e8] ;  /* 0x0022e80001157983 */ /* 0x008ee80000300800 */
[----:B--2---:R1:W-:Y:S04]  /*84890*/  STL.64 [R1+0x63e8], R22 ;  /* 0x0063e81601007387 */ /* 0x0043e80000100a00 */
[----:B-1----:R0:W2:Y:S04]  /*848a0*/  LDL.64 R22, [R1+0x4be0] ;  /* 0x004be00001167983 */ /* 0x0020a80000100a00 */
[----:B------:R3:W-:Y:S04]  /*848b0*/  STL.64 [R1+0x63f0], R16 ;  /* 0x0063f01001007387 */ /* 0x0007e80000100a00 */
[----:B------:R1:W-:Y:S01]  /*848c0*/  STL.64 [R1+0x63d0], R10 ;  /* 0x0063d00a01007387 */ /* 0x0003e20000100a00 */
[----:B---3--:R-:W-:-:S02]  /*848d0*/  IMAD.MOV.U32 R16, RZ, RZ, R21 ;  /* 0x000000ffff107224 */ /* 0x008fc400078e0015 */
[----:B------:R-:W-:-:S05]  /*848e0*/  IMAD.X R21, R28, 0x1, R4, P4 ;  /* 0x000000011c157824 */ /* 0x000fca00020e0604 */
[----:B------:R3:W-:Y:S01]  /*848f0*/  STL [R1+0x4bec], R21 ;  /* 0x004bec1501007387 */ /* 0x0007e20000100800 */
[----:B--2---:R-:W-:-:S03]  /*84900*/  IMAD.X R23, R28, 0x1, R2, P2 ;  /* 0x000000011c177824 */ /* 0x004fc600010e0602 */
[----:B------:R-:W2:Y:S01]  /*84910*/  LDL.LU R28, [R1+0x6400] ;  /* 0x00640000011c7983 */ /* 0x000ea20000300800 */
[C---:B-1----:R-:W-:Y:S02]  /*84920*/  IADD3 R10, P1, R26.reuse, R6, RZ ;  /* 0x000000061a0a7210 */ /* 0x042fe40007f3e0ff */
[----:B------:R-:W-:-:S03]  /*84930*/  IADD3 R20, P4, R26, R5, RZ ;  /* 0x000000051a147210 */ /* 0x000fc60007f9e0ff */
[C---:B------:R-:W-:Y:S01]  /*84940*/  IMAD.X R11, R29.reuse, 0x1, R27, P1 ;  /* 0x000000011d0b7824 */ /* 0x040fe200008e061b */
[----:B------:R-:W-:Y:S01]  /*84950*/  STL.64 [R1+0x63e0], R12 ;  /* 0x0063e00c01007387 */ /* 0x000fe20000100a00 */
[C---:B------:R-:W-:Y:S01]  /*84960*/  IADD3 R22, P2, R26.reuse, R3, RZ ;  /* 0x000000031a167210 */ /* 0x040fe20007f5e0ff */
[C---:B---3--:R-:W-:Y:S02]  /*84970*/  IMAD.X R21, R29.reuse, 0x1, R7, P4 ;  /* 0x000000011d157824 */ /* 0x048fe400020e0607 */
[----:B------:R1:W-:Y:S04]  /*84980*/  STL [R1+0x4be4], R23 ;  /* 0x004be41701007387 */ /* 0x0003e80000100800 */
[----:B------:R3:W-:Y:S04]  /*84990*/  STL.64 [R1+0x4bd8], R10 ;  /* 0x004bd80a01007387 */ /* 0x0007e80000100a00 */
[----:B------:R4:W-:Y:S01]  /*849a0*/  STL.64 [R1+0x4bd0], R20 ;  /* 0x004bd01401007387 */ /* 0x0009e20000100a00 */
[C---:B-1----:R-:W-:Y:S01]  /*849b0*/  IMAD.X R23, R29.reuse, 0x1, R4, P2 ;  /* 0x000000011d177824 */ /* 0x042fe200010e0604 */
[----:B---3--:R-:W-:Y:S01]  /*849c0*/  IADD3 R10, P1, R26, R0, RZ ;  /* 0x000000001a0a7210 */ /* 0x008fe20007f3e0ff */
[----:B------:R-:W-:Y:S01]  /*849d0*/  IMAD.MOV.U32 R26, RZ, RZ, R16 ;  /* 0x000000ffff1a7224 */ /* 0x000fe200078e0010 */
[----:B----4-:R-:W3:Y:S03]  /*849e0*/  LDL.LU.64 R20, [R1+0x63f8] ;  /* 0x0063f80001147983 */ /* 0x010ee60000300a00 */
[----:B------:R-:W-:Y:S01]  /*849f0*/  IMAD.X R11, R29, 0x1, R2, P1 ;  /* 0x000000011d0b7824 */ /* 0x000fe200008e0602 */
[----:B--2---:R-:W-:-:S02]  /*84a00*/  IADD3 R16, P4, R28, R6, RZ ;  /* 0x000000061c107210 */ /* 0x004fc40007f9e0ff */
[----:B------:R-:W-:-:S03]  /*84a10*/  IADD3 R12, P2, R28, R5, RZ ;  /* 0x000000051c0c7210 */ /* 0x000fc60007f5e0ff */
[----:B------:R1:W-:Y:S04]  /*84a20*/  STL [R1+0x4bb8], R16 ;  /* 0x004bb81001007387 */ /* 0x0003e80000100800 */
[----:B-1----:R-:W2:Y:S04]  /*84a30*/  LDL.LU.64 R16, [R1+0x63f0] ;  /* 0x0063f00001107983 */ /* 0x002ea80000300a00 */
[----:B------:R1:W-:Y:S04]  /*84a40*/  STL.64 [R1+0x4bc8], R22 ;  /* 0x004bc81601007387 */ /* 0x0003e80000100a00 */
[----:B-1----:R-:W4:Y:S04]  /*84a50*/  LDL.LU.64 R22, [R1+0x63e8] ;  /* 0x0063e80001167983 */ /* 0x002f280000300a00 */
[----:B------:R1:W-:Y:S04]  /*84a60*/  STL [R1+0x4bb0], R12 ;  /* 0x004bb00c01007387 */ /* 0x0003e80000100800 */
[----:B-1----:R-:W3:Y:S04]  /*84a70*/  LDL.LU.64 R12, [R1+0x63e0] ;  /* 0x0063e000010c7983 */ /* 0x002ee80000300a00 */
[----:B------:R-:W2:Y:S04]  /*84a80*/  LDL.LU R29, [R1+0x63d8] ;  /* 0x0063d800011d7983 */ /* 0x000ea80000300800 */
[----:B------:R1:W-:Y:S04]  /*84a90*/  STL.64 [R1+0x4bc0], R10 ;  /* 0x004bc00a01007387 */ /* 0x0003e80000100a00 */
[----:B-1----:R-:W4:Y:S04]  /*84aa0*/  LDL.LU.64 R10, [R1+0x63d0] ;  /* 0x0063d000010a7983 */ /* 0x002f280000300a00 */
[----:B----4-:R1:W-:Y:S04]  /*84ab0*/  STL.64 [R1+0x63b0], R10 ;  /* 0x0063b00a01007387 */ /* 0x0103e80000100a00 */
[----:B-1----:R0:W4:Y:S04]  /*84ac0*/  LDL.64 R10, [R1+0x4bb8] ;  /* 0x004bb800010a7983 */ /* 0x0021280000100a00 */
[----:B----4-:R-:W4:Y:S04]  /*84ad0*/  LDL.LU R11, [R1+0x188] ;  /* 0x00018800010b7983 */ /* 0x010f280000300800 */
[----:B------:R1:W-:Y:S04]  /*84ae0*/  STL [R1+0x63b8], R25 ;  /* 0x0063b81901007387 */ /* 0x0003e80000100800 */
[----:B---3--:R-:W-:Y:S01]  /*84af0*/  STL.64 [R1+0x63c0], R12 ;  /* 0x0063c00c01007387 */ /* 0x008fe20000100a00 */
[----:B-1----:R-:W-:-:S03]  /*84b00*/  SHF.R.S32.HI R25, RZ, 0x1f, R28 ;  /* 0x0000001fff197819 */ /* 0x002fc6000001141c */
[----:B------:R4:W-:Y:S02]  /*84b10*/  STL [R1+0x63c8], R13 ;  /* 0x0063c80d01007387 */ /* 0x0009e40000100800 */
[----:B----4-:R-:W-:Y:S02]  /*84b20*/  IMAD.MOV.U32 R13, RZ, RZ, R11 ;  /* 0x000000ffff0d7224 */ /* 0x010fe400078e000b */
[----:B------:R-:W-:-:S05]  /*84b30*/  IMAD.X R11, R25, 0x1, R27, P4 ;  /* 0x00000001190b7824 */ /* 0x000fca00020e061b */
[----:B------:R-:W-:Y:S04]  /*84b40*/  STL [R1+0x4bbc], R11 ;  /* 0x004bbc0b01007387 */ /* 0x000fe80000100800 */
[----:B------:R1:W-:Y:S04]  /*84b50*/  STL.64 [R1+0x63a8], R20 ;  /* 0x0063a81401007387 */ /* 0x0003e80000100a00 */
[----:B-1----:R0:W3:Y:S01]  /*84b60*/  LDL.64 R20, [R1+0x4bb0] ;  /* 0x004bb00001147983 */ /* 0x0020e20000100a00 */
[C---:B------:R-:W-:Y:S02]  /*84b70*/  IADD3 R12, P1, R28.reuse, R3, RZ ;  /* 0x000000031c0c7210 */ /* 0x040fe40007f3e0ff */
[----:B------:R-:W-:Y:S01]  /*84b80*/  IADD3 R10, P4, R28, R0, RZ ;  /* 0x000000001c0a7210 */ /* 0x000fe20007f9e0ff */
[----:B------:R-:W-:-:S02]  /*84b90*/  IMAD.MOV.U32 R28, RZ, RZ, R13 ;  /* 0x000000ffff1c7224 */ /* 0x000fc400078e000d */
[C---:B------:R-:W-:Y:S02]  /*84ba0*/  IMAD.X R13, R25.reuse, 0x1, R4, P1 ;  /* 0x00000001190d7824 */ /* 0x040fe400008e0604 */
[----:B---3--:R-:W-:-:S05]  /*84bb0*/  IMAD.X R21, R25, 0x1, R7, P2 ;  /* 0x0000000119157824 */ /* 0x008fca00010e0607 */
[----:B------:R-:W-:Y:S04]  /*84bc0*/  STL [R1+0x4bb4], R21 ;  /* 0x004bb41501007387 */ /* 0x000fe80000100800 */
[----:B------:R1:W-:Y:S04]  /*84bd0*/  STL.64 [R1+0x4ba8], R12 ;  /* 0x004ba80c01007387 */ /* 0x0003e80000100a00 */
[----:B-1----:R0:W3:Y:S01]  /*84be0*/  LDL.LU R13, [R1+0x63c8] ;  /* 0x0063c800010d7983 */ /* 0x0020e20000300800 */
[C---:B--2---:R-:W-:Y:S02]  /*84bf0*/  IADD3 R12, P1, R29.reuse, R5, RZ ;  /* 0x000000051d0c7210 */ /* 0x044fe40007f3e0ff */
[----:B------:R-:W-:-:S02]  /*84c00*/  IADD3 R20, P2, R29, R6, RZ ;  /* 0x000000061d147210 */ /* 0x000fc40007f5e0ff */
[----:B------:R-:W-:Y:S01]  /*84c10*/  SHF.R.S32.HI R21, RZ, 0x1f, R29 ;  /* 0x0000001fff157819 */ /* 0x000fe2000001141d */
[----:B------:R3:W-:Y:S01]  /*84c20*/  STL [R1+0x4b90], R12 ;  /* 0x004b900c01007387 */ /* 0x0007e20000100800 */
[----:B------:R-:W-:-:S03]  /*84c30*/  IMAD.X R11, R25, 0x1, R2, P4 ;  /* 0x00000001190b7824 */ /* 0x000fc600020e0602 */
[----:B------:R-:W-:Y:S01]  /*84c40*/  IMAD.X R21, R21, 0x1, R27, P2 ;  /* 0x0000000115157824 */ /* 0x000fe200010e061b */
[----:B---3--:R-:W2:Y:S04]  /*84c50*/  LDL.LU.64 R12, [R1+0x63c0] ;  /* 0x0063c000010c7983 */ /* 0x008ea80000300a00 */
[----:B------:R1:W-:Y:S04]  /*84c60*/  STL.64 [R1+0x63a0], R4 ;  /* 0x0063a00401007387 */ /* 0x0003e80000100a00 */
[----:B------:R-:W3:Y:S04]  /*84c70*/  LDL.LU R25, [R1+0x63b8] ;  /* 0x0063b80001197983 */ /* 0x000ee80000300800 */
[----:B------:R4:W-:Y:S01]  /*84c80*/  STL.64 [R1+0x4ba0], R10 ;  /* 0x004ba00a01007387 */ /* 0x0009e20000100a00 */
[----:B-1----:R-:W-:-:S03]  /*84c90*/  IADD3 R4, P4, R29, R3, RZ ;  /* 0x000000031d047210 */ /* 0x002fc60007f9e0ff */
[----:B----4-:R-:W4:Y:S04]  /*84ca0*/  LDL.LU.64 R10, [R1+0x63b0] ;  /* 0x0063b000010a7983 */ /* 0x010f280000300a00 */
[----:B------:R1:W-:Y:S04]  /*84cb0*/  STL.64 [R1+0x4b98], R20 ;  /* 0x004b981401007387 */ /* 0x0003e80000100a00 */
[----:B------:R0:W-:Y:S04]  /*84cc0*/  STL [R1+0x4b80], R4 ;  /* 0x004b800401007387 */ /* 0x0001e80000100800 */
[----:B-1----:R-:W2:Y:S04]  /*84cd0*/  LDL.LU.64 R20, [R1+0x63a8] ;  /* 0x0063a80001147983 */ /* 0x002ea80000300a00 */
[----:B0-----:R0:W3:Y:S04]  /*84ce0*/  LDL.64 R4, [R1+0x4b90] ;  /* 0x004b900001047983 */ /* 0x0010e80000100a00 */
[----:B------:R-:W-:Y:S04]  /*84cf0*/  STL.64 [R1+0x6398], R26 ;  /* 0x0063981a01007387 */ /* 0x000fe80000100a00 */
[----:B------:R1:W-:Y:S04]  /*84d00*/  STL.64 [R1+0x6380], R14 ;  /* 0x0063800e01007387 */ /* 0x0003e80000100a00 */
[----:B-1----:R0:W4:Y:S04]  /*84d10*/  LDL.64 R14, [R1+0x4b80] ;  /* 0x004b8000010e7983 */ /* 0x0021280000100a00 */
[----:B------:R1:W-:Y:S04]  /*84d20*/  STL.64 [R1+0x6388], R22 ;  /* 0x0063881601007387 */ /* 0x0003e80000100a00 */
[----:B-1----:R-:W2:Y:S04]  /*84d30*/  LDL.LU R22, [R1] ;  /* 0x0000000001167983 */ /* 0x002ea80000300800 */
[----:B------:R-:W3:Y:S01]  /*84d40*/  LDL.LU R27, [R1+0x2288] ;  /* 0x00228800011b7983 */ /* 0x000ee20000300800 */
[----:B------:R-:W-:-:S03]  /*84d50*/  IADD3 R26, P2, R29, R0, RZ ;  /* 0x000000001d1a7210 */ /* 0x000fc60007f5e0ff */
[----:B------:R-:W-:Y:S04]  /*84d60*/  STL [R1+0x5384], R29 ;  /* 0x0053841d01007387 */ /* 0x000fe80000100800 */
[----:B------:R1:W-:Y:S04]  /*84d70*/  STL [R1+0x5eec], R29 ;  /* 0x005eec1d01007387 */ /* 0x0003e80000100800 */
[----:B-1----:R-:W2:Y:S01]  /*84d80*/  LDL R29, [R1+0x2284] ;  /* 0x00228400011d7983 */ /* 0x002ea20000100800 */
[----:B---3--:R-:W-:-:S05]  /*84d90*/  IMAD.X R5, R27, 0x1, R7, P1 ;  /* 0x000000011b057824 */ /* 0x008fca00008e0607 */
[----:B------:R1:W-:Y:S04]  /*84da0*/  STL [R1+0x4b94], R5 ;  /* 0x004b940501007387 */ /* 0x0003e80000100800 */
[----:B-1----:R-:W4:Y:S04]  /*84db0*/  LDL.LU.64 R4, [R1+0x63a0] ;  /* 0x0063a00001047983 */ /* 0x002f280000300a00 */
[----:B------:R-:W-:Y:S01]  /*84dc0*/  STL.64 [R1+0x6390], R16 ;  /* 0x0063901001007387 */ /* 0x000fe20000100a00 */
[C---:B----4-:R-:W-:Y:S02]  /*84dd0*/  IMAD.X R15, R27.reuse, 0x1, R4, P4 ;  /* 0x000000011b0f7824 */ /* 0x050fe400020e0604 */
[----:B------:R-:W-:-:S03]  /*84de0*/  IMAD.X R27, R27, 0x1, R2, P2 ;  /* 0x000000011b1b7824 */ /* 0x000fc600010e0602 */
[----:B------:R-:W-:Y:S04]  /*84df0*/  STL [R1+0x4b84], R15 ;  /* 0x004b840f01007387 */ /* 0x000fe80000100800 */
[----:B------:R1:W-:Y:S04]  /*84e00*/  STL.64 [R1+0x4b50], R26 ;  /* 0x004b501a01007387 */ /* 0x0003e80000100a00 */
[----:B-1----:R-:W3:Y:S01]  /*84e10*/  LDL.LU.64 R26, [R1+0x6398] ;  /* 0x00639800011a7983 */ /* 0x002ee20000300a00 */
[C---:B--2---:R-:W-:Y:S02]  /*84e20*/  IADD3 R16, P1, R22.reuse, R6, RZ ;  /* 0x0000000616107210 */ /* 0x044fe40007f3e0ff */
[C---:B------:R-:W-:Y:S01]  /*84e30*/  IADD3 R14, P4, R22.reuse, R5, RZ ;  /* 0x00000005160e7210 */ /* 0x040fe20007f9e0ff */
[----:B------:R1:W-:Y:S04]  /*84e40*/  STL.64 [R1+0x6378], R20 ;  /* 0x0063781401007387 */ /* 0x0003e80000100a00 */
[----:B------:R-:W-:Y:S01]  /*84e50*/  STL.64 [R1+0x6370], R2 ;  /* 0x0063700201007387 */ /* 0x000fe20000100a00 */
[C---:B------:R-:W-:Y:S01]  /*84e60*/  IMAD.X R15, R29.reuse, 0x1, R7, P4 ;  /* 0x000000011d0f7824 */ /* 0x040fe200020e0607 */
[C---:B-1----:R-:W-:Y:S01]  /*84e70*/  IADD3 R20, P2, R22.reuse, R3, RZ ;  /* 0x0000000316147210 */ /* 0x042fe20007f5e0ff */
[----:B---3--:R-:W-:Y:S01]  /*84e80*/  IMAD.X R17, R29, 0x1, R27, P1 ;  /* 0x000000011d117824 */ /* 0x008fe200008e061b */
[----:B------:R-:W-:-:S04]  /*84e90*/  IADD3 R22, P1, R22, R0, RZ ;  /* 0x0000000016167210 */ /* 0x000fc80007f3e0ff */
[----:B------:R1:W-:Y:S04]  /*84ea0*/  STL.64 [R1+0x4b30], R16 ;  /* 0x004b301001007387 */ /* 0x0003e80000100a00 */
[----:B-1----:R-:W2:Y:S04]  /*84eb0*/  LDL.LU.64 R16, [R1+0x6390] ;  /* 0x0063900001107983 */ /* 0x002ea80000300a00 */
[----:B------:R1:W-:Y:S04]  /*84ec0*/  STL [R1+0x4b10], R22 ;  /* 0x004b101601007387 */ /* 0x0003e80000100800 */
[----:B-1----:R-:W3:Y:S04]  /*84ed0*/  LDL.LU.64 R22, [R1+0x6388] ;  /* 0x0063880001167983 */ /* 0x002ee80000300a00 */
[----:B------:R1:W-:Y:S04]  /*84ee0*/  STL.64 [R1+0x4b20], R14 ;  /* 0x004b200e01007387 */ /* 0x0003e80000100a00 */
[----:B-1----:R-:W4:Y:S01]  /*84ef0*/  LDL.LU.64 R14, [R1+0x6380] ;  /* 0x00638000010e7983 */ /* 0x002f220000300a00 */
[----:B------:R-:W-:-:S03]  /*84f00*/  IMAD.X R21, R29, 0x1, R4, P2 ;  /* 0x000000011d157824 */ /* 0x000fc600010e0604 */
[----:B----4-:R1:W-:Y:S04]  /*84f10*/  STL.64 [R1+0x6360], R14 ;  /* 0x0063600e01007387 */ /* 0x0103e80000100a00 */
[----:B-1----:R-:W4:Y:S04]  /*84f20*/  LDL.LU R14, [R1+0x4] ;  /* 0x00000400010e7983 */ /* 0x002f280000300800 */
[----:B--2---:R1:W-:Y:S04]  /*84f30*/  STL.64 [R1+0x6368], R16 ;  /* 0x0063681001007387 */ /* 0x0043e80000100a00 */
[----:B-1----:R-:W2:Y:S04]  /*84f40*/  LDL R17, [R1+0x2280] ;  /* 0x0022800001117983 */ /* 0x002ea80000100800 */
[----:B------:R1:W-:Y:S04]  /*84f50*/  STL.64 [R1+0x4b18], R20 ;  /* 0x004b181401007387 */ /* 0x0003e80000100a00 */
[----:B-1----:R-:W3:Y:S04]  /*84f60*/  LDL.LU.64 R20, [R1+0x6378] ;  /* 0x0063780001147983 */ /* 0x002ee80000300a00 */
[----:B------:R-:W2:Y:S04]  /*84f70*/  LDL R29, [R1+0x8] ;  /* 0x00000800011d7983 */ /* 0x000ea80000100800 */
[----:B---3--:R1:W-:Y:S04]  /*84f80*/  STL.64 [R1+0x6348], R20 ;  /* 0x0063481401007387 */ /* 0x0083e80000100a00 */
[----:B-1----:R0:W3:Y:S01]  /*84f90*/  LDL.64 R20, [R1+0x4b10] ;  /* 0x004b100001147983 */ /* 0x0020e20000100a00 */
[----:B----4-:R-:W-:-:S03]  /*84fa0*/  IADD3 R2, P2, R14, R5, RZ ;  /* 0x000000050e027210 */ /* 0x010fc60007f5e0ff */
[----:B---3--:R-:W3:Y:S04]  /*84fb0*/  LDL.LU R21, [R1+0x2284] ;  /* 0x0022840001157983 */ /* 0x008ee80000300800 */
[----:B------:R1:W-:Y:S04]  /*84fc0*/  STL [R1+0x4b00], R2 ;  /* 0x004b000201007387 */ /* 0x0003e80000100800 */
[----:B-1----:R-:W3:Y:S01]  /*84fd0*/  LDL.LU.64 R2, [R1+0x6370] ;  /* 0x0063700001027983 */ /* 0x002ee20000300a00 */
[----:B------:R-:W-:-:S03]  /*84fe0*/  IADD3 R16, P4, R14, R6, RZ ;  /* 0x000000060e107210 */ /* 0x000fc60007f9e0ff */
[----:B------:R-:W-:Y:S02]  /*84ff0*/  STL.64 [R1+0x6350], R4 ;  /* 0x0063500401007387 */ /* 0x000fe40000100a00 */
[----:B--2---:R-:W-:Y:S02]  /*85000*/  IMAD.X R17, R17, 0x1, R27, P4 ;  /* 0x0000000111117824 */ /* 0x004fe400020e061b */
[----:B------:R1:W-:Y:S04]  /*85010*/  STL [R1+0x6358], R5 ;  /* 0x0063580501007387 */ /* 0x0003e80000100800 */
[----:B-1----:R0:W2:Y:S01]  /*85020*/  LDL.64 R4, [R1+0x4b00] ;  /* 0x004b000001047983 */ /* 0x0020a20000100a00 */
[----:B---3--:R-:W-:Y:S01]  /*85030*/  IMAD.X R21, R21, 0x1, R2, P1 ;  /* 0x0000000115157824 */ /* 0x008fe200008e0602 */
[----:B------:R-:W-:-:S02]  /*85040*/  IADD3 R20, P1, R14, R3, RZ ;  /* 0x000000030e147210 */ /* 0x000fc40007f3e0ff */
[----:B------:R-:W-:Y:S02]  /*85050*/  IADD3 R14, P4, R14, R0, RZ ;  /* 0x000000000e0e7210 */ /* 0x000fe40007f9e0ff */
[----:B------:R-:W-:Y:S04]  /*85060*/  STL [R1+0x4b14], R21 ;  /* 0x004b141501007387 */ /* 0x000fe80000100800 */
[----:B------:R1:W-:Y:S04]  /*85070*/  STL.64 [R1+0x4b08], R16 ;  /* 0x004b081001007387 */ /* 0x0003e80000100a00 */
[----:B-1----:R-:W3:Y:S04]  /*85080*/  LDL.LU.64 R16, [R1+0x6368] ;  /* 0x0063680001107983 */ /* 0x002ee80000300a00 */
[----:B------:R1:W-:Y:S04]  /*85090*/  STL [R1+0x4af0], R14 ;  /* 0x004af00e01007387 */ /* 0x0003e80000100800 */
[----:B-1----:R-:W4:Y:S04]  /*850a0*/  LDL.LU.64 R14, [R1+0x6360] ;  /* 0x00636000010e7983 */ /* 0x002f280000300a00 */
[----:B------:R1:W-:Y:S04]  /*850b0*/  STL [R1+0x6340], R0 ;  /* 0x0063400001007387 */ /* 0x0003e80000100800 */
[----:B-1----:R-:W2:Y:S02]  /*850c0*/  LDL.LU R0, [R1+0x2280] ;  /* 0x0022800001007983 */ /* 0x002ea40000300800 */
[----:B--2---:R-:W-:-:S05]  /*850d0*/  IMAD.X R5, R0, 0x1, R7, P2 ;  /* 0x0000000100057824 */ /* 0x004fca00010e0607 */
[----:B------:R1:W-:Y:S04]  /*850e0*/  STL [R1+0x4b04], R5 ;  /* 0x004b040501007387 */ /* 0x0003e80000100800 */
[----:B-1----:R0:W2:Y:S01]  /*850f0*/  LDL.LU R5, [R1+0x6358] ;  /* 0x0063580001057983 */ /* 0x0020a20000300800 */
[----:B------:R-:W-:-:S05]  /*85100*/  IADD3 R4, P2, R29, R6, RZ ;  /* 0x000000061d047210 */ /* 0x000fca0007f5e0ff */
[----:B------:R2:W-:Y:S04]  /*85110*/  STL [R1+0x4ae8], R4 ;  /* 0x004ae80401007387 */ /* 0x0005e80000100800 */
[----:B--2---:R-:W2:Y:S04]  /*85120*/  LDL.LU.64 R4, [R1+0x6350] ;  /* 0x0063500001047983 */ /* 0x004ea80000300a00 */
[----:B------:R1:W-:Y:S04]  /*85130*/  STL.64 [R1+0x6328], R6 ;  /* 0x0063280601007387 */ /* 0x0003e80000100a00 */
[----:B-1----:R-:W3:Y:S01]  /*85140*/  LDL.LU R6, [R1+0x8] ;  /* 0x0000080001067983 */ /* 0x002ee20000300800 */
[----:B--2---:R-:W-:-:S05]  /*85150*/  IMAD.X R21, R0, 0x1, R4, P1 ;  /* 0x0000000100157824 */ /* 0x004fca00008e0604 */
[----:B------:R1:W-:Y:S04]  /*85160*/  STL.64 [R1+0x4af8], R20 ;  /* 0x004af81401007387 */ /* 0x0003e80000100a00 */
[----:B-1----:R-:W2:Y:S04]  /*85170*/  LDL.LU.64 R20, [R1+0x6348] ;  /* 0x0063480001147983 */ /* 0x002ea80000300a00 */
[----:B--2---:R-:W-:Y:S04]  /*85180*/  STL.64 [R1+0x6320], R20 ;  /* 0x0063201401007387 */ /* 0x004fe80000100a00 */
[----:B------:R1:W-:Y:S04]  /*85190*/  STL.64 [R1+0x6330], R22 ;  /* 0x0063301601007387 */ /* 0x0003e80000100a00 */
[----:B-1----:R-:W2:Y:S04]  /*851a0*/  LDL.64 R22, [R1+0x4ae8] ;  /* 0x004ae80001167983 */ /* 0x002ea80000100a00 */
[----:B--2---:R-:W-:Y:S04]  /*851b0*/  STL [R1+0x6338], R22 ;  /* 0x0063381601007387 */ /* 0x004fe80000100800 */
[----:B------:R1:W-:Y:S04]  /*851c0*/  STL [R1+0x633c], R23 ;  /* 0x00633c1701007387 */ /* 0x0003e80000100800 */
[----:B-1----:R0:W2:Y:S04]  /*851d0*/  LDL.64 R22, [R1+0x4af0] ;  /* 0x004af00001167983 */ /* 0x0020a80000100a00 */
[----:B------:R-:W4:Y:S04]  /*851e0*/  LDL.LU R29, [R1+0x18] ;  /* 0x00001800011d7983 */ /* 0x000f280000300800 */
[----:B----4-:R1:W-:Y:S04]  /*851f0*/  STL [R1+0x6290], R29 ;  /* 0x0062901d01007387 */ /* 0x0103e80000100800 */
[----:B-1----:R-:W4:Y:S04]  /*85200*/  LDL.LU R29, [R1+0x14] ;  /* 0x00001400011d7983 */ /* 0x002f280000300800 */
[----:B----4-:R1:W-:Y:S04]  /*85210*/  STL [R1+0x62d4], R29 ;  /* 0x0062d41d01007387 */ /* 0x0103e80000100800 */
[----:B-1----:R-:W4:Y:S01]  /*85220*/  LDL.LU R29, [R1+0x2278] ;  /* 0x00227800011d7983 */ /* 0x002f220000300800 */
[----:B--2---:R-:W-:Y:S01]  /*85230*/  IMAD.X R23, R0, 0x1, R2, P4 ;  /* 0x0000000100177824 */ /* 0x004fe200020e0602 */
[----:B---3--:R-:W-:-:S02]  /*85240*/  IADD3 R22, P4, R6, R3, RZ ;  /* 0x0000000306167210 */ /* 0x008fc40007f9e0ff */
[----:B----4-:R1:W-:Y:S04]  /*85250*/  STL [R1+0x6310], R29 ;  /* 0x0063101d01007387 */ /* 0x0103e80000100800 */
[----:B-1----:R-:W2:Y:S04]  /*85260*/  LDL.LU R29, [R1+0x227c] ;  /* 0x00227c00011d7983 */ /* 0x002ea80000300800 */
[----:B------:R1:W-:Y:S04]  /*85270*/  STL.64 [R1+0x6318], R4 ;  /* 0x0063180401007387 */ /* 0x0003e80000100a00 */
[----:B-1----:R-:W3:Y:S04]  /*85280*/  LDL R4, [R1+0xc] ;  /* 0x00000c0001047983 */ /* 0x002ee80000100800 */
[----:B------:R-:W4:Y:S04]  /*85290*/  LDL.LU R0, [R1+0x6340] ;  /* 0x0063400001007983 */ /* 0x000f280000300800 */
[----:B------:R1:W-:Y:S04]  /*852a0*/  STL [R1+0x4af4], R23 ;  /* 0x004af41701007387 */ /* 0x0003e80000100800 */
[----:B-1----:R0:W2:Y:S04]  /*852b0*/  LDL.LU R23, [R1+0x633c] ;  /* 0x00633c0001177983 */ /* 0x0020a80000300800 */
[----:B------:R1:W-:Y:S04]  /*852c0*/  STL [R1+0x4ad8], R22 ;  /* 0x004ad81601007387 */ /* 0x0003e80000100800 */
[----:B-1----:R0:W3:Y:S01]  /*852d0*/  LDL.LU R22, [R1+0x6338] ;  /* 0x0063380001167983 */ /* 0x0020e20000300800 */
[C---:B------:R-:W-:Y:S01]  /*852e0*/  IADD3 R20, P1, R6.reuse, R5, RZ ;  /* 0x0000000506147210 */ /* 0x040fe20007f3e0ff */
[----:B--2---:R-:W-:Y:S01]  /*852f0*/  IMAD.X R23, R29, 0x1, R27, P2 ;  /* 0x000000011d177824 */ /* 0x004fe200010e061b */
[----:B----4-:R-:W-:-:S04]  /*85300*/  IADD3 R6, P2, R6, R0, RZ ;  /* 0x0000000006067210 */ /* 0x010fc80007f5e0ff */
[----:B------:R3:W-:Y:S04]  /*85310*/  STL [R1+0x4aec], R23 ;  /* 0x004aec1701007387 */ /* 0x0007e80000100800 */
[----:B---3--:R-:W2:Y:S04]  /*85320*/  LDL.LU.64 R22, [R1+0x6330] ;  /* 0x0063300001167983 */ /* 0x008ea80000300a00 */
[----:B------:R1:W-:Y:S04]  /*85330*/  STL [R1+0x4ad0], R6 ;  /* 0x004ad00601007387 */ /* 0x0003e80000100800 */
[----:B-1----:R-:W3:Y:S04]  /*85340*/  LDL.LU.64 R6, [R1+0x6328] ;  /* 0x0063280001067983 */ /* 0x002ee80000300a00 */
[----:B------:R1:W-:Y:S04]  /*85350*/  STL.64 [R1+0x6308], R26 ;  /* 0x0063081a01007387 */ /* 0x0003e80000100a00 */
[----:B-1----:R0:W4:Y:S01]  /*85360*/  LDL.64 R26, [R1+0x4ad0] ;  /* 0x004ad000011a7983 */ /* 0x0021220000100a00 */
[----:B---3--:R-:W-:-:S05]  /*85370*/  IMAD.X R21, R29, 0x1, R7, P1 ;  /* 0x000000011d157824 */ /* 0x008fca00008e0607 */
[----:B------:R1:W-:Y:S04]  /*85380*/  STL.64 [R1+0x4ae0], R20 ;  /* 0x004ae01401007387 */ /* 0x0003e80000100a00 */
[----:B-1----:R-:W3:Y:S01]  /*85390*/  LDL.LU.64 R20, [R1+0x6320] ;  /* 0x0063200001147983 */ /* 0x002ee20000300a00 */
[----:B------:R-:W-:-:S03]  /*853a0*/  IADD3 R4, P1, R4, R6, RZ ;  /* 0x0000000604047210 */ /* 0x000fc60007f3e0ff */
[----:B---3--:R1:W-:Y:S04]  /*853b0*/  STL.64 [R1+0x62f0], R20 ;  /* 0x0062f01401007387 */ /* 0x0083e80000100a00 */
[----:B-1----:R0:W3:Y:S04]  /*853c0*/  LDL.64 R20, [R1+0x4ad8] ;  /* 0x004ad80001147983 */ /* 0x0020e80000100a00 */
[----:B------:R1:W-:Y:S04]  /*853d0*/  STL [R1+0x4ac8], R4 ;  /* 0x004ac80401007387 */ /* 0x0003e80000100800 */
[----:B-1----:R-:W3:Y:S01]  /*853e0*/  LDL.LU.64 R4, [R1+0x6318] ;  /* 0x0063180001047983 */ /* 0x002ee20000300a00 */
[----:B----4-:R-:W-:-:S03]  /*853f0*/  IMAD.X R27, R29, 0x1, R2, P2 ;  /* 0x000000011d1b7824 */ /* 0x010fc600010e0602 */
[----:B------:R1:W-:Y:S04]  /*85400*/  STL.64 [R1+0x62f8], R6 ;  /* 0x0062f80601007387 */ /* 0x0003e80000100a00 */
[----:B-1----:R-:W4:Y:S04]  /*85410*/  LDL.LU R6, [R1+0xc] ;  /* 0x00000c0001067983 */ /* 0x002f280000300800 */
[----:B------:R1:W-:Y:S04]  /*85420*/  STL.64 [R1+0x6300], R18 ;  /* 0x0063001201007387 */ /* 0x0003e80000100a00 */
[----:B-1----:R0:W2:Y:S01]  /*85430*/  LDL.64 R18, [R1+0x4ac8] ;  /* 0x004ac80001127983 */ /* 0x0020a20000100a00 */
[----:B---3--:R-:W-:-:S05]  /*85440*/  IMAD.X R21, R29, 0x1, R4, P4 ;  /* 0x000000011d157824 */ /* 0x008fca00020e0604 */
[----:B------:R-:W-:Y:S04]  /*85450*/  STL [R1+0x4adc], R21 ;  /* 0x004adc1501007387 */ /* 0x000fe80000100800 */
[----:B------:R-:W-:Y:S04]  /*85460*/  STL.64 [R1+0x62e8], R4 ;  /* 0x0062e80401007387 */ /* 0x000fe80000100a00 */
[----:B------:R-:W2:Y:S04]  /*85470*/  LDL.LU R29, [R1+0x6310] ;  /* 0x00631000011d7983 */ /* 0x000ea80000300800 */
[----:B------:R1:W-:Y:S04]  /*85480*/  STL [R1+0x4ad4], R27 ;  /* 0x004ad41b01007387 */ /* 0x0003e80000100800 */
[----:B-1----:R-:W2:Y:S01]  /*85490*/  LDL.LU.64 R26, [R1+0x6308] ;  /* 0x00630800011a7983 */ /* 0x002ea20000300a00 */
[----:B----4-:R-:W-:-:S03]  /*854a0*/  IADD3 R20, P4, R6, R5, RZ ;  /* 0x0000000506147210 */ /* 0x010fc60007f9e0ff */
[----:B------:R1:W-:Y:S04]  /*854b0*/  STL.64 [R1+0x62d8], R12 ;  /* 0x0062d80c01007387 */ /* 0x0003e80000100a00 */
[----:B------:R-:W-:Y:S01]  /*854c0*/  STL [R1+0x62e0], R13 ;  /* 0x0062e00d01007387 */ /* 0x000fe20000100800 */
[C---:B-1----:R-:W-:Y:S01]  /*854d0*/  IADD3 R12, P2, R6.reuse, R3, RZ ;  /* 0x00000003060c7210 */ /* 0x042fe20007f5e0ff */
[----:B--2---:R-:W-:Y:S01]  /*854e0*/  IMAD.X R19, R29, 0x1, R27, P1 ;  /* 0x000000011d137824 */ /* 0x004fe200008e061b */
[----:B------:R-:W-:-:S04]  /*854f0*/  IADD3 R6, P1, R6, R0, RZ ;  /* 0x0000000006067210 */ /* 0x000fc80007f3e0ff */
[----:B------:R1:W-:Y:S04]  /*85500*/  STL [R1+0x4acc], R19 ;  /* 0x004acc1301007387 */ /* 0x0003e80000100800 */
[----:B-1----:R-:W2:Y:S04]  /*85510*/  LDL.LU.64 R18, [R1+0x6300] ;  /* 0x0063000001127983 */ /* 0x002ea80000300a00 */
[----:B------:R1:W-:Y:S04]  /*85520*/  STL [R1+0x4ab0], R6 ;  /* 0x004ab00601007387 */ /* 0x0003e80000100800 */
[----:B-1----:R-:W3:Y:S02]  /*85530*/  LDL.LU.64 R6, [R1+0x62f8] ;  /* 0x0062f80001067983 */ /* 0x002ee40000300a00 */
[----:B---3--:R-:W-:-:S05]  /*85540*/  IMAD.X R21, R29, 0x1, R7, P4 ;  /* 0x000000011d157824 */ /* 0x008fca00020e0607 */
[----:B------:R1:W-:Y:S04]  /*85550*/  STL.64 [R1+0x4ac0], R20 ;  /* 0x004ac01401007387 */ /* 0x0003e80000100a00 */
[----:B-1----:R-:W3:Y:S04]  /*85560*/  LDL.LU.64 R20, [R1+0x62f0] ;  /* 0x0062f00001147983 */ /* 0x002ee80000300a00 */
[----:B---3--:R-:W-:Y:S04]  /*85570*/  STL.64 [R1+0x62c8], R20 ;  /* 0x0062c81401007387 */ /* 0x008fe80000100a00 */
[----:B------:R1:W-:Y:S04]  /*85580*/  STL [R1+0x62d0], R21 ;  /* 0x0062d01501007387 */ /* 0x0003e80000100800 */
[----:B-1----:R0:W3:Y:S04]  /*85590*/  LDL.64 R20, [R1+0x4ab0] ;  /* 0x004ab00001147983 */ /* 0x0020e80000100a00 */
[----:B--2---:R1:W-:Y:S04]  /*855a0*/  STL.64 [R1+0x62c0], R18 ;  /* 0x0062c01201007387 */ /* 0x0043e80000100a00 */
[----:B-1----:R-:W2:Y:S02]  /*855b0*/  LDL.LU R18, [R1+0x10] ;  /* 0x0000100001127983 */ /* 0x002ea40000300800 */
[----:B--2---:R-:W-:-:S05]  /*855c0*/  IADD3 R4, P4, R18, R6, RZ ;  /* 0x0000000612047210 */ /* 0x004fca0007f9e0ff */
[----:B------:R1:W-:Y:S04]  /*855d0*/  STL [R1+0x4aa8], R4 ;  /* 0x004aa80401007387 */ /* 0x0003e80000100800 */
[----:B-1----:R-:W2:Y:S02]  /*855e0*/  LDL.LU.64 R4, [R1+0x62e8] ;  /* 0x0062e80001047983 */ /* 0x002ea40000300a00 */
[----:B--2---:R-:W-:-:S05]  /*855f0*/  IMAD.X R13, R29, 0x1, R4, P2 ;  /* 0x000000011d0d7824 */ /* 0x004fca00010e0604 */
[----:B------:R1:W-:Y:S04]  /*85600*/  STL.64 [R1+0x4ab8], R12 ;  /* 0x004ab80c01007387 */ /* 0x0003e80000100a00 */
[----:B-1----:R0:W2:Y:S01]  /*85610*/  LDL.LU R13, [R1+0x62e0] ;  /* 0x0062e000010d7983 */ /* 0x0020a20000300800 */
[----:B------:R-:W-:-:S05]  /*85620*/  IADD3 R12, P2, R18, R5, RZ ;  /* 0x00000005120c7210 */ /* 0x000fca0007f5e0ff */
[----:B------:R2:W-:Y:S04]  /*85630*/  STL [R1+0x4aa0], R12 ;  /* 0x004aa00c01007387 */ /* 0x0005e80000100800 */
[----:B--2---:R-:W2:Y:S04]  /*85640*/  LDL.LU.64 R12, [R1+0x62d8] ;  /* 0x0062d800010c7983 */ /* 0x004ea80000300a00 */
[----:B------:R-:W-:Y:S04]  /*85650*/  STL.64 [R1+0x62b0], R4 ;  /* 0x0062b00401007387 */ /* 0x000fe80000100a00 */
[----:B------:R1:W-:Y:S04]  /*85660*/  STL [R1+0x62b8], R5 ;  /* 0x0062b80501007387 */ /* 0x0003e80000100800 */
[----:B-1----:R0:W4:Y:S01]  /*85670*/  LDL.64 R4, [R1+0x4aa0] ;  /* 0x004aa00001047983 */ /* 0x0021220000100a00 */
[----:B---3--:R-:W-:Y:S01]  /*85680*/  IMAD.X R21, R29, 0x1, R2, P1 ;  /* 0x000000011d157824 */ /* 0x008fe200008e0602 */
[----:B------:R-:W-:-:S02]  /*85690*/  IADD3 R20, P1, R18, R3, RZ ;  /* 0x0000000312147210 */ /* 0x000fc40007f3e0ff */
[----:B----4-:R-:W3:Y:S04]  /*856a0*/  LDL R5, [R1+0x2274] ;  /* 0x0022740001057983 */ /* 0x010ee80000100800 */
[----:B------:R-:W4:Y:S04]  /*856b0*/  LDL.LU R29, [R1+0x62d4] ;  /* 0x0062d400011d7983 */ /* 0x000f280000300800 */
[----:B------:R1:W-:Y:S04]  /*856c0*/  STL [R1+0x4ab4], R21 ;  /* 0x004ab41501007387 */ /* 0x0003e80000100800 */
[----:B-1----:R0:W2:Y:S04]  /*856d0*/  LDL.LU R21, [R1+0x62d0] ;  /* 0x0062d00001157983 */ /* 0x0020a80000300800 */
[----:B------:R2:W-:Y:S04]  /*856e0*/  STL [R1+0x4a98], R20 ;  /* 0x004a981401007387 */ /* 0x0005e80000100800 */
[----:B--2---:R-:W2:Y:S04]  /*856f0*/  LDL.LU.64 R20, [R1+0x62c8] ;  /* 0x0062c80001147983 */ /* 0x004ea80000300a00 */
[----:B------:R1:W-:Y:S04]  /*85700*/  STL.64 [R1+0x62a8], R2 ;  /* 0x0062a80201007387 */ /* 0x0003e80000100a00 */
[----:B-1----:R0:W3:Y:S02]  /*85710*/  LDL.64 R2, [R1+0x4aa8] ;  /* 0x004aa80001027983 */ /* 0x0020e40000100a00 */
[----:B---3--:R-:W-:Y:S01]  /*85720*/  IMAD.X R3, R5, 0x1, R27, P4 ;  /* 0x0000000105037824 */ /* 0x008fe200020e061b */
[----:B------:R-:W-:-:S04]  /*85730*/  IADD3 R18, P4, R18, R0, RZ ;  /* 0x0000000012127210 */ /* 0x000fc80007f9e0ff */
[----:B------:R1:W-:Y:S04]  /*85740*/  STL [R1+0x4aac], R3 ;  /* 0x004aac0301007387 */ /* 0x0003e80000100800 */
[----:B-1----:R0:W3:Y:S04]  /*85750*/  LDL.64 R2, [R1+0x4a98] ;  /* 0x004a980001027983 */ /* 0x0020e80000100a00 */
[----:B------:R1:W-:Y:S04]  /*85760*/  STL [R1+0x4a90], R18 ;  /* 0x004a901201007387 */ /* 0x0003e80000100800 */
[----:B-1----:R-:W4:Y:S04]  /*85770*/  LDL.LU.64 R18, [R1+0x62c0] ;  /* 0x0062c00001127983 */ /* 0x002f280000300a00 */
[----:B----4-:R1:W-:Y:S04]  /*85780*/  STL.64 [R1+0x62a0], R18 ;  /* 0x0062a01201007387 */ /* 0x0103e80000100a00 */
[----:B-1----:R0:W4:Y:S04]  /*85790*/  LDL.64 R18, [R1+0x4a90] ;  /* 0x004a900001127983 */ /* 0x0021280000100a00 */
[----:B----4-:R-:W4:Y:S02]  /*857a0*/  LDL.LU R19, [R1+0x2274] ;  /* 0x0022740001137983 */ /* 0x010f240000300800 */
[----:B----4-:R-:W-:-:S05]  /*857b0*/  IMAD.X R5, R19, 0x1, R7, P2 ;  /* 0x0000000113057824 */ /* 0x010fca00010e0607 */
[----:B------:R1:W-:Y:S04]  /*857c0*/  STL [R1+0x4aa4], R5 ;  /* 0x004aa40501007387 */ /* 0x0003e80000100800 */
[----:B-1----:R0:W4:Y:S01]  /*857d0*/  LDL.LU R5, [R1+0x62b8] ;  /* 0x0062b80001057983 */ /* 0x0021220000300800 */
[----:B------:R-:W-:-:S03]  /*857e0*/  IADD3 R4, P2, R29, R6, RZ ;  /* 0x000000061d047210 */ /* 0x000fc60007f5e0ff */
[----:B------:R-:W-:Y:S04]  /*857f0*/  STL.64 [R1+0x6298], R26 ;  /* 0x0062981a01007387 */ /* 0x000fe80000100a00 */
[----:B------:R4:W-:Y:S04]  /*85800*/  STL [R1+0x4a88], R4 ;  /* 0x004a880401007387 */ /* 0x0009e80000100800 */
[----:B----4-:R-:W3:Y:S04]  /*85810*/  LDL.LU.64 R4, [R1+0x62b0] ;  /* 0x0062b00001047983 */ /* 0x010ee80000300a00 */
[----:B------:R-:W-:Y:S04]  /*85820*/  STL.64 [R1+0x6288], R6 ;  /* 0x0062880601007387 */ /* 0x000fe80000100a00 */
[----:B------:R1:W-:Y:S04]  /*85830*/  STL [R1+0x6294], R7 ;  /* 0x0062940701007387 */ /* 0x0003e80000100800 */
[----:B-1----:R0:W4:Y:S01]  /*85840*/  LDL.64 R6, [R1+0x4a88] ;  /* 0x004a880001067983 */ /* 0x0021220000100a00 */
[----:B---3--:R-:W-:-:S05]  /*85850*/  IMAD.X R3, R19, 0x1, R4, P1 ;  /* 0x0000000113037824 */ /* 0x008fca00008e0604 */
[----:B------:R1:W-:Y:S04]  /*85860*/  STL [R1+0x4a9c], R3 ;  /* 0x004a9c0301007387 */ /* 0x0003e80000100800 */
[----:B-1----:R-:W3:Y:S04]  /*85870*/  LDL.LU.64 R2, [R1+0x62a8] ;  /* 0x0062a80001027983 */ /* 0x002ee80000300a00 */
[----:B--2---:R-:W-:Y:S04]  /*85880*/  STL.64 [R1+0x6280], R20 ;  /* 0x0062801401007387 */ /* 0x004fe80000100a00 */
[----:B------:R-:W-:Y:S01]  /*85890*/  STL.64 [R1+0x6278], R4 ;  /* 0x0062780401007387 */ /* 0x000fe20000100a00 */
[----:B---3--:R-:W-:Y:S01]  /*858a0*/  IMAD.X R19, R19, 0x1, R2, P4 ;  /* 0x0000000113137824 */ /* 0x008fe200020e0602 */
[----:B------:R-:W-:-:S04]  /*858b0*/  IADD3 R26, P4, R29, R3, RZ ;  /* 0x000000031d1a7210 */ /* 0x000fc80007f9e0ff */
[----:B------:R1:W-:Y:S04]  /*858c0*/  STL [R1+0x4a94], R19 ;  /* 0x004a941301007387 */ /* 0x0003e80000100800 */
[----:B-1----:R-:W2:Y:S04]  /*858d0*/  LDL.LU.64 R18, [R1+0x62a0] ;  /* 0x0062a00001127983 */ /* 0x002ea80000300a00 */
[----:B------:R1:W-:Y:S04]  /*858e0*/  STL [R1+0x4a78], R26 ;  /* 0x004a781a01007387 */ /* 0x0003e80000100800 */
[----:B-1----:R-:W4:Y:S04]  /*858f0*/  LDL.LU.64 R26, [R1+0x6298] ;  /* 0x00629800011a7983 */ /* 0x002f280000300a00 */
[----:B------:R1:W-:Y:S04]  /*85900*/  STL [R1+0x6268], R3 ;  /* 0x0062680301007387 */ /* 0x0003e80000100800 */
[----:B-1----:R-:W4:Y:S02]  /*85910*/  LDL.LU R3, [R1+0x2270] ;  /* 0x0022700001037983 */ /* 0x002f240000300800 */
[----:B----4-:R-:W-:-:S05]  /*85920*/  IMAD.X R7, R3, 0x1, R27, P2 ;  /* 0x0000000103077824 */ /* 0x010fca00010e061b */
[----:B------:R1:W-:Y:S04]  /*85930*/  STL [R1+0x4a8c], R7 ;  /* 0x004a8c0701007387 */ /* 0x0003e80000100800 */
[----:B-1----:R0:W3:Y:S01]  /*85940*/  LDL.LU R7, [R1+0x6294] ;  /* 0x0062940001077983 */ /* 0x0020e20000300800 */
[C---:B------:R-:W-:Y:S02]  /*85950*/  IADD3 R6, P2, R29.reuse, R0, RZ ;  /* 0x000000001d067210 */ /* 0x040fe40007f5e0ff */
[----:B------:R-:W-:Y:S01]  /*85960*/  IADD3 R20, P1, R29, R5, RZ ;  /* 0x000000051d147210 */ /* 0x000fe20007f3e0ff */
[----:B------:R1:W-:Y:S04]  /*85970*/  STL.64 [R1+0x6270], R26 ;  /* 0x0062701a01007387 */ /* 0x0003e80000100a00 */
[----:B-1----:R0:W4:Y:S04]  /*85980*/  LDL.64 R26, [R1+0x4a78] ;  /* 0x004a7800011a7983 */ /* 0x0021280000100a00 */
[----:B------:R-:W2:Y:S04]  /*85990*/  LDL.LU R29, [R1+0x6290] ;  /* 0x00629000011d7983 */ /* 0x000ea80000300800 */
[----:B------:R3:W-:Y:S04]  /*859a0*/  STL [R1+0x4a70], R6 ;  /* 0x004a700601007387 */ /* 0x0007e80000100800 */
[----:B---3--:R-:W3:Y:S02]  /*859b0*/  LDL.LU.64 R6, [R1+0x6288] ;  /* 0x0062880001067983 */ /* 0x008ee40000300a00 */
[----:B---3--:R-:W-:-:S05]  /*859c0*/  IMAD.X R21, R3, 0x1, R7, P1 ;  /* 0x0000000103157824 */ /* 0x008fca00008e0607 */
[----:B------:R1:W-:Y:S04]  /*859d0*/  STL.64 [R1+0x4a80], R20 ;  /* 0x004a801401007387 */ /* 0x0003e80000100a00 */
[----:B-1----:R-:W3:Y:S01]  /*859e0*/  LDL.LU.64 R20, [R1+0x6280] ;  /* 0x0062800001147983 */ /* 0x002ee20000300a00 */
[----:B--2---:R-:W-:-:S03]  /*859f0*/  IADD3 R4, P1, R29, R6, RZ ;  /* 0x000000061d047210 */ /* 0x004fc60007f3e0ff */
[----:B---3--:R1:W-:Y:S04]  /*85a00*/  STL.64 [R1+0x6260], R20 ;  /* 0x0062601401007387 */ /* 0x0083e80000100a00 */
[----:B-1----:R-:W2:Y:S04]  /*85a10*/  LDL.64 R20, [R1+0x4a70] ;  /* 0x004a700001147983 */ /* 0x002ea80000100a00 */
[----:B--2---:R-:W-:Y:S04]  /*85a20*/  STL [R1+0x626c], R20 ;  /* 0x00626c1401007387 */ /* 0x004fe80000100800 */
[----:B------:R1:W-:Y:S04]  /*85a30*/  STL [R1+0x4a68], R4 ;  /* 0x004a680401007387 */ /* 0x0003e80000100800 */
[----:B-1----:R-:W4:Y:S04]  /*85a40*/  LDL.LU.64 R4, [R1+0x6278] ;  /* 0x0062780001047983 */ /* 0x002f280000300a00 */
[----:B------:R-:W-:Y:S04]  /*85a50*/  STL.64 [R1+0x6250], R6 ;  /* 0x0062500601007387 */ /* 0x000fe80000100a00 */
[----:B------:R1:W-:Y:S04]  /*85a60*/  STL [R1+0x6258], R7 ;  /* 0x0062580701007387 */ /* 0x0003e80000100800 */
[----:B-1----:R-:W2:Y:S01]  /*85a70*/  LDL.64 R6, [R1+0x4a68] ;  /* 0x004a680001067983 */ /* 0x002ea20000100a00 */
[----:B------:R-:W-:-:S02]  /*85a80*/  IMAD.X R21, R3, 0x1, R2, P2 ;  /* 0x0000000103157824 */ /* 0x000fc400010e0602 */
[----:B----4-:R-:W-:Y:S01]  /*85a90*/  IMAD.X R27, R3, 0x1, R4, P4 ;  /* 0x00000001031b7824 */ /* 0x010fe200020e0604 */
[C---:B------:R-:W-:Y:S01]  /*85aa0*/  IADD3 R20, P4, R29.reuse, R5, RZ ;  /* 0x000000051d147210 */ /* 0x040fe20007f9e0ff */
[----:B--2---:R-:W-:Y:S04]  /*85ab0*/  STL [R1+0x625c], R6 ;  /* 0x00625c0601007387 */ /* 0x004fe80000100800 */
[----:B------:R1:W-:Y:S04]  /*85ac0*/  STL [R1+0x4a7c], R27 ;  /* 0x004a7c1b01007387 */ /* 0x0003e80000100800 */
[----:B-1----:R-:W2:Y:S04]  /*85ad0*/  LDL.LU.64 R26, [R1+0x6270] ;  /* 0x00627000011a7983 */ /* 0x002ea80000300a00 */
[----:B------:R1:W-:Y:S04]  /*85ae0*/  STL [R1+0x4a60], R20 ;  /* 0x004a601401007387 */ /* 0x0003e80000100800 */
[----:B-1----:R0:W3:Y:S04]  /*85af0*/  LDL.LU R20, [R1+0x626c] ;  /* 0x00626c0001147983 */ /* 0x0020e80000300800 */
[----:B------:R-:W-:Y:S04]  /*85b00*/  STL.64 [R1+0x6240], R4 ;  /* 0x0062400401007387 */ /* 0x000fe80000100a00 */
[----:B------:R1:W-:Y:S04]  /*85b10*/  STL [R1+0x6248], R5 ;  /* 0x0062480501007387 */ /* 0x0003e80000100800 */
[----:B-1----:R0:W4:Y:S04]  /*85b20*/  LDL.64 R4, [R1+0x4a60] ;  /* 0x004a600001047983 */ /* 0x0021280000100a00 */
[----:B------:R-:W2:Y:S04]  /*85b30*/  LDL.LU R3, [R1+0x6268] ;  /* 0x0062680001037983 */ /* 0x000ea80000300800 */
[----:B------:R3:W-:Y:S04]  /*85b40*/  STL [R1+0x4a74], R21 ;  /* 0x004a741501007387 */ /* 0x0007e80000100800 */
[----:B---3--:R-:W3:Y:S01]  /*85b50*/  LDL.LU.64 R20, [R1+0x6260] ;  /* 0x0062600001147983 */ /* 0x008ee20000300a00 */
[----:B--2---:R-:W-:-:S05]  /*85b60*/  IADD3 R6, P2, R29, R3, RZ ;  /* 0x000000031d067210 */ /* 0x004fca0007f5e0ff */
[----:B------:R1:W-:Y:S04]  /*85b70*/  STL [R1+0x4a58], R6 ;  /* 0x004a580601007387 */ /* 0x0003e80000100800 */
[----:B-1----:R0:W2:Y:S04]  /*85b80*/  LDL.LU R6, [R1+0x625c] ;  /* 0x00625c0001067983 */ /* 0x0020a80000300800 */
[----:B------:R1:W-:Y:S04]  /*85b90*/  STL [R1+0x6228], R3 ;  /* 0x0062280301007387 */ /* 0x0003e80000100800 */
[----:B-1----:R-:W4:Y:S02]  /*85ba0*/  LDL.LU R3, [R1+0x226c] ;  /* 0x00226c0001037983 */ /* 0x002f240000300800 */
[----:B----4-:R-:W-:-:S05]  /*85bb0*/  IMAD.X R7, R3, 0x1, R27, P1 ;  /* 0x0000000103077824 */ /* 0x010fca00008e061b */
[----:B------:R1:W-:Y:S04]  /*85bc0*/  STL [R1+0x4a6c], R7 ;  /* 0x004a6c0701007387 */ /* 0x0003e80000100800 */
[----:B-1----:R0:W4:Y:S01]  /*85bd0*/  LDL.LU R7, [R1+0x6258] ;  /* 0x0062580001077983 */ /* 0x0021220000300800 */
[----:B--2---:R-:W-:-:S05]  /*85be0*/  IADD3 R6, P1, R29, R0, RZ ;  /* 0x000000001d067210 */ /* 0x004fca0007f3e0ff */
[----:B------:R4:W-:Y:S04]  /*85bf0*/  STL [R1+0x4a50], R6 ;  /* 0x004a500601007387 */ /* 0x0009e80000100800 */
[----:B----4-:R-:W2:Y:S02]  /*85c00*/  LDL.LU.64 R6, [R1+0x6250] ;  /* 0x0062500001067983 */ /* 0x010ea40000300a00 */
[----:B--2---:R-:W-:-:S05]  /*85c10*/  IMAD.X R5, R3, 0x1, R7, P4 ;  /* 0x0000000103057824 */ /* 0x004fca00020e0607 */
[----:B------:R1:W-:Y:S04]  /*85c20*/  STL [R1+0x4a64], R5 ;  /* 0x004a640501007387 */ /* 0x0003e80000100800 */
[----:B-1----:R0:W2:Y:S04]  /*85c30*/  LDL.LU R5, [R1+0x6248] ;  /* 0x0062480001057983 */ /* 0x0020a80000300800 */
[----:B------:R1:W-:Y:S04]  /*85c40*/  STL.64 [R1+0x6230], R8 ;  /* 0x0062300801007387 */ /* 0x0003e80000100a00 */
[----:B-1----:R-:W4:Y:S04]  /*85c50*/  LDL R8, [R1+0x1c] ;  /* 0x00001c0001087983 */ /* 0x002f280000100800 */
[----:B------:R1:W-:Y:S04]  /*85c60*/  STL.64 [R1+0x6220], R26 ;  /* 0x0062201a01007387 */ /* 0x0003e80000100a00 */
[----:B-1----:R-:W3:Y:S01]  /*85c70*/  LDL.64 R26, [R1+0x4a50] ;  /* 0x004a5000011a7983 */ /* 0x002ee20000100a00 */
[----:B----4-:R-:W-:-:S03]  /*85c80*/  IADD3 R4, P4, R8, R6, RZ ;  /* 0x0000000608047210 */ /* 0x010fc60007f9e0ff */
[----:B---3--:R1:W-:Y:S04]  /*85c90*/  STL [R1+0x6238], R26 ;  /* 0x0062381a01007387 */ /* 0x0083e80000100800 */
[----:B-1----:R0:W3:Y:S04]  /*85ca0*/  LDL.64 R26, [R1+0x4a58] ;  /* 0x004a5800011a7983 */ /* 0x0020e80000100a00 */
[----:B------:R2:W-:Y:S04]  /*85cb0*/  STL [R1+0x4a48], R4 ;  /* 0x004a480401007387 */ /* 0x0005e80000100800 */
[----:B--2---:R-:W3:Y:S02]  /*85cc0*/  LDL.LU.64 R4, [R1+0x6240] ;  /* 0x0062400001047983 */ /* 0x004ee40000300a00 */
[----:B---3--:R-:W-:-:S05]  /*85cd0*/  IMAD.X R27, R3, 0x1, R4, P2 ;  /* 0x00000001031b7824 */ /* 0x008fca00010e0604 */
[----:B------:R-:W-:Y:S04]  /*85ce0*/  STL [R1+0x4a5c], R27 ;  /* 0x004a5c1b01007387 */ /* 0x000fe80000100800 */
[----:B------:R0:W2:Y:S04]  /*85cf0*/  LDL.LU R26, [R1+0x6238] ;  /* 0x00623800011a7983 */ /* 0x0000a80000300800 */
[----:B------:R-:W3:Y:S01]  /*85d00*/  LDL.LU R29, [R1+0x28] ;  /* 0x00002800011d7983 */ /* 0x000ee20000300800 */
[----:B------:R-:W-:-:S03]  /*85d10*/  IADD3 R8, P2, R8, R5, RZ ;  /* 0x0000000508087210 */ /* 0x000fc60007f5e0ff */
[----:B---3--:R1:W-:Y:S04]  /*85d20*/  STL [R1+0x61c0], R29 ;  /* 0x0061c01d01007387 */ /* 0x0083e80000100800 */
[----:B-1----:R-:W3:Y:S04]  /*85d30*/  LDL.LU R29, [R1+0x24] ;  /* 0x00002400011d7983 */ /* 0x002ee80000300800 */
[----:B------:R1:W-:Y:S04]  /*85d40*/  STL [R1+0x4a40], R8 ;  /* 0x004a400801007387 */ /* 0x0003e80000100800 */
[----:B-1----:R-:W4:Y:S04]  /*85d50*/  LDL.LU.64 R8, [R1+0x6230] ;  /* 0x0062300001087983 */ /* 0x002f280000300a00 */
[----:B------:R-:W-:Y:S04]  /*85d60*/  STL.64 [R1+0x6210], R4 ;  /* 0x0062100401007387 */ /* 0x000fe80000100a00 */
[----:B------:R1:W-:Y:S04]  /*85d70*/  STL [R1+0x6218], R5 ;  /* 0x0062180501007387 */ /* 0x0003e80000100800 */
[----:B-1----:R0:W2:Y:S01]  /*85d80*/  LDL.64 R4, [R1+0x4a40] ;  /* 0x004a400001047983 */ /* 0x0020a20000100a00 */
[----:B------:R-:W-:-:S03]  /*85d90*/  IMAD.X R27, R3, 0x1, R2, P1 ;  /* 0x00000001031b7824 */ /* 0x000fc600008e0602 */
[----:B--2---:R-:W2:Y:S04]  /*85da0*/  LDL.LU R5, [R1+0x1c] ;  /* 0x00001c0001057983 */ /* 0x004ea80000300800 */
[----:B------:R-:W2:Y:S04]  /*85db0*/  LDL.LU R3, [R1+0x6228] ;  /* 0x0062280001037983 */ /* 0x000ea80000300800 */
[----:B------:R1:W-:Y:S04]  /*85dc0*/  STL [R1+0x4a54], R27 ;  /* 0x004a541b01007387 */ /* 0x0003e80000100800 */
[----:B-1----:R-:W4:Y:S04]  /*85dd0*/  LDL.LU.64 R26, [R1+0x6220] ;  /* 0x00622000011a7983 */ /* 0x002f280000300a00 */
[----:B------:R-:W-:Y:S04]  /*85de0*/  STL.64 [R1+0x6208], R20 ;  /* 0x0062081401007387 */ /* 0x000fe80000100a00 */
[----:B---3--:R1:W-:Y:S04]  /*85df0*/  STL.64 [R1+0x61f0], R28 ;  /* 0x0061f01c01007387 */ /* 0x0083e80000100a00 */
[----:B-1----:R0:W4:Y:S04]  /*85e00*/  LDL.64 R28, [R1+0x4a48] ;  /* 0x004a4800011c7983 */ /* 0x0021280000100a00 */
[----:B------:R1:W-:Y:S04]  /*85e10*/  STL [R1+0x61f8], R10 ;  /* 0x0061f80a01007387 */ /* 0x0003e80000100800 */
[----:B-1----:R-:W4:Y:S01]  /*85e20*/  LDL.LU R10, [R1+0x2268] ;  /* 0x00226800010a7983 */ /* 0x002f220000300800 */
[----:B--2---:R-:W-:-:S03]  /*85e30*/  IADD3 R20, P1, R5, R3, RZ ;  /* 0x0000000305147210 */ /* 0x004fc60007f3e0ff */
[----:B------:R1:W-:Y:S04]  /*85e40*/  STL.64 [R1+0x6200], R2 ;  /* 0x0062000201007387 */ /* 0x0003e80000100a00 */
[----:B-1----:R-:W2:Y:S01]  /*85e50*/  LDL R2, [R1+0x20] ;  /* 0x0000200001027983 */ /* 0x002ea20000100800 */
[C---:B----4-:R-:W-:Y:S01]  /*85e60*/  IMAD.X R29, R10.reuse, 0x1, R27, P4 ;  /* 0x000000010a1d7824 */ /* 0x050fe200020e061b */
[----:B------:R-:W-:Y:S01]  /*85e70*/  IADD3 R28, P4, R5, R0, RZ ;  /* 0x00000000051c7210 */ /* 0x000fe20007f9e0ff */
[----:B------:R-:W-:-:S03]  /*85e80*/  IMAD.X R5, R10, 0x1, R7, P2 ;  /* 0x000000010a057824 */ /* 0x000fc600010e0607 */
[----:B------:R-:W-:Y:S04]  /*85e90*/  STL [R1+0x4a4c], R29 ;  /* 0x004a4c1d01007387 */ /* 0x000fe80000100800 */
[----:B------:R1:W-:Y:S04]  /*85ea0*/  STL [R1+0x4a44], R5 ;  /* 0x004a440501007387 */ /* 0x0003e80000100800 */
[----:B-1----:R0:W3:Y:S01]  /*85eb0*/  LDL.LU R5, [R1+0x6218] ;  /* 0x0062180001057983 */ /* 0x0020e20000300800 */
[----:B--2---:R-:W-:-:S05]  /*85ec0*/  IADD3 R4, P2, R2, R6, RZ ;  /* 0x0000000602047210 */ /* 0x004fca0007f5e0ff */
[----:B------:R3:W-:Y:S04]  /*85ed0*/  STL [R1+0x4a28], R4 ;  /* 0x004a280401007387 */ /* 0x0007e80000100800 */
[----:B---3--:R-:W2:Y:S04]  /*85ee0*/  LDL.LU.64 R4, [R1+0x6210] ;  /* 0x0062100001047983 */ /* 0x008ea80000300a00 */
[----:B------:R1:W-:Y:S04]  /*85ef0*/  STL.64 [R1+0x61e0], R6 ;  /* 0x0061e00601007387 */ /* 0x0003e80000100a00 */
[----:B-1----:R-:W3:Y:S01]  /*85f00*/  LDL.64 R6, [R1+0x4a28] ;  /* 0x004a280001067983 */ /* 0x002ee20000100a00 */
[----:B--2---:R-:W-:Y:S01]  /*85f10*/  IMAD.X R21, R10, 0x1, R4, P1 ;  /* 0x000000010a157824 */ /* 0x004fe200008e0604 */
[----:B------:R-:W-:-:S02]  /*85f20*/  IADD3 R2, P1, R2, R5, RZ ;  /* 0x0000000502027210 */ /* 0x000fc40007f3e0ff */
[----:B---3--:R-:W-:Y:S04]  /*85f30*/  STL [R1+0x61e8], R6 ;  /* 0x0061e80601007387 */ /* 0x008fe80000100800 */
[----:B------:R1:W-:Y:S04]  /*85f40*/  STL.64 [R1+0x4a38], R20 ;  /* 0x004a381401007387 */ /* 0x0003e80000100a00 */
[----:B-1----:R-:W2:Y:S04]  /*85f50*/  LDL.LU.64 R20, [R1+0x6208] ;  /* 0x0062080001147983 */ /* 0x002ea80000300a00 */
[----:B------:R1:W-:Y:S04]  /*85f60*/  STL [R1+0x4a20], R2 ;  /* 0x004a200201007387 */ /* 0x0003e80000100800 */
[----:B-1----:R-:W3:Y:S02]  /*85f70*/  LDL.LU.64 R2, [R1+0x6200] ;  /* 0x0062000001027983 */ /* 0x002ee40000300a00 */
[----:B---3--:R-:W-:-:S02]  /*85f80*/  IMAD.X R29, R10, 0x1, R2, P4 ;  /* 0x000000010a1d7824 */ /* 0x008fc400020e0602 */
[----:B------:R-:W3:Y:S04]  /*85f90*/  LDL.LU R10, [R1+0x61f8] ;  /* 0x0061f800010a7983 */ /* 0x000ee80000300800 */
[----:B------:R1:W-:Y:S04]  /*85fa0*/  STL.64 [R1+0x4a30], R28 ;  /* 0x004a301c01007387 */ /* 0x0003e80000100a00 */
[----:B-1----:R-:W4:Y:S04]  /*85fb0*/  LDL.LU.64 R28, [R1+0x61f0] ;  /* 0x0061f000011c7983 */ /* 0x002f280000300a00 */
[----:B---3--:R1:W-:Y:S04]  /*85fc0*/  STL [R1+0x61dc], R10 ;  /* 0x0061dc0a01007387 */ /* 0x0083e80000100800 */
[----:B-1----:R-:W3:Y:S04]  /*85fd0*/  LDL.LU R10, [R1+0x2264] ;  /* 0x00226400010a7983 */ /* 0x002ee80000300800 */
[----:B------:R1:W-:Y:S04]  /*85fe0*/  STL.64 [R1+0x61c8], R8 ;  /* 0x0061c80801007387 */ /* 0x0003e80000100a00 */
[----:B-1----:R0:W2:Y:S04]  /*85ff0*/  LDL.64 R8, [R1+0x4a20] ;  /* 0x004a200001087983 */ /* 0x0020a80000100a00 */
[----:B--2---:R-:W2:Y:S02]  /*86000*/  LDL.LU R9, [R1+0x20] ;  /* 0x0000200001097983 */ /* 0x004ea40000300800 */
[----:B--2---:R-:W-:-:S05]  /*86010*/  IADD3 R6, P4, R9, R3, RZ ;  /* 0x0000000309067210 */ /* 0x004fca0007f9e0ff */
[----:B------:R1:W-:Y:S04]  /*86020*/  STL [R1+0x4a18], R6 ;  /* 0x004a180601007387 */ /* 0x0003e80000100800 */
[----:B-1----:R0:W2:Y:S01]  /*86030*/  LDL.LU R6, [R1+0x61e8] ;  /* 0x0061e80001067983 */ /* 0x0020a20000300800 */
[----:B---3--:R-:W-:-:S05]  /*86040*/  IMAD.X R7, R10, 0x1, R27, P2 ;  /* 0x000000010a077824 */ /* 0x008fca00010e061b */
[----:B------:R2:W-:Y:S04]  /*86050*/  STL [R1+0x4a2c], R7 ;  /* 0x004a2c0701007387 */ /* 0x0005e80000100800 */
[----:B--2---:R-:W2:Y:S04]  /*86060*/  LDL.LU.64 R6, [R1+0x61e0] ;  /* 0x0061e00001067983 */ /* 0x004ea80000300a00 */
[----:B------:R1:W-:Y:S04]  /*86070*/  STL.64 [R1+0x61d0], R26 ;  /* 0x0061d01a01007387 */ /* 0x0003e80000100a00 */
[----:B------:R-:W-:Y:S01]  /*86080*/  STL [R1+0x61d8], R27 ;  /* 0x0061d81b01007387 */ /* 0x000fe20000100800 */
[----:B-1----:R-:W-:-:S03]  /*86090*/  IADD3 R26, P2, R9, R0, RZ ;  /* 0x00000000091a7210 */ /* 0x002fc60007f5e0ff */
[----:B------:R1:W-:Y:S01]  /*860a0*/  STL.64 [R1+0x61b8], R12 ;  /* 0x0061b80c01007387 */ /* 0x0003e20000100a00 */
[----:B--2---:R-:W-:-:S05]  /*860b0*/  IMAD.X R9, R10, 0x1, R7, P1 ;  /* 0x000000010a097824 */ /* 0x004fca00008e0607 */
[----:B------:R2:W-:Y:S04]  /*860c0*/  STL [R1+0x4a24], R9 ;  /* 0x004a240901007387 */ /* 0x0005e80000100800 */
[----:B-1----:R0:W3:Y:S01]  /*860d0*/  LDL.64 R12, [R1+0x4a18] ;  /* 0x004a1800010c7983 */ /* 0x0020e20000100a00 */
[----:B------:R-:W-:-:S03]  /*860e0*/  IMAD.X R27, R10, 0x1, R2, P2 ;  /* 0x000000010a1b7824 */ /* 0x000fc600010e0602 */
[----:B--2---:R-:W2:Y:S01]  /*860f0*/  LDL R9, [R1+0x2260] ;  /* 0x0022600001097983 */ /* 0x004ea20000100800 */
[----:B---3--:R-:W-:-:S05]  /*86100*/  IMAD.X R13, R10, 0x1, R4, P4 ;  /* 0x000000010a0d7824 */ /* 0x008fca00020e0604 */
[----:B------:R-:W-:Y:S04]  /*86110*/  STL [R1+0x4a1c], R13 ;  /* 0x004a1c0d01007387 */ /* 0x000fe80000100800 */
[----:B------:R-:W-:Y:S04]  /*86120*/  STL.64 [R1+0x61b0], R4 ;  /* 0x0061b00401007387 */ /* 0x000fe80000100a00 */
[----:B------:R-:W3:Y:S04]  /*86130*/  LDL.LU R10, [R1+0x61dc] ;  /* 0x0061dc00010a7983 */ /* 0x000ee80000300800 */
[----:B------:R1:W-:Y:S04]  /*86140*/  STL.64 [R1+0x4a10], R26 ;  /* 0x004a101a01007387 */ /* 0x0003e80000100a00 */
[----:B-1----:R0:W2:Y:S01]  /*86150*/  LDL.LU R27, [R1+0x61d8] ;  /* 0x0061d800011b7983 */ /* 0x0020a20000300800 */
[----:B----4-:R-:W-:-:S05]  /*86160*/  IADD3 R26, P2, R29, R3, RZ ;  /* 0x000000031d1a7210 */ /* 0x010fca0007f5e0ff */
[----:B------:R2:W-:Y:S04]  /*86170*/  STL [R1+0x49f8], R26 ;  /* 0x0049f81a01007387 */ /* 0x0005e80000100800 */
[----:B--2---:R-:W2:Y:S01]  /*86180*/  LDL.LU.64 R26, [R1+0x61d0] ;  /* 0x0061d000011a7983 */ /* 0x004ea20000300a00 */
[----:B------:R-:W-:-:S05]  /*86190*/  IADD3 R8, P1, R29, R6, RZ ;  /* 0x000000061d087210 */ /* 0x000fca0007f3e0ff */
[----:B--2---:R-:W-:-:S05]  /*861a0*/  IMAD.X R9, R9, 0x1, R27, P1 ;  /* 0x0000000109097824 */ /* 0x004fca00008e061b */
[----:B------:R1:W-:Y:S04]  /*861b0*/  STL.64 [R1+0x4a08], R8 ;  /* 0x004a080801007387 */ /* 0x0003e80000100a00 */
[----:B-1----:R-:W2:Y:S01]  /*861c0*/  LDL.LU.64 R8, [R1+0x61c8] ;  /* 0x0061c80001087983 */ /* 0x002ea20000300a00 */
[----:B------:R-:W-:-:S03]  /*861d0*/  IADD3 R12, P4, R29, R5, RZ ;  /* 0x000000051d0c7210 */ /* 0x000fc60007f9e0ff */
[----:B--2---:R-:W-:Y:S04]  /*861e0*/  STL.64 [R1+0x61a8], R8 ;  /* 0x0061a80801007387 */ /* 0x004fe80000100a00 */
[----:B------:R1:W-:Y:S04]  /*861f0*/  STL.64 [R1+0x61a0], R26 ;  /* 0x0061a01a01007387 */ /* 0x0003e80000100a00 */
[----:B-1----:R-:W2:Y:S01]  /*86200*/  LDL.LU R26, [R1+0x2260] ;  /* 0x00226000011a7983 */ /* 0x002ea20000300800 */
[----:B------:R-:W-:-:S03]  /*86210*/  IADD3 R8, P1, R29, R0, RZ ;  /* 0x000000001d087210 */ /* 0x000fc60007f3e0ff */
[----:B------:R-:W4:Y:S01]  /*86220*/  LDL.LU R29, [R1+0x61c0] ;  /* 0x0061c000011d7983 */ /* 0x000f220000300800 */
[----:B--2---:R-:W-:-:S05]  /*86230*/  IMAD.X R13, R26, 0x1, R7, P4 ;  /* 0x000000011a0d7824 */ /* 0x004fca00020e0607 */
[----:B------:R1:W-:Y:S04]  /*86240*/  STL.64 [R1+0x4a00], R12 ;  /* 0x004a000c01007387 */ /* 0x0003e80000100a00 */
[----:B-1----:R-:W2:Y:S01]  /*86250*/  LDL.LU.64 R12, [R1+0x61b8] ;  /* 0x0061b800010c7983 */ /* 0x002ea20000300a00 */
[----:B----4-:R-:W-:-:S03]  /*86260*/  IADD3 R4, P4, R29, R6, RZ ;  /* 0x000000061d047210 */ /* 0x010fc60007f9e0ff */
[----:B--2---:R1:W-:Y:S04]  /*86270*/  STL.64 [R1+0x6188], R12 ;  /* 0x0061880c01007387 */ /* 0x0043e80000100a00 */
[----:B-1----:R0:W2:Y:S04]  /*86280*/  LDL.64 R12, [R1+0x49f8] ;  /* 0x0049f800010c7983 */ /* 0x0020a80000100a00 */
[----:B------:R1:W-:Y:S04]  /*86290*/  STL [R1+0x49e8], R4 ;  /* 0x0049e80401007387 */ /* 0x0003e80000100800 */
[----:B-1----:R-:W2:Y:S04]  /*862a0*/  LDL.LU.64 R4, [R1+0x61b0] ;  /* 0x0061b00001047983 */ /* 0x002ea80000300a00 */
[----:B------:R-:W-:Y:S04]  /*862b0*/  STL.64 [R1+0x6190], R6 ;  /* 0x0061900601007387 */ /* 0x000fe80000100a00 */
[----:B------:R1:W-:Y:S04]  /*862c0*/  STL [R1+0x6198], R7 ;  /* 0x0061980701007387 */ /* 0x0003e80000100800 */
[----:B-1----:R0:W4:Y:S01]  /*862d0*/  LDL.64 R6, [R1+0x49e8] ;  /* 0x0049e80001067983 */ /* 0x0021220000100a00 */
[----:B------:R-:W-:-:S02]  /*862e0*/  IMAD.X R9, R26, 0x1, R2, P1 ;  /* 0x000000011a097824 */ /* 0x000fc400008e0602 */
[----:B--2---:R-:W-:Y:S01]  /*862f0*/  IMAD.X R13, R26, 0x1, R4, P2 ;  /* 0x000000011a0d7824 */ /* 0x004fe200010e0604 */
[----:B------:R-:W-:Y:S01]  /*86300*/  IADD3 R26, P1, R29, R3, RZ ;  /* 0x000000031d1a7210 */ /* 0x000fe20007f3e0ff */
[----:B----4-:R-:W2:Y:S04]  /*86310*/  LDL R7, [R1+0x225c] ;  /* 0x00225c0001077983 */ /* 0x010ea80000100800 */
[----:B------:R-:W-:Y:S04]  /*86320*/  STL [R1+0x49fc], R13 ;  /* 0x0049fc0d01007387 */ /* 0x000fe80000100800 */
[----:B------:R-:W-:Y:S04]  /*86330*/  STL.64 [R1+0x6180], R4 ;  /* 0x0061800401007387 */ /* 0x000fe80000100a00 */
[----:B------:R1:W-:Y:S04]  /*86340*/  STL.64 [R1+0x49f0], R8 ;  /* 0x0049f00801007387 */ /* 0x0003e80000100a00 */
[----:B-1----:R-:W4:Y:S04]  /*86350*/  LDL.LU.64 R8, [R1+0x61a8] ;  /* 0x0061a80001087983 */ /* 0x002f280000300a00 */
[----:B------:R1:W-:Y:S04]  /*86360*/  STL [R1+0x49d8], R26 ;  /* 0x0049d81a01007387 */ /* 0x0003e80000100800 */
[----:B-1----:R-:W2:Y:S02]  /*86370*/  LDL.LU.64 R26, [R1+0x61a0] ;  /* 0x0061a000011a7983 */ /* 0x002ea40000300a00 */
[----:B--2---:R-:W-:-:S05]  /*86380*/  IMAD.X R7, R7, 0x1, R27, P4 ;  /* 0x0000000107077824 */ /* 0x004fca00020e061b */
[----:B------:R1:W-:Y:S04]  /*86390*/  STL [R1+0x49ec], R7 ;  /* 0x0049ec0701007387 */ /* 0x0003e80000100800 */
[----:B-1----:R0:W2:Y:S01]  /*863a0*/  LDL.LU R7, [R1+0x6198] ;  /* 0x0061980001077983 */ /* 0x0020a20000300800 */
[----:B------:R-:W-:-:S03]  /*863b0*/  IADD3 R6, P4, R29, R0, RZ ;  /* 0x000000001d067210 */ /* 0x000fc60007f9e0ff */
[----:B------:R-:W3:Y:S04]  /*863c0*/  LDL R4, [R1+0x2c] ;  /* 0x00002c0001047983 */ /* 0x000ee80000100800 */
[----:B------:R1:W-:Y:S04]  /*863d0*/  STL [R1+0x6178], R27 ;  /* 0x0061781b01007387 */ /* 0x0003e80000100800 */
[----:B-1----:R-:W4:Y:S04]  /*863e0*/  LDL.LU R27, [R1+0x225c] ;  /* 0x00225c00011b7983 */ /* 0x002f280000300800 */
[----:B------:R2:W-:Y:S04]  /*863f0*/  STL [R1+0x49d0], R6 ;  /* 0x0049d00601007387 */ /* 0x0005e80000100800 */
[----:B--2---:R-:W4:Y:S01]  /*86400*/  LDL.LU.64 R6, [R1+0x6190] ;  /* 0x0061900001067983 */ /* 0x004f220000300a00 */
[----:B------:R-:W-:-:S05]  /*86410*/  IADD3 R12, P2, R29, R5, RZ ;  /* 0x000000051d0c7210 */ /* 0x000fca0007f5e0ff */
[----:B----4-:R-:W-:-:S05]  /*86420*/  IMAD.X R13, R27, 0x1, R7, P2 ;  /* 0x000000011b0d7824 */ /* 0x010fca00010e0607 */
[----:B------:R1:W-:Y:S04]  /*86430*/  STL.64 [R1+0x49e0], R12 ;  /* 0x0049e00c01007387 */ /* 0x0003e80000100a00 */
[----:B-1----:R-:W2:Y:S04]  /*86440*/  LDL.LU.64 R12, [R1+0x6188] ;  /* 0x00618800010c7983 */ /* 0x002ea80000300a00 */
[----:B--2---:R1:W-:Y:S04]  /*86450*/  STL.64 [R1+0x6170], R12 ;  /* 0x0061700c01007387 */ /* 0x0043e80000100a00 */
[----:B------:R-:W2:Y:S01]  /*86460*/  LDL R29, [R1+0x30] ;  /* 0x00003000011d7983 */ /* 0x000ea20000100800 */
[----:B---3--:R-:W-:-:S03]  /*86470*/  IADD3 R4, P2, R4, R6, RZ ;  /* 0x0000000604047210 */ /* 0x008fc60007f5e0ff */
[----:B-1----:R0:W3:Y:S04]  /*86480*/  LDL.64 R12, [R1+0x49d0] ;  /* 0x0049d000010c7983 */ /* 0x0020e80000100a00 */
[----:B--2---:R-:W-:Y:S04]  /*86490*/  STL.64 [R1+0x6168], R28 ;  /* 0x0061681c01007387 */ /* 0x004fe80000100a00 */
[----:B------:R-:W-:Y:S04]  /*864a0*/  STL.64 [R1+0x6150], R8 ;  /* 0x0061500801007387 */ /* 0x000fe80000100a00 */
[----:B------:R1:W-:Y:S04]  /*864b0*/  STL [R1+0x6158], R9 ;  /* 0x0061580901007387 */ /* 0x0003e80000100800 */
[----:B-1----:R0:W2:Y:S04]  /*864c0*/  LDL.64 R8, [R1+0x49d8] ;  /* 0x0049d80001087983 */ /* 0x0020a80000100a00 */
[----:B------:R1:W-:Y:S04]  /*864d0*/  STL [R1+0x49c8], R4 ;  /* 0x0049c80401007387 */ /* 0x0003e80000100800 */
[----:B-1----:R-:W2:Y:S04]  /*864e0*/  LDL.LU.64 R4, [R1+0x6180] ;  /* 0x0061800001047983 */ /* 0x002ea80000300a00 */
[----:B------:R1:W-:Y:S04]  /*864f0*/  STL.64 [R1+0x6160], R6 ;  /* 0x0061600601007387 */ /* 0x0003e80000100a00 */
[----:B-1----:R-:W4:Y:S01]  /*86500*/  LDL.LU R6, [R1+0x2c] ;  /* 0x00002c0001067983 */ /* 0x002f220000300800 */
[----:B---3--:R-:W-:-:S02]  /*86510*/  IMAD.X R13, R27, 0x1, R2, P4 ;  /* 0x000000011b0d7824 */ /* 0x008fc400020e0602 */
[----:B--2---:R-:W-:-:S05]  /*86520*/  IMAD.X R9, R27, 0x1, R4, P1 ;  /* 0x000000011b097824 */ /* 0x004fca00008e0604 */
[----:B------:R1:W-:Y:S04]  /*86530*/  STL [R1+0x49dc], R9 ;  /* 0x0049dc0901007387 */ /* 0x0003e80000100800 */
[----:B-1----:R-:W2:Y:S01]  /*86540*/  LDL R9, [R1+0x2258] ;  /* 0x0022580001097983 */ /* 0x002ea20000100800 */
[----:B----4-:R-:W-:-:S03]  /*86550*/  IADD3 R28, P4, R6, R3, RZ ;  /* 0x00000003061c7210 */ /* 0x010fc60007f9e0ff */
[----:B------:R-:W2:Y:S04]  /*86560*/  LDL.LU R27, [R1+0x6178] ;  /* 0x00617800011b7983 */ /* 0x000ea80000300800 */
[----:B------:R1:W-:Y:S04]  /*86570*/  STL [R1+0x49d4], R13 ;  /* 0x0049d40d01007387 */ /* 0x0003e80000100800 */
[----:B-1----:R-:W3:Y:S04]  /*86580*/  LDL.LU.64 R12, [R1+0x6170] ;  /* 0x00617000010c7983 */ /* 0x002ee80000300a00 */
[----:B------:R1:W-:Y:S04]  /*86590*/  STL [R1+0x49b8], R28 ;  /* 0x0049b81c01007387 */ /* 0x0003e80000100800 */
[----:B-1----:R-:W4:Y:S04]  /*865a0*/  LDL.LU.64 R28, [R1+0x6168] ;  /* 0x00616800011c7983 */ /* 0x002f280000300a00 */
[----:B------:R1:W-:Y:S04]  /*865b0*/  STL.64 [R1+0x6148], R2 ;  /* 0x0061480201007387 */ /* 0x0003e80000100a00 */
[----:B-1----:R0:W2:Y:S01]  /*865c0*/  LDL.64 R2, [R1+0x49c8] ;  /* 0x0049c80001027983 */ /* 0x0020a20000100a00 */
[C---:B------:R-:W-:Y:S01]  /*865d0*/  IADD3 R8, P1, R6.reuse, R5, RZ ;  /* 0x0000000506087210 */ /* 0x040fe20007f3e0ff */
[----:B--2---:R-:W-:Y:S01]  /*865e0*/  IMAD.X R3, R9, 0x1, R27, P2 ;  /* 0x0000000109037824 */ /* 0x004fe200010e061b */
[----:B------:R-:W-:-:S04]  /*865f0*/  IADD3 R6, P2, R6, R0, RZ ;  /* 0x0000000006067210 */ /* 0x000fc80007f5e0ff */
[----:B------:R1:W-:Y:S04]  /*86600*/  STL [R1+0x49cc], R3 ;  /* 0x0049cc0301007387 */ /* 0x0003e80000100800 */
[----:B-1----:R0:W2:Y:S04]  /*86610*/  LDL.64 R2, [R1+0x49b8] ;  /* 0x0049b80001027983 */ /* 0x0020a80000100a00 */
[----:B------:R1:W-:Y:S04]  /*86620*/  STL [R1+0x49b0], R6 ;  /* 0x0049b00601007387 */ /* 0x0003e80000100800 */
[----:B-1----:R-:W3:Y:S02]  /*86630*/  LDL.LU.64 R6, [R1+0x6160] ;  /* 0x0061600001067983 */ /* 0x002ee40000300a00 */
[----:B---3--:R-:W-:-:S05]  /*86640*/  IMAD.X R9, R9, 0x1, R7, P1 ;  /* 0x0000000109097824 */ /* 0x008fca00008e0607 */
[----:B------:R1:W-:Y:S04]  /*86650*/  STL.64 [R1+0x49c0], R8 ;  /* 0x0049c00801007387 */ /* 0x0003e80000100a00 */
[----:B-1----:R0:W3:Y:S01]  /*86660*/  LDL.LU R9, [R1+0x6158] ;  /* 0x0061580001097983 */ /* 0x0020e20000300800 */
[----:B----4-:R-:W-:-:S05]  /*86670*/  IADD3 R8, P1, R29, R6, RZ ;  /* 0x000000061d087210 */ /* 0x010fca0007f3e0ff */
[----:B------:R3:W-:Y:S04]  /*86680*/  STL [R1+0x49a8], R8 ;  /* 0x0049a80801007387 */ /* 0x0007e80000100800 */
[----:B---3--:R-:W3:Y:S04]  /*86690*/  LDL.LU.64 R8, [R1+0x6150] ;  /* 0x0061500001087983 */ /* 0x008ee80000300a00 */
[----:B------:R-:W-:Y:S04]  /*866a0*/  STL.64 [R1+0x6138], R26 ;  /* 0x0061381a01007387 */ /* 0x000fe80000100a00 */
[----:B------:R1:W-:Y:S04]  /*866b0*/  STL [R1+0x6140], R27 ;  /* 0x0061401b01007387 */ /* 0x0003e80000100800 */
[----:B-1----:R0:W4:Y:S04]  /*866c0*/  LDL.64 R26, [R1+0x49b0] ;  /* 0x0049b000011a7983 */ /* 0x0021280000100a00 */
[----:B----4-:R-:W2:Y:S04]  /*866d0*/  LDL.LU R27, [R1+0x2258] ;  /* 0x00225800011b7983 */ /* 0x010ea80000300800 */
[----:B------:R1:W-:Y:S04]  /*866e0*/  STL.64 [R1+0x6130], R6 ;  /* 0x0061300601007387 */ /* 0x0003e80000100a00 */
[----:B-1----:R0:W4:Y:S01]  /*866f0*/  LDL.64 R6, [R1+0x49a8] ;  /* 0x0049a80001067983 */ /* 0x0021220000100a00 */
[----:B--2---:R-:W-:-:S03]  /*86700*/  IMAD.X R3, R27, 0x1, R4, P4 ;  /* 0x000000011b037824 */ /* 0x004fc600020e0604 */
[----:B----4-:R-:W2:Y:S04]  /*86710*/  LDL R7, [R1+0x2254] ;  /* 0x0022540001077983 */ /* 0x010ea80000100800 */
[----:B------:R1:W-:Y:S04]  /*86720*/  STL [R1+0x49bc], R3 ;  /* 0x0049bc0301007387 */ /* 0x0003e80000100800 */
[----:B-1----:R-:W4:Y:S04]  /*86730*/  LDL.LU.64 R2, [R1+0x6148] ;  /* 0x0061480001027983 */ /* 0x002f280000300a00 */
[----:B------:R-:W-:Y:S04]  /*86740*/  STL.64 [R1+0x6128], R18 ;  /* 0x0061281201007387 */ /* 0x000fe80000100a00 */
[----:B------:R-:W3:Y:S04]  /*86750*/  LDL R29, [R1+0x34] ;  /* 0x00003400011d7983 */ /* 0x000ee80000100800 */
[----:B------:R1:W-:Y:S04]  /*86760*/  STL.64 [R1+0x6120], R20 ;  /* 0x0061201401007387 */ /* 0x0003e80000100a00 */
[----:B-1----:R-:W2:Y:S01]  /*86770*/  LDL.LU R20, [R1+0x30] ;  /* 0x0000300001147983 */ /* 0x002ea20000300800 */
[----:B----4-:R-:W-:-:S05]  /*86780*/  IMAD.X R27, R27, 0x1, R2, P2 ;  /* 0x000000011b1b7824 */ /* 0x010fca00010e0602 */
[----:B------:R1:W-:Y:S04]  /*86790*/  STL [R1+0x49b4], R27 ;  /* 0x0049b41b01007387 */ /* 0x0003e80000100800 */
[----:B-1----:R0:W4:Y:S01]  /*867a0*/  LDL.LU R27, [R1+0x6140] ;  /* 0x00614000011b7983 */ /* 0x0021220000300800 */
[----:B--2---:R-:W-:-:S05]  /*867b0*/  IADD3 R26, P2, R20, R3, RZ ;  /* 0x00000003141a7210 */ /* 0x004fca0007f5e0ff */
[----:B------:R4:W-:Y:S04]  /*867c0*/  STL [R1+0x4998], R26 ;  /* 0x0049981a01007387 */ /* 0x0009e80000100800 */
[----:B----4-:R-:W2:Y:S04]  /*867d0*/  LDL.LU.64 R26, [R1+0x6138] ;  /* 0x00613800011a7983 */ /* 0x010ea80000300a00 */
[----:B------:R-:W-:Y:S04]  /*867e0*/  STL.64 [R1+0x6110], R2 ;  /* 0x0061100201007387 */ /* 0x000fe80000100a00 */
[----:B------:R-:W-:Y:S01]  /*867f0*/  STL [R1+0x6118], R3 ;  /* 0x0061180301007387 */ /* 0x000fe20000100800 */
[----:B--2---:R-:W-:-:S05]  /*86800*/  IMAD.X R7, R7, 0x1, R27, P1 ;  /* 0x0000000107077824 */ /* 0x004fca00008e061b */
[----:B------:R1:W-:Y:S04]  /*86810*/  STL [R1+0x49ac], R7 ;  /* 0x0049ac0701007387 */ /* 0x0003e80000100800 */
[----:B-1----:R-:W2:Y:S04]  /*86820*/  LDL.LU.64 R6, [R1+0x6130] ;  /* 0x0061300001067983 */ /* 0x002ea80000300a00 */
[----:B------:R1:W-:Y:S04]  /*86830*/  STL [R1+0x6108], R27 ;  /* 0x0061081b01007387 */ /* 0x0003e80000100800 */
[----:B-1----:R-:W2:Y:S01]  /*86840*/  LDL.LU R27, [R1+0x2254] ;  /* 0x00225400011b7983 */ /* 0x002ea20000300800 */
[----:B------:R-:W-:-:S02]  /*86850*/  IADD3 R18, P4, R20, R5, RZ ;  /* 0x0000000514127210 */ /* 0x000fc40007f9e0ff */
[----:B------:R-:W-:-:S05]  /*86860*/  IADD3 R2, P1, R20, R0, RZ ;  /* 0x0000000014027210 */ /* 0x000fca0007f3e0ff */
[----:B------:R1:W-:Y:S04]  /*86870*/  STL [R1+0x4990], R2 ;  /* 0x0049900201007387 */ /* 0x0003e80000100800 */
[----:B-1----:R0:W4:Y:S01]  /*86880*/  LDL.64 R2, [R1+0x4998] ;  /* 0x0049980001027983 */ /* 0x0021220000100a00 */
[----:B--2---:R-:W-:Y:S01]  /*86890*/  IMAD.X R19, R27, 0x1, R7, P4 ;  /* 0x000000011b137824 */ /* 0x004fe200020e0607 */
[----:B---3--:R-:W-:-:S04]  /*868a0*/  IADD3 R20, P4, R29, R6, RZ ;  /* 0x000000061d147210 */ /* 0x008fc80007f9e0ff */
[----:B------:R1:W-:Y:S04]  /*868b0*/  STL.64 [R1+0x49a0], R18 ;  /* 0x0049a01201007387 */ /* 0x0003e80000100a00 */
[----:B-1----:R-:W2:Y:S04]  /*868c0*/  LDL.LU.64 R18, [R1+0x6128] ;  /* 0x0061280001127983 */ /* 0x002ea80000300a00 */
[----:B------:R1:W-:Y:S04]  /*868d0*/  STL [R1+0x4988], R20 ;  /* 0x0049881401007387 */ /* 0x0003e80000100800 */
[----:B-1----:R-:W3:Y:S04]  /*868e0*/  LDL.LU.64 R20, [R1+0x6120] ;  /* 0x0061200001147983 */ /* 0x002ee80000300a00 */
[----:B---3--:R1:W-:Y:S04]  /*868f0*/  STL.64 [R1+0x6100], R20 ;  /* 0x0061001401007387 */ /* 0x0083e80000100a00 */
[----:B------:R-:W3:Y:S04]  /*86900*/  LDL R29, [R1+0x2250] ;  /* 0x00225000011d7983 */ /* 0x000ee80000100800 */
[----:B-1----:R0:W2:Y:S04]  /*86910*/  LDL.64 R20, [R1+0x4990] ;  /* 0x0049900001147983 */ /* 0x0020a80000100a00 */
[----:B------:R1:W-:Y:S04]  /*86920*/  STL.64 [R1+0x60f0], R12 ;  /* 0x0060f00c01007387 */ /* 0x0003e80000100a00 */
[----:B-1----:R-:W3:Y:S01]  /*86930*/  LDL.64 R12, [R1+0x4988] ;  /* 0x00498800010c7983 */ /* 0x002ee20000100a00 */
[----:B----4-:R-:W-:-:S03]  /*86940*/  IMAD.X R3, R27, 0x1, R4, P2 ;  /* 0x000000011b037824 */ /* 0x010fc600010e0604 */
[----:B---3--:R-:W-:Y:S04]  /*86950*/  STL [R1+0x60f8], R12 ;  /* 0x0060f80c01007387 */ /* 0x008fe80000100800 */
[----:B------:R1:W-:Y:S04]  /*86960*/  STL.64 [R1+0x60e8], R6 ;  /* 0x0060e80601007387 */ /* 0x0003e80000100a00 */
[----:B-1----:R-:W3:Y:S04]  /*86970*/  LDL.LU R6, [R1+0x34] ;  /* 0x0000340001067983 */ /* 0x002ee80000300800 */
[----:B------:R1:W-:Y:S04]  /*86980*/  STL [R1+0x499c], R3 ;  /* 0x00499c0301007387 */ /* 0x0003e80000100800 */
[----:B-1----:R0:W4:Y:S01]  /*86990*/  LDL.LU R3, [R1+0x6118] ;  /* 0x0061180001037983 */ /* 0x0021220000300800 */
[----:B---3--:R-:W-:-:S05]  /*869a0*/  IADD3 R2, P2, R6, R5, RZ ;  /* 0x0000000506027210 */ /* 0x008fca0007f5e0ff */
[----:B------:R4:W-:Y:S04]  /*869b0*/  STL [R1+0x4980], R2 ;  /* 0x0049800201007387 */ /* 0x0009e80000100800 */
[----:B----4-:R-:W2:Y:S04]  /*869c0*/  LDL.LU.64 R2, [R1+0x6110] ;  /* 0x0061100001027983 */ /* 0x010ea80000300a00 */
[----:B------:R1:W-:Y:S04]  /*869d0*/  STL.64 [R1+0x60d8], R4 ;  /* 0x0060d80401007387 */ /* 0x0003e80000100a00 */
[----:B-1----:R-:W3:Y:S01]  /*869e0*/  LDL R4, [R1+0x38] ;  /* 0x0000380001047983 */ /* 0x002ee20000100800 */
[----:B--2---:R-:W-:Y:S01]  /*869f0*/  IMAD.X R21, R27, 0x1, R2, P1 ;  /* 0x000000011b157824 */ /* 0x004fe200008e0602 */
[----:B------:R-:W-:-:S02]  /*86a00*/  IADD3 R12, P1, R6, R3, RZ ;  /* 0x00000003060c7210 */ /* 0x000fc40007f3e0ff */
[----:B---3--:R1:W-:Y:S04]  /*86a10*/  STL.64 [R1+0x60e0], R4 ;  /* 0x0060e00401007387 */ /* 0x0083e80000100a00 */
[----:B-1----:R0:W2:Y:S04]  /*86a20*/  LDL.64 R4, [R1+0x4980] ;  /* 0x0049800001047983 */ /* 0x0020a80000100a00 */
[----:B------:R-:W3:Y:S04]  /*86a30*/  LDL.LU R27, [R1+0x6108] ;  /* 0x00610800011b7983 */ /* 0x000ee80000300800 */
[----:B------:R1:W-:Y:S04]  /*86a40*/  STL [R1+0x4994], R21 ;  /* 0x0049941501007387 */ /* 0x0003e80000100800 */
[----:B-1----:R-:W4:Y:S04]  /*86a50*/  LDL.LU.64 R20, [R1+0x6100] ;  /* 0x0061000001147983 */ /* 0x002f280000300a00 */
[----:B------:R1:W-:Y:S04]  /*86a60*/  STL [R1+0x4978], R12 ;  /* 0x0049780c01007387 */ /* 0x0003e80000100800 */
[----:B-1----:R0:W2:Y:S01]  /*86a70*/  LDL.LU R12, [R1+0x60f8] ;  /* 0x0060f800010c7983 */ /* 0x0020a20000300800 */
[----:B---3--:R-:W-:-:S05]  /*86a80*/  IMAD.X R13, R29, 0x1, R27, P4 ;  /* 0x000000011d0d7824 */ /* 0x008fca00020e061b */
[----:B------:R2:W-:Y:S04]  /*86a90*/  STL [R1+0x498c], R13 ;  /* 0x00498c0d01007387 */ /* 0x0005e80000100800 */
[----:B--2---:R-:W2:Y:S04]  /*86aa0*/  LDL.LU.64 R12, [R1+0x60f0] ;  /* 0x0060f000010c7983 */ /* 0x004ea80000300a00 */
[----:B------:R1:W-:Y:S04]  /*86ab0*/  STL [R1+0x60d0], R27 ;  /* 0x0060d01b01007387 */ /* 0x0003e80000100800 */
[----:B-1----:R-:W3:Y:S04]  /*86ac0*/  LDL.LU R27, [R1+0x2250] ;  /* 0x00225000011b7983 */ /* 0x002ee80000300800 */
[----:B------:R-:W4:Y:S01]  /*86ad0*/  LDL.LU R29, [R1+0x40] ;  /* 0x00004000011d7983 */ /* 0x000f220000300800 */
[----:B------:R-:W-:-:S03]  /*86ae0*/  IADD3 R6, P4, R6, R0, RZ ;  /* 0x0000000006067210 */ /* 0x000fc60007f9e0ff */
[----:B----4-:R1:W-:Y:S04]  /*86af0*/  STL [R1+0x6088], R29 ;  /* 0x0060881d01007387 */ /* 0x0103e80000100800 */
[----:B-1----:R-:W4:Y:S04]  /*86b00*/  LDL.LU R29, [R1+0x3c] ;  /* 0x00003c00011d7983 */ /* 0x002f280000300800 */
[----:B------:R1:W-:Y:S04]  /*86b10*/  STL [R1+0x4970], R6 ;  /* 0x0049700601007387 */ /* 0x0003e80000100800 */
[----:B-1----:R-:W3:Y:S02]  /*86b20*/  LDL.LU.64 R6, [R1+0x60e8] ;  /* 0x0060e80001067983 */ /* 0x002ee40000300a00 */
[----:B---3--:R-:W-:-:S05]  /*86b30*/  IMAD.X R5, R27, 0x1, R7, P2 ;  /* 0x000000011b057824 */ /* 0x008fca00010e0607 */
[----:B------:R1:W-:Y:S04]  /*86b40*/  STL [R1+0x4984], R5 ;  /* 0x0049840501007387 */ /* 0x0003e80000100800 */
[----:B-1----:R-:W3:Y:S02]  /*86b50*/  LDL.LU.64 R4, [R1+0x60e0] ;  /* 0x0060e00001047983 */ /* 0x002ee40000300a00 */
[----:B---3--:R-:W-:-:S05]  /*86b60*/  IADD3 R4, P2, R4, R6, RZ ;  /* 0x0000000604047210 */ /* 0x008fca0007f5e0ff */
[----:B------:R1:W-:Y:S04]  /*86b70*/  STL [R1+0x4968], R4 ;  /* 0x0049680401007387 */ /* 0x0003e80000100800 */
[----:B-1----:R-:W3:Y:S04]  /*86b80*/  LDL.LU.64 R4, [R1+0x60d8] ;  /* 0x0060d80001047983 */ /* 0x002ee80000300a00 */
[----:B------:R1:W-:Y:S04]  /*86b90*/  STL.64 [R1+0x60c8], R6 ;  /* 0x0060c80601007387 */ /* 0x0003e80000100a00 */
[----:B-1----:R0:W3:Y:S02]  /*86ba0*/  LDL.64 R6, [R1+0x4978] ;  /* 0x0049780001067983 */ /* 0x0020e40000100a00 */
[----:B---3--:R-:W-:-:S05]  /*86bb0*/  IMAD.X R7, R27, 0x1, R4, P1 ;  /* 0x000000011b077824 */ /* 0x008fca00008e0604 */
[----:B------:R1:W-:Y:S04]  /*86bc0*/  STL [R1+0x497c], R7 ;  /* 0x00497c0701007387 */ /* 0x0003e80000100800 */
[----:B-1----:R0:W3:Y:S04]  /*86bd0*/  LDL.64 R6, [R1+0x4968] ;  /* 0x0049680001067983 */ /* 0x0020e80000100a00 */
[----:B--2---:R1:W-:Y:S04]  /*86be0*/  STL.64 [R1+0x60b0], R12 ;  /* 0x0060b00c01007387 */ /* 0x0043e80000100a00 */
[----:B-1----:R0:W2:Y:S04]  /*86bf0*/  LDL.64 R12, [R1+0x4970] ;  /* 0x00497000010c7983 */ /* 0x0020a80000100a00 */
[----:B------:R1:W-:Y:S04]  /*86c00*/  STL.64 [R1+0x6098], R24 ;  /* 0x0060981801007387 */ /* 0x0003e80000100a00 */
[----:B-1----:R-:W3:Y:S04]  /*86c10*/  LDL.LU R25, [R1+0x38] ;  /* 0x0000380001197983 */ /* 0x002ee80000300800 */
[----:B----4-:R-:W-:Y:S04]  /*86c20*/  STL.64 [R1+0x60c0], R28 ;  /* 0x0060c01c01007387 */ /* 0x010fe80000100a00 */
[----:B------:R-:W-:Y:S04]  /*86c30*/  STL.64 [R1+0x60b8], R14 ;  /* 0x0060b80e01007387 */ /* 0x000fe80000100a00 */
[----:B------:R-:W-:Y:S01]  /*86c40*/  STL.64 [R1+0x60a8], R18 ;  /* 0x0060a81201007387 */ /* 0x000fe20000100a00 */
[----:B--2---:R-:W-:-:S03]  /*86c50*/  IMAD.X R13, R27, 0x1, R2, P4 ;  /* 0x000000011b0d7824 */ /* 0x004fc600020e0602 */
[----:B------:R-:W3:Y:S04]  /*86c60*/  LDL.LU R27, [R1+0x60d0] ;  /* 0x0060d000011b7983 */ /* 0x000ee80000300800 */
[----:B------:R1:W-:Y:S04]  /*86c70*/  STL [R1+0x60a0], R23 ;  /* 0x0060a01701007387 */ /* 0x0003e80000100800 */
[----:B-1----:R-:W3:Y:S04]  /*86c80*/  LDL.LU R23, [R1+0x224c] ;  /* 0x00224c0001177983 */ /* 0x002ee80000300800 */
[----:B------:R-:W-:Y:S01]  /*86c90*/  STL [R1+0x4974], R13 ;  /* 0x0049740d01007387 */ /* 0x000fe20000100800 */
[----:B---3--:R-:W-:-:S05]  /*86ca0*/  IMAD.X R7, R23, 0x1, R27, P2 ;  /* 0x0000000117077824 */ /* 0x008fca00010e061b */
[----:B------:R1:W-:Y:S04]  /*86cb0*/  STL [R1+0x496c], R7 ;  /* 0x00496c0701007387 */ /* 0x0003e80000100800 */
[----:B-1----:R-:W2:Y:S01]  /*86cc0*/  LDL.LU.64 R6, [R1+0x60c8] ;  /* 0x0060c80001067983 */ /* 0x002ea20000300a00 */
[----:B------:R-:W-:-:S05]  /*86cd0*/  IADD3 R28, P1, R25, R5, RZ ;  /* 0x00000005191c7210 */ /* 0x000fca0007f3e0ff */
[----:B--2---:R-:W-:-:S05]  /*86ce0*/  IMAD.X R29, R23, 0x1, R7, P1 ;  /* 0x00000001171d7824 */ /* 0x004fca00008e0607 */
[----:B------:R1:W-:Y:S04]  /*86cf0*/  STL.64 [R1+0x4960], R28 ;  /* 0x0049601c01007387 */ /* 0x0003e80000100a00 */
[----:B-1----:R-:W2:Y:S01]  /*86d00*/  LDL.LU.64 R28, [R1+0x60c0] ;  /* 0x0060c000011c7983 */ /* 0x002ea20000300a00 */
[C---:B------:R-:W-:Y:S02]  /*86d10*/  IADD3 R12, P4, R25.reuse, R3, RZ ;  /* 0x00000003190c7210 */ /* 0x040fe40007f9e0ff */
[----:B------:R-:W-:-:S03]  /*86d20*/  IADD3 R24, P2, R25, R0, RZ ;  /* 0x0000000019187210 */ /* 0x000fc60007f5e0ff */
[C---:B------:R-:W-:Y:S02]  /*86d30*/  IMAD.X R13, R23.reuse, 0x1, R4, P4 ;  /* 0x00000001170d7824 */ /* 0x040fe400020e0604 */
[----:B------:R-:W-:Y:S01]  /*86d40*/  IMAD.X R25, R23, 0x1, R2, P2 ;  /* 0x0000000117197824 */ /* 0x000fe200010e0602 */
[C---:B--2---:R-:W-:Y:S02]  /*86d50*/  IADD3 R14, P1, R29.reuse, R6, RZ ;  /* 0x000000061d0e7210 */ /* 0x044fe40007f3e0ff */
[----:B------:R-:W-:-:S03]  /*86d60*/  IADD3 R18, P4, R29, R5, RZ ;  /* 0x000000051d127210 */ /* 0x000fc60007f9e0ff */
[----:B------:R1:W-:Y:S04]  /*86d70*/  STL [R1+0x4948], R14 ;  /* 0x0049480e01007387 */ /* 0x0003e80000100800 */
[----:B-1----:R-:W2:Y:S04]  /*86d80*/  LDL.LU.64 R14, [R1+0x60b8] ;  /* 0x0060b800010e7983 */ /* 0x002ea80000300a00 */
[----:B------:R-:W-:Y:S04]  /*86d90*/  STL.64 [R1+0x6090], R6 ;  /* 0x0060900601007387 */ /* 0x000fe80000100a00 */
[----:B------:R1:W-:Y:S04]  /*86da0*/  STL.64 [R1+0x4958], R12 ;  /* 0x0049580c01007387 */ /* 0x0003e80000100a00 */
[----:B-1----:R-:W3:Y:S04]  /*86db0*/  LDL.LU.64 R12, [R1+0x60b0] ;  /* 0x0060b000010c7983 */ /* 0x002ee80000300a00 */
[----:B------:R1:W-:Y:S04]  /*86dc0*/  STL [R1+0x4940], R18 ;  /* 0x0049401201007387 */ /* 0x0003e80000100800 */
[----:B-1----:R-:W4:Y:S04]  /*86dd0*/  LDL.LU.64 R18, [R1+0x60a8] ;  /* 0x0060a80001127983 */ /* 0x002f280000300a00 */
[----:B------:R-:W2:Y:S04]  /*86de0*/  LDL.LU R23, [R1+0x60a0] ;  /* 0x0060a00001177983 */ /* 0x000ea80000300800 */
[----:B------:R1:W-:Y:S04]  /*86df0*/  STL.64 [R1+0x4950], R24 ;  /* 0x0049501801007387 */ /* 0x0003e80000100a00 */
[----:B-1----:R-:W3:Y:S01]  /*86e00*/  LDL.LU.64 R24, [R1+0x6098] ;  /* 0x0060980001187983 */ /* 0x002ee20000300a00 */
[----:B------:R-:W-:-:S03]  /*86e10*/  IADD3 R6, P2, R29, R3, RZ ;  /* 0x000000031d067210 */ /* 0x000fc60007f5e0ff */
[----:B----4-:R1:W-:Y:S04]  /*86e20*/  STL.64 [R1+0x6080], R18 ;  /* 0x0060801201007387 */ /* 0x0103e80000100a00 */
[----:B-1----:R0:W4:Y:S04]  /*86e30*/  LDL.64 R18, [R1+0x4948] ;  /* 0x0049480001127983 */ /* 0x0021280000100a00 */
[----:B---3--:R-:W-:Y:S04]  /*86e40*/  STL.64 [R1+0x6068], R24 ;  /* 0x0060681801007387 */ /* 0x008fe80000100a00 */
[----:B------:R1:W-:Y:S04]  /*86e50*/  STL [R1+0x6070], R25 ;  /* 0x0060701901007387 */ /* 0x0003e80000100800 */
[----:B-1----:R0:W3:Y:S04]  /*86e60*/  LDL.64 R24, [R1+0x4940] ;  /* 0x0049400001187983 */ /* 0x0020e80000100a00 */
[----:B------:R1:W-:Y:S04]  /*86e70*/  STL.64 [R1+0x6078], R20 ;  /* 0x0060781401007387 */ /* 0x0003e80000100a00 */
[----:B-1----:R-:W4:Y:S04]  /*86e80*/  LDL.LU R20, [R1+0x2248] ;  /* 0x0022480001147983 */ /* 0x002f280000300800 */
[----:B------:R1:W-:Y:S04]  /*86e90*/  STL [R1+0x4938], R6 ;  /* 0x0049380601007387 */ /* 0x0003e80000100800 */
[----:B-1----:R-:W3:Y:S01]  /*86ea0*/  LDL.LU.64 R6, [R1+0x6090] ;  /* 0x0060900001067983 */ /* 0x002ee20000300a00 */
[----:B----4-:R-:W-:Y:S01]  /*86eb0*/  IMAD.X R19, R20, 0x1, R27, P1 ;  /* 0x0000000114137824 */ /* 0x010fe200008e061b */
[----:B------:R-:W-:-:S04]  /*86ec0*/  IADD3 R18, P1, R29, R0, RZ ;  /* 0x000000001d127210 */ /* 0x000fc80007f3e0ff */
[----:B------:R-:W-:Y:S04]  /*86ed0*/  STL [R1+0x494c], R19 ;  /* 0x00494c1301007387 */ /* 0x000fe80000100800 */
[----:B------:R-:W4:Y:S01]  /*86ee0*/  LDL.LU R29, [R1+0x6088] ;  /* 0x00608800011d7983 */ /* 0x000f220000300800 */
[----:B---3--:R-:W-:-:S05]  /*86ef0*/  IMAD.X R25, R20, 0x1, R7, P4 ;  /* 0x0000000114197824 */ /* 0x008fca00020e0607 */
[----:B------:R1:W-:Y:S04]  /*86f00*/  STL [R1+0x4944], R25 ;  /* 0x0049441901007387 */ /* 0x0003e80000100800 */
[----:B------:R3:W-:Y:S04]  /*86f10*/  STL.64 [R1+0x6060], R12 ;  /* 0x0060600c01007387 */ /* 0x0007e80000100a00 */
[----:B-1----:R-:W2:Y:S04]  /*86f20*/  LDL R25, [R1+0x2244] ;  /* 0x0022440001197983 */ /* 0x002ea80000100800 */
[----:B---3--:R0:W3:Y:S01]  /*86f30*/  LDL.64 R12, [R1+0x4938] ;  /* 0x00493800010c7983 */ /* 0x0080e20000100a00 */
[----:B------:R-:W-:Y:S01]  /*86f40*/  IMAD.X R19, R20, 0x1, R2, P1 ;  /* 0x0000000114137824 */ /* 0x000fe200008e0602 */
[----:B----4-:R-:W-:-:S05]  /*86f50*/  IADD3 R24, P4, R29, R6, RZ ;  /* 0x000000061d187210 */ /* 0x010fca0007f9e0ff */
[----:B--2---:R-:W-:Y:S02]  /*86f60*/  IMAD.X R25, R25, 0x1, R27, P4 ;  /* 0x0000000119197824 */ /* 0x004fe400020e061b */
[----:B---3--:R-:W-:Y:S01]  /*86f70*/  IMAD.X R13, R20, 0x1, R4, P2 ;  /* 0x00000001140d7824 */ /* 0x008fe200010e0604 */
[----:B------:R-:W-:-:S04]  /*86f80*/  IADD3 R20, P1, R29, R3, RZ ;  /* 0x000000031d147210 */ /* 0x000fc80007f3e0ff */
[----:B------:R-:W-:Y:S04]  /*86f90*/  STL [R1+0x493c], R13 ;  /* 0x00493c0d01007387 */ /* 0x000fe80000100800 */
[----:B------:R1:W-:Y:S04]  /*86fa0*/  STL.64 [R1+0x4930], R18 ;  /* 0x0049301201007387 */ /* 0x0003e80000100a00 */
[----:B-1----:R-:W2:Y:S04]  /*86fb0*/  LDL.LU.64 R18, [R1+0x6080] ;  /* 0x0060800001127983 */ /* 0x002ea80000300a00 */
[----:B------:R1:W-:Y:S04]  /*86fc0*/  STL [R1+0x4918], R20 ;  /* 0x0049181401007387 */ /* 0x0003e80000100800 */
[----:B-1----:R-:W3:Y:S04]  /*86fd0*/  LDL.LU.64 R20, [R1+0x6078] ;  /* 0x0060780001147983 */ /* 0x002ee80000300a00 */
[----:B------:R1:W-:Y:S04]  /*86fe0*/  STL.64 [R1+0x4928], R24 ;  /* 0x0049281801007387 */ /* 0x0003e80000100a00 */
[----:B-1----:R0:W4:Y:S01]  /*86ff0*/  LDL.LU R25, [R1+0x6070] ;  /* 0x0060700001197983 */ /* 0x0021220000300800 */
[----:B------:R-:W-:-:S05]  /*87000*/  IADD3 R24, P4, R29, R0, RZ ;  /* 0x000000001d187210 */ /* 0x000fca0007f9e0ff */
[----:B------:R4:W-:Y:S04]  /*87010*/  STL [R1+0x4910], R24 ;  /* 0x0049101801007387 */ /* 0x0009e80000100800 */
[----:B----4-:R-:W4:Y:S04]  /*87020*/  LDL.LU.64 R24, [R1+0x6068] ;  /* 0x0060680001187983 */ /* 0x010f280000300a00 */
[----:B----4-:R1:W-:Y:S04]  /*87030*/  STL.64 [R1+0x6058], R24 ;  /* 0x0060581801007387 */ /* 0x0103e80000100a00 */
[----:B-1----:R0:W4:Y:S01]  /*87040*/  LDL.64 R24, [R1+0x4910] ;  /* 0x0049100001187983 */ /* 0x0021220000100a00 */
[----:B------:R-:W-:-:S03]  /*87050*/  IADD3 R12, P2, R29, R5, RZ ;  /* 0x000000051d0c7210 */ /* 0x000fc60007f5e0ff */
[----:B----4-:R-:W4:Y:S02]  /*87060*/  LDL.LU R25, [R1+0x2244] ;  /* 0x0022440001197983 */ /* 0x010f240000300800 */
[----:B----4-:R-:W-:-:S05]  /*87070*/  IMAD.X R13, R25, 0x1, R7, P2 ;  /* 0x00000001190d7824 */ /* 0x010fca00010e0607 */
[----:B------:R1:W-:Y:S04]  /*87080*/  STL.64 [R1+0x4920], R12 ;  /* 0x0049200c01007387 */ /* 0x0003e80000100a00 */
[----:B-1----:R-:W4:Y:S04]  /*87090*/  LDL.LU.64 R12, [R1+0x6060] ;  /* 0x00606000010c7983 */ /* 0x002f280000300a00 */
[----:B----4-:R1:W-:Y:S04]  /*870a0*/  STL.64 [R1+0x6040], R12 ;  /* 0x0060400c01007387 */ /* 0x0103e80000100a00 */
[----:B-1----:R0:W4:Y:S04]  /*870b0*/  LDL.64 R12, [R1+0x4918] ;  /* 0x00491800010c7983 */ /* 0x0021280000100a00 */
[----:B------:R1:W-:Y:S04]  /*870c0*/  STL.64 [R1+0x6048], R14 ;  /* 0x0060480e01007387 */ /* 0x0003e80000100a00 */
[----:B-1----:R-:W3:Y:S04]  /*870d0*/  LDL.LU R14, [R1+0x44] ;  /* 0x00004400010e7983 */ /* 0x002ee80000300800 */
[----:B--2---:R-:W-:Y:S04]  /*870e0*/  STL.64 [R1+0x6050], R18 ;  /* 0x0060501201007387 */ /* 0x004fe80000100a00 */
[----:B------:R-:W2:Y:S01]  /*870f0*/  LDL R29, [R1+0x48] ;  /* 0x00004800011d7983 */ /* 0x000ea20000100800 */
[----:B----4-:R-:W-:-:S02]  /*87100*/  IMAD.X R13, R25, 0x1, R4, P1 ;  /* 0x00000001190d7824 */ /* 0x010fc400008e0604 */
[----:B------:R-:W-:-:S03]  /*87110*/  IMAD.X R25, R25, 0x1, R2, P4 ;  /* 0x0000000119197824 */ /* 0x000fc600020e0602 */
[----:B------:R1:W-:Y:S04]  /*87120*/  STL [R1+0x491c], R13 ;  /* 0x00491c0d01007387 */ /* 0x0003e80000100800 */
[----:B-1----:R-:W4:Y:S04]  /*87130*/  LDL R13, [R1+0x2240] ;  /* 0x00224000010d7983 */ /* 0x002f280000100800 */
[----:B------:R1:W-:Y:S04]  /*87140*/  STL [R1+0x4914], R25 ;  /* 0x0049141901007387 */ /* 0x0003e80000100800 */
[----:B-1----:R-:W2:Y:S01]  /*87150*/  LDL.LU.64 R24, [R1+0x6058] ;  /* 0x0060580001187983 */ /* 0x002ea20000300a00 */
[----:B---3--:R-:W-:-:S02]  /*87160*/  IADD3 R18, P2, R14, R6, RZ ;  /* 0x000000060e127210 */ /* 0x008fc40007f5e0ff */
[----:B------:R-:W-:-:S03]  /*87170*/  IADD3 R12, P1, R14, R5, RZ ;  /* 0x000000050e0c7210 */ /* 0x000fc60007f3e0ff */
[C---:B----4-:R-:W-:Y:S02]  /*87180*/  IMAD.X R19, R13.reuse, 0x1, R27, P2 ;  /* 0x000000010d137824 */ /* 0x050fe400010e061b */
[----:B------:R-:W-:Y:S01]  /*87190*/  IMAD.X R13, R13, 0x1, R7, P1 ;  /* 0x000000010d0d7824 */ /* 0x000fe200008e0607 */
[----:B--2---:R1:W-:Y:S04]  /*871a0*/  STL.64 [R1+0x6038], R24 ;  /* 0x0060381801007387 */ /* 0x0043e80000100a00 */
[----:B------:R-:W-:Y:S04]  /*871b0*/  STL.64 [R1+0x6030], R2 ;  /* 0x0060300201007387 */ /* 0x000fe80000100a00 */
[----:B------:R2:W-:Y:S01]  /*871c0*/  STL.64 [R1+0x4908], R18 ;  /* 0x0049081201007387 */ /* 0x0005e20000100a00 */
[----:B-1----:R-:W-:-:S02]  /*871d0*/  IADD3 R24, P4, R14, R3, RZ ;  /* 0x000000030e187210 */ /* 0x002fc40007f9e0ff */
[----:B------:R-:W-:Y:S01]  /*871e0*/  IADD3 R14, P2, R14, R0, RZ ;  /* 0x000000000e0e7210 */ /* 0x000fe20007f5e0ff */
[----:B--2---:R-:W2:Y:S04]  /*871f0*/  LDL.LU.64 R18, [R1+0x6050] ;  /* 0x0060500001127983 */ /* 0x004ea80000300a00 */
[----:B------:R1:W-:Y:S04]  /*87200*/  STL [R1+0x48f0], R14 ;  /* 0x0048f00e01007387 */ /* 0x0003e80000100800 */
[----:B-1----:R-:W3:Y:S04]  /*87210*/  LDL.LU.64 R14, [R1+0x6048] ;  /* 0x00604800010e7983 */ /* 0x002ee80000300a00 */
[----:B------:R1:W-:Y:S04]  /*87220*/  STL.64 [R1+0x4900], R12 ;  /* 0x0049000c01007387 */ /* 0x0003e80000100a00 */
[----:B-1----:R-:W4:Y:S04]  /*87230*/  LDL.LU.64 R12, [R1+0x6040] ;  /* 0x00604000010c7983 */ /* 0x002f280000300a00 */
[----:B------:R1:W-:Y:S04]  /*87240*/  STL.64 [R1+0x6028], R22 ;  /* 0x0060281601007387 */ /* 0x0003e80000100a00 */
[----:B-1----:R-:W2:Y:S01]  /*87250*/  LDL.LU R23, [R1+0x2240] ;  /* 0x0022400001177983 */ /* 0x002ea20000300800 */
[----:B------:R-:W-:-:S03]  /*87260*/  IADD3 R22, P1, R29, R6, RZ ;  /* 0x000000061d167210 */ /* 0x000fc60007f3e0ff */
[----:B------:R1:W-:Y:S04]  /*87270*/  STL.64 [R1+0x6020], R6 ;  /* 0x0060200601007387 */ /* 0x0003e80000100a00 */
[----:B-1----:R-:W3:Y:S01]  /*87280*/  LDL.LU R6, [R1+0x48] ;  /* 0x0000480001067983 */ /* 0x002ee20000300800 */
[----:B--2---:R-:W-:-:S05]  /*87290*/  IMAD.X R25, R23, 0x1, R4, P4 ;  /* 0x0000000117197824 */ /* 0x004fca00020e0604 */
[----:B------:R1:W-:Y:S04]  /*872a0*/  STL.64 [R1+0x48f8], R24 ;  /* 0x0048f81801007387 */ /* 0x0003e80000100a00 */
[----:B-1----:R-:W2:Y:S01]  /*872b0*/  LDL.LU.64 R24, [R1+0x6038] ;  /* 0x0060380001187983 */ /* 0x002ea20000300a00 */
[----:B---3--:R-:W-:-:S03]  /*872c0*/  IADD3 R2, P4, R6, R5, RZ ;  /* 0x0000000506027210 */ /* 0x008fc60007f9e0ff */
[----:B--2---:R1:W-:Y:S04]  /*872d0*/  STL.64 [R1+0x6008], R24 ;  /* 0x0060081801007387 */ /* 0x0043e80000100a00 */
[----:B-1----:R0:W2:Y:S04]  /*872e0*/  LDL.64 R24, [R1+0x48f0] ;  /* 0x0048f00001187983 */ /* 0x0020a80000100a00 */
[----:B------:R-:W3:Y:S04]  /*872f0*/  LDL.LU R29, [R1+0x2238] ;  /* 0x00223800011d7983 */ /* 0x000ee80000300800 */
[----:B------:R1:W-:Y:S04]  /*87300*/  STL [R1+0x48e0], R2 ;  /* 0x0048e00201007387 */ /* 0x0003e80000100800 */
[----:B-1----:R-:W2:Y:S04]  /*87310*/  LDL.LU.64 R2, [R1+0x6030] ;  /* 0x0060300001027983 */ /* 0x002ea80000300a00 */
[----:B------:R1:W-:Y:S04]  /*87320*/  STL.64 [R1+0x6010], R4 ;  /* 0x0060100401007387 */ /* 0x0003e80000100a00 */
[----:B-1----:R-:W4:Y:S04]  /*87330*/  LDL R4, [R1+0x4c] ;  /* 0x00004c0001047983 */ /* 0x002f280000100800 */
[----:B----4-:R1:W-:Y:S04]  /*87340*/  STL.64 [R1+0x6018], R4 ;  /* 0x0060180401007387 */ /* 0x0103e80000100a00 */
[----:B-1----:R0:W4:Y:S01]  /*87350*/  LDL.64 R4, [R1+0x48e0] ;  /* 0x0048e00001047983 */ /* 0x0021220000100a00 */
[----:B--2---:R-:W-:-:S03]  /*87360*/  IMAD.X R25, R23, 0x1, R2, P2 ;  /* 0x0000000117197824 */ /* 0x004fc600010e0602 */
[----:B----4-:R-:W2:Y:S01]  /*87370*/  LDL R5, [R1+0x223c] ;  /* 0x00223c0001057983 */ /* 0x010ea20000100800 */
[----:B------:R-:W-:-:S03]  /*87380*/  IADD3 R24, P2, R6, R3, RZ ;  /* 0x0000000306187210 */ /* 0x000fc60007f5e0ff */
[----:B------:R-:W-:Y:S01]  /*87390*/  STL [R1+0x48f4], R25 ;  /* 0x0048f41901007387 */ /* 0x000fe20000100800 */
[----:B--2---:R-:W-:Y:S01]  /*873a0*/  IMAD.X R23, R5, 0x1, R27, P1 ;  /* 0x0000000105177824 */ /* 0x004fe200008e061b */
[----:B------:R-:W-:-:S04]  /*873b0*/  IADD3 R6, P1, R6, R0, RZ ;  /* 0x0000000006067210 */ /* 0x000fc80007f3e0ff */
[----:B------:R1:W-:Y:S04]  /*873c0*/  STL.64 [R1+0x48e8], R22 ;  /* 0x0048e81601007387 */ /* 0x0003e80000100a00 */
[----:B-1----:R-:W2:Y:S04]  /*873d0*/  LDL.LU.64 R22, [R1+0x6028] ;  /* 0x0060280001167983 */ /* 0x002ea80000300a00 */
[----:B------:R1:W-:Y:S04]  /*873e0*/  STL [R1+0x48d0], R6 ;  /* 0x0048d00601007387 */ /* 0x0003e80000100800 */
[----:B-1----:R-:W4:Y:S02]  /*873f0*/  LDL.LU.64 R6, [R1+0x6020] ;  /* 0x0060200001067983 */ /* 0x002f240000300a00 */
[----:B----4-:R-:W-:-:S05]  /*87400*/  IMAD.X R5, R5, 0x1, R7, P4 ;  /* 0x0000000105057824 */ /* 0x010fca00020e0607 */
[----:B------:R1:W-:Y:S04]  /*87410*/  STL [R1+0x48e4], R5 ;  /* 0x0048e40501007387 */ /* 0x0003e80000100800 */
[----:B-1----:R-:W4:Y:S02]  /*87420*/  LDL.LU.64 R4, [R1+0x6018] ;  /* 0x0060180001047983 */ /* 0x002f240000300a00 */
[----:B----4-:R-:W-:-:S05]  /*87430*/  IADD3 R4, P4, R4, R6, RZ ;  /* 0x0000000604047210 */ /* 0x010fca0007f9e0ff */
[----:B------:R1:W-:Y:S04]  /*87440*/  STL [R1+0x48c8], R4 ;  /* 0x0048c80401007387 */ /* 0x0003e80000100800 */
[----:B-1----:R-:W4:Y:S04]  /*87450*/  LDL.LU.64 R4, [R1+0x6010] ;  /* 0x0060100001047983 */ /* 0x002f280000300a00 */
[----:B------:R1:W-:Y:S04]  /*87460*/  STL.64 [R1+0x6000], R6 ;  /* 0x0060000601007387 */ /* 0x0003e80000100a00 */
[----:B-1----:R0:W3:Y:S04]  /*87470*/  LDL.64 R6, [R1+0x48c8] ;  /* 0x0048c80001067983 */ /* 0x0020e80000100a00 */
[----:B---3--:R-:W4:Y:S02]  /*87480*/  LDL.LU R7, [R1+0x223c] ;  /* 0x00223c0001077983 */ /* 0x008f240000300800 */
[----:B----4-:R-:W-:-:S05]  /*87490*/  IMAD.X R25, R7, 0x1, R4, P2 ;  /* 0x0000000107197824 */ /* 0x010fca00010e0604 */
[----:B------:R1:W-:Y:S04]  /*874a0*/  STL.64 [R1+0x48d8], R24 ;  /* 0x0048d81801007387 */ /* 0x0003e80000100a00 */
[----:B-1----:R-:W3:Y:S04]  /*874b0*/  LDL.LU.64 R24, [R1+0x6008] ;  /* 0x0060080001187983 */ /* 0x002ee80000300a00 */
[----:B---3--:R1:W-:Y:S04]  /*874c0*/  STL.64 [R1+0x5fe8], R24 ;  /* 0x005fe81801007387 */ /* 0x0083e80000100a00 */
[----:B-1----:R0:W3:Y:S04]  /*874d0*/  LDL.64 R24, [R1+0x48d0] ;  /* 0x0048d00001187983 */ /* 0x0020e80000100a00 */
[----:B------:R-:W-:Y:S04]  /*874e0*/  STL.64 [R1+0x5ff0], R18 ;  /* 0x005ff01201007387 */ /* 0x000fe80000100a00 */
[----:B------:R-:W-:Y:S04]  /*874f0*/  STL [R1+0x5ff8], R19 ;  /* 0x005ff81301007387 */ /* 0x000fe80000100800 */
[----:B------:R1:W-:Y:S04]  /*87500*/  STL.64 [R1+0x5fe0], R20 ;  /* 0x005fe01401007387 */ /* 0x0003e80000100a00 */
[----:B-1----:R-:W4:Y:S01]  /*87510*/  LDL.LU R21, [R1+0x4c] ;  /* 0x00004c0001157983 */ /* 0x002f220000300800 */
[----:B---3--:R-:W-:-:S02]  /*87520*/  IMAD.X R25, R7, 0x1, R2, P1 ;  /* 0x0000000107197824 */ /* 0x008fc400008e0602 */
[----:B------:R-:W-:-:S03]  /*87530*/  IMAD.X R7, R29, 0x1, R27, P4 ;  /* 0x000000011d077824 */ /* 0x000fc600020e061b */
[----:B------:R-:W-:Y:S04]  /*87540*/  STL [R1+0x48d4], R25 ;  /* 0x0048d41901007387 */ /* 0x000fe80000100800 */
[----:B------:R1:W-:Y:S04]  /*87550*/  STL [R1+0x48cc], R7 ;  /* 0x0048cc0701007387 */ /* 0x0003e80000100800 */
[----:B-1----:R-:W3:Y:S01]  /*87560*/  LDL.LU.64 R6, [R1+0x6000] ;  /* 0x0060000001067983 */ /* 0x002ee20000300a00 */
[C---:B----4-:R-:W-:Y:S02]  /*87570*/  IADD3 R18, P2, R21.reuse, R5, RZ ;  /* 0x0000000515127210 */ /* 0x050fe40007f5e0ff */
[----:B------:R-:W-:-:S02]  /*87580*/  IADD3 R24, P1, R21, R3, RZ ;  /* 0x0000000315187210 */ /* 0x000fc40007f3e0ff */
[----:B------:R-:W-:Y:S02]  /*87590*/  IADD3 R20, P4, R21, R0, RZ ;  /* 0x0000000015147210 */ /* 0x000fe40007f9e0ff */
[----:B------:R-:W4:Y:S01]  /*875a0*/  LDL R21, [R1+0x50] ;  /* 0x0000500001157983 */ /* 0x000f220000100800 */
[----:B---3--:R-:W-:-:S05]  /*875b0*/  IMAD.X R19, R29, 0x1, R7, P2 ;  /* 0x000000011d137824 */ /* 0x008fca00010e0607 */
[----:B------:R1:W-:Y:S04]  /*875c0*/  STL.64 [R1+0x48c0], R18 ;  /* 0x0048c01201007387 */ /* 0x0003e80000100a00 */
[----:B-1----:R0:W3:Y:S01]  /*875d0*/  LDL.LU R19, [R1+0x5ff8] ;  /* 0x005ff80001137983 */ /* 0x0020e20000300800 */
[----:B----4-:R-:W-:Y:S01]  /*875e0*/  IADD3 R18, P2, R21, R6, RZ ;  /* 0x0000000615127210 */ /* 0x010fe20007f5e0ff */
[----:B------:R-:W-:-:S04]  /*875f0*/  IMAD.X R25, R29, 0x1, R4, P1 ;  /* 0x000000011d197824 */ /* 0x000fc800008e0604 */
[----:B------:R3:W-:Y:S04]  /*87600*/  STL [R1+0x4898], R18 ;  /* 0x0048981201007387 */ /* 0x0007e80000100800 */
[----:B---3--:R-:W3:Y:S04]  /*87610*/  LDL.LU.64 R18, [R1+0x5ff0] ;  /* 0x005ff00001127983 */ /* 0x008ee80000300a00 */
[----:B------:R1:W-:Y:S04]  /*87620*/  STL.64 [R1+0x5fd8], R6 ;  /* 0x005fd80601007387 */ /* 0x0003e80000100a00 */
[----:B------:R4:W-:Y:S01]  /*87630*/  STL.64 [R1+0x48a8], R24 ;  /* 0x0048a81801007387 */ /* 0x0009e20000100a00 */
[----:B-1----:R-:W-:Y:S01]  /*87640*/  IADD3 R6, P1, R21, R5, RZ ;  /* 0x0000000515067210 */ /* 0x002fe20007f3e0ff */
[----:B------:R-:W-:-:S02]  /*87650*/  IMAD.X R21, R29, 0x1, R2, P4 ;  /* 0x000000011d157824 */ /* 0x000fc400020e0602 */
[----:B----4-:R-:W4:Y:S04]  /*87660*/  LDL.LU.64 R24, [R1+0x5fe8] ;  /* 0x005fe80001187983 */ /* 0x010f280000300a00 */
[----:B------:R1:W-:Y:S04]  /*87670*/  STL.64 [R1+0x48a0], R20 ;  /* 0x0048a01401007387 */ /* 0x0003e80000100a00 */
[----:B------:R2:W-:Y:S04]  /*87680*/  STL [R1+0x4890], R6 ;  /* 0x0048900601007387 */ /* 0x0005e80000100800 */
[----:B-1----:R-:W3:Y:S04]  /*87690*/  LDL.LU.64 R20, [R1+0x5fe0] ;  /* 0x005fe00001147983 */ /* 0x002ee80000300a00 */
[----:B--2---:R0:W2:Y:S04]  /*876a0*/  LDL.64 R6, [R1+0x4898] ;  /* 0x0048980001067983 */ /* 0x0040a80000100a00 */
[----:B---3--:R-:W-:Y:S04]  /*876b0*/  STL.64 [R1+0x5fd0], R20 ;  /* 0x005fd01401007387 */ /* 0x008fe80000100a00 */
[----:B------:R1:W-:Y:S04]  /*876c0*/  STL.64 [R1+0x5fb8], R12 ;  /* 0x005fb80c01007387 */ /* 0x0003e80000100a00 */
[----:B-1----:R-:W3:Y:S04]  /*876d0*/  LDL.LU R12, [R1+0x50] ;  /* 0x00005000010c7983 */ /* 0x002ee80000300800 */
[----:B------:R-:W-:Y:S04]  /*876e0*/  STL [R1+0x5fc0], R13 ;  /* 0x005fc00d01007387 */ /* 0x000fe80000100800 */
[----:B------:R1:W-:Y:S04]  /*876f0*/  STL [R1+0x5fb0], R28 ;  /* 0x005fb01c01007387 */ /* 0x0003e80000100800 */
[----:B-1----:R0:W4:Y:S04]  /*87700*/  LDL.64 R28, [R1+0x4890] ;  /* 0x00489000011c7983 */ /* 0x0021280000100a00 */
[----:B------:R1:W-:Y:S04]  /*87710*/  STL [R1+0x5fc4], R19 ;  /* 0x005fc41301007387 */ /* 0x0003e80000100800 */
[----:B-1----:R-:W2:Y:S04]  /*87720*/  LDL.LU R19, [R1+0x2234] ;  /* 0x0022340001137983 */ /* 0x002ea80000300800 */
[----:B------:R-:W-:Y:S01]  /*87730*/  STL.64 [R1+0x5fc8], R2 ;  /* 0x005fc80201007387 */ /* 0x000fe20000100a00 */
[C---:B---3--:R-:W-:Y:S01]  /*87740*/  IADD3 R20, P4, R12.reuse, R3, RZ ;  /* 0x000000030c147210 */ /* 0x048fe20007f9e0ff */
[----:B--2---:R-:W-:Y:S01]  /*87750*/  IMAD.X R7, R19, 0x1, R27, P2 ;  /* 0x0000000113077824 */ /* 0x004fe200010e061b */
[----:B------:R-:W-:-:S04]  /*87760*/  IADD3 R12, P2, R12, R0, RZ ;  /* 0x000000000c0c7210 */ /* 0x000fc80007f5e0ff */
[----:B------:R1:W-:Y:S04]  /*87770*/  STL [R1+0x489c], R7 ;  /* 0x00489c0701007387 */ /* 0x0003e80000100800 */
[----:B-1----:R-:W4:Y:S04]  /*87780*/  LDL.LU.64 R6, [R1+0x5fd8] ;  /* 0x005fd80001067983 */ /* 0x002f280000300a00 */
[----:B------:R1:W-:Y:S04]  /*87790*/  STL [R1+0x5fac], R0 ;  /* 0x005fac0001007387 */ /* 0x0003e80000100800 */
[----:B-1----:R-:W2:Y:S01]  /*877a0*/  LDL.LU R0, [R1+0x54] ;  /* 0x0000540001007983 */ /* 0x002ea20000300800 */
[----:B------:R-:W-:-:S02]  /*877b0*/  IMAD.X R21, R19, 0x1, R4, P4 ;  /* 0x0000000113157824 */ /* 0x000fc400020e0604 */
[----:B----4-:R-:W-:-:S05]  /*877c0*/  IMAD.X R29, R19, 0x1, R7, P1 ;  /* 0x00000001131d7824 */ /* 0x010fca00008e0607 */
[----:B------:R1:W-:Y:S01]  /*877d0*/  STL [R1+0x4894], R29 ;  /* 0x0048941d01007387 */ /* 0x0003e20000100800 */
[----:B--2---:R-:W-:-:S03]  /*877e0*/  IADD3 R2, P4, R0, R5, RZ ;  /* 0x0000000500027210 */ /* 0x004fc60007f9e0ff */
[----:B-1----:R-:W2:Y:S04]  /*877f0*/  LDL R29, [R1+0x2230] ;  /* 0x00223000011d7983 */ /* 0x002ea80000100800 */
[----:B------:R1:W-:Y:S04]  /*87800*/  STL.64 [R1+0x4888], R20 ;  /* 0x0048881401007387 */ /* 0x0003e80000100a00 */
[----:B-1----:R-:W3:Y:S04]  /*87810*/  LDL.LU.64 R20, [R1+0x5fd0] ;  /* 0x005fd00001147983 */ /* 0x002ee80000300a00 */
[----:B------:R1:W-:Y:S04]  /*87820*/  STL [R1+0x4870], R2 ;  /* 0x0048700201007387 */ /* 0x0003e80000100800 */
[----:B-1----:R-:W4:Y:S01]  /*87830*/  LDL.LU.64 R2, [R1+0x5fc8] ;  /* 0x005fc80001027983 */ /* 0x002f220000300a00 */
[----:B------:R-:W-:Y:S01]  /*87840*/  IADD3 R28, P1, R0, R6, RZ ;  /* 0x00000006001c7210 */ /* 0x000fe20007f3e0ff */
[----:B----4-:R-:W-:-:S02]  /*87850*/  IMAD.X R13, R19, 0x1, R2, P2 ;  /* 0x00000001130d7824 */ /* 0x010fc400010e0602 */
[----:B------:R-:W4:Y:S04]  /*87860*/  LDL.LU R19, [R1+0x5fc4] ;  /* 0x005fc40001137983 */ /* 0x000f280000300800 */
[----:B------:R1:W-:Y:S04]  /*87870*/  STL.64 [R1+0x4880], R12 ;  /* 0x0048800c01007387 */ /* 0x0003e80000100a00 */
[----:B-1----:R0:W3:Y:S01]  /*87880*/  LDL.LU R13, [R1+0x5fc0] ;  /* 0x005fc000010d7983 */ /* 0x0020e20000300800 */
[----:B------:R-:W-:Y:S01]  /*87890*/  IADD3 R12, P2, R0, R3, RZ ;  /* 0x00000003000c7210 */ /* 0x000fe20007f5e0ff */
[----:B--2---:R-:W-:-:S04]  /*878a0*/  IMAD.X R29, R29, 0x1, R27, P1 ;  /* 0x000000011d1d7824 */ /* 0x004fc800008e061b */
[----:B------:R3:W-:Y:S04]  /*878b0*/  STL [R1+0x4868], R12 ;  /* 0x0048680c01007387 */ /* 0x0007e80000100800 */
[----:B---3--:R-:W2:Y:S04]  /*878c0*/  LDL.LU.64 R12, [R1+0x5fb8] ;  /* 0x005fb800010c7983 */ /* 0x008ea80000300a00 */
[----:B------:R1:W-:Y:S04]  /*878d0*/  STL.64 [R1+0x4878], R28 ;  /* 0x0048781c01007387 */ /* 0x0003e80000100a00 */
[----:B-1----:R-:W3:Y:S04]  /*878e0*/  LDL.LU R28, [R1+0x5fb0] ;  /* 0x005fb000011c7983 */ /* 0x002ee80000300800 */
[----:B---3--:R1:W-:Y:S04]  /*878f0*/  STL [R1+0x5f98], R28 ;  /* 0x005f981c01007387 */ /* 0x0083e80000100800 */
[----:B-1----:R0:W3:Y:S02]  /*87900*/  LDL.64 R28, [R1+0x4870] ;  /* 0x00487000011c7983 */ /* 0x0020e40000100a00 */
[----:B---3--:R-:W-:-:S02]  /*87910*/  IMAD.MOV.U32 R29, RZ, RZ, R0 ;  /* 0x000000ffff1d7224 */ /* 0x008fc400078e0000 */
[----:B------:R-:W3:Y:S04]  /*87920*/  LDL.LU R0, [R1+0x5fac] ;  /* 0x005fac0001007983 */ /* 0x000ee80000300800 */
[----:B------:R-:W-:Y:S04]  /*87930*/  STL.64 [R1+0x5fa0], R24 ;  /* 0x005fa01801007387 */ /* 0x000fe80000100a00 */
[----:B------:R-:W-:Y:S04]  /*87940*/  STL [R1+0x5fa8], R25 ;  /* 0x005fa81901007387 */ /* 0x000fe80000100800 */
[----:B------:R1:W-:Y:S04]  /*87950*/  STL.64 [R1+0x5f90], R10 ;  /* 0x005f900a01007387 */ /* 0x0003e80000100a00 */
[----:B-1----:R-:W4:Y:S04]  /*87960*/  LDL.LU R10, [R1+0x58] ;  /* 0x00005800010a7983 */ /* 0x002f280000300800 */
[----:B------:R-:W2:Y:S01]  /*87970*/  LDL.LU R25, [R1+0x2230] ;  /* 0x0022300001197983 */ /* 0x000ea20000300800 */
[----:B---3--:R-:W-:Y:S01]  /*87980*/  IADD3 R24, P1, R29, R0, RZ ;  /* 0x000000001d187210 */ /* 0x008fe20007f3e0ff */
[----:B--2---:R-:W-:-:S05]  /*87990*/  IMAD.X R29, R25, 0x1, R7, P4 ;  /* 0x00000001191d7824 */ /* 0x004fca00020e0607 */
[----:B------:R-:W-:Y:S04]  /*879a0*/  STL [R1+0x4874], R29 ;  /* 0x0048741d01007387 */ /* 0x000fe80000100800 */
[----:B------:R1:W-:Y:S04]  /*879b0*/  STL.64 [R1+0x5f88], R20 ;  /* 0x005f881401007387 */ /* 0x0003e80000100a00 */
[----:B-1----:R0:W2:Y:S02]  /*879c0*/  LDL.64 R20, [R1+0x4868] ;  /* 0x0048680001147983 */ /* 0x0020a40000100a00 */
[----:B--2---:R-:W-:-:S02]  /*879d0*/  IMAD.X R21, R25, 0x1, R4, P2 ;  /* 0x0000000119157824 */ /* 0x004fc400010e0604 */
[----:B------:R-:W-:-:S03]  /*879e0*/  IMAD.X R25, R25, 0x1, R2, P1 ;  /* 0x0000000119197824 */ /* 0x000fc600008e0602 */
[----:B------:R1:W-:Y:S04]  /*879f0*/  STL [R1+0x486c], R21 ;  /* 0x00486c1501007387 */ /* 0x0003e80000100800 */
[----:B-1----:R-:W2:Y:S04]  /*87a00*/  LDL R21, [R1+0x222c] ;  /* 0x00222c0001157983 */ /* 0x002ea80000100800 */
[----:B------:R1:W-:Y:S04]  /*87a10*/  STL.64 [R1+0x4860], R24 ;  /* 0x0048601801007387 */ /* 0x0003e80000100a00 */
[----:B-1----:R0:W3:Y:S01]  /*87a20*/  LDL.LU R25, [R1+0x5fa8] ;  /* 0x005fa80001197983 */ /* 0x0020e20000300800 */
[----:B----4-:R-:W-:-:S02]  /*87a30*/  IADD3 R28, P4, R10, R6, RZ ;  /* 0x000000060a1c7210 */ /* 0x010fc40007f9e0ff */
[----:B------:R-:W-:-:S05]  /*87a40*/  IADD3 R24, P1, R10, R3, RZ ;  /* 0x000000030a187210 */ /* 0x000fca0007f3e0ff */
[----:B------:R3:W-:Y:S01]  /*87a50*/  STL [R1+0x4848], R24 ;  /* 0x0048481801007387 */ /* 0x0007e20000100800 */
[----:B--2---:R-:W-:-:S03]  /*87a60*/  IMAD.X R29, R21, 0x1, R27, P4 ;  /* 0x00000001151d7824 */ /* 0x004fc600020e061b */
[----:B---3--:R-:W2:Y:S04]  /*87a70*/  LDL.LU.64 R24, [R1+0x5fa0] ;  /* 0x005fa00001187983 */ /* 0x008ea80000300a00 */
[----:B------:R1:W-:Y:S04]  /*87a80*/  STL.64 [R1+0x4858], R28 ;  /* 0x0048581c01007387 */ /* 0x0003e80000100a00 */
[----:B-1----:R-:W3:Y:S04]  /*87a90*/  LDL.LU R28, [R1+0x5f98] ;  /* 0x005f9800011c7983 */ /* 0x002ee80000300800 */
[----:B------:R-:W3:Y:S01]  /*87aa0*/  LDL.LU R29, [R1+0x2220] ;  /* 0x00222000011d7983 */ /* 0x000ee20000300800 */
[----:B------:R-:W-:-:S02]  /*87ab0*/  IADD3 R20, P2, R10, R5, RZ ;  /* 0x000000050a147210 */ /* 0x000fc40007f5e0ff */
[----:B------:R-:W-:-:S03]  /*87ac0*/  IADD3 R10, P4, R10, R0, RZ ;  /* 0x000000000a0a7210 */ /* 0x000fc60007f9e0ff */
[----:B------:R-:W-:Y:S02]  /*87ad0*/  IMAD.X R21, R21, 0x1, R7, P2 ;  /* 0x0000000115157824 */ /* 0x000fe400010e0607 */
[----:B------:R1:W-:Y:S04]  /*87ae0*/  STL [R1+0x4840], R10 ;  /* 0x0048400a01007387 */ /* 0x0003e80000100800 */
[----:B-1----:R-:W4:Y:S04]  /*87af0*/  LDL.LU.64 R10, [R1+0x5f90] ;  /* 0x005f9000010a7983 */ /* 0x002f280000300a00 */
[----:B------:R1:W-:Y:S04]  /*87b00*/  STL.64 [R1+0x4850], R20 ;  /* 0x0048501401007387 */ /* 0x0003e80000100a00 */
[----:B-1----:R-:W2:Y:S04]  /*87b10*/  LDL.LU.64 R20, [R1+0x5f88] ;  /* 0x005f880001147983 */ /* 0x002ea80000300a00 */
[----:B---3--:R1:W-:Y:S04]  /*87b20*/  STL.64 [R1+0x5f80], R28 ;  /* 0x005f801c01007387 */ /* 0x0083e80000100a00 */
[----:B-1----:R0:W3:Y:S04]  /*87b30*/  LDL.64 R28, [R1+0x4840] ;  /* 0x00484000011c7983 */ /* 0x0020e80000100a00 */
[----:B---3--:R-:W3:Y:S04]  /*87b40*/  LDL.LU R29, [R1+0x222c] ;  /* 0x00222c00011d7983 */ /* 0x008ee80000300800 */
[----:B--2---:R1:W-:Y:S04]  /*87b50*/  STL.64 [R1+0x5f60], R20 ;  /* 0x005f601401007387 */ /* 0x0043e80000100a00 */
[----:B-1----:R-:W2:Y:S04]  /*87b60*/  LDL R20, [R1+0x60] ;  /* 0x0000600001147983 */ /* 0x002ea80000100800 */
[----:B--2---:R1:W-:Y:S04]  /*87b70*/  STL.64 [R1+0x5f68], R20 ;  /* 0x005f681401007387 */ /* 0x0043e80000100a00 */
[----:B-1----:R0:W3:Y:S04]  /*87b80*/  LDL.64 R20, [R1+0x4848] ;  /* 0x0048480001147983 */ /* 0x0020e80000100a00 */
[----:B------:R1:W-:Y:S04]  /*87b90*/  STL.64 [R1+0x5f70], R12 ;  /* 0x005f700c01007387 */ /* 0x0003e80000100a00 */
[----:B-1----:R-:W2:Y:S04]  /*87ba0*/  LDL.LU R12, [R1+0x5c] ;  /* 0x00005c00010c7983 */ /* 0x002ea80000300800 */
[----:B------:R-:W-:Y:S01]  /*87bb0*/  STL.64 [R1+0x5f78], R8 ;  /* 0x005f780801007387 */ /* 0x000fe20000100a00 */
[----:B---3--:R-:W-:-:S02]  /*87bc0*/  IMAD.X R21, R29, 0x1, R4, P1 ;  /* 0x000000011d157824 */ /* 0x008fc400008e0604 */
[----:B------:R-:W-:-:S03]  /*87bd0*/  IMAD.X R29, R29, 0x1, R2, P4 ;  /* 0x000000011d1d7824 */ /* 0x000fc600020e0602 */
[----:B------:R1:W-:Y:S04]  /*87be0*/  STL [R1+0x484c], R21 ;  /* 0x00484c1501007387 */ /* 0x0003e80000100800 */
[----:B-1----:R-:W3:Y:S04]  /*87bf0*/  LDL R21, [R1+0x2228] ;  /* 0x0022280001157983 */ /* 0x002ee80000100800 */
[----:B------:R1:W-:Y:S04]  /*87c00*/  STL [R1+0x4844], R29 ;  /* 0x0048441d01007387 */ /* 0x0003e80000100800 */
[----:B-1----:R-:W4:Y:S01]  /*87c10*/  LDL.LU.64 R28, [R1+0x5f80] ;  /* 0x005f8000011c7983 */ /* 0x002f220000300a00 */
[----:B--2---:R-:W-:-:S02]  /*87c20*/  IADD3 R8, P2, R12, R6, RZ ;  /* 0x000000060c087210 */ /* 0x004fc40007f5e0ff */
[----:B------:R-:W-:-:S03]  /*87c30*/  IADD3 R20, P1, R12, R5, RZ ;  /* 0x000000050c147210 */ /* 0x000fc60007f3e0ff */
[C---:B---3--:R-:W-:Y:S02]  /*87c40*/  IMAD.X R9, R21.reuse, 0x1, R27, P2 ;  /* 0x0000000115097824 */ /* 0x048fe400010e061b */
[----:B------:R-:W-:Y:S01]  /*87c50*/  IMAD.X R21, R21, 0x1, R7, P1 ;  /* 0x0000000115157824 */ /* 0x000fe200008e0607 */
[----:B----4-:R1:W-:Y:S04]  /*87c60*/  STL.64 [R1+0x5f58], R28 ;  /* 0x005f581c01007387 */ /* 0x0103e80000100a00 */
        /* <DEDUP_REMOVED lines=8> */
[----:B-1----:R-:W4:Y:S02]  /*87cf0*/  LDL.LU.64 R20, [R1+0x5f68] ;  /* 0x005f680001147983 */ /* 0x002f240000300a00 */
[----:B----4-:R-:W-:-:S05]  /*87d00*/  IADD3 R20, P1, R20, R6, RZ ;  /* 0x0000000614147210 */ /* 0x010fca0007f3e0ff */
[----:B------:R1:W-:Y:S04]  /*87d10*/  STL [R1+0x4818], R20 ;  /* 0x0048181401007387 */ /* 0x0003e80000100800 */
[----:B-1----:R-:W4:Y:S04]  /*87d20*/  LDL.LU.64 R20, [R1+0x5f60] ;  /* 0x005f600001147983 */ /* 0x002f280000300a00 */
[----:B------:R1:W-:Y:S04]  /*87d30*/  STL.64 [R1+0x5f48], R26 ;  /* 0x005f481a01007387 */ /* 0x0003e80000100a00 */
[----:B-1----:R0:W2:Y:S04]  /*87d40*/  LDL.64 R26, [R1+0x4820] ;  /* 0x00482000011a7983 */ /* 0x0020a80000100a00 */
[----:B--2---:R-:W2:Y:S04]  /*87d50*/  LDL.LU R27, [R1+0x2228] ;  /* 0x00222800011b7983 */ /* 0x004ea80000300800 */
[----:B------:R1:W-:Y:S04]  /*87d60*/  STL.64 [R1+0x5f30], R6 ;  /* 0x005f300601007387 */ /* 0x0003e80000100a00 */
[----:B-1----:R-:W3:Y:S01]  /*87d70*/  LDL.LU R6, [R1+0x60] ;  /* 0x0000600001067983 */ /* 0x002ee20000300800 */
[----:B--2---:R-:W-:-:S05]  /*87d80*/  IMAD.X R29, R27, 0x1, R4, P4 ;  /* 0x000000011b1d7824 */ /* 0x004fca00020e0604 */
[----:B------:R1:W-:Y:S04]  /*87d90*/  STL.64 [R1+0x4828], R28 ;  /* 0x0048281c01007387 */ /* 0x0003e80000100a00 */
[----:B-1----:R-:W2:Y:S04]  /*87da0*/  LDL.LU.64 R28, [R1+0x5f58] ;  /* 0x005f5800011c7983 */ /* 0x002ea80000300a00 */
[----:B--2---:R1:W-:Y:S04]  /*87db0*/  STL.64 [R1+0x5f38], R28 ;  /* 0x005f381c01007387 */ /* 0x0043e80000100a00 */
[----:B-1----:R-:W2:Y:S01]  /*87dc0*/  LDL.64 R28, [R1+0x4818] ;  /* 0x00481800011c7983 */ /* 0x002ea20000100a00 */
[----:B---3--:R-:W-:-:S03]  /*87dd0*/  IADD3 R2, P4, R6, R5, RZ ;  /* 0x0000000506027210 */ /* 0x008fc60007f9e0ff */
[----:B--2---:R-:W2:Y:S04]  /*87de0*/  LDL R29, [R1+0x2224] ;  /* 0x00222400011d7983 */ /* 0x004ea80000100800 */
[----:B--2---:R-:W-:Y:S04]  /*87df0*/  STL.64 [R1+0x5f40], R28 ;  /* 0x005f401c01007387 */ /* 0x004fe80000100a00 */
[----:B------:R1:W-:Y:S04]  /*87e00*/  STL [R1+0x4810], R2 ;  /* 0x0048100201007387 */ /* 0x0003e80000100800 */
[----:B-1----:R-:W2:Y:S04]  /*87e10*/  LDL.LU.64 R2, [R1+0x5f50] ;  /* 0x005f500001027983 */ /* 0x002ea80000300a00 */
[----:B------:R1:W-:Y:S04]  /*87e20*/  STL.64 [R1+0x5f20], R4 ;  /* 0x005f200401007387 */ /* 0x0003e80000100a00 */
[----:B-1----:R-:W3:Y:S01]  /*87e30*/  LDL R4, [R1+0x64] ;  /* 0x0000640001047983 */ /* 0x002ee20000100800 */
[----:B--2---:R-:W-:Y:S01]  /*87e40*/  IMAD.X R27, R27, 0x1, R2, P2 ;  /* 0x000000011b1b7824 */ /* 0x004fe200010e0602 */
[----:B------:R-:W-:-:S02]  /*87e50*/  IADD3 R28, P2, R6, R3, RZ ;  /* 0x00000003061c7210 */ /* 0x000fc40007f5e0ff */
[----:B---3--:R1:W-:Y:S04]  /*87e60*/  STL.64 [R1+0x5f28], R4 ;  /* 0x005f280401007387 */ /* 0x0083e80000100a00 */
[----:B-1----:R0:W2:Y:S04]  /*87e70*/  LDL.64 R4, [R1+0x4810] ;  /* 0x0048100001047983 */ /* 0x0020a80000100a00 */
[----:B------:R1:W-:Y:S04]  /*87e80*/  STL [R1+0x4824], R27 ;  /* 0x0048241b01007387 */ /* 0x0003e80000100800 */
[----:B-1----:R-:W3:Y:S04]  /*87e90*/  LDL.LU.64 R26, [R1+0x5f48] ;  /* 0x005f4800011a7983 */ /* 0x002ee80000300a00 */
[----:B------:R1:W-:Y:S04]  /*87ea0*/  STL [R1+0x4808], R28 ;  /* 0x0048081c01007387 */ /* 0x0003e80000100800 */
[----:B-1----:R-:W3:Y:S04]  /*87eb0*/  LDL.LU.64 R28, [R1+0x5f40] ;  /* 0x005f4000011c7983 */ /* 0x002ee80000300a00 */
[----:B------:R1:W-:Y:S04]  /*87ec0*/  STL.64 [R1+0x5f18], R2 ;  /* 0x005f180201007387 */ /* 0x0003e80000100a00 */
[----:B-1----:R0:W4:Y:S01]  /*87ed0*/  LDL.64 R2, [R1+0x4808] ;  /* 0x0048080001027983 */ /* 0x0021220000100a00 */
[----:B---3--:R-:W-:-:S05]  /*87ee0*/  IMAD.X R29, R29, 0x1, R27, P1 ;  /* 0x000000011d1d7824 */ /* 0x008fca00008e061b */
[----:B------:R1:W-:Y:S04]  /*87ef0*/  STL [R1+0x481c], R29 ;  /* 0x00481c1d01007387 */ /* 0x0003e80000100800 */
[----:B-1----:R-:W3:Y:S01]  /*87f00*/  LDL.LU.64 R28, [R1+0x5f38] ;  /* 0x005f3800011c7983 */ /* 0x002ee20000300a00 */
[----:B------:R-:W-:-:S05]  /*87f10*/  IADD3 R6, P1, R6, R0, RZ ;  /* 0x0000000006067210 */ /* 0x000fca0007f3e0ff */
[----:B------:R1:W-:Y:S04]  /*87f20*/  STL [R1+0x4800], R6 ;  /* 0x0048000601007387 */ /* 0x0003e80000100800 */
[----:B-1----:R-:W2:Y:S04]  /*87f30*/  LDL.LU.64 R6, [R1+0x5f30] ;  /* 0x005f300001067983 */ /* 0x002ea80000300a00 */
[----:B---3--:R1:W-:Y:S04]  /*87f40*/  STL.64 [R1+0x5f10], R28 ;  /* 0x005f101c01007387 */ /* 0x0083e80000100a00 */
[----:B-1----:R0:W3:Y:S04]  /*87f50*/  LDL.64 R28, [R1+0x4800] ;  /* 0x00480000011c7983 */ /* 0x0020e80000100a00 */
[----:B---3--:R-:W2:Y:S02]  /*87f60*/  LDL.LU R29, [R1+0x2224] ;  /* 0x00222400011d7983 */ /* 0x008ea40000300800 */
[----:B--2---:R-:W-:-:S05]  /*87f70*/  IMAD.X R5, R29, 0x1, R7, P4 ;  /* 0x000000011d057824 */ /* 0x004fca00020e0607 */
[----:B------:R1:W-:Y:S04]  /*87f80*/  STL [R1+0x4814], R5 ;  /* 0x0048140501007387 */ /* 0x0003e80000100800 */
[----:B-1----:R-:W2:Y:S02]  /*87f90*/  LDL.LU.64 R4, [R1+0x5f28] ;  /* 0x005f280001047983 */ /* 0x002ea40000300a00 */
[----:B--2---:R-:W-:-:S05]  /*87fa0*/  IADD3 R4, P4, R4, R6, RZ ;  /* 0x0000000604047210 */ /* 0x004fca0007f9e0ff */
[----:B------:R1:W-:Y:S04]  /*87fb0*/  STL [R1+0x47f8], R4 ;  /* 0x0047f80401007387 */ /* 0x0003e80000100800 */
[----:B-1----:R-:W4:Y:S04]  /*87fc0*/  LDL.LU.64 R4, [R1+0x5f20] ;  /* 0x005f200001047983 */ /* 0x002f280000300a00 */
[----:B------:R1:W-:Y:S04]  /*87fd0*/  STL.64 [R1+0x5ef8], R6 ;  /* 0x005ef80601007387 */ /* 0x0003e80000100a00 */
[----:B-1----:R-:W2:Y:S01]  /*87fe0*/  LDL.LU R6, [R1+0x64] ;  /* 0x0000640001067983 */ /* 0x002ea20000300800 */
[----:B----4-:R-:W-:-:S05]  /*87ff0*/  IMAD.X R3, R29, 0x1, R4, P2 ;  /* 0x000000011d037824 */ /* 0x010fca00010e0604 */
[----:B------:R1:W-:Y:S04]  /*88000*/  STL [R1+0x480c], R3 ;  /* 0x00480c0301007387 */ /* 0x0003e80000100800 */
[----:B-1----:R-:W3:Y:S04]  /*88010*/  LDL.LU.64 R2, [R1+0x5f18] ;  /* 0x005f180001027983 */ /* 0x002ee80000300a00 */
[----:B------:R2:W-:Y:S04]  /*88020*/  STL.64 [R1+0x5ef0], R10 ;  /* 0x005ef00a01007387 */ /* 0x0005e80000100a00 */
[----:B------:R-:W-:Y:S04]  /*88030*/  STL.64 [R1+0x5f08], R26 ;  /* 0x005f081a01007387 */ /* 0x000fe80000100a00 */
[----:B------:R1:W-:Y:S01]  /*88040*/  STL.64 [R1+0x5f00], R4 ;  /* 0x005f000401007387 */ /* 0x0003e20000100a00 */
[----:B--2---:R-:W-:-:S03]  /*88050*/  IADD3 R10, P2, R6, R5, RZ ;  /* 0x00000005060a7210 */ /* 0x004fc60007f5e0ff */
[----:B-1----:R0:W2:Y:S01]  /*88060*/  LDL.64 R4, [R1+0x47f8] ;  /* 0x0047f80001047983 */ /* 0x0020a20000100a00 */
[----:B---3--:R-:W-:-:S05]  /*88070*/  IMAD.X R29, R29, 0x1, R2, P1 ;  /* 0x000000011d1d7824 */ /* 0x008fca00008e0602 */
[----:B------:R1:W-:Y:S04]  /*88080*/  STL [R1+0x4804], R29 ;  /* 0x0048041d01007387 */ /* 0x0003e80000100800 */
[----:B-1----:R-:W3:Y:S01]  /*88090*/  LDL.LU.64 R28, [R1+0x5f10] ;  /* 0x005f1000011c7983 */ /* 0x002ee20000300a00 */
[----:B------:R-:W-:-:S03]  /*880a0*/  IADD3 R26, P1, R6, R3, RZ ;  /* 0x00000003061a7210 */ /* 0x000fc60007f3e0ff */
[----:B---3--:R1:W-:Y:S04]  /*880b0*/  STL [R1+0x5ed0], R28 ;  /* 0x005ed01c01007387 */ /* 0x0083e80000100800 */
[----:B-1----:R-:W3:Y:S04]  /*880c0*/  LDL.LU R28, [R1+0x68] ;  /* 0x00006800011c7983 */ /* 0x002ee80000300800 */
[----:B------:R1:W-:Y:S04]  /*880d0*/  STL [R1+0x47e8], R26 ;  /* 0x0047e81a01007387 */ /* 0x0003e80000100800 */
[----:B-1----:R-:W2:Y:S02]  /*880e0*/  LDL.LU.64 R26, [R1+0x5f08] ;  /* 0x005f0800011a7983 */ /* 0x002ea40000300a00 */
[----:B--2---:R-:W-:Y:S01]  /*880f0*/  IMAD.X R5, R29, 0x1, R27, P4 ;  /* 0x000000011d057824 */ /* 0x004fe200020e061b */
[----:B------:R-:W-:-:S04]  /*88100*/  IADD3 R6, P4, R6, R0, RZ ;  /* 0x0000000006067210 */ /* 0x000fc80007f9e0ff */
[----:B------:R1:W-:Y:S04]  /*88110*/  STL [R1+0x47fc], R5 ;  /* 0x0047fc0501007387 */ /* 0x0003e80000100800 */
[----:B-1----:R-:W2:Y:S04]  /*88120*/  LDL.LU.64 R4, [R1+0x5f00] ;  /* 0x005f000001047983 */ /* 0x002ea80000300a00 */
[----:B------:R1:W-:Y:S04]  /*88130*/  STL [R1+0x47e0], R6 ;  /* 0x0047e00601007387 */ /* 0x0003e80000100800 */
[----:B-1----:R-:W4:Y:S02]  /*88140*/  LDL.LU.64 R6, [R1+0x5ef8] ;  /* 0x005ef80001067983 */ /* 0x002f240000300a00 */
[----:B----4-:R-:W-:-:S05]  /*88150*/  IMAD.X R11, R29, 0x1, R7, P2 ;  /* 0x000000011d0b7824 */ /* 0x010fca00010e0607 */
[----:B------:R1:W-:Y:S04]  /*88160*/  STL.64 [R1+0x47f0], R10 ;  /* 0x0047f00a01007387 */ /* 0x0003e80000100a00 */
[----:B-1----:R-:W4:Y:S04]  /*88170*/  LDL.LU.64 R10, [R1+0x5ef0] ;  /* 0x005ef000010a7983 */ /* 0x002f280000300a00 */
[----:B------:R-:W-:Y:S04]  /*88180*/  STL.64 [R1+0x5ee0], R24 ;  /* 0x005ee01801007387 */ /* 0x000fe80000100a00 */
[----:B------:R1:W-:Y:S04]  /*88190*/  STL [R1+0x5ee8], R25 ;  /* 0x005ee81901007387 */ /* 0x0003e80000100800 */
[----:B-1----:R0:W3:Y:S04]  /*881a0*/  LDL.64 R24, [R1+0x47e0] ;  /* 0x0047e00001187983 */ /* 0x0020e80000100a00 */
[----:B------:R1:W-:Y:S04]  /*881b0*/  STL.64 [R1+0x5ed8], R22 ;  /* 0x005ed81601007387 */ /* 0x0003e80000100a00 */
[----:B----4-:R4:W-:Y:S04]  /*881c0*/  STL.64 [R1+0x5ec8], R10 ;  /* 0x005ec80a01007387 */ /* 0x0109e80000100a00 */
[----:B-1----:R-:W2:Y:S04]  /*881d0*/  LDL R23, [R1+0x221c] ;  /* 0x00221c0001177983 */ /* 0x002ea80000100800 */
[----:B----4-:R0:W2:Y:S01]  /*881e0*/  LDL.64 R10, [R1+0x47e8] ;  /* 0x0047e800010a7983 */ /* 0x0100a20000100a00 */
[----:B---3--:R-:W-:-:S02]  /*881f0*/  IMAD.X R25, R29, 0x1, R2, P4 ;  /* 0x000000011d197824 */ /* 0x008fc400020e0602 */
[----:B--2---:R-:W-:-:S05]  /*88200*/  IMAD.X R11, R29, 0x1, R4, P1 ;  /* 0x000000011d0b7824 */ /* 0x004fca00008e0604 */
[----:B------:R-:W-:Y:S04]  /*88210*/  STL [R1+0x47ec], R11 ;  /* 0x0047ec0b01007387 */ /* 0x000fe80000100800 */
[----:B------:R0:W2:Y:S04]  /*88220*/  LDL.LU R29, [R1+0x5eec] ;  /* 0x005eec00011d7983 */ /* 0x0000a80000300800 */
[----:B------:R1:W-:Y:S04]  /*88230*/  STL [R1+0x47e4], R25 ;  /* 0x0047e41901007387 */ /* 0x0003e80000100800 */
[----:B-1----:R0:W3:Y:S01]  /*88240*/  LDL.LU R25, [R1+0x5ee8] ;  /* 0x005ee80001197983 */ /* 0x0020e20000300800 */
[----:B------:R-:W-:-:S02]  /*88250*/  IADD3 R22, P2, R28, R6, RZ ;  /* 0x000000061c167210 */ /* 0x000fc40007f5e0ff */
[C---:B------:R-:W-:Y:S02]  /*88260*/  IADD3 R24, P4, R28.reuse, R3, RZ ;  /* 0x000000031c187210 */ /* 0x040fe40007f9e0ff */
[C---:B------:R-:W-:Y:S01]  /*88270*/  IADD3 R10, P1, R28.reuse, R5, RZ ;  /* 0x000000051c0a7210 */ /* 0x040fe20007f3e0ff */
[----:B------:R-:W-:Y:S01]  /*88280*/  IMAD.X R23, R23, 0x1, R27, P2 ;  /* 0x0000000117177824 */ /* 0x000fe200010e061b */
[----:B------:R-:W-:Y:S01]  /*88290*/  IADD3 R28, P2, R28, R0, RZ ;  /* 0x000000001c1c7210 */ /* 0x000fe20007f5e0ff */
[----:B------:R3:W-:Y:S04]  /*882a0*/  STL [R1+0x47c8], R24 ;  /* 0x0047c81801007387 */ /* 0x0007e80000100800 */
[----:B---3--:R-:W3:Y:S04]  /*882b0*/  LDL.LU.64 R24, [R1+0x5ee0] ;  /* 0x005ee00001187983 */ /* 0x008ee80000300a00 */
[----:B------:R1:W-:Y:S04]  /*882c0*/  STL.64 [R1+0x47d8], R22 ;  /* 0x0047d81601007387 */ /* 0x0003e80000100a00 */
[----:B-1----:R-:W4:Y:S04]  /*882d0*/  LDL.LU.64 R22, [R1+0x5ed8] ;  /* 0x005ed80001167983 */ /* 0x002f280000300a00 */
[----:B------:R1:W-:Y:S04]  /*882e0*/  STL [R1+0x47c0], R28 ;  /* 0x0047c01c01007387 */ /* 0x0003e80000100800 */
[----:B-1----:R-:W2:Y:S04]  /*882f0*/  LDL.LU R28, [R1+0x5ed0] ;  /* 0x005ed000011c7983 */ /* 0x002ea80000300800 */
[----:B--2---:R1:W-:Y:S04]  /*88300*/  STL [R1+0x5ec0], R28 ;  /* 0x005ec01c01007387 */ /* 0x0043e80000100800 */
[----:B-1----:R0:W2:Y:S04]  /*88310*/  LDL.64 R28, [R1+0x47c0] ;  /* 0x0047c000011c7983 */ /* 0x0020a80000100a00 */
[----:B--2---:R-:W2:Y:S02]  /*88320*/  LDL.LU R29, [R1+0x221c] ;  /* 0x00221c00011d7983 */ /* 0x004ea40000300800 */
[----:B--2---:R-:W-:-:S05]  /*88330*/  IMAD.X R11, R29, 0x1, R7, P1 ;  /* 0x000000011d0b7824 */ /* 0x004fca00008e0607 */
[----:B------:R1:W-:Y:S04]  /*88340*/  STL.64 [R1+0x47d0], R10 ;  /* 0x0047d00a01007387 */ /* 0x0003e80000100a00 */
[----:B-1----:R-:W2:Y:S04]  /*88350*/  LDL.LU.64 R10, [R1+0x5ec8] ;  /* 0x005ec800010a7983 */ /* 0x002ea80000300a00 */
[----:B------:R1:W-:Y:S04]  /*88360*/  STL.64 [R1+0x5ea8], R12 ;  /* 0x005ea80c01007387 */ /* 0x0003e80000100a00 */
[----:B-1----:R0:W3:Y:S04]  /*88370*/  LDL.64 R12, [R1+0x47c8] ;  /* 0x0047c800010c7983 */ /* 0x0020e80000100a00 */
[----:B------:R1:W-:Y:S04]  /*88380*/  STL.64 [R1+0x5eb0], R16 ;  /* 0x005eb01001007387 */ /* 0x0003e80000100a00 */
[----:B-1----:R-:W4:Y:S04]  /*88390*/  LDL.LU R16, [R1+0x6c] ;  /* 0x00006c0001107983 */ /* 0x002f280000300800 */
[----:B------:R1:W-:Y:S04]  /*883a0*/  STL.64 [R1+0x5eb8], R8 ;  /* 0x005eb80801007387 */ /* 0x0003e80000100a00 */
[----:B-1----:R-:W2:Y:S01]  /*883b0*/  LDL R9, [R1+0x1cc] ;  /* 0x0001cc0001097983 */ /* 0x002ea20000100800 */
[----:B---3--:R-:W-:-:S02]  /*883c0*/  IMAD.X R13, R29, 0x1, R4, P4 ;  /* 0x000000011d0d7824 */ /* 0x008fc400020e0604 */
[----:B------:R-:W-:-:S03]  /*883d0*/  IMAD.X R29, R29, 0x1, R2, P2 ;  /* 0x000000011d1d7824 */ /* 0x000fc600010e0602 */
[----:B------:R-:W-:Y:S04]  /*883e0*/  STL [R1+0x47cc], R13 ;  /* 0x0047cc0d01007387 */ /* 0x000fe80000100800 */
[----:B------:R-:W-:Y:S04]  /*883f0*/  STL.64 [R1+0x5ea0], R4 ;  /* 0x005ea00401007387 */ /* 0x000fe80000100a00 */
[----:B------:R-:W-:Y:S04]  /*88400*/  STL [R1+0x47c4], R29 ;  /* 0x0047c41d01007387 */ /* 0x000fe80000100800 */
[----:B------:R-:W3:Y:S01]  /*88410*/  LDL.LU R28, [R1+0x5ec0] ;  /* 0x005ec000011c7983 */ /* 0x000ee20000300800 */
[----:B----4-:R-:W-:-:S02]  /*88420*/  IADD3 R8, P1, R16, R6, RZ ;  /* 0x0000000610087210 */ /* 0x010fc40007f3e0ff */
[----:B------:R-:W-:-:S03]  /*88430*/  IADD3 R12, P4, R16, R5, RZ ;  /* 0x00000005100c7210 */ /* 0x000fc60007f9e0ff */
[----:B--2---:R-:W-:Y:S01]  /*88440*/  IMAD.X R9, R9, 0x1, R27, P1 ;  /* 0x0000000109097824 */ /* 0x004fe200008e061b */
[----:B---3--:R1:W-:Y:S04]  /*88450*/  STL [R1+0x5e9c], R28 ;  /* 0x005e9c1c01007387 */ /* 0x0083e80000100800 */
[----:B------:R2:W-:Y:S01]  /*88460*/  STL.64 [R1+0x47b8], R8 ;  /* 0x0047b80801007387 */ /* 0x0005e20000100a00 */
[C---:B-1----:R-:W-:Y:S02]  /*88470*/  IADD3 R28, P2, R16.reuse, R3, RZ ;  /* 0x00000003101c7210 */ /* 0x042fe40007f5e0ff */
[----:B------:R-:W-:Y:S01]  /*88480*/  IADD3 R16, P1, R16, R0, RZ ;  /* 0x0000000010107210 */ /* 0x000fe20007f3e0ff */
[----:B--2---:R-:W2:Y:S04]  /*88490*/  LDL.LU.64 R8, [R1+0x5eb8] ;  /* 0x005eb80001087983 */ /* 0x004ea80000300a00 */
[----:B------:R1:W-:Y:S04]  /*884a0*/  STL [R1+0x5e98], R27 ;  /* 0x005e981b01007387 */ /* 0x0003e80000100800 */
[----:B-1----:R-:W3:Y:S04]  /*884b0*/  LDL.LU R27, [R1+0x1cc] ;  /* 0x0001cc00011b7983 */ /* 0x002ee80000300800 */
[----:B------:R1:W-:Y:S04]  /*884c0*/  STL [R1+0x47a0], R16 ;  /* 0x0047a01001007387 */ /* 0x0003e80000100800 */
[----:B-1----:R-:W4:Y:S01]  /*884d0*/  LDL.LU.64 R16, [R1+0x5eb0] ;  /* 0x005eb00001107983 */ /* 0x002f220000300a00 */
[----:B---3--:R-:W-:-:S05]  /*884e0*/  IMAD.X R13, R27, 0x1, R7, P4 ;  /* 0x000000011b0d7824 */ /* 0x008fca00020e0607 */
[----:B------:R1:W-:Y:S04]  /*884f0*/  STL.64 [R1+0x47b0], R12 ;  /* 0x0047b00c01007387 */ /* 0x0003e80000100a00 */
[----:B-1----:R-:W3:Y:S04]  /*88500*/  LDL.LU.64 R12, [R1+0x5ea8] ;  /* 0x005ea800010c7983 */ /* 0x002ee80000300a00 */
[----:B----4-:R1:W-:Y:S04]  /*88510*/  STL.64 [R1+0x5e88], R16 ;  /* 0x005e881001007387 */ /* 0x0103e80000100a00 */
[----:B-1----:R-:W4:Y:S02]  /*88520*/  LDL.LU R16, [R1+0x70] ;  /* 0x0000700001107983 */ /* 0x002f240000300800 */
[----:B----4-:R-:W-:-:S05]  /*88530*/  IADD3 R4, P4, R16, R6, RZ ;  /* 0x0000000610047210 */ /* 0x010fca0007f9e0ff */
[----:B------:R1:W-:Y:S04]  /*88540*/  STL [R1+0x4798], R4 ;  /* 0x0047980401007387 */ /* 0x0003e80000100800 */
[----:B-1----:R-:W4:Y:S04]  /*88550*/  LDL.LU.64 R4, [R1+0x5ea0] ;  /* 0x005ea00001047983 */ /* 0x002f280000300a00 */
[----:B------:R1:W-:Y:S04]  /*88560*/  STL.64 [R1+0x5e90], R6 ;  /* 0x005e900601007387 */ /* 0x0003e80000100a00 */
[----:B-1----:R0:W2:Y:S01]  /*88570*/  LDL.64 R6, [R1+0x4798] ;  /* 0x0047980001067983 */ /* 0x0020a20000100a00 */
[----:B----4-:R-:W-:-:S05]  /*88580*/  IMAD.X R29, R27, 0x1, R4, P2 ;  /* 0x000000011b1d7824 */ /* 0x010fca00010e0604 */
[----:B------:R1:W-:Y:S04]  /*88590*/  STL.64 [R1+0x47a8], R28 ;  /* 0x0047a81c01007387 */ /* 0x0003e80000100a00 */
[----:B-1----:R-:W4:Y:S04]  /*885a0*/  LDL.LU R28, [R1+0x5e9c] ;  /* 0x005e9c00011c7983 */ /* 0x002f280000300800 */
[----:B----4-:R1:W-:Y:S04]  /*885b0*/  STL [R1+0x5e70], R28 ;  /* 0x005e701c01007387 */ /* 0x0103e80000100800 */
[----:B-1----:R0:W4:Y:S04]  /*885c0*/  LDL.64 R28, [R1+0x47a0] ;  /* 0x0047a000011c7983 */ /* 0x0021280000100a00 */
[----:B------:R-:W-:Y:S04]  /*885d0*/  STL.64 [R1+0x5e78], R10 ;  /* 0x005e780a01007387 */ /* 0x000fe80000100a00 */
[----:B------:R-:W-:Y:S01]  /*885e0*/  STL [R1+0x5e80], R11 ;  /* 0x005e800b01007387 */ /* 0x000fe20000100800 */
[----:B----4-:R-:W-:-:S03]  /*885f0*/  IMAD.X R29, R27, 0x1, R2, P1 ;  /* 0x000000011b1d7824 */ /* 0x010fc600008e0602 */
[----:B------:R-:W2:Y:S01]  /*88600*/  LDL.LU R27, [R1+0x5e98] ;  /* 0x005e9800011b7983 */ /* 0x000ea20000300800 */
[----:B------:R-:W-:-:S03]  /*88610*/  IADD3 R28, P1, R16, R3, RZ ;  /* 0x00000003101c7210 */ /* 0x000fc60007f3e0ff */
[----:B------:R-:W-:Y:S04]  /*88620*/  STL [R1+0x47a4], R29 ;  /* 0x0047a41d01007387 */ /* 0x000fe80000100800 */
[----:B------:R1:W-:Y:S04]  /*88630*/  STL [R1+0x5e64], R3 ;  /* 0x005e640301007387 */ /* 0x0003e80000100800 */
[----:B-1----:R-:W2:Y:S01]  /*88640*/  LDL.LU R3, [R1+0x1c8] ;  /* 0x0001c80001037983 */ /* 0x002ea20000300800 */
[C---:B------:R-:W-:Y:S01]  /*88650*/  IADD3 R10, P2, R16.reuse, R5, RZ ;  /* 0x00000005100a7210 */ /* 0x040fe20007f5e0ff */
[----:B--2---:R-:W-:Y:S01]  /*88660*/  IMAD.X R7, R3, 0x1, R27, P4 ;  /* 0x0000000103077824 */ /* 0x004fe200020e061b */
[----:B------:R-:W-:-:S04]  /*88670*/  IADD3 R16, P4, R16, R0, RZ ;  /* 0x0000000010107210 */ /* 0x000fc80007f9e0ff */
[----:B------:R1:W-:Y:S04]  /*88680*/  STL [R1+0x479c], R7 ;  /* 0x00479c0701007387 */ /* 0x0003e80000100800 */
[----:B-1----:R-:W2:Y:S04]  /*88690*/  LDL.LU.64 R6, [R1+0x5e90] ;  /* 0x005e900001067983 */ /* 0x002ea80000300a00 */
[----:B------:R1:W-:Y:S04]  /*886a0*/  STL [R1+0x4780], R16 ;  /* 0x0047801001007387 */ /* 0x0003e80000100800 */
[----:B-1----:R-:W4:Y:S01]  /*886b0*/  LDL.LU.64 R16, [R1+0x5e88] ;  /* 0x005e880001107983 */ /* 0x002f220000300a00 */
[----:B--2---:R-:W-:-:S03]  /*886c0*/  IMAD.X R11, R3, 0x1, R7, P2 ;  /* 0x00000001030b7824 */ /* 0x004fc600010e0607 */
[----:B----4-:R1:W-:Y:S04]  /*886d0*/  STL.64 [R1+0x5e68], R16 ;  /* 0x005e681001007387 */ /* 0x0103e80000100a00 */
[----:B-1----:R-:W2:Y:S04]  /*886e0*/  LDL R16, [R1+0x74] ;  /* 0x0000740001107983 */ /* 0x002ea80000100800 */
[----:B------:R1:W-:Y:S04]  /*886f0*/  STL.64 [R1+0x4790], R10 ;  /* 0x0047900a01007387 */ /* 0x0003e80000100a00 */
[----:B-1----:R0:W4:Y:S01]  /*88700*/  LDL.LU R11, [R1+0x5e80] ;  /* 0x005e8000010b7983 */ /* 0x0021220000300800 */
[----:B------:R-:W-:Y:S01]  /*88710*/  IMAD.X R29, R3, 0x1, R4, P1 ;  /* 0x00000001031d7824 */ /* 0x000fe200008e0604 */
[----:B--2---:R-:W-:-:S05]  /*88720*/  IADD3 R10, P2, R16, R6, RZ ;  /* 0x00000006100a7210 */ /* 0x004fca0007f5e0ff */
[----:B------:R4:W-:Y:S04]  /*88730*/  STL [R1+0x4778], R10 ;  /* 0x0047780a01007387 */ /* 0x0009e80000100800 */
[----:B----4-:R-:W2:Y:S04]  /*88740*/  LDL.LU.64 R10, [R1+0x5e78] ;  /* 0x005e7800010a7983 */ /* 0x010ea80000300a00 */
[----:B------:R1:W-:Y:S04]  /*88750*/  STL.64 [R1+0x4788], R28 ;  /* 0x0047881c01007387 */ /* 0x0003e80000100a00 */
[----:B-1----:R-:W4:Y:S01]  /*88760*/  LDL.LU R28, [R1+0x5e70] ;  /* 0x005e7000011c7983 */ /* 0x002f220000300800 */
[----:B------:R-:W-:Y:S01]  /*88770*/  IADD3 R16, P1, R16, R5, RZ ;  /* 0x0000000510107210 */ /* 0x000fe20007f3e0ff */
[----:B----4-:R-:W-:-:S02]  /*88780*/  IMAD.MOV.U32 R29, RZ, RZ, R28 ;  /* 0x000000ffff1d7224 */ /* 0x010fc400078e001c */
[----:B------:R-:W4:Y:S04]  /*88790*/  LDL R28, [R1+0x78] ;  /* 0x00007800011c7983 */ /* 0x000f280000100800 */
[----:B---3--:R1:W-:Y:S04]  /*887a0*/  STL.64 [R1+0x5e50], R12 ;  /* 0x005e500c01007387 */ /* 0x0083e80000100a00 */
[----:B-1----:R0:W3:Y:S04]  /*887b0*/  LDL.64 R12, [R1+0x4780] ;  /* 0x00478000010c7983 */ /* 0x0020e80000100a00 */
[----:B------:R1:W-:Y:S04]  /*887c0*/  STL [R1+0x4770], R16 ;  /* 0x0047701001007387 */ /* 0x0003e80000100800 */
[----:B-1----:R-:W2:Y:S04]  /*887d0*/  LDL.LU.64 R16, [R1+0x5e68] ;  /* 0x005e680001107983 */ /* 0x002ea80000300a00 */
[----:B------:R-:W-:Y:S04]  /*887e0*/  STL.64 [R1+0x5e58], R4 ;  /* 0x005e580401007387 */ /* 0x000fe80000100a00 */
[----:B------:R1:W-:Y:S04]  /*887f0*/  STL [R1+0x5e60], R5 ;  /* 0x005e600501007387 */ /* 0x0003e80000100800 */
[----:B-1----:R0:W4:Y:S01]  /*88800*/  LDL.64 R4, [R1+0x4770] ;  /* 0x0047700001047983 */ /* 0x0021220000100a00 */
[----:B---3--:R-:W-:-:S03]  /*88810*/  IMAD.X R13, R3, 0x1, R2, P4 ;  /* 0x00000001030d7824 */ /* 0x008fc600020e0602 */
[----:B----4-:R-:W3:Y:S04]  /*88820*/  LDL.LU R5, [R1+0x74] ;  /* 0x0000740001057983 */ /* 0x010ee80000300800 */
[----:B------:R-:W3:Y:S04]  /*88830*/  LDL.LU R3, [R1+0x5e64] ;  /* 0x005e640001037983 */ /* 0x000ee80000300800 */
[----:B------:R-:W-:Y:S04]  /*88840*/  STL [R1+0x4784], R13 ;  /* 0x0047840d01007387 */ /* 0x000fe80000100800 */
[----:B--2---:R1:W-:Y:S04]  /*88850*/  STL.64 [R1+0x5e48], R16 ;  /* 0x005e481001007387 */ /* 0x0043e80000100a00 */
[----:B-1----:R0:W2:Y:S04]  /*88860*/  LDL.64 R16, [R1+0x4778] ;  /* 0x0047780001107983 */ /* 0x0020a80000100a00 */
[----:B--2---:R-:W2:Y:S02]  /*88870*/  LDL R17, [R1+0x1c4] ;  /* 0x0001c40001117983 */ /* 0x004ea40000100800 */
[----:B--2---:R-:W-:-:S05]  /*88880*/  IMAD.X R17, R17, 0x1, R27, P2 ;  /* 0x0000000111117824 */ /* 0x004fca00010e061b */
[----:B------:R1:W-:Y:S04]  /*88890*/  STL [R1+0x477c], R17 ;  /* 0x00477c1101007387 */ /* 0x0003e80000100800 */
[----:B-1----:R-:W2:Y:S01]  /*888a0*/  LDL.LU R17, [R1+0x1c4] ;  /* 0x0001c40001117983 */ /* 0x002ea20000300800 */
[C---:B---3--:R-:W-:Y:S02]  /*888b0*/  IADD3 R12, P4, R5.reuse, R3, RZ ;  /* 0x00000003050c7210 */ /* 0x048fe40007f9e0ff */
[----:B------:R-:W-:Y:S01]  /*888c0*/  IADD3 R16, P2, R5, R0, RZ ;  /* 0x0000000005107210 */ /* 0x000fe20007f5e0ff */
[----:B--2---:R-:W-:-:S05]  /*888d0*/  IMAD.X R5, R17, 0x1, R7, P1 ;  /* 0x0000000111057824 */ /* 0x004fca00008e0607 */
[----:B------:R1:W-:Y:S04]  /*888e0*/  STL [R1+0x4774], R5 ;  /* 0x0047740501007387 */ /* 0x0003e80000100800 */
[----:B-1----:R0:W2:Y:S01]  /*888f0*/  LDL.LU R5, [R1+0x5e60] ;  /* 0x005e600001057983 */ /* 0x0020a20000300800 */
[----:B------:R-:W-:-:S05]  /*88900*/  IADD3 R4, P1, R28, R6, RZ ;  /* 0x000000061c047210 */ /* 0x000fca0007f3e0ff */
[----:B------:R2:W-:Y:S04]  /*88910*/  STL [R1+0x4758], R4 ;  /* 0x0047580401007387 */ /* 0x0005e80000100800 */
[----:B--2---:R-:W2:Y:S04]  /*88920*/  LDL.LU.64 R4, [R1+0x5e58] ;  /* 0x005e580001047983 */ /* 0x004ea80000300a00 */
[----:B------:R1:W-:Y:S04]  /*88930*/  STL [R1+0x5e38], R6 ;  /* 0x005e380601007387 */ /* 0x0003e80000100800 */
[----:B-1----:R-:W3:Y:S01]  /*88940*/  LDL.LU R6, [R1+0x78] ;  /* 0x0000780001067983 */ /* 0x002ee20000300800 */
[----:B--2---:R-:W-:-:S05]  /*88950*/  IMAD.X R13, R17, 0x1, R4, P4 ;  /* 0x00000001110d7824 */ /* 0x004fca00020e0604 */
[----:B------:R1:W-:Y:S04]  /*88960*/  STL.64 [R1+0x4768], R12 ;  /* 0x0047680c01007387 */ /* 0x0003e80000100a00 */
[----:B-1----:R-:W2:Y:S01]  /*88970*/  LDL.LU.64 R12, [R1+0x5e50] ;  /* 0x005e5000010c7983 */ /* 0x002ea20000300a00 */
[----:B------:R-:W-:Y:S02]  /*88980*/  IMAD.MOV.U32 R28, RZ, RZ, R21 ;  /* 0x000000ffff1c7224 */ /* 0x000fe400078e0015 */
[----:B------:R-:W-:Y:S02]  /*88990*/  IMAD.X R17, R17, 0x1, R2, P2 ;  /* 0x0000000111117824 */ /* 0x000fe400010e0602 */
[----:B--2---:R-:W-:Y:S02]  /*889a0*/  IMAD.MOV.U32 R21, RZ, RZ, R12 ;  /* 0x000000ffff157224 */ /* 0x004fe400078e000c */
[----:B------:R-:W-:-:S05]  /*889b0*/  IMAD.MOV.U32 R12, RZ, RZ, R8 ;  /* 0x000000ffff0c7224 */ /* 0x000fca00078e0008 */
[----:B------:R1:W-:Y:S04]  /*889c0*/  STL.64 [R1+0x5e40], R12 ;  /* 0x005e400c01007387 */ /* 0x0003e80000100a00 */
[----:B------:R2:W-:Y:S01]  /*889d0*/  STL.64 [R1+0x4760], R16 ;  /* 0x0047601001007387 */ /* 0x0005e20000100a00 */
[----:B-1----:R-:W-:-:S03]  /*889e0*/  IMAD.MOV.U32 R12, RZ, RZ, R9 ;  /* 0x000000ffff0c7224 */ /* 0x002fc600078e0009 */
[----:B--2---:R-:W2:Y:S04]  /*889f0*/  LDL.LU.64 R16, [R1+0x5e48] ;  /* 0x005e480001107983 */ /* 0x004ea80000300a00 */
[----:B------:R1:W-:Y:S01]  /*88a00*/  STL [R1+0x5e2c], R23 ;  /* 0x005e2c1701007387 */ /* 0x0003e20000100800 */
[----:B------:R-:W-:Y:S01]  /*88a10*/  IMAD.MOV.U32 R9, RZ, RZ, R12 ;  /* 0x000000ffff097224 */ /* 0x000fe200078e000c */
[C---:B---3--:R-:W-:Y:S02]  /*88a20*/  IADD3 R12, P2, R6.reuse, R3, RZ ;  /* 0x00000003060c7210 */ /* 0x048fe40007f5e0ff */
[----:B-1----:R-:W3:Y:S04]  /*88a30*/  LDL.LU R23, [R1+0x1c0] ;  /* 0x0001c00001177983 */ /* 0x002ee80000300800 */
[----:B------:R1:W-:Y:S04]  /*88a40*/  STL.64 [R1+0x5e18], R10 ;  /* 0x005e180a01007387 */ /* 0x0003e80000100a00 */
[----:B-1----:R0:W3:Y:S04]  /*88a50*/  LDL.64 R10, [R1+0x4758] ;  /* 0x00475800010a7983 */ /* 0x0020e80000100a00 */
[----:B------:R1:W-:Y:S04]  /*88a60*/  STL [R1+0x4748], R12 ;  /* 0x0047480c01007387 */ /* 0x0003e80000100800 */
[----:B-1----:R-:W4:Y:S01]  /*88a70*/  LDL.LU.64 R12, [R1+0x5e40] ;  /* 0x005e4000010c7983 */ /* 0x002f220000300a00 */
[----:B------:R-:W-:-:S03]  /*88a80*/  IADD3 R8, P4, R6, R5, RZ ;  /* 0x0000000506087210 */ /* 0x000fc60007f9e0ff */
[----:B------:R-:W-:Y:S04]  /*88a90*/  STL.64 [R1+0x5e20], R26 ;  /* 0x005e201a01007387 */ /* 0x000fe80000100a00 */
[----:B------:R1:W-:Y:S01]  /*88aa0*/  STL [R1+0x5e28], R27 ;  /* 0x005e281b01007387 */ /* 0x0003e20000100800 */
[C---:B---3--:R-:W-:Y:S02]  /*88ab0*/  IMAD.X R11, R23.reuse, 0x1, R27, P1 ;  /* 0x00000001170b7824 */ /* 0x048fe400008e061b */
[----:B-1----:R-:W-:Y:S02]  /*88ac0*/  IMAD.MOV.U32 R27, RZ, RZ, R9 ;  /* 0x000000ffff1b7224 */ /* 0x002fe400078e0009 */
[C---:B------:R-:W-:Y:S01]  /*88ad0*/  IMAD.X R9, R23.reuse, 0x1, R7, P4 ;  /* 0x0000000117097824 */ /* 0x040fe200020e0607 */
[----:B------:R-:W-:Y:S01]  /*88ae0*/  IADD3 R26, P1, R6, R0, RZ ;  /* 0x00000000061a7210 */ /* 0x000fe20007f3e0ff */
[----:B------:R-:W-:Y:S04]  /*88af0*/  STL [R1+0x475c], R11 ;  /* 0x00475c0b01007387 */ /* 0x000fe80000100800 */
[----:B------:R-:W3:Y:S04]  /*88b00*/  LDL.LU R6, [R1+0x5e38] ;  /* 0x005e380001067983 */ /* 0x000ee80000300800 */
[----:B------:R1:W-:Y:S04]  /*88b10*/  STL.64 [R1+0x4750], R8 ;  /* 0x0047500801007387 */ /* 0x0003e80000100a00 */
[----:B-1----:R-:W2:Y:S04]  /*88b20*/  LDL.LU.64 R8, [R1+0x5e30] ;  /* 0x005e300001087983 */ /* 0x002ea80000300a00 */
[----:B----4-:R1:W-:Y:S04]  /*88b30*/  STL.64 [R1+0x5e10], R12 ;  /* 0x005e100c01007387 */ /* 0x0103e80000100a00 */
[----:B-1----:R0:W4:Y:S02]  /*88b40*/  LDL.64 R12, [R1+0x4748] ;  /* 0x00474800010c7983 */ /* 0x0021240000100a00 */
[----:B----4-:R-:W-:-:S05]  /*88b50*/  IMAD.X R13, R23, 0x1, R4, P2 ;  /* 0x00000001170d7824 */ /* 0x010fca00010e0604 */
[----:B------:R1:W-:Y:S02]  /*88b60*/  STL [R1+0x474c], R13 ;  /* 0x00474c0d01007387 */ /* 0x0003e40000100800 */
[----:B-1----:R-:W-:Y:S02]  /*88b70*/  IMAD.MOV.U32 R13, RZ, RZ, R27 ;  /* 0x000000ffff0d7224 */ /* 0x002fe400078e001b */
[----:B------:R-:W-:Y:S02]  /*88b80*/  IMAD.X R27, R23, 0x1, R2, P1 ;  /* 0x00000001171b7824 */ /* 0x000fe400008e0602 */
[----:B------:R-:W4:Y:S04]  /*88b90*/  LDL.LU R23, [R1+0x5e2c] ;  /* 0x005e2c0001177983 */ /* 0x000f280000300800 */
[----:B------:R1:W-:Y:S04]  /*88ba0*/  STL.64 [R1+0x4740], R26 ;  /* 0x0047401a01007387 */ /* 0x0003e80000100a00 */
[----:B-1----:R0:W3:Y:S01]  /*88bb0*/  LDL.LU R27, [R1+0x5e28] ;  /* 0x005e2800011b7983 */ /* 0x0020e20000300800 */
[----:B--2---:R-:W-:-:S05]  /*88bc0*/  IADD3 R26, P1, R8, R3, RZ ;  /* 0x00000003081a7210 */ /* 0x004fca0007f3e0ff */
[----:B------:R3:W-:Y:S04]  /*88bd0*/  STL [R1+0x4728], R26 ;  /* 0x0047281a01007387 */ /* 0x0007e80000100800 */
[----:B---3--:R-:W2:Y:S01]  /*88be0*/  LDL.LU.64 R26, [R1+0x5e20] ;  /* 0x005e2000011a7983 */ /* 0x008ea20000300a00 */
[----:B------:R-:W-:-:S05]  /*88bf0*/  IADD3 R10, P4, R8, R6, RZ ;  /* 0x00000006080a7210 */ /* 0x000fca0007f9e0ff */
[----:B--2---:R-:W-:-:S05]  /*88c00*/  IMAD.X R11, R9, 0x1, R27, P4 ;  /* 0x00000001090b7824 */ /* 0x004fca00020e061b */
[----:B------:R1:W-:Y:S04]  /*88c10*/  STL.64 [R1+0x4738], R10 ;  /* 0x0047380a01007387 */ /* 0x0003e80000100a00 */
[----:B-1----:R-:W2:Y:S01]  /*88c20*/  LDL.LU.64 R10, [R1+0x5e18] ;  /* 0x005e1800010a7983 */ /* 0x002ea20000300a00 */
[----:B------:R-:W-:-:S03]  /*88c30*/  IADD3 R12, P2, R8, R5, RZ ;  /* 0x00000005080c7210 */ /* 0x000fc60007f5e0ff */
[----:B--2---:R1:W-:Y:S02]  /*88c40*/  STL.64 [R1+0x5e00], R10 ;  /* 0x005e000a01007387 */ /* 0x0043e40000100a00 */
[----:B-1----:R-:W-:Y:S02]  /*88c50*/  IMAD.MOV.U32 R11, RZ, RZ, R8 ;  /* 0x000000ffff0b7224 */ /* 0x002fe400078e0008 */
[----:B------:R-:W2:Y:S03]  /*88c60*/  LDL.LU R8, [R1+0x1b0] ;  /* 0x0001b00001087983 */ /* 0x000ea60000300800 */
[----:B------:R-:W-:Y:S01]  /*88c70*/  IADD3 R10, P4, R11, R0, RZ ;  /* 0x000000000b0a7210 */ /* 0x000fe20007f9e0ff */
[----:B------:R-:W-:Y:S02]  /*88c80*/  IMAD.MOV.U32 R11, RZ, RZ, R13 ;  /* 0x000000ffff0b7224 */ /* 0x000fe400078e000d */
[----:B------:R-:W-:Y:S01]  /*88c90*/  IMAD.X R13, R9, 0x1, R7, P2 ;  /* 0x00000001090d7824 */ /* 0x000fe200010e0607 */
[----:B--2---:R1:W-:Y:S04]  /*88ca0*/  STL [R1+0x5dc8], R8 ;  /* 0x005dc80801007387 */ /* 0x0043e80000100800 */
[----:B-1----:R-:W2:Y:S04]  /*88cb0*/  LDL.LU R8, [R1+0x1b8] ;  /* 0x0001b80001087983 */ /* 0x002ea80000300800 */
[----:B------:R1:W-:Y:S04]  /*88cc0*/  STL.64 [R1+0x4730], R12 ;  /* 0x0047300c01007387 */ /* 0x0003e80000100a00 */
[----:B-1----:R-:W3:Y:S04]  /*88cd0*/  LDL.LU.64 R12, [R1+0x5e10] ;  /* 0x005e1000010c7983 */ /* 0x002ee80000300a00 */
[----:B---3--:R1:W-:Y:S04]  /*88ce0*/  STL.64 [R1+0x5de8], R12 ;  /* 0x005de80c01007387 */ /* 0x0083e80000100a00 */
[----:B-1----:R0:W3:Y:S04]  /*88cf0*/  LDL.64 R12, [R1+0x4728] ;  /* 0x00472800010c7983 */ /* 0x0020e80000100a00 */
[----:B------:R1:W-:Y:S04]  /*88d00*/  STL.64 [R1+0x5df0], R16 ;  /* 0x005df01001007387 */ /* 0x0003e80000100a00 */
[----:B-1----:R-:W4:Y:S04]  /*88d10*/  LDL.LU R16, [R1+0x80] ;  /* 0x0000800001107983 */ /* 0x002f280000300800 */
[----:B------:R1:W-:Y:S02]  /*88d20*/  STL.64 [R1+0x5df8], R20 ;  /* 0x005df81401007387 */ /* 0x0003e40000100a00 */
[----:B-1----:R-:W-:-:S02]  /*88d30*/  IMAD.MOV.U32 R21, RZ, RZ, R11 ;  /* 0x000000ffff157224 */ /* 0x002fc400078e000b */
[C---:B------:R-:W-:Y:S02]  /*88d40*/  IMAD.X R11, R9.reuse, 0x1, R2, P4 ;  /* 0x00000001090b7824 */ /* 0x040fe400020e0602 */
[----:B---3--:R-:W-:-:S05]  /*88d50*/  IMAD.X R13, R9, 0x1, R4, P1 ;  /* 0x00000001090d7824 */ /* 0x008fca00008e0604 */
[----:B------:R-:W-:Y:S04]  /*88d60*/  STL [R1+0x472c], R13 ;  /* 0x00472c0d01007387 */ /* 0x000fe80000100800 */
[----:B------:R-:W-:Y:S04]  /*88d70*/  STL.64 [R1+0x5de0], R4 ;  /* 0x005de00401007387 */ /* 0x000fe80000100a00 */
[----:B------:R-:W3:Y:S04]  /*88d80*/  LDL.LU R9, [R1+0x5e08] ;  /* 0x005e080001097983 */ /* 0x000ee80000300800 */
[----:B------:R1:W-:Y:S04]  /*88d90*/  STL.64 [R1+0x4720], R10 ;  /* 0x0047200a01007387 */ /* 0x0003e80000100a00 */
[----:B-1----:R-:W3:Y:S01]  /*88da0*/  LDL.LU.64 R10, [R1+0x5e00] ;  /* 0x005e0000010a7983 */ /* 0x002ee20000300a00 */
[----:B----4-:R-:W-:-:S02]  /*88db0*/  IADD3 R20, P2, R16, R6, RZ ;  /* 0x0000000610147210 */ /* 0x010fc40007f5e0ff */
[----:B------:R-:W-:-:S05]  /*88dc0*/  IADD3 R12, P1, R16, R5, RZ ;  /* 0x00000005100c7210 */ /* 0x000fca0007f3e0ff */
[----:B--2---:R-:W-:Y:S01]  /*88dd0*/  IMAD.X R13, R8, 0x1, R7, P1 ;  /* 0x00000001080d7824 */ /* 0x004fe200008e0607 */
[----:B---3--:R1:W-:Y:S04]  /*88de0*/  STL.64 [R1+0x5dd8], R10 ;  /* 0x005dd80a01007387 */ /* 0x0083e80000100a00 */
[----:B------:R-:W-:Y:S01]  /*88df0*/  STL.64 [R1+0x5dd0], R2 ;  /* 0x005dd00201007387 */ /* 0x000fe20000100a00 */
[----:B-1----:R-:W-:Y:S01]  /*88e00*/  IMAD.MOV.U32 R11, RZ, RZ, R21 ;  /* 0x000000ffff0b7224 */ /* 0x002fe200078e0015 */
[----:B------:R-:W-:Y:S01]  /*88e10*/  IADD3 R10, P4, R16, R3, RZ ;  /* 0x00000003100a7210 */ /* 0x000fe20007f9e0ff */
[----:B------:R-:W-:Y:S01]  /*88e20*/  IMAD.X R21, R8, 0x1, R27, P2 ;  /* 0x0000000108157824 */ /* 0x000fe200010e061b */
[----:B------:R-:W-:-:S04]  /*88e30*/  IADD3 R16, P2, R16, R0, RZ ;  /* 0x0000000010107210 */ /* 0x000fc80007f5e0ff */
[----:B------:R1:W-:Y:S04]  /*88e40*/  STL.64 [R1+0x4718], R20 ;  /* 0x0047181401007387 */ /* 0x0003e80000100a00 */
[----:B-1----:R-:W2:Y:S04]  /*88e50*/  LDL.LU.64 R20, [R1+0x5df8] ;  /* 0x005df80001147983 */ /* 0x002ea80000300a00 */
[----:B------:R1:W-:Y:S04]  /*88e60*/  STL [R1+0x4700], R16 ;  /* 0x0047001001007387 */ /* 0x0003e80000100800 */
[----:B-1----:R-:W3:Y:S04]  /*88e70*/  LDL.LU.64 R16, [R1+0x5df0] ;  /* 0x005df00001107983 */ /* 0x002ee80000300a00 */
[----:B------:R1:W-:Y:S04]  /*88e80*/  STL.64 [R1+0x4710], R12 ;  /* 0x0047100c01007387 */ /* 0x0003e80000100a00 */
[----:B-1----:R-:W4:Y:S04]  /*88e90*/  LDL.LU.64 R12, [R1+0x5de8] ;  /* 0x005de800010c7983 */ /* 0x002f280000300a00 */
[----:B------:R1:W-:Y:S04]  /*88ea0*/  STL.64 [R1+0x5db8], R28 ;  /* 0x005db81c01007387 */ /* 0x0003e80000100a00 */
[----:B-1----:R-:W2:Y:S02]  /*88eb0*/  LDL.LU R28, [R1+0x84] ;  /* 0x00008400011c7983 */ /* 0x002ea40000300800 */
[----:B--2---:R-:W-:-:S05]  /*88ec0*/  IADD3 R4, P1, R28, R6, RZ ;  /* 0x000000061c047210 */ /* 0x004fca0007f3e0ff */
[----:B------:R1:W-:Y:S04]  /*88ed0*/  STL [R1+0x46f8], R4 ;  /* 0x0046f80401007387 */ /* 0x0003e80000100800 */
[----:B-1----:R-:W2:Y:S04]  /*88ee0*/  LDL.LU.64 R4, [R1+0x5de0] ;  /* 0x005de00001047983 */ /* 0x002ea80000300a00 */
[----:B------:R1:W-:Y:S04]  /*88ef0*/  STL.64 [R1+0x5dc0], R6 ;  /* 0x005dc00601007387 */ /* 0x0003e80000100a00 */
[----:B-1----:R0:W3:Y:S02]  /*88f00*/  LDL.64 R6, [R1+0x46f8] ;  /* 0x0046f80001067983 */ /* 0x0020e40000100a00 */
[----:B---3--:R-:W-:-:S02]  /*88f10*/  IMAD.MOV.U32 R7, RZ, RZ, R11 ;  /* 0x000000ffff077224 */ /* 0x008fc400078e000b */
[----:B--2---:R-:W-:-:S05]  /*88f20*/  IMAD.X R11, R8, 0x1, R4, P4 ;  /* 0x00000001080b7824 */ /* 0x004fca00020e0604 */
[----:B------:R1:W-:Y:S04]  /*88f30*/  STL.64 [R1+0x4708], R10 ;  /* 0x0047080a01007387 */ /* 0x0003e80000100a00 */
[----:B-1----:R-:W2:Y:S01]  /*88f40*/  LDL.LU.64 R10, [R1+0x5dd8] ;  /* 0x005dd800010a7983 */ /* 0x002ea20000300a00 */
[----:B------:R-:W-:-:S03]  /*88f50*/  IADD3 R2, P4, R28, R5, RZ ;  /* 0x000000051c027210 */ /* 0x000fc60007f9e0ff */
[----:B--2---:R1:W-:Y:S04]  /*88f60*/  STL.64 [R1+0x5da0], R10 ;  /* 0x005da00a01007387 */ /* 0x0043e80000100a00 */
[----:B-1----:R0:W2:Y:S04]  /*88f70*/  LDL.64 R10, [R1+0x4700] ;  /* 0x00470000010a7983 */ /* 0x0020a80000100a00 */
[----:B------:R1:W-:Y:S04]  /*88f80*/  STL [R1+0x46f0], R2 ;  /* 0x0046f00201007387 */ /* 0x0003e80000100800 */
[----:B-1----:R-:W2:Y:S04]  /*88f90*/  LDL.LU.64 R2, [R1+0x5dd0] ;  /* 0x005dd00001027983 */ /* 0x002ea80000300a00 */
[----:B------:R-:W-:Y:S04]  /*88fa0*/  STL.64 [R1+0x5da8], R4 ;  /* 0x005da80401007387 */ /* 0x000fe80000100a00 */
[----:B------:R1:W-:Y:S04]  /*88fb0*/  STL [R1+0x5db0], R5 ;  /* 0x005db00501007387 */ /* 0x0003e80000100800 */
[----:B-1----:R0:W3:Y:S01]  /*88fc0*/  LDL.64 R4, [R1+0x46f0] ;  /* 0x0046f00001047983 */ /* 0x0020e20000100a00 */
[----:B--2---:R-:W-:-:S03]  /*88fd0*/  IMAD.X R11, R8, 0x1, R2, P2 ;  /* 0x00000001080b7824 */ /* 0x004fc600010e0602 */
[----:B------:R-:W2:Y:S01]  /*88fe0*/  LDL.LU R8, [R1+0x5dc8] ;  /* 0x005dc80001087983 */ /* 0x000ea20000300800 */
[----:B------:R-:W-:-:S03]  /*88ff0*/  IADD3 R10, P2, R28, R3, RZ ;  /* 0x000000031c0a7210 */ /* 0x000fc60007f5e0ff */
[----:B------:R1:W-:Y:S02]  /*89000*/  STL [R1+0x4704], R11 ;  /* 0x0047040b01007387 */ /* 0x0003e40000100800 */
[----:B-1----:R-:W-:Y:S02]  /*89010*/  IMAD.MOV.U32 R11, RZ, RZ, R7 ;  /* 0x000000ffff0b7224 */ /* 0x002fe400078e0007 */
[----:B------:R-:W-:Y:S01]  /*89020*/  IMAD.X R7, R9, 0x1, R27, P1 ;  /* 0x0000000109077824 */ /* 0x000fe200008e061b */
[----:B------:R-:W-:-:S04]  /*89030*/  IADD3 R28, P1, R28, R0, RZ ;  /* 0x000000001c1c7210 */ /* 0x000fc80007f3e0ff */
[----:B------:R1:W-:Y:S04]  /*89040*/  STL [R1+0x46fc], R7 ;  /* 0x0046fc0701007387 */ /* 0x0003e80000100800 */
[----:B-1----:R-:W3:Y:S04]  /*89050*/  LDL.LU.64 R6, [R1+0x5dc0] ;  /* 0x005dc00001067983 */ /* 0x002ee80000300a00 */
[----:B------:R1:W-:Y:S04]  /*89060*/  STL [R1+0x46e0], R28 ;  /* 0x0046e01c01007387 */ /* 0x0003e80000100800 */
[----:B-1----:R-:W4:Y:S01]  /*89070*/  LDL.LU.64 R28, [R1+0x5db8] ;  /* 0x005db800011c7983 */ /* 0x002f220000300a00 */
[----:B---3--:R-:W-:-:S03]  /*89080*/  IMAD.X R5, R9, 0x1, R7, P4 ;  /* 0x0000000109057824 */ /* 0x008fc600020e0607 */
[----:B----4-:R1:W-:Y:S04]  /*89090*/  STL.64 [R1+0x5d88], R28 ;  /* 0x005d881c01007387 */ /* 0x0103e80000100a00 */
[----:B-1----:R-:W3:Y:S04]  /*890a0*/  LDL R29, [R1+0x88] ;  /* 0x00008800011d7983 */ /* 0x002ee80000100800 */
[----:B------:R1:W-:Y:S04]  /*890b0*/  STL [R1+0x46f4], R5 ;  /* 0x0046f40501007387 */ /* 0x0003e80000100800 */
[----:B-1----:R0:W4:Y:S01]  /*890c0*/  LDL.LU R5, [R1+0x5db0] ;  /* 0x005db00001057983 */ /* 0x0021220000300800 */
[----:B---3--:R-:W-:-:S05]  /*890d0*/  IADD3 R4, P4, R29, R6, RZ ;  /* 0x000000061d047210 */ /* 0x008fca0007f9e0ff */
[----:B------:R4:W-:Y:S04]  /*890e0*/  STL [R1+0x46d8], R4 ;  /* 0x0046d80401007387 */ /* 0x0009e80000100800 */
[----:B----4-:R-:W3:Y:S04]  /*890f0*/  LDL.LU.64 R4, [R1+0x5da8] ;  /* 0x005da80001047983 */ /* 0x010ee80000300a00 */
[----:B------:R1:W-:Y:S04]  /*89100*/  STL.64 [R1+0x5d90], R6 ;  /* 0x005d900601007387 */ /* 0x0003e80000100a00 */
[----:B-1----:R0:W4:Y:S02]  /*89110*/  LDL.64 R6, [R1+0x46d8] ;  /* 0x0046d80001067983 */ /* 0x0021240000100a00 */
[----:B----4-:R-:W-:-:S02]  /*89120*/  IMAD.MOV.U32 R7, RZ, RZ, R11 ;  /* 0x000000ffff077224 */ /* 0x010fc400078e000b */
[----:B---3--:R-:W-:-:S05]  /*89130*/  IMAD.X R11, R9, 0x1, R4, P2 ;  /* 0x00000001090b7824 */ /* 0x008fca00010e0604 */
[----:B------:R1:W-:Y:S04]  /*89140*/  STL.64 [R1+0x46e8], R10 ;  /* 0x0046e80a01007387 */ /* 0x0003e80000100a00 */
[----:B-1----:R-:W3:Y:S04]  /*89150*/  LDL.LU.64 R10, [R1+0x5da0] ;  /* 0x005da000010a7983 */ /* 0x002ee80000300a00 */
[----:B---3--:R1:W-:Y:S04]  /*89160*/  STL.64 [R1+0x5d80], R10 ;  /* 0x005d800a01007387 */ /* 0x0083e80000100a00 */
[----:B-1----:R0:W3:Y:S01]  /*89170*/  LDL.64 R10, [R1+0x46e0] ;  /* 0x0046e000010a7983 */ /* 0x0020e20000100a00 */
[----:B------:R-:W-:-:S03]  /*89180*/  IADD3 R28, P2, R29, R5, RZ ;  /* 0x000000051d1c7210 */ /* 0x000fc60007f5e0ff */
[----:B------:R-:W4:Y:S01]  /*89190*/  LDL.LU R29, [R1+0x88] ;  /* 0x00008800011d7983 */ /* 0x000f220000300800 */
[----:B---3--:R-:W-:-:S03]  /*891a0*/  IMAD.X R11, R9, 0x1, R2, P1 ;  /* 0x00000001090b7824 */ /* 0x008fc600008e0602 */
[----:B------:R-:W3:Y:S04]  /*891b0*/  LDL.LU R9, [R1+0x5d98] ;  /* 0x005d980001097983 */ /* 0x000ee80000300800 */
[----:B------:R1:W-:Y:S02]  /*891c0*/  STL [R1+0x46e4], R11 ;  /* 0x0046e40b01007387 */ /* 0x0003e40000100800 */
[----:B-1----:R-:W-:Y:S02]  /*891d0*/  IMAD.MOV.U32 R11, RZ, RZ, R7 ;  /* 0x000000ffff0b7224 */ /* 0x002fe400078e0007 */
[----:B--2---:R-:W-:-:S05]  /*891e0*/  IMAD.X R7, R8, 0x1, R27, P4 ;  /* 0x0000000108077824 */ /* 0x004fca00020e061b */
[----:B------:R1:W-:Y:S04]  /*891f0*/  STL [R1+0x46dc], R7 ;  /* 0x0046dc0701007387 */ /* 0x0003e80000100800 */
[----:B-1----:R-:W2:Y:S01]  /*89200*/  LDL.LU.64 R6, [R1+0x5d90] ;  /* 0x005d900001067983 */ /* 0x002ea20000300a00 */
[----:B----4-:R-:W-:-:S03]  /*89210*/  IADD3 R10, P1, R29, R3, RZ ;  /* 0x000000031d0a7210 */ /* 0x010fc60007f3e0ff */
[----:B------:R1:W-:Y:S02]  /*89220*/  STL.64 [R1+0x5d70], R26 ;  /* 0x005d701a01007387 */ /* 0x0003e40000100a00 */
[----:B-1----:R-:W-:Y:S01]  /*89230*/  IADD3 R26, P4, R29, R0, RZ ;  /* 0x000000001d1a7210 */ /* 0x002fe20007f9e0ff */
[----:B--2---:R-:W-:-:S05]  /*89240*/  IMAD.X R29, R8, 0x1, R7, P2 ;  /* 0x00000001081d7824 */ /* 0x004fca00010e0607 */
[----:B------:R1:W-:Y:S04]  /*89250*/  STL.64 [R1+0x46d0], R28 ;  /* 0x0046d01c01007387 */ /* 0x0003e80000100a00 */
[----:B-1----:R-:W2:Y:S04]  /*89260*/  LDL.LU.64 R28, [R1+0x5d88] ;  /* 0x005d8800011c7983 */ /* 0x002ea80000300a00 */
[----:B--2---:R1:W-:Y:S04]  /*89270*/  STL.64 [R1+0x5d60], R28 ;  /* 0x005d601c01007387 */ /* 0x0043e80000100a00 */
[----:B------:R-:W-:Y:S01]  /*89280*/  STL.64 [R1+0x5d68], R6 ;  /* 0x005d680601007387 */ /* 0x000fe20000100a00 */
[----:B-1----:R-:W-:-:S02]  /*89290*/  IMAD.MOV.U32 R29, RZ, RZ, R11 ;  /* 0x000000ffff1d7224 */ /* 0x002fc400078e000b */
[----:B------:R-:W-:-:S05]  /*892a0*/  IMAD.X R11, R8, 0x1, R4, P1 ;  /* 0x00000001080b7824 */ /* 0x000fca00008e0604 */
[----:B------:R1:W-:Y:S04]  /*892b0*/  STL.64 [R1+0x46c8], R10 ;  /* 0x0046c80a01007387 */ /* 0x0003e80000100a00 */
[----:B-1----:R-:W2:Y:S01]  /*892c0*/  LDL.LU.64 R10, [R1+0x5d80] ;  /* 0x005d8000010a7983 */ /* 0x002ea20000300a00 */
[----:B------:R-:W-:Y:S01]  /*892d0*/  IMAD.X R27, R8, 0x1, R2, P4 ;  /* 0x00000001081b7824 */ /* 0x000fe200020e0602 */
[C---:B---3--:R-:W-:Y:S02]  /*892e0*/  IADD3 R28, P2, R9.reuse, R6, RZ ;  /* 0x00000006091c7210 */ /* 0x048fe40007f5e0ff */
[C---:B------:R-:W-:Y:S01]  /*892f0*/  IADD3 R6, P4, R9.reuse, R3, RZ ;  /* 0x0000000309067210 */ /* 0x040fe20007f9e0ff */
[----:B--2---:R-:W-:Y:S04]  /*89300*/  STL.64 [R1+0x5d58], R10 ;  /* 0x005d580a01007387 */ /* 0x004fe80000100a00 */
[----:B------:R-:W2:Y:S04]  /*89310*/  LDL.LU R8, [R1+0x5d78] ;  /* 0x005d780001087983 */ /* 0x000ea80000300800 */
[----:B------:R1:W-:Y:S04]  /*89320*/  STL.64 [R1+0x46c0], R26 ;  /* 0x0046c01a01007387 */ /* 0x0003e80000100a00 */
[----:B-1----:R-:W2:Y:S04]  /*89330*/  LDL.LU.64 R26, [R1+0x5d70] ;  /* 0x005d7000011a7983 */ /* 0x002ea80000300a00 */
[----:B------:R1:W-:Y:S04]  /*89340*/  STL [R1+0x46a8], R6 ;  /* 0x0046a80601007387 */ /* 0x0003e80000100800 */
[----:B-1----:R-:W3:Y:S04]  /*89350*/  LDL.LU.64 R6, [R1+0x5d68] ;  /* 0x005d680001067983 */ /* 0x002ee80000300a00 */
[----:B------:R1:W-:Y:S04]  /*89360*/  STL.64 [R1+0x5d50], R2 ;  /* 0x005d500201007387 */ /* 0x0003e80000100a00 */
[----:B-1----:R0:W4:Y:S01]  /*89370*/  LDL.64 R2, [R1+0x46a8] ;  /* 0x0046a80001027983 */ /* 0x0021220000100a00 */
[----:B------:R-:W-:Y:S01]  /*89380*/  IADD3 R10, P1, R9, R5, RZ ;  /* 0x00000005090a7210 */ /* 0x000fe20007f3e0ff */
[----:B----4-:R-:W-:-:S02]  /*89390*/  IMAD.MOV.U32 R3, RZ, RZ, R29 ;  /* 0x000000ffff037224 */ /* 0x010fc400078e001d */
[----:B--2---:R-:W-:Y:S01]  /*893a0*/  IMAD.X R29, R8, 0x1, R27, P2 ;  /* 0x00000001081d7824 */ /* 0x004fe200010e061b */
[----:B------:R-:W-:-:S04]  /*893b0*/  IADD3 R8, P2, R9, R0, RZ ;  /* 0x0000000009087210 */ /* 0x000fc80007f5e0ff */
[----:B------:R1:W-:Y:S04]  /*893c0*/  STL.64 [R1+0x46b8], R28 ;  /* 0x0046b81c01007387 */ /* 0x0003e80000100a00 */
[----:B-1----:R-:W2:Y:S04]  /*893d0*/  LDL.LU.64 R28, [R1+0x5d60] ;  /* 0x005d6000011c7983 */ /* 0x002ea80000300a00 */
[----:B------:R-:W3:Y:S04]  /*893e0*/  LDL.LU R9, [R1+0x1ac] ;  /* 0x0001ac0001097983 */ /* 0x000ee80000300800 */
[----:B--2---:R1:W-:Y:S01]  /*893f0*/  STL.64 [R1+0x5d38], R28 ;  /* 0x005d381c01007387 */ /* 0x0043e20000100a00 */
[----:B---3--:R-:W-:-:S03]  /*89400*/  IMAD.X R11, R9, 0x1, R7, P1 ;  /* 0x00000001090b7824 */ /* 0x008fc600008e0607 */
[----:B-1----:R-:W2:Y:S04]  /*89410*/  LDL.LU R28, [R1+0x90] ;  /* 0x00009000011c7983 */ /* 0x002ea80000300800 */
[----:B------:R1:W-:Y:S04]  /*89420*/  STL.64 [R1+0x46b0], R10 ;  /* 0x0046b00a01007387 */ /* 0x0003e80000100a00 */
[----:B-1----:R-:W3:Y:S04]  /*89430*/  LDL.LU.64 R10, [R1+0x5d58] ;  /* 0x005d5800010a7983 */ /* 0x002ee80000300a00 */
[----:B------:R1:W-:Y:S02]  /*89440*/  STL.64 [R1+0x5d40], R14 ;  /* 0x005d400e01007387 */ /* 0x0003e40000100a00 */
[----:B-1----:R-:W-:-:S02]  /*89450*/  IMAD.MOV.U32 R15, RZ, RZ, R3 ;  /* 0x000000ffff0f7224 */ /* 0x002fc400078e0003 */
[C---:B------:R-:W-:Y:S01]  /*89460*/  IMAD.X R3, R9.reuse, 0x1, R4, P4 ;  /* 0x0000000109037824 */ /* 0x040fe200020e0604 */
[----:B---3--:R-:W-:Y:S04]  /*89470*/  STL.64 [R1+0x5d30], R10 ;  /* 0x005d300a01007387 */ /* 0x008fe80000100a00 */
[----:B------:R1:W-:Y:S04]  /*89480*/  STL [R1+0x46ac], R3 ;  /* 0x0046ac0301007387 */ /* 0x0003e80000100800 */
[----:B-1----:R-:W3:Y:S01]  /*89490*/  LDL.LU.64 R2, [R1+0x5d50] ;  /* 0x005d500001027983 */ /* 0x002ee20000300a00 */
[----:B--2---:R-:W-:Y:S01]  /*894a0*/  IADD3 R10, P4, R28, R5, RZ ;  /* 0x000000051c0a7210 */ /* 0x004fe20007f9e0ff */
[----:B---3--:R-:W-:-:S05]  /*894b0*/  IMAD.X R9, R9, 0x1, R2, P2 ;  /* 0x0000000109097824 */ /* 0x008fca00010e0602 */
[----:B------:R1:W-:Y:S04]  /*894c0*/  STL.64 [R1+0x46a0], R8 ;  /* 0x0046a00801007387 */ /* 0x0003e80000100a00 */
[----:B------:R2:W-:Y:S04]  /*894d0*/  STL [R1+0x4690], R10 ;  /* 0x0046900a01007387 */ /* 0x0005e80000100800 */
[----:B-1----:R-:W3:Y:S01]  /*894e0*/  LDL.LU.64 R8, [R1+0x5d48] ;  /* 0x005d480001087983 */ /* 0x002ee20000300a00 */
[C---:B------:R-:W-:Y:S01]  /*894f0*/  IADD3 R14, P1, R28.reuse, R6, RZ ;  /* 0x000000061c0e7210 */ /* 0x040fe20007f3e0ff */
[----:B------:R-:W-:Y:S01]  /*89500*/  IMAD.MOV.U32 R11, RZ, RZ, R15 ;  /* 0x000000ffff0b7224 */ /* 0x000fe200078e000f */
[C---:B--2---:R-:W-:Y:S01]  /*89510*/  IADD3 R10, P2, R28.reuse, R3, RZ ;  /* 0x000000031c0a7210 */ /* 0x044fe20007f5e0ff */
[----:B------:R1:W-:Y:S04]  /*89520*/  STL.64 [R1+0x5d28], R2 ;  /* 0x005d280201007387 */ /* 0x0003e80000100a00 */
[----:B-1----:R-:W2:Y:S01]  /*89530*/  LDL R2, [R1+0x94] ;  /* 0x0000940001027983 */ /* 0x002ea20000100800 */
[----:B---3--:R-:W-:Y:S01]  /*89540*/  IMAD.X R15, R9, 0x1, R27, P1 ;  /* 0x00000001090f7824 */ /* 0x008fe200008e061b */
[----:B------:R-:W-:-:S04]  /*89550*/  IADD3 R28, P1, R28, R0, RZ ;  /* 0x000000001c1c7210 */ /* 0x000fc80007f3e0ff */
[----:B------:R1:W-:Y:S04]  /*89560*/  STL.64 [R1+0x4698], R14 ;  /* 0x0046980e01007387 */ /* 0x0003e80000100a00 */
[----:B-1----:R-:W3:Y:S04]  /*89570*/  LDL.LU.64 R14, [R1+0x5d40] ;  /* 0x005d4000010e7983 */ /* 0x002ee80000300a00 */
[----:B------:R1:W-:Y:S04]  /*89580*/  STL [R1+0x4680], R28 ;  /* 0x0046801c01007387 */ /* 0x0003e80000100800 */
[----:B-1----:R-:W4:Y:S04]  /*89590*/  LDL.LU.64 R28, [R1+0x5d38] ;  /* 0x005d3800011c7983 */ /* 0x002f280000300a00 */
[----:B----4-:R1:W-:Y:S04]  /*895a0*/  STL.64 [R1+0x5d18], R28 ;  /* 0x005d181c01007387 */ /* 0x0103e80000100a00 */
[----:B-1----:R0:W4:Y:S02]  /*895b0*/  LDL.64 R28, [R1+0x4690] ;  /* 0x00469000011c7983 */ /* 0x0021240000100a00 */
[----:B----4-:R-:W-:-:S05]  /*895c0*/  IMAD.X R29, R9, 0x1, R7, P4 ;  /* 0x00000001091d7824 */ /* 0x010fca00020e0607 */
[----:B------:R1:W-:Y:S02]  /*895d0*/  STL [R1+0x4694], R29 ;  /* 0x0046941d01007387 */ /* 0x0003e40000100800 */
[----:B-1----:R-:W-:Y:S02]  /*895e0*/  IMAD.MOV.U32 R29, RZ, RZ, R11 ;  /* 0x000000ffff1d7224 */ /* 0x002fe400078e000b */
[----:B------:R-:W-:-:S05]  /*895f0*/  IMAD.X R11, R9, 0x1, R4, P2 ;  /* 0x00000001090b7824 */ /* 0x000fca00010e0604 */
[----:B------:R1:W-:Y:S04]  /*89600*/  STL.64 [R1+0x4688], R10 ;  /* 0x0046880a01007387 */ /* 0x0003e80000100a00 */
[----:B-1----:R-:W4:Y:S04]  /*89610*/  LDL.LU.64 R10, [R1+0x5d30] ;  /* 0x005d3000010a7983 */ /* 0x002f280000300a00 */
[----:B----4-:R1:W-:Y:S04]  /*89620*/  STL.64 [R1+0x5d10], R10 ;  /* 0x005d100a01007387 */ /* 0x0103e80000100a00 */
[----:B-1----:R0:W4:Y:S04]  /*89630*/  LDL.64 R10, [R1+0x4680] ;  /* 0x00468000010a7983 */ /* 0x0021280000100a00 */
[----:B------:R1:W-:Y:S04]  /*89640*/  STL.64 [R1+0x5cf8], R12 ;  /* 0x005cf80c01007387 */ /* 0x0003e80000100a00 */
[----:B-1----:R-:W3:Y:S01]  /*89650*/  LDL.LU R13, [R1+0x94] ;  /* 0x00009400010d7983 */ /* 0x002ee20000300800 */
[----:B--2---:R-:W-:-:S02]  /*89660*/  IADD3 R28, P4, R2, R6, RZ ;  /* 0x00000006021c7210 */ /* 0x004fc40007f9e0ff */
[----:B---3--:R-:W-:-:S05]  /*89670*/  IADD3 R2, P2, R13, R5, RZ ;  /* 0x000000050d027210 */ /* 0x008fca0007f5e0ff */
[----:B------:R1:W-:Y:S04]  /*89680*/  STL [R1+0x4670], R2 ;  /* 0x0046700201007387 */ /* 0x0003e80000100800 */
[----:B-1----:R-:W4:Y:S02]  /*89690*/  LDL.LU.64 R2, [R1+0x5d28] ;  /* 0x005d280001027983 */ /* 0x002f240000300a00 */
[----:B----4-:R-:W-:Y:S02]  /*896a0*/  IMAD.X R11, R9, 0x1, R2, P1 ;  /* 0x00000001090b7824 */ /* 0x010fe400008e0602 */
[----:B------:R-:W2:Y:S04]  /*896b0*/  LDL.LU R9, [R1+0x5d20] ;  /* 0x005d200001097983 */ /* 0x000ea80000300800 */
[----:B------:R1:W-:Y:S04]  /*896c0*/  STL [R1+0x4684], R11 ;  /* 0x0046840b01007387 */ /* 0x0003e80000100800 */
[----:B------:R-:W-:Y:S01]  /*896d0*/  STL.64 [R1+0x5d08], R2 ;  /* 0x005d080201007387 */ /* 0x000fe20000100a00 */
[----:B-1----:R-:W-:-:S02]  /*896e0*/  IMAD.MOV.U32 R11, RZ, RZ, R29 ;  /* 0x000000ffff0b7224 */ /* 0x002fc400078e001d */
[----:B------:R-:W-:-:S05]  /*896f0*/  IMAD.X R29, R8, 0x1, R27, P4 ;  /* 0x00000001081d7824 */ /* 0x000fca00020e061b */
[----:B------:R1:W-:Y:S04]  /*89700*/  STL.64 [R1+0x4678], R28 ;  /* 0x0046781c01007387 */ /* 0x0003e80000100a00 */
[----:B-1----:R-:W3:Y:S01]  /*89710*/  LDL.LU.64 R28, [R1+0x5d18] ;  /* 0x005d1800011c7983 */ /* 0x002ee20000300a00 */
[----:B------:R-:W-:-:S03]  /*89720*/  IADD3 R10, P1, R13, R3, RZ ;  /* 0x000000030d0a7210 */ /* 0x000fc60007f3e0ff */
[----:B---3--:R1:W-:Y:S04]  /*89730*/  STL.64 [R1+0x5ce8], R28 ;  /* 0x005ce81c01007387 */ /* 0x0083e80000100a00 */
[----:B-1----:R0:W3:Y:S04]  /*89740*/  LDL.64 R28, [R1+0x4670] ;  /* 0x00467000011c7983 */ /* 0x0020e80000100a00 */
[----:B------:R1:W-:Y:S02]  /*89750*/  STL.64 [R1+0x5cf0], R14 ;  /* 0x005cf00e01007387 */ /* 0x0003e40000100a00 */
[----:B-1----:R-:W-:-:S02]  /*89760*/  IMAD.MOV.U32 R14, RZ, RZ, R11 ;  /* 0x000000ffff0e7224 */ /* 0x002fc400078e000b */
[C---:B------:R-:W-:Y:S01]  /*89770*/  IMAD.X R11, R8.reuse, 0x1, R4, P1 ;  /* 0x00000001080b7824 */ /* 0x040fe200008e0604 */
[----:B--2---:R-:W-:Y:S01]  /*89780*/  IADD3 R2, P1, R9, R5, RZ ;  /* 0x0000000509027210 */ /* 0x004fe20007f3e0ff */
[----:B---3--:R-:W-:-:S05]  /*89790*/  IMAD.X R29, R8, 0x1, R7, P2 ;  /* 0x00000001081d7824 */ /* 0x008fca00010e0607 */
[----:B------:R-:W-:Y:S04]  /*897a0*/  STL [R1+0x4674], R29 ;  /* 0x0046741d01007387 */ /* 0x000fe80000100800 */
[----:B------:R1:W-:Y:S04]  /*897b0*/  STL.64 [R1+0x4668], R10 ;  /* 0x0046680a01007387 */ /* 0x0003e80000100a00 */
[----:B-1----:R-:W2:Y:S04]  /*897c0*/  LDL.LU.64 R10, [R1+0x5d10] ;  /* 0x005d1000010a7983 */ /* 0x002ea80000300a00 */
[----:B------:R1:W-:Y:S04]  /*897d0*/  STL [R1+0x4650], R2 ;  /* 0x0046500201007387 */ /* 0x0003e80000100800 */
[----:B-1----:R-:W3:Y:S01]  /*897e0*/  LDL.LU.64 R2, [R1+0x5d08] ;  /* 0x005d080001027983 */ /* 0x002ee20000300a00 */
[----:B------:R-:W-:-:S05]  /*897f0*/  IADD3 R12, P4, R13, R0, RZ ;  /* 0x000000000d0c7210 */ /* 0x000fca0007f9e0ff */
[----:B---3--:R-:W-:Y:S02]  /*89800*/  IMAD.X R13, R8, 0x1, R2, P4 ;  /* 0x00000001080d7824 */ /* 0x008fe400020e0602 */
[----:B------:R-:W3:Y:S04]  /*89810*/  LDL.LU R8, [R1+0x5d00] ;  /* 0x005d000001087983 */ /* 0x000ee80000300800 */
[----:B------:R1:W-:Y:S04]  /*89820*/  STL.64 [R1+0x4660], R12 ;  /* 0x0046600c01007387 */ /* 0x0003e80000100a00 */
[----:B-1----:R-:W4:Y:S01]  /*89830*/  LDL.LU.64 R12, [R1+0x5cf8] ;  /* 0x005cf800010c7983 */ /* 0x002f220000300a00 */
[----:B------:R-:W-:-:S05]  /*89840*/  IADD3 R28, P2, R9, R6, RZ ;  /* 0x00000006091c7210 */ /* 0x000fca0007f5e0ff */
[----:B---3--:R-:W-:Y:S01]  /*89850*/  IMAD.X R29, R8, 0x1, R27, P2 ;  /* 0x00000001081d7824 */ /* 0x008fe200010e061b */
[----:B----4-:R1:W-:Y:S02]  /*89860*/  STL.64 [R1+0x5cd8], R12 ;  /* 0x005cd80c01007387 */ /* 0x0103e40000100a00 */
[----:B-1----:R-:W-:Y:S01]  /*89870*/  IMAD.MOV.U32 R13, RZ, RZ, R14 ;  /* 0x000000ffff0d7224 */ /* 0x002fe200078e000e */
[----:B------:R-:W-:-:S05]  /*89880*/  IADD3 R14, P4, R9, R0, RZ ;  /* 0x00000000090e7210 */ /* 0x000fca0007f9e0ff */
[----:B------:R1:W-:Y:S04]  /*89890*/  STL [R1+0x4648], R14 ;  /* 0x0046480e01007387 */ /* 0x0003e80000100800 */
[----:B-1----:R-:W3:Y:S04]  /*898a0*/  LDL.LU.64 R14, [R1+0x5cf0] ;  /* 0x005cf000010e7983 */ /* 0x002ee80000300a00 */
[----:B------:R1:W-:Y:S04]  /*898b0*/  STL.64 [R1+0x4658], R28 ;  /* 0x0046581c01007387 */ /* 0x0003e80000100a00 */
[----:B-1----:R-:W4:Y:S04]  /*898c0*/  LDL.LU.64 R28, [R1+0x5ce8] ;  /* 0x005ce800011c7983 */ /* 0x002f280000300a00 */
[----:B------:R1:W-:Y:S04]  /*898d0*/  STL.64 [R1+0x5cc8], R26 ;  /* 0x005cc81a01007387 */ /* 0x0003e80000100a00 */
[----:B-1----:R0:W2:Y:S04]  /*898e0*/  LDL.64 R26, [R1+0x4648] ;  /* 0x00464800011a7983 */ /* 0x0020a80000100a00 */
[----:B----4-:R1:W-:Y:S04]  /*898f0*/  STL.64 [R1+0x5cc0], R28 ;  /* 0x005cc01c01007387 */ /* 0x0103e80000100a00 */
[----:B-1----:R0:W4:Y:S01]  /*89900*/  LDL.64 R28, [R1+0x4650] ;  /* 0x00465000011c7983 */ /* 0x0021220000100a00 */
[----:B------:R-:W-:Y:S01]  /*89910*/  IADD3 R12, P2, R9, R3, RZ ;  /* 0x00000003090c7210 */ /* 0x000fe20007f5e0ff */
[----:B--2---:R-:W-:-:S02]  /*89920*/  IMAD.MOV.U32 R27, RZ, RZ, R13 ;  /* 0x000000ffff1b7224 */ /* 0x004fc400078e000d */
[----:B------:R-:W2:Y:S02]  /*89930*/  LDL.LU R9, [R1+0x5ce0] ;  /* 0x005ce00001097983 */ /* 0x000ea40000300800 */
[C---:B------:R-:W-:Y:S02]  /*89940*/  IMAD.X R13, R8.reuse, 0x1, R4, P2 ;  /* 0x00000001080d7824 */ /* 0x040fe400010e0604 */
[----:B------:R-:W-:Y:S01]  /*89950*/  STL.64 [R1+0x5cb8], R6 ;  /* 0x005cb80601007387 */ /* 0x000fe20000100a00 */
[----:B----4-:R-:W-:-:S05]  /*89960*/  IMAD.X R29, R8, 0x1, R7, P1 ;  /* 0x00000001081d7824 */ /* 0x010fca00008e0607 */
[----:B------:R-:W-:Y:S04]  /*89970*/  STL [R1+0x4654], R29 ;  /* 0x0046541d01007387 */ /* 0x000fe80000100800 */
[----:B------:R1:W-:Y:S04]  /*89980*/  STL.64 [R1+0x4640], R12 ;  /* 0x0046400c01007387 */ /* 0x0003e80000100a00 */
[----:B-1----:R-:W4:Y:S01]  /*89990*/  LDL.LU.64 R12, [R1+0x5cd8] ;  /* 0x005cd800010c7983 */ /* 0x002f220000300a00 */
[----:B------:R-:W-:Y:S02]  /*899a0*/  IMAD.MOV.U32 R7, RZ, RZ, R25 ;  /* 0x000000ffff077224 */ /* 0x000fe400078e0019 */
[----:B------:R-:W-:Y:S01]  /*899b0*/  IMAD.MOV.U32 R25, RZ, RZ, R22 ;  /* 0x000000ffff197224 */ /* 0x000fe200078e0016 */
[----:B----4-:R1:W-:Y:S02]  /*899c0*/  STL.64 [R1+0x5ca8], R12 ;  /* 0x005ca80c01007387 */ /* 0x0103e40000100a00 */
[----:B-1----:R-:W-:-:S02]  /*899d0*/  IMAD.MOV.U32 R13, RZ, RZ, R27 ;  /* 0x000000ffff0d7224 */ /* 0x002fc400078e001b */
[----:B------:R-:W-:Y:S02]  /*899e0*/  IMAD.X R27, R8, 0x1, R2, P4 ;  /* 0x00000001081b7824 */ /* 0x000fe400020e0602 */
[----:B------:R-:W4:Y:S04]  /*899f0*/  LDL.LU R8, [R1+0x5cd0] ;  /* 0x005cd00001087983 */ /* 0x000f280000300800 */
[----:B------:R1:W-:Y:S04]  /*89a00*/  STL [R1+0x464c], R27 ;  /* 0x00464c1b01007387 */ /* 0x0003e80000100800 */
[----:B-1----:R-:W3:Y:S01]  /*89a10*/  LDL.LU.64 R26, [R1+0x5cc8] ;  /* 0x005cc800011a7983 */ /* 0x002ee20000300a00 */
[----:B------:R-:W-:Y:S01]  /*89a20*/  IMAD.MOV.U32 R22, RZ, RZ, R11 ;  /* 0x000000ffff167224 */ /* 0x000fe200078e000b */
[----:B--2---:R-:W-:Y:S01]  /*89a30*/  IADD3 R28, P1, R9, R0, RZ ;  /* 0x00000000091c7210 */ /* 0x004fe20007f3e0ff */
[----:B------:R-:W-:Y:S01]  /*89a40*/  IMAD.MOV.U32 R11, RZ, RZ, R10 ;  /* 0x000000ffff0b7224 */ /* 0x000fe200078e000a */
[----:B------:R-:W-:-:S02]  /*89a50*/  SHF.R.S32.HI R10, RZ, 0x1f, R9 ;  /* 0x0000001fff0a7819 */ /* 0x000fc40000011409 */
[C---:B------:R-:W-:Y:S01]  /*89a60*/  IADD3 R6, P2, R9.reuse, R3, RZ ;  /* 0x0000000309067210 */ /* 0x040fe20007f5e0ff */
[----:B------:R-:W-:Y:S02]  /*89a70*/  IMAD.MOV.U32 R12, RZ, RZ, R7 ;  /* 0x000000ffff0c7224 */ /* 0x000fe400078e0007 */
[C---:B------:R-:W-:Y:S02]  /*89a80*/  IMAD.X R29, R10.reuse, 0x1, R2, P1 ;  /* 0x000000010a1d7824 */ /* 0x040fe400008e0602 */
[----:B------:R-:W-:Y:S01]  /*89a90*/  IMAD.X R7, R10, 0x1, R4, P2 ;  /* 0x000000010a077824 */ /* 0x000fe200010e0604 */
[----:B---3--:R-:W-:Y:S04]  /*89aa0*/  STL.64 [R1+0x5cb0], R26 ;  /* 0x005cb01a01007387 */ /* 0x008fe80000100a00 */
[----:B------:R1:W-:Y:S04]  /*89ab0*/  STL.64 [R1+0x4b28], R28 ;  /* 0x004b281c01007387 */ /* 0x0003e80000100a00 */
[----:B-1----:R-:W2:Y:S04]  /*89ac0*/  LDL.LU.64 R28, [R1+0x5cc0] ;  /* 0x005cc000011c7983 */ /* 0x002ea80000300a00 */
[----:B------:R-:W-:Y:S04]  /*89ad0*/  STL.64 [R1+0x5ca0], R14 ;  /* 0x005ca00e01007387 */ /* 0x000fe80000100a00 */
[----:B------:R1:W-:Y:S04]  /*89ae0*/  STL.64 [R1+0x4b48], R6 ;  /* 0x004b480601007387 */ /* 0x0003e80000100a00 */
[----:B-1----:R-:W3:Y:S01]  /*89af0*/  LDL.LU.64 R6, [R1+0x5cb8] ;  /* 0x005cb80001067983 */ /* 0x002ee20000300a00 */
[----:B------:R-:W-:Y:S01]  /*89b00*/  IMAD.MOV.U32 R14, RZ, RZ, R12 ;  /* 0x000000ffff0e7224 */ /* 0x000fe200078e000c */
[C---:B------:R-:W-:Y:S01]  /*89b10*/  IADD3 R12, P1, R9.reuse, R5, RZ ;  /* 0x00000005090c7210 */ /* 0x040fe20007f3e0ff */
[----:B------:R-:W-:Y:S01]  /*89b20*/  IMAD.MOV.U32 R15, RZ, RZ, R13 ;  /* 0x000000ffff0f7224 */ /* 0x000fe200078e000d */
[----:B---3--:R-:W-:-:S03]  /*89b30*/  IADD3 R26, P2, R9, R6, RZ ;  /* 0x00000006091a7210 */ /* 0x008fc60007f5e0ff */
[----:B------:R-:W-:Y:S02]  /*89b40*/  IMAD.X R13, R10, 0x1, R7, P1 ;  /* 0x000000010a0d7824 */ /* 0x000fe400008e0607 */
[----:B------:R1:W-:Y:S04]  /*89b50*/  STL [R1+0x4b38], R26 ;  /* 0x004b381a01007387 */ /* 0x0003e80000100800 */
[----:B-1----:R-:W3:Y:S04]  /*89b60*/  LDL.LU.64 R26, [R1+0x5cb0] ;  /* 0x005cb000011a7983 */ /* 0x002ee80000300a00 */
[----:B------:R1:W-:Y:S04]  /*89b70*/  STL.64 [R1+0x4b40], R12 ;  /* 0x004b400c01007387 */ /* 0x0003e80000100a00 */
[----:B-1----:R-:W2:Y:S04]  /*89b80*/  LDL.LU.64 R12, [R1+0x5ca8] ;  /* 0x005ca800010c7983 */ /* 0x002ea80000300a00 */
[----:B------:R1:W-:Y:S04]  /*89b90*/  STL.64 [R1+0x5c98], R6 ;  /* 0x005c980601007387 */ /* 0x0003e80000100a00 */
[----:B-1----:R0:W3:Y:S01]  /*89ba0*/  LDL.64 R6, [R1+0x4b38] ;  /* 0x004b380001067983 */ /* 0x0020e20000100a00 */
[----:B------:R-:W-:Y:S01]  /*89bb0*/  IMAD.MOV.U32 R9, RZ, RZ, R11 ;  /* 0x000000ffff097224 */ /* 0x000fe200078e000b */
[----:B----4-:R-:W-:-:S02]  /*89bc0*/  SHF.R.S32.HI R11, RZ, 0x1f, R8 ;  /* 0x0000001fff0b7819 */ /* 0x010fc40000011408 */
[----:B--2---:R1:W-:Y:S02]  /*89bd0*/  STL.64 [R1+0x5c90], R12 ;  /* 0x005c900c01007387 */ /* 0x0043e40000100a00 */
[----:B-1----:R-:W-:Y:S01]  /*89be0*/  IMAD.MOV.U32 R12, RZ, RZ, R14 ;  /* 0x000000ffff0c7224 */ /* 0x002fe200078e000e */
[----:B------:R-:W-:Y:S01]  /*89bf0*/  IADD3 R14, P1, R8, R0, RZ ;  /* 0x00000000080e7210 */ /* 0x000fe20007f3e0ff */
[----:B------:R-:W-:Y:S02]  /*89c00*/  IMAD.MOV.U32 R13, RZ, RZ, R15 ;  /* 0x000000ffff0d7224 */ /* 0x000fe400078e000f */
[----:B---3--:R-:W-:Y:S02]  /*89c10*/  IMAD.X R7, R10, 0x1, R27, P2 ;  /* 0x000000010a077824 */ /* 0x008fe400010e061b */
[----:B------:R-:W-:-:S03]  /*89c20*/  IMAD.X R15, R11, 0x1, R2, P1 ;  /* 0x000000010b0f7824 */ /* 0x000fc600008e0602 */
[----:B------:R-:W-:Y:S04]  /*89c30*/  STL [R1+0x4b3c], R7 ;  /* 0x004b3c0701007387 */ /* 0x000fe80000100800 */
[----:B------:R1:W-:Y:S04]  /*89c40*/  STL.64 [R1+0x4b60], R14 ;  /* 0x004b600e01007387 */ /* 0x0003e80000100a00 */
[----:B-1----:R-:W2:Y:S01]  /*89c50*/  LDL.LU.64 R14, [R1+0x5ca0] ;  /* 0x005ca000010e7983 */ /* 0x002ea20000300a00 */
[----:B------:R-:W-:Y:S01]  /*89c60*/  IADD3 R6, P2, R8, R3, RZ ;  /* 0x0000000308067210 */ /* 0x000fe20007f5e0ff */
[----:B------:R-:W-:-:S02]  /*89c70*/  IMAD.MOV.U32 R7, RZ, RZ, R28 ;  /* 0x000000ffff077224 */ /* 0x000fc400078e001c */
[----:B------:R-:W-:Y:S02]  /*89c80*/  IMAD.MOV.U32 R10, RZ, RZ, R13 ;  /* 0x000000ffff0a7224 */ /* 0x000fe400078e000d */
[----:B------:R-:W-:Y:S02]  /*89c90*/  IMAD.MOV.U32 R13, RZ, RZ, R7 ;  /* 0x000000ffff0d7224 */ /* 0x000fe400078e0007 */
[----:B------:R-:W-:Y:S01]  /*89ca0*/  IMAD.X R7, R11, 0x1, R4, P2 ;  /* 0x000000010b077824 */ /* 0x000fe200010e0604 */
[----:B--2---:R-:W-:Y:S04]  /*89cb0*/  STL.64 [R1+0x5c88], R14 ;  /* 0x005c880e01007387 */ /* 0x004fe80000100a00 */
[----:B------:R1:W-:Y:S04]  /*89cc0*/  STL.64 [R1+0x4b58], R6 ;  /* 0x004b580601007387 */ /* 0x0003e80000100a00 */
[----:B-1----:R-:W2:Y:S01]  /*89cd0*/  LDL.LU.64 R6, [R1+0x5c98] ;  /* 0x005c980001067983 */ /* 0x002ea20000300a00 */
[----:B------:R-:W-:Y:S01]  /*89ce0*/  IMAD.MOV.U32 R15, RZ, RZ, R12 ;  /* 0x000000ffff0f7224 */ /* 0x000fe200078e000c */
[----:B------:R-:W-:-:S02]  /*89cf0*/  IADD3 R12, P1, R8, R5, RZ ;  /* 0x00000005080c7210 */ /* 0x000fc40007f3e0ff */
[----:B------:R1:W-:Y:S02]  /*89d00*/  STL.64 [R1+0x5c80], R4 ;  /* 0x005c800401007387 */ /* 0x0003e40000100a00 */
[----:B-1----:R-:W-:Y:S02]  /*89d10*/  IMAD.MOV.U32 R4, RZ, RZ, R15 ;  /* 0x000000ffff047224 */ /* 0x002fe400078e000f */
[----:B------:R-:W-:Y:S02]  /*89d20*/  IMAD.MOV.U32 R15, RZ, RZ, R13 ;  /* 0x000000ffff0f7224 */ /* 0x000fe400078e000d */
[----:B--2---:R-:W-:-:S05]  /*89d30*/  IMAD.X R13, R11, 0x1, R7, P1 ;  /* 0x000000010b0d7824 */ /* 0x004fca00008e0607 */
[----:B------:R1:W-:Y:S04]  /*89d40*/  STL.64 [R1+0x4b78], R12 ;  /* 0x004b780c01007387 */ /* 0x0003e80000100a00 */
[----:B-1----:R-:W2:Y:S01]  /*89d50*/  LDL.LU.64 R12, [R1+0x5c90] ;  /* 0x005c9000010c7983 */ /* 0x002ea20000300a00 */
[C---:B------:R-:W-:Y:S01]  /*89d60*/  IADD3 R14, P2, R8.reuse, R6, RZ ;  /* 0x00000006080e7210 */ /* 0x040fe20007f5e0ff */
[----:B------:R-:W-:Y:S02]  /*89d70*/  VIADD R28, R8, UR6 ;  /* 0x00000006081c7c36 */ /* 0x000fe40008000000 */
[----:B--2---:R-:W-:Y:S04]  /*89d80*/  STL.64 [R1+0x5c78], R12 ;  /* 0x005c780c01007387 */ /* 0x004fe80000100a00 */
[----:B------:R1:W-:Y:S04]  /*89d90*/  STL.64 [R1+0x5c70], R2 ;  /* 0x005c700201007387 */ /* 0x0003e80000100a00 */
[----:B-1----:R-:W2:Y:S01]  /*89da0*/  LDL R2, [R1+0x9c] ;  /* 0x00009c0001027983 */ /* 0x002ea20000100800 */
[----:B------:R-:W-:-:S02]  /*89db0*/  IMAD.MOV.U32 R13, RZ, RZ, R15 ;  /* 0x000000ffff0d7224 */ /* 0x000fc400078e000f */
[----:B------:R-:W-:Y:S01]  /*89dc0*/  IMAD.X R15, R11, 0x1, R27, P2 ;  /* 0x000000010b0f7824 */ /* 0x000fe200010e061b */
[----:B------:R-:W-:Y:S01]  /*89dd0*/  IADD3 R12, P1, R28, R3, RZ ;  /* 0x000000031c0c7210 */ /* 0x000fe20007f3e0ff */
[----:B------:R-:W-:-:S03]  /*89de0*/  IMAD.MOV.U32 R8, RZ, RZ, R9 ;  /* 0x000000ffff087224 */ /* 0x000fc600078e0009 */
[----:B------:R1:W-:Y:S01]  /*89df0*/  STL.64 [R1+0x4b70], R14 ;  /* 0x004b700e01007387 */ /* 0x0003e20000100a00 */
[----:B------:R-:W-:-:S03]  /*89e00*/  SHF.R.S32.HI R9, RZ, 0x1f, R28 ;  /* 0x0000001fff097819 */ /* 0x000fc6000001141c */
[----:B-1----:R-:W3:Y:S04]  /*89e10*/  LDL.LU.64 R14, [R1+0x5c88] ;  /* 0x005c8800010e7983 */ /* 0x002ee80000300a00 */
[----:B------:R1:W-:Y:S04]  /*89e20*/  STL.64 [R1+0x5c68], R26 ;  /* 0x005c681a01007387 */ /* 0x0003e80000100a00 */
[----:B------:R-:W4:Y:S04]  /*89e30*/  LDL.LU R11, [R1+0x22ec] ;  /* 0x0022ec00010b7983 */ /* 0x000f280000300800 */
[----:B------:R0:W-:Y:S01]  /*89e40*/  STL [R1+0x5398], R28 ;  /* 0x0053981c01007387 */ /* 0x0001e20000100800 */
[----:B-1----:R-:W-:Y:S01]  /*89e50*/  IADD3 R26, P2, R28, R0, RZ ;  /* 0x000000001c1a7210 */ /* 0x002fe20007f5e0ff */
[----:B0-----:R-:W-:Y:S01]  /*89e60*/  IMAD.MOV.U32 R28, RZ, RZ, R4 ;  /* 0x000000ffff1c7224 */ /* 0x001fe200078e0004 */
[----:B--2---:R-:W-:-:S05]  /*89e70*/  IADD3 R4, P4, R2, R6, RZ ;  /* 0x0000000602047210 */ /* 0x004fca0007f9e0ff */
[----:B------:R0:W-:Y:S04]  /*89e80*/  STL [R1+0x4638], R4 ;  /* 0x0046380401007387 */ /* 0x0001e80000100800 */
[----:B0-----:R-:W2:Y:S04]  /*89e90*/  LDL.LU.64 R4, [R1+0x5c80] ;  /* 0x005c800001047983 */ /* 0x001ea80000300a00 */
[----:B------:R0:W-:Y:S02]  /*89ea0*/  STL.64 [R1+0x5c58], R6 ;  /* 0x005c580601007387 */ /* 0x0001e40000100a00 */
[----:B0-----:R-:W-:-:S02]  /*89eb0*/  IMAD.MOV.U32 R7, RZ, RZ, R13 ;  /* 0x000000ffff077224 */ /* 0x001fc400078e000d */
[----:B--2---:R-:W-:Y:S01]  /*89ec0*/  IMAD.X R13, R9, 0x1, R4, P1 ;  /* 0x00000001090d7824 */ /* 0x004fe200008e0604 */
[----:B------:R-:W-:-:S04]  /*89ed0*/  IADD3 R2, P1, R2, R5, RZ ;  /* 0x0000000502027210 */ /* 0x000fc80007f3e0ff */
[----:B------:R0:W-:Y:S04]  /*89ee0*/  STL.64 [R1+0x4b88], R12 ;  /* 0x004b880c01007387 */ /* 0x0001e80000100a00 */
[----:B0-----:R-:W2:Y:S04]  /*89ef0*/  LDL.LU.64 R12, [R1+0x5c78] ;  /* 0x005c7800010c7983 */ /* 0x001ea80000300a00 */
[----:B------:R0:W-:Y:S04]  /*89f00*/  STL [R1+0x4630], R2 ;  /* 0x0046300201007387 */ /* 0x0001e80000100800 */
[----:B0-----:R-:W3:Y:S04]  /*89f10*/  LDL.LU.64 R2, [R1+0x5c70] ;  /* 0x005c700001027983 */ /* 0x001ee80000300a00 */
[----:B------:R-:W-:Y:S01]  /*89f20*/  STL.64 [R1+0x5c48], R4 ;  /* 0x005c480401007387 */ /* 0x000fe20000100a00 */
[----:B---3--:R-:W-:-:S05]  /*89f30*/  IMAD.X R27, R9, 0x1, R2, P2 ;  /* 0x00000001091b7824 */ /* 0x008fca00010e0602 */
[----:B------:R0:W-:Y:S04]  /*89f40*/  STL.64 [R1+0x4b68], R26 ;  /* 0x004b681a01007387 */ /* 0x0001e80000100a00 */
[----:B0-----:R-:W3:Y:S04]  /*89f50*/  LDL.LU.64 R26, [R1+0x5c68] ;  /* 0x005c6800011a7983 */ /* 0x001ee80000300a00 */
[----:B---3--:R0:W-:Y:S04]  /*89f60*/  STL.64 [R1+0x5c60], R26 ;  /* 0x005c601a01007387 */ /* 0x0081e80000100a00 */
[----:B------:R-:W3:Y:S01]  /*89f70*/  LDL R4, [R1+0xa0] ;  /* 0x0000a00001047983 */ /* 0x000ee20000100800 */
[----:B0-----:R-:W-:-:S03]  /*89f80*/  IMAD.MOV.U32 R26, RZ, RZ, R7 ;  /* 0x000000ffff1a7224 */ /* 0x001fc600078e0007 */
[----:B------:R0:W4:Y:S04]  /*89f90*/  LDL.64 R6, [R1+0x4638] ;  /* 0x0046380001067983 */ /* 0x0001280000100a00 */
[----:B----4-:R-:W4:Y:S04]  /*89fa0*/  LDL R7, [R1+0x23c0] ;  /* 0x0023c00001077983 */ /* 0x010f280000100800 */
[----:B---3--:R1:W-:Y:S04]  /*89fb0*/  STL.64 [R1+0x5c50], R4 ;  /* 0x005c500401007387 */ /* 0x0083e80000100a00 */
[----:B-1----:R0:W3:Y:S04]  /*89fc0*/  LDL.64 R4, [R1+0x4630] ;  /* 0x0046300001047983 */ /* 0x0020e80000100a00 */
[----:B---3--:R-:W3:Y:S04]  /*89fd0*/  LDL.LU R5, [R1+0x9c] ;  /* 0x00009c0001057983 */ /* 0x008ee80000300800 */
[----:B------:R-:W-:Y:S04]  /*89fe0*/  STL [R1+0x539c], R9 ;  /* 0x00539c0901007387 */ /* 0x000fe80000100800 */
[----:B------:R1:W-:Y:S02]  /*89ff0*/  STL [R1+0x551c], R9 ;  /* 0x00551c0901007387 */ /* 0x0003e40000100800 */
[----:B-1----:R-:W-:Y:S01]  /*8a000*/  IMAD.MOV.U32 R9, RZ, RZ, R26 ;  /* 0x000000ffff097224 */ /* 0x002fe200078e001a */
[----:B---3--:R-:W-:-:S05]  /*8a010*/  IADD3 R26, P2, R5, R3, RZ ;  /* 0x00000003051a7210 */ /* 0x008fca0007f5e0ff */
[----:B------:R1:W-:Y:S04]  /*8a020*/  STL [R1+0x4628], R26 ;  /* 0x0046281a01007387 */ /* 0x0003e80000100800 */
[----:B-1----:R-:W4:Y:S04]  /*8a030*/  LDL.LU.64 R26, [R1+0x5c60] ;  /* 0x005c6000011a7983 */ /* 0x002f280000300a00 */
[----:B------:R-:W-:Y:S04]  /*8a040*/  STL.64 [R1+0x5c38], R2 ;  /* 0x005c380201007387 */ /* 0x000fe80000100a00 */
[----:B------:R1:W-:Y:S04]  /*8a050*/  STL [R1+0x5c40], R3 ;  /* 0x005c400301007387 */ /* 0x0003e80000100800 */
[----:B-1----:R0:W3:Y:S01]  /*8a060*/  LDL.64 R2, [R1+0x4628] ;  /* 0x0046280001027983 */ /* 0x0020e20000100a00 */
[----:B----4-:R-:W-:-:S05]  /*8a070*/  IMAD.X R7, R7, 0x1, R27, P4 ;  /* 0x0000000107077824 */ /* 0x010fca00020e061b */
[----:B------:R1:W-:Y:S04]  /*8a080*/  STL [R1+0x463c], R7 ;  /* 0x00463c0701007387 */ /* 0x0003e80000100800 */
[----:B-1----:R-:W4:Y:S04]  /*8a090*/  LDL.LU.64 R6, [R1+0x5c58] ;  /* 0x005c580001067983 */ /* 0x002f280000300a00 */
[----:B------:R-:W-:Y:S04]  /*8a0a0*/  STL.64 [R1+0x5c28], R28 ;  /* 0x005c281c01007387 */ /* 0x000fe80000100a00 */
[----:B------:R1:W-:Y:S04]  /*8a0b0*/  STL [R1+0x5c30], R29 ;  /* 0x005c301d01007387 */ /* 0x0003e80000100800 */
[----:B-1----:R-:W4:Y:S01]  /*8a0c0*/  LDL.LU R29, [R1+0x23c0] ;  /* 0x0023c000011d7983 */ /* 0x002f220000300800 */
[----:B------:R-:W-:Y:S01]  /*8a0d0*/  IADD3 R28, P4, R5, R0, RZ ;  /* 0x00000000051c7210 */ /* 0x000fe20007f9e0ff */
[----:B----4-:R-:W-:-:S05]  /*8a0e0*/  IMAD.X R5, R29, 0x1, R7, P1 ;  /* 0x000000011d057824 */ /* 0x010fca00008e0607 */
[----:B------:R1:W-:Y:S04]  /*8a0f0*/  STL [R1+0x4634], R5 ;  /* 0x0046340501007387 */ /* 0x0003e80000100800 */
[----:B-1----:R-:W4:Y:S02]  /*8a100*/  LDL.LU.64 R4, [R1+0x5c50] ;  /* 0x005c500001047983 */ /* 0x002f240000300a00 */
[----:B----4-:R-:W-:-:S05]  /*8a110*/  IADD3 R4, P1, R4, R6, RZ ;  /* 0x0000000604047210 */ /* 0x010fca0007f3e0ff */
[----:B------:R1:W-:Y:S04]  /*8a120*/  STL [R1+0x4618], R4 ;  /* 0x0046180401007387 */ /* 0x0003e80000100800 */
[----:B-1----:R-:W3:Y:S04]  /*8a130*/  LDL.LU.64 R4, [R1+0x5c48] ;  /* 0x005c480001047983 */ /* 0x002ee80000300a00 */
[----:B------:R1:W-:Y:S04]  /*8a140*/  STL.64 [R1+0x5c20], R6 ;  /* 0x005c200601007387 */ /* 0x0003e80000100a00 */
[----:B-1----:R-:W4:Y:S01]  /*8a150*/  LDL.LU R6, [R1+0xa0] ;  /* 0x0000a00001067983 */ /* 0x002f220000300800 */
[----:B---3--:R-:W-:-:S05]  /*8a160*/  IMAD.X R3, R29, 0x1, R4, P2 ;  /* 0x000000011d037824 */ /* 0x008fca00010e0604 */
[----:B------:R1:W-:Y:S04]  /*8a170*/  STL [R1+0x462c], R3 ;  /* 0x00462c0301007387 */ /* 0x0003e80000100800 */
[----:B-1----:R0:W3:Y:S01]  /*8a180*/  LDL.LU R3, [R1+0x5c40] ;  /* 0x005c400001037983 */ /* 0x0020e20000300800 */
[----:B----4-:R-:W-:-:S05]  /*8a190*/  IADD3 R2, P2, R6, R5, RZ ;  /* 0x0000000506027210 */ /* 0x010fca0007f5e0ff */
[----:B------:R3:W-:Y:S04]  /*8a1a0*/  STL [R1+0x4610], R2 ;  /* 0x0046100201007387 */ /* 0x0007e80000100800 */
[----:B---3--:R-:W3:Y:S04]  /*8a1b0*/  LDL.LU.64 R2, [R1+0x5c38] ;  /* 0x005c380001027983 */ /* 0x008ee80000300a00 */
[----:B------:R-:W-:Y:S01]  /*8a1c0*/  STL.64 [R1+0x5c10], R4 ;  /* 0x005c100401007387 */ /* 0x000fe20000100a00 */
[----:B---3--:R-:W-:-:S05]  /*8a1d0*/  IMAD.X R29, R29, 0x1, R2, P4 ;  /* 0x000000011d1d7824 */ /* 0x008fca00020e0602 */
[----:B------:R1:W-:Y:S04]  /*8a1e0*/  STL.64 [R1+0x4620], R28 ;  /* 0x0046201c01007387 */ /* 0x0003e80000100a00 */
[----:B-1----:R0:W3:Y:S01]  /*8a1f0*/  LDL.LU R29, [R1+0x5c30] ;  /* 0x005c3000011d7983 */ /* 0x0020e20000300800 */
[----:B------:R-:W-:-:S05]  /*8a200*/  IADD3 R28, P4, R6, R3, RZ ;  /* 0x00000003061c7210 */ /* 0x000fca0007f9e0ff */
[----:B------:R3:W-:Y:S04]  /*8a210*/  STL [R1+0x4608], R28 ;  /* 0x0046081c01007387 */ /* 0x0007e80000100800 */
[----:B---3--:R-:W3:Y:S04]  /*8a220*/  LDL.LU.64 R28, [R1+0x5c28] ;  /* 0x005c2800011c7983 */ /* 0x008ee80000300a00 */
[----:B---3--:R1:W-:Y:S04]  /*8a230*/  STL.64 [R1+0x5c18], R28 ;  /* 0x005c181c01007387 */ /* 0x0083e80000100a00 */
[----:B------:R-:W3:Y:S04]  /*8a240*/  LDL R4, [R1+0xa4] ;  /* 0x0000a40001047983 */ /* 0x000ee80000100800 */
[----:B-1----:R0:W4:Y:S04]  /*8a250*/  LDL.64 R28, [R1+0x4610] ;  /* 0x00461000011c7983 */ /* 0x0021280000100a00 */
[----:B----4-:R-:W4:Y:S04]  /*8a260*/  LDL R29, [R1+0x23bc] ;  /* 0x0023bc00011d7983 */ /* 0x010f280000100800 */
[----:B------:R-:W-:Y:S04]  /*8a270*/  STL.64 [R1+0x5c00], R2 ;  /* 0x005c000201007387 */ /* 0x000fe80000100a00 */
[----:B------:R1:W-:Y:S04]  /*8a280*/  STL [R1+0x5c08], R3 ;  /* 0x005c080301007387 */ /* 0x0003e80000100800 */
[----:B-1----:R0:W4:Y:S02]  /*8a290*/  LDL.64 R2, [R1+0x4618] ;  /* 0x0046180001027983 */ /* 0x0021240000100a00 */
[----:B----4-:R-:W-:Y:S01]  /*8a2a0*/  IMAD.X R3, R29, 0x1, R27, P1 ;  /* 0x000000011d037824 */ /* 0x010fe200008e061b */
[----:B------:R-:W-:-:S04]  /*8a2b0*/  IADD3 R6, P1, R6, R0, RZ ;  /* 0x0000000006067210 */ /* 0x000fc80007f3e0ff */
[----:B------:R1:W-:Y:S04]  /*8a2c0*/  STL [R1+0x461c], R3 ;  /* 0x00461c0301007387 */ /* 0x0003e80000100800 */
[----:B-1----:R0:W4:Y:S04]  /*8a2d0*/  LDL.64 R2, [R1+0x4608] ;  /* 0x0046080001027983 */ /* 0x0021280000100a00 */
[----:B------:R1:W-:Y:S04]  /*8a2e0*/  STL [R1+0x4600], R6 ;  /* 0x0046000601007387 */ /* 0x0003e80000100800 */
[----:B-1----:R-:W2:Y:S02]  /*8a2f0*/  LDL.LU.64 R6, [R1+0x5c20] ;  /* 0x005c200001067983 */ /* 0x002ea40000300a00 */
[----:B--2---:R-:W-:-:S05]  /*8a300*/  IMAD.X R29, R29, 0x1, R7, P2 ;  /* 0x000000011d1d7824 */ /* 0x004fca00010e0607 */
[----:B------:R1:W-:Y:S04]  /*8a310*/  STL [R1+0x4614], R29 ;  /* 0x0046141d01007387 */ /* 0x0003e80000100800 */
[----:B-1----:R-:W2:Y:S04]  /*8a320*/  LDL.LU.64 R28, [R1+0x5c18] ;  /* 0x005c1800011c7983 */ /* 0x002ea80000300a00 */
[----:B------:R-:W-:Y:S04]  /*8a330*/  STL.64 [R1+0x5bf0], R26 ;  /* 0x005bf01a01007387 */ /* 0x000fe80000100a00 */
[----:B------:R1:W-:Y:S04]  /*8a340*/  STL [R1+0x5bf8], R27 ;  /* 0x005bf81b01007387 */ /* 0x0003e80000100800 */
[----:B-1----:R0:W4:Y:S01]  /*8a350*/  LDL.64 R26, [R1+0x4600] ;  /* 0x00460000011a7983 */ /* 0x0021220000100a00 */
[----:B---3--:R-:W-:-:S03]  /*8a360*/  IADD3 R4, P2, R4, R6, RZ ;  /* 0x0000000604047210 */ /* 0x008fc60007f5e0ff */
[----:B----4-:R-:W3:Y:S04]  /*8a370*/  LDL.LU R27, [R1+0x23bc] ;  /* 0x0023bc00011b7983 */ /* 0x010ee80000300800 */
        /* <DEDUP_REMOVED lines=10> */
[----:B------:R1:W-:Y:S04]  /*8a420*/  STL.64 [R1+0x5bd8], R4 ;  /* 0x005bd80401007387 */ /* 0x0003e80000100a00 */
[----:B-1----:R-:W4:Y:S04]  /*8a430*/  LDL R4, [R1+0xa8] ;  /* 0x0000a80001047983 */ /* 0x002f280000100800 */
[----:B----4-:R1:W-:Y:S04]  /*8a440*/  STL.64 [R1+0x5be0], R4 ;  /* 0x005be00401007387 */ /* 0x0103e80000100a00 */
[----:B-1----:R0:W4:Y:S01]  /*8a450*/  LDL.64 R4, [R1+0x45f0] ;  /* 0x0045f00001047983 */ /* 0x0021220000100a00 */
[----:B---3--:R-:W-:Y:S01]  /*8a460*/  IMAD.X R27, R27, 0x1, R2, P1 ;  /* 0x000000011b1b7824 */ /* 0x008fe200008e0602 */
[----:B------:R-:W-:-:S02]  /*8a470*/  IADD3 R26, P1, R6, R3, RZ ;  /* 0x00000003061a7210 */ /* 0x000fc40007f3e0ff */
[----:B----4-:R-:W3:Y:S04]  /*8a480*/  LDL R5, [R1+0x23b8] ;  /* 0x0023b80001057983 */ /* 0x010ee80000100800 */
[----:B------:R1:W-:Y:S04]  /*8a490*/  STL [R1+0x4604], R27 ;  /* 0x0046041b01007387 */ /* 0x0003e80000100800 */
[----:B-1----:R0:W4:Y:S04]  /*8a4a0*/  LDL.LU R27, [R1+0x5bf8] ;  /* 0x005bf800011b7983 */ /* 0x0021280000300800 */
[----:B------:R4:W-:Y:S04]  /*8a4b0*/  STL [R1+0x45e8], R26 ;  /* 0x0045e81a01007387 */ /* 0x0009e80000100800 */
[----:B----4-:R-:W3:Y:S04]  /*8a4c0*/  LDL.LU.64 R26, [R1+0x5bf0] ;  /* 0x005bf000011a7983 */ /* 0x010ee80000300a00 */
[----:B------:R1:W-:Y:S04]  /*8a4d0*/  STL.64 [R1+0x5bd0], R2 ;  /* 0x005bd00201007387 */ /* 0x0003e80000100a00 */
[----:B-1----:R0:W3:Y:S02]  /*8a4e0*/  LDL.64 R2, [R1+0x45f8] ;  /* 0x0045f80001027983 */ /* 0x0020e40000100a00 */
[----:B---3--:R-:W-:Y:S01]  /*8a4f0*/  IMAD.X R3, R5, 0x1, R27, P2 ;  /* 0x0000000105037824 */ /* 0x008fe200010e061b */
[----:B------:R-:W-:-:S04]  /*8a500*/  IADD3 R6, P2, R6, R0, RZ ;  /* 0x0000000006067210 */ /* 0x000fc80007f5e0ff */
[----:B------:R1:W-:Y:S04]  /*8a510*/  STL [R1+0x45fc], R3 ;  /* 0x0045fc0301007387 */ /* 0x0003e80000100800 */
[----:B-1----:R0:W3:Y:S04]  /*8a520*/  LDL.64 R2, [R1+0x45e8] ;  /* 0x0045e80001027983 */ /* 0x0020e80000100a00 */
[----:B------:R1:W-:Y:S04]  /*8a530*/  STL [R1+0x45e0], R6 ;  /* 0x0045e00601007387 */ /* 0x0003e80000100800 */
[----:B-1----:R-:W4:Y:S02]  /*8a540*/  LDL.LU.64 R6, [R1+0x5be8] ;  /* 0x005be80001067983 */ /* 0x002f240000300a00 */
[----:B----4-:R-:W-:-:S05]  /*8a550*/  IMAD.X R5, R5, 0x1, R7, P4 ;  /* 0x0000000105057824 */ /* 0x010fca00020e0607 */
[----:B------:R1:W-:Y:S04]  /*8a560*/  STL [R1+0x45f4], R5 ;  /* 0x0045f40501007387 */ /* 0x0003e80000100800 */
[----:B-1----:R-:W4:Y:S02]  /*8a570*/  LDL.LU.64 R4, [R1+0x5be0] ;  /* 0x005be00001047983 */ /* 0x002f240000300a00 */
[----:B----4-:R-:W-:-:S05]  /*8a580*/  IADD3 R4, P4, R4, R6, RZ ;  /* 0x0000000604047210 */ /* 0x010fca0007f9e0ff */
[----:B------:R1:W-:Y:S04]  /*8a590*/  STL [R1+0x45d8], R4 ;  /* 0x0045d80401007387 */ /* 0x0003e80000100800 */
[----:B-1----:R-:W3:Y:S04]  /*8a5a0*/  LDL.LU.64 R4, [R1+0x5bd8] ;  /* 0x005bd80001047983 */ /* 0x002ee80000300a00 */
[----:B------:R-:W-:Y:S04]  /*8a5b0*/  STL.64 [R1+0x5bc0], R26 ;  /* 0x005bc01a01007387 */ /* 0x000fe80000100a00 */
[----:B------:R1:W-:Y:S04]  /*8a5c0*/  STL [R1+0x5bc8], R27 ;  /* 0x005bc81b01007387 */ /* 0x0003e80000100800 */
[----:B-1----:R0:W4:Y:S04]  /*8a5d0*/  LDL.64 R26, [R1+0x45e0] ;  /* 0x0045e000011a7983 */ /* 0x0021280000100a00 */
[----:B----4-:R-:W3:Y:S04]  /*8a5e0*/  LDL.LU R27, [R1+0x23b8] ;  /* 0x0023b800011b7983 */ /* 0x010ee80000300800 */
[----:B------:R1:W-:Y:S04]  /*8a5f0*/  STL.64 [R1+0x5bb8], R6 ;  /* 0x005bb80601007387 */ /* 0x0003e80000100a00 */
[----:B-1----:R-:W4:Y:S01]  /*8a600*/  LDL.LU R6, [R1+0xa8] ;  /* 0x0000a80001067983 */ /* 0x002f220000300800 */
[----:B---3--:R-:W-:-:S05]  /*8a610*/  IMAD.X R3, R27, 0x1, R4, P1 ;  /* 0x000000011b037824 */ /* 0x008fca00008e0604 */
[----:B------:R1:W-:Y:S04]  /*8a620*/  STL [R1+0x45ec], R3 ;  /* 0x0045ec0301007387 */ /* 0x0003e80000100800 */
[----:B-1----:R-:W3:Y:S04]  /*8a630*/  LDL.LU.64 R2, [R1+0x5bd0] ;  /* 0x005bd00001027983 */ /* 0x002ee80000300a00 */
[----:B------:R1:W-:Y:S04]  /*8a640*/  STL.64 [R1+0x5ba8], R14 ;  /* 0x005ba80e01007387 */ /* 0x0003e80000100a00 */
[----:B-1----:R-:W2:Y:S01]  /*8a650*/  LDL R14, [R1+0xac] ;  /* 0x0000ac00010e7983 */ /* 0x002ea20000100800 */
[----:B---3--:R-:W-:-:S03]  /*8a660*/  IMAD.X R27, R27, 0x1, R2, P2 ;  /* 0x000000011b1b7824 */ /* 0x008fc600010e0602 */
[----:B--2---:R1:W-:Y:S04]  /*8a670*/  STL.64 [R1+0x5bb0], R14 ;  /* 0x005bb00e01007387 */ /* 0x0043e80000100a00 */
[----:B-1----:R-:W2:Y:S04]  /*8a680*/  LDL R15, [R1+0x23b4] ;  /* 0x0023b400010f7983 */ /* 0x002ea80000100800 */
[----:B------:R1:W-:Y:S04]  /*8a690*/  STL [R1+0x45e4], R27 ;  /* 0x0045e41b01007387 */ /* 0x0003e80000100800 */
[----:B-1----:R0:W3:Y:S01]  /*8a6a0*/  LDL.LU R27, [R1+0x5bc8] ;  /* 0x005bc800011b7983 */ /* 0x0020e20000300800 */
[----:B----4-:R-:W-:-:S05]  /*8a6b0*/  IADD3 R26, P2, R6, R3, RZ ;  /* 0x00000003061a7210 */ /* 0x010fca0007f5e0ff */
[----:B------:R3:W-:Y:S04]  /*8a6c0*/  STL [R1+0x45c8], R26 ;  /* 0x0045c81a01007387 */ /* 0x0007e80000100800 */
[----:B---3--:R-:W2:Y:S04]  /*8a6d0*/  LDL.LU.64 R26, [R1+0x5bc0] ;  /* 0x005bc000011a7983 */ /* 0x008ea80000300a00 */
        /* <DEDUP_REMOVED lines=8> */
[----:B-1----:R-:W3:Y:S04]  /*8a760*/  LDL.LU R27, [R1+0x23b4] ;  /* 0x0023b400011b7983 */ /* 0x002ee80000300800 */
[----:B------:R1:W-:Y:S04]  /*8a770*/  STL [R1+0x45c0], R6 ;  /* 0x0045c00601007387 */ /* 0x0003e80000100800 */
[----:B-1----:R-:W3:Y:S02]  /*8a780*/  LDL.LU.64 R6, [R1+0x5bb8] ;  /* 0x005bb80001067983 */ /* 0x002ee40000300a00 */
[----:B---3--:R-:W-:-:S05]  /*8a790*/  IMAD.X R15, R27, 0x1, R7, P1 ;  /* 0x000000011b0f7824 */ /* 0x008fca00008e0607 */
[----:B------:R1:W-:Y:S04]  /*8a7a0*/  STL.64 [R1+0x45d0], R14 ;  /* 0x0045d00e01007387 */ /* 0x0003e80000100a00 */
[----:B-1----:R-:W3:Y:S02]  /*8a7b0*/  LDL.LU.64 R14, [R1+0x5bb0] ;  /* 0x005bb000010e7983 */ /* 0x002ee40000300a00 */
[----:B---3--:R-:W-:-:S05]  /*8a7c0*/  IADD3 R14, P1, R14, R6, RZ ;  /* 0x000000060e0e7210 */ /* 0x008fca0007f3e0ff */
[----:B------:R1:W-:Y:S04]  /*8a7d0*/  STL [R1+0x45b8], R14 ;  /* 0x0045b80e01007387 */ /* 0x0003e80000100800 */
[----:B-1----:R-:W3:Y:S01]  /*8a7e0*/  LDL.LU.64 R14, [R1+0x5ba8] ;  /* 0x005ba800010e7983 */ /* 0x002ee20000300a00 */
[----:B--2---:R-:W-:-:S03]  /*8a7f0*/  IMAD.X R3, R27, 0x1, R4, P2 ;  /* 0x000000011b037824 */ /* 0x004fc600010e0604 */
[----:B---3--:R-:W-:Y:S04]  /*8a800*/  STL.64 [R1+0x5b90], R14 ;  /* 0x005b900e01007387 */ /* 0x008fe80000100a00 */
[----:B------:R1:W-:Y:S04]  /*8a810*/  STL [R1+0x5b98], R15 ;  /* 0x005b980f01007387 */ /* 0x0003e80000100800 */
[----:B-1----:R0:W2:Y:S04]  /*8a820*/  LDL.64 R14, [R1+0x45c0] ;  /* 0x0045c000010e7983 */ /* 0x0020a80000100a00 */
[----:B------:R1:W-:Y:S04]  /*8a830*/  STL.64 [R1+0x5b88], R6 ;  /* 0x005b880601007387 */ /* 0x0003e80000100a00 */
[----:B-1----:R-:W3:Y:S04]  /*8a840*/  LDL.LU R6, [R1+0xac] ;  /* 0x0000ac0001067983 */ /* 0x002ee80000300800 */
[----:B------:R1:W-:Y:S04]  /*8a850*/  STL [R1+0x45cc], R3 ;  /* 0x0045cc0301007387 */ /* 0x0003e80000100800 */
[----:B-1----:R-:W2:Y:S04]  /*8a860*/  LDL.LU.64 R2, [R1+0x5ba0] ;  /* 0x005ba00001027983 */ /* 0x002ea80000300a00 */
[----:B------:R1:W-:Y:S04]  /*8a870*/  STL.64 [R1+0x5b78], R12 ;  /* 0x005b780c01007387 */ /* 0x0003e80000100a00 */
[----:B-1----:R-:W4:Y:S01]  /*8a880*/  LDL R12, [R1+0xb0] ;  /* 0x0000b000010c7983 */ /* 0x002f220000100800 */
[----:B--2---:R-:W-:-:S03]  /*8a890*/  IMAD.X R15, R27, 0x1, R2, P4 ;  /* 0x000000011b0f7824 */ /* 0x004fc600020e0602 */
[----:B----4-:R1:W-:Y:S04]  /*8a8a0*/  STL.64 [R1+0x5b80], R12 ;  /* 0x005b800c01007387 */ /* 0x0103e80000100a00 */
[----:B-1----:R-:W2:Y:S04]  /*8a8b0*/  LDL R13, [R1+0x23b0] ;  /* 0x0023b000010d7983 */ /* 0x002ea80000100800 */
[----:B------:R-:W2:Y:S04]  /*8a8c0*/  LDL.LU R27, [R1+0x5b9c] ;  /* 0x005b9c00011b7983 */ /* 0x000ea80000300800 */
[----:B------:R1:W-:Y:S04]  /*8a8d0*/  STL [R1+0x45c4], R15 ;  /* 0x0045c40f01007387 */ /* 0x0003e80000100800 */
[----:B-1----:R0:W4:Y:S01]  /*8a8e0*/  LDL.LU R15, [R1+0x5b98] ;  /* 0x005b9800010f7983 */ /* 0x0021220000300800 */
[----:B---3--:R-:W-:-:S05]  /*8a8f0*/  IADD3 R14, P4, R6, R3, RZ ;  /* 0x00000003060e7210 */ /* 0x008fca0007f9e0ff */
[----:B------:R4:W-:Y:S04]  /*8a900*/  STL [R1+0x45a8], R14 ;  /* 0x0045a80e01007387 */ /* 0x0009e80000100800 */
[----:B----4-:R-:W3:Y:S04]  /*8a910*/  LDL.LU.64 R14, [R1+0x5b90] ;  /* 0x005b9000010e7983 */ /* 0x010ee80000300a00 */
        /* <DEDUP_REMOVED lines=8> */
[----:B-1----:R-:W4:Y:S04]  /*8a9a0*/  LDL.LU R27, [R1+0x23b0] ;  /* 0x0023b000011b7983 */ /* 0x002f280000300800 */
[----:B------:R1:W-:Y:S04]  /*8a9b0*/  STL [R1+0x45a0], R6 ;  /* 0x0045a00601007387 */ /* 0x0003e80000100800 */
[----:B-1----:R-:W4:Y:S02]  /*8a9c0*/  LDL.LU.64 R6, [R1+0x5b88] ;  /* 0x005b880001067983 */ /* 0x002f240000300a00 */
[----:B----4-:R-:W-:-:S05]  /*8a9d0*/  IMAD.X R13, R27, 0x1, R7, P2 ;  /* 0x000000011b0d7824 */ /* 0x010fca00010e0607 */
[----:B------:R1:W-:Y:S04]  /*8a9e0*/  STL.64 [R1+0x45b0], R12 ;  /* 0x0045b00c01007387 */ /* 0x0003e80000100a00 */
[----:B-1----:R-:W4:Y:S02]  /*8a9f0*/  LDL.LU.64 R12, [R1+0x5b80] ;  /* 0x005b8000010c7983 */ /* 0x002f240000300a00 */
[----:B----4-:R-:W-:-:S05]  /*8aa00*/  IADD3 R12, P2, R12, R6, RZ ;  /* 0x000000060c0c7210 */ /* 0x010fca0007f5e0ff */
[----:B------:R1:W-:Y:S04]  /*8aa10*/  STL [R1+0x4598], R12 ;  /* 0x0045980c01007387 */ /* 0x0003e80000100800 */
[----:B-1----:R-:W4:Y:S01]  /*8aa20*/  LDL.LU.64 R12, [R1+0x5b78] ;  /* 0x005b7800010c7983 */ /* 0x002f220000300a00 */
[----:B--2---:R-:W-:-:S03]  /*8aa30*/  IMAD.X R3, R27, 0x1, R4, P4 ;  /* 0x000000011b037824 */ /* 0x004fc600020e0604 */
[----:B----4-:R-:W-:Y:S04]  /*8aa40*/  STL.64 [R1+0x5b60], R12 ;  /* 0x005b600c01007387 */ /* 0x010fe80000100a00 */
[----:B------:R1:W-:Y:S04]  /*8aa50*/  STL [R1+0x5b68], R13 ;  /* 0x005b680d01007387 */ /* 0x0003e80000100800 */
[----:B-1----:R0:W2:Y:S04]  /*8aa60*/  LDL.64 R12, [R1+0x45a0] ;  /* 0x0045a000010c7983 */ /* 0x0020a80000100a00 */
[----:B------:R1:W-:Y:S04]  /*8aa70*/  STL.64 [R1+0x5b58], R6 ;  /* 0x005b580601007387 */ /* 0x0003e80000100a00 */
[----:B-1----:R-:W4:Y:S04]  /*8aa80*/  LDL.LU R6, [R1+0xb0] ;  /* 0x0000b00001067983 */ /* 0x002f280000300800 */
[----:B------:R1:W-:Y:S04]  /*8aa90*/  STL [R1+0x45ac], R3 ;  /* 0x0045ac0301007387 */ /* 0x0003e80000100800 */
[----:B-1----:R-:W2:Y:S04]  /*8aaa0*/  LDL.LU.64 R2, [R1+0x5b70] ;  /* 0x005b700001027983 */ /* 0x002ea80000300a00 */
[----:B------:R1:W-:Y:S04]  /*8aab0*/  STL.64 [R1+0x5b50], R28 ;  /* 0x005b501c01007387 */ /* 0x0003e80000100a00 */
[----:B-1----:R-:W3:Y:S04]  /*8aac0*/  LDL R29, [R1+0x23ac] ;  /* 0x0023ac00011d7983 */ /* 0x002ee80000100800 */
[----:B------:R-:W-:Y:S01]  /*8aad0*/  STL.64 [R1+0x5b48], R4 ;  /* 0x005b480401007387 */ /* 0x000fe20000100a00 */
[----:B--2---:R-:W-:-:S03]  /*8aae0*/  IMAD.X R13, R27, 0x1, R2, P1 ;  /* 0x000000011b0d7824 */ /* 0x004fc600008e0602 */
[----:B------:R-:W3:Y:S04]  /*8aaf0*/  LDL.LU R27, [R1+0x5b6c] ;  /* 0x005b6c00011b7983 */ /* 0x000ee80000300800 */
[----:B------:R1:W-:Y:S04]  /*8ab00*/  STL [R1+0x45a4], R13 ;  /* 0x0045a40d01007387 */ /* 0x0003e80000100800 */
[----:B-1----:R0:W2:Y:S01]  /*8ab10*/  LDL.LU R13, [R1+0x5b68] ;  /* 0x005b6800010d7983 */ /* 0x0020a20000300800 */
[----:B----4-:R-:W-:-:S05]  /*8ab20*/  IADD3 R12, P1, R6, R3, RZ ;  /* 0x00000003060c7210 */ /* 0x010fca0007f3e0ff */
[----:B------:R2:W-:Y:S04]  /*8ab30*/  STL [R1+0x4588], R12 ;  /* 0x0045880c01007387 */ /* 0x0005e80000100800 */
[----:B--2---:R-:W2:Y:S04]  /*8ab40*/  LDL.LU.64 R12, [R1+0x5b60] ;  /* 0x005b6000010c7983 */ /* 0x004ea80000300a00 */
[----:B------:R-:W4:Y:S04]  /*8ab50*/  LDL R4, [R1+0xb4] ;  /* 0x0000b40001047983 */ /* 0x000f280000100800 */
[----:B------:R1:W-:Y:S04]  /*8ab60*/  STL.64 [R1+0x5b40], R2 ;  /* 0x005b400201007387 */ /* 0x0003e80000100a00 */
[----:B-1----:R0:W3:Y:S01]  /*8ab70*/  LDL.64 R2, [R1+0x4598] ;  /* 0x0045980001027983 */ /* 0x0020e20000100a00 */
[C---:B------:R-:W-:Y:S01]  /*8ab80*/  IADD3 R28, P4, R6.reuse, R5, RZ ;  /* 0x00000005061c7210 */ /* 0x040fe20007f9e0ff */
[----:B---3--:R-:W-:Y:S01]  /*8ab90*/  IMAD.X R3, R29, 0x1, R27, P2 ;  /* 0x000000011d037824 */ /* 0x008fe200010e061b */
[----:B------:R-:W-:-:S04]  /*8aba0*/  IADD3 R6, P2, R6, R0, RZ ;  /* 0x0000000006067210 */ /* 0x000fc80007f5e0ff */
[----:B------:R1:W-:Y:S04]  /*8abb0*/  STL [R1+0x459c], R3 ;  /* 0x00459c0301007387 */ /* 0x0003e80000100800 */
[----:B-1----:R0:W3:Y:S04]  /*8abc0*/  LDL.64 R2, [R1+0x4588] ;  /* 0x0045880001027983 */ /* 0x0020e80000100a00 */
[----:B------:R1:W-:Y:S04]  /*8abd0*/  STL [R1+0x5b38], R27 ;  /* 0x005b381b01007387 */ /* 0x0003e80000100800 */
[----:B-1----:R-:W2:Y:S04]  /*8abe0*/  LDL.LU R27, [R1+0x23ac] ;  /* 0x0023ac00011b7983 */ /* 0x002ea80000300800 */
[----:B------:R1:W-:Y:S04]  /*8abf0*/  STL [R1+0x4580], R6 ;  /* 0x0045800601007387 */ /* 0x0003e80000100800 */
[----:B-1----:R-:W2:Y:S02]  /*8ac00*/  LDL.LU.64 R6, [R1+0x5b58] ;  /* 0x005b580001067983 */ /* 0x002ea40000300a00 */
[----:B--2---:R-:W-:-:S05]  /*8ac10*/  IMAD.X R29, R27, 0x1, R7, P4 ;  /* 0x000000011b1d7824 */ /* 0x004fca00020e0607 */
[----:B------:R1:W-:Y:S04]  /*8ac20*/  STL.64 [R1+0x4590], R28 ;  /* 0x0045901c01007387 */ /* 0x0003e80000100a00 */
[----:B-1----:R-:W2:Y:S01]  /*8ac30*/  LDL.LU.64 R28, [R1+0x5b50] ;  /* 0x005b5000011c7983 */ /* 0x002ea20000300a00 */
[----:B----4-:R-:W-:-:S03]  /*8ac40*/  IADD3 R4, P4, R4, R6, RZ ;  /* 0x0000000604047210 */ /* 0x010fc60007f9e0ff */
[----:B--2---:R1:W-:Y:S04]  /*8ac50*/  STL.64 [R1+0x5b30], R28 ;  /* 0x005b301c01007387 */ /* 0x0043e80000100a00 */
[----:B-1----:R0:W2:Y:S04]  /*8ac60*/  LDL.64 R28, [R1+0x4580] ;  /* 0x00458000011c7983 */ /* 0x0020a80000100a00 */
[----:B------:R1:W-:Y:S04]  /*8ac70*/  STL [R1+0x4578], R4 ;  /* 0x0045780401007387 */ /* 0x0003e80000100800 */
[----:B-1----:R-:W3:Y:S04]  /*8ac80*/  LDL.LU.64 R4, [R1+0x5b48] ;  /* 0x005b480001047983 */ /* 0x002ee80000300a00 */
[----:B------:R1:W-:Y:S04]  /*8ac90*/  STL.64 [R1+0x5b20], R6 ;  /* 0x005b200601007387 */ /* 0x0003e80000100a00 */
[----:B-1----:R-:W4:Y:S01]  /*8aca0*/  LDL.LU R6, [R1+0xb4] ;  /* 0x0000b40001067983 */ /* 0x002f220000300800 */
[----:B---3--:R-:W-:-:S05]  /*8acb0*/  IMAD.X R3, R27, 0x1, R4, P1 ;  /* 0x000000011b037824 */ /* 0x008fca00008e0604 */
[----:B------:R1:W-:Y:S04]  /*8acc0*/  STL [R1+0x458c], R3 ;  /* 0x00458c0301007387 */ /* 0x0003e80000100800 */
[----:B-1----:R-:W2:Y:S04]  /*8acd0*/  LDL.LU.64 R2, [R1+0x5b40] ;  /* 0x005b400001027983 */ /* 0x002ea80000300a00 */
[----:B------:R1:W-:Y:S04]  /*8ace0*/  STL.64 [R1+0x5b28], R14 ;  /* 0x005b280e01007387 */ /* 0x0003e80000100a00 */
[----:B-1----:R0:W3:Y:S04]  /*8acf0*/  LDL.64 R14, [R1+0x4578] ;  /* 0x00457800010e7983 */ /* 0x0020e80000100a00 */
[----:B------:R-:W-:Y:S04]  /*8ad00*/  STL.64 [R1+0x5b18], R10 ;  /* 0x005b180a01007387 */ /* 0x000fe80000100a00 */
[----:B------:R-:W-:Y:S01]  /*8ad10*/  STL.64 [R1+0x5b10], R4 ;  /* 0x005b100401007387 */ /* 0x000fe20000100a00 */
[----:B--2---:R-:W-:-:S03]  /*8ad20*/  IMAD.X R29, R27, 0x1, R2, P2 ;  /* 0x000000011b1d7824 */ /* 0x004fc600010e0602 */
[----:B------:R-:W3:Y:S04]  /*8ad30*/  LDL.LU R27, [R1+0x5b38] ;  /* 0x005b3800011b7983 */ /* 0x000ee80000300800 */
[----:B------:R1:W-:Y:S04]  /*8ad40*/  STL [R1+0x4584], R29 ;  /* 0x0045841d01007387 */ /* 0x0003e80000100800 */
[----:B-1----:R-:W2:Y:S04]  /*8ad50*/  LDL.LU.64 R28, [R1+0x5b30] ;  /* 0x005b3000011c7983 */ /* 0x002ea80000300a00 */
[----:B--2---:R4:W-:Y:S04]  /*8ad60*/  STL.64 [R1+0x5b08], R28 ;  /* 0x005b081c01007387 */ /* 0x0049e80000100a00 */
[----:B------:R1:W-:Y:S01]  /*8ad70*/  STL [R1+0x5af8], R3 ;  /* 0x005af80301007387 */ /* 0x0003e20000100800 */
[----:B----4-:R-:W-:-:S03]  /*8ad80*/  IADD3 R28, P2, R6, R3, RZ ;  /* 0x00000003061c7210 */ /* 0x010fc60007f5e0ff */
[----:B-1----:R-:W3:Y:S01]  /*8ad90*/  LDL.LU R3, [R1+0x23a8] ;  /* 0x0023a80001037983 */ /* 0x002ee20000300800 */
[C---:B------:R-:W-:Y:S01]  /*8ada0*/  IADD3 R10, P1, R6.reuse, R5, RZ ;  /* 0x00000005060a7210 */ /* 0x040fe20007f3e0ff */
[----:B---3--:R-:W-:Y:S01]  /*8adb0*/  IMAD.X R15, R3, 0x1, R27, P4 ;  /* 0x00000001030f7824 */ /* 0x008fe200020e061b */
        /* <DEDUP_REMOVED lines=10> */
[----:B-1----:R-:W3:Y:S02]  /*8ae60*/  LDL.LU R7, [R1+0xc0] ;  /* 0x0000c00001077983 */ /* 0x002ee40000300800 */
[----:B---3--:R-:W-:-:S05]  /*8ae70*/  IADD3 R4, P1, R7, R6, RZ ;  /* 0x0000000607047210 */ /* 0x008fca0007f3e0ff */
[----:B------:R1:W-:Y:S04]  /*8ae80*/  STL [R1+0x4558], R4 ;  /* 0x0045580401007387 */ /* 0x0003e80000100800 */
[----:B-1----:R-:W3:Y:S02]  /*8ae90*/  LDL.LU.64 R4, [R1+0x5b10] ;  /* 0x005b100001047983 */ /* 0x002ee40000300a00 */
[----:B---3--:R-:W-:-:S05]  /*8aea0*/  IMAD.X R29, R3, 0x1, R4, P2 ;  /* 0x00000001031d7824 */ /* 0x008fca00010e0604 */
[----:B------:R1:W-:Y:S04]  /*8aeb0*/  STL.64 [R1+0x4568], R28 ;  /* 0x0045681c01007387 */ /* 0x0003e80000100a00 */
[----:B-1----:R-:W3:Y:S04]  /*8aec0*/  LDL.LU.64 R28, [R1+0x5b08] ;  /* 0x005b0800011c7983 */ /* 0x002ee80000300a00 */
[----:B------:R-:W-:Y:S01]  /*8aed0*/  STL.64 [R1+0x5af0], R16 ;  /* 0x005af01001007387 */ /* 0x000fe20000100a00 */
[----:B------:R-:W-:-:S03]  /*8aee0*/  IADD3 R10, P2, R7, R5, RZ ;  /* 0x00000005070a7210 */ /* 0x000fc60007f5e0ff */
[----:B---3--:R1:W-:Y:S04]  /*8aef0*/  STL.64 [R1+0x5ae8], R28 ;  /* 0x005ae81c01007387 */ /* 0x0083e80000100a00 */
[----:B-1----:R0:W3:Y:S04]  /*8af00*/  LDL.64 R28, [R1+0x4558] ;  /* 0x00455800011c7983 */ /* 0x0020e80000100a00 */
[----:B---3--:R-:W3:Y:S04]  /*8af10*/  LDL R29, [R1+0x23a4] ;  /* 0x0023a400011d7983 */ /* 0x008ee80000100800 */
[----:B------:R1:W-:Y:S04]  /*8af20*/  STL [R1+0x4550], R10 ;  /* 0x0045500a01007387 */ /* 0x0003e80000100800 */
[----:B-1----:R-:W4:Y:S04]  /*8af30*/  LDL.LU.64 R10, [R1+0x5b00] ;  /* 0x005b0000010a7983 */ /* 0x002f280000300a00 */
[----:B------:R1:W-:Y:S04]  /*8af40*/  STL.64 [R1+0x5ad8], R4 ;  /* 0x005ad80401007387 */ /* 0x0003e80000100a00 */
[----:B-1----:R0:W2:Y:S02]  /*8af50*/  LDL.64 R4, [R1+0x4560] ;  /* 0x0045600001047983 */ /* 0x0020a40000100a00 */
[----:B--2---:R-:W-:-:S02]  /*8af60*/  IMAD.X R5, R3, 0x1, R2, P4 ;  /* 0x0000000103057824 */ /* 0x004fc400020e0602 */
[----:B------:R-:W2:Y:S04]  /*8af70*/  LDL.LU R3, [R1+0x5af8] ;  /* 0x005af80001037983 */ /* 0x000ea80000300800 */
[----:B------:R1:W-:Y:S01]  /*8af80*/  STL [R1+0x4564], R5 ;  /* 0x0045640501007387 */ /* 0x0003e20000100800 */
[----:B---3--:R-:W-:-:S03]  /*8af90*/  IMAD.X R29, R29, 0x1, R27, P1 ;  /* 0x000000011d1d7824 */ /* 0x008fc600008e061b */
[----:B-1----:R0:W3:Y:S01]  /*8afa0*/  LDL.64 R4, [R1+0x4550] ;  /* 0x0045500001047983 */ /* 0x0020e20000100a00 */
[----:B--2---:R-:W-:-:S05]  /*8afb0*/  IADD3 R16, P4, R7, R3, RZ ;  /* 0x0000000307107210 */ /* 0x004fca0007f9e0ff */
[----:B------:R1:W-:Y:S04]  /*8afc0*/  STL [R1+0x4548], R16 ;  /* 0x0045481001007387 */ /* 0x0003e80000100800 */
[----:B-1----:R-:W2:Y:S04]  /*8afd0*/  LDL.LU.64 R16, [R1+0x5af0] ;  /* 0x005af00001107983 */ /* 0x002ea80000300a00 */
[----:B------:R1:W-:Y:S04]  /*8afe0*/  STL.64 [R1+0x5ac8], R2 ;  /* 0x005ac80201007387 */ /* 0x0003e80000100a00 */
[----:B------:R-:W-:Y:S04]  /*8aff0*/  STL [R1+0x5ad0], R3 ;  /* 0x005ad00301007387 */ /* 0x000fe80000100800 */
[----:B------:R4:W-:Y:S01]  /*8b000*/  STL [R1+0x455c], R29 ;  /* 0x00455c1d01007387 */ /* 0x0009e20000100800 */
[----:B-1----:R-:W-:-:S03]  /*8b010*/  IADD3 R2, P1, R7, R0, RZ ;  /* 0x0000000007027210 */ /* 0x002fc60007f3e0ff */
[----:B----4-:R-:W4:Y:S04]  /*8b020*/  LDL.LU.64 R28, [R1+0x5ae8] ;  /* 0x005ae800011c7983 */ /* 0x010f280000300a00 */
[----:B------:R-:W3:Y:S04]  /*8b030*/  LDL.LU R7, [R1+0x5ae0] ;  /* 0x005ae00001077983 */ /* 0x000ee80000300800 */
[----:B------:R1:W-:Y:S04]  /*8b040*/  STL [R1+0x4540], R2 ;  /* 0x0045400201007387 */ /* 0x0003e80000100800 */
[----:B-1----:R0:W2:Y:S04]  /*8b050*/  LDL.64 R2, [R1+0x4548] ;  /* 0x0045480001027983 */ /* 0x0020a80000100a00 */
[----:B------:R1:W-:Y:S04]  /*8b060*/  STL.64 [R1+0x5ac0], R26 ;  /* 0x005ac01a01007387 */ /* 0x0003e80000100a00 */
[----:B-1----:R0:W4:Y:S04]  /*8b070*/  LDL.64 R26, [R1+0x4540] ;  /* 0x00454000011a7983 */ /* 0x0021280000100a00 */
[----:B----4-:R-:W3:Y:S02]  /*8b080*/  LDL.LU R27, [R1+0x23a4] ;  /* 0x0023a400011b7983 */ /* 0x010ee40000300800 */
[----:B---3--:R-:W-:-:S05]  /*8b090*/  IMAD.X R5, R27, 0x1, R7, P2 ;  /* 0x000000011b057824 */ /* 0x008fca00010e0607 */
[----:B------:R1:W-:Y:S04]  /*8b0a0*/  STL [R1+0x4554], R5 ;  /* 0x0045540501007387 */ /* 0x0003e80000100800 */
[----:B-1----:R-:W2:Y:S04]  /*8b0b0*/  LDL.LU.64 R4, [R1+0x5ad8] ;  /* 0x005ad80001047983 */ /* 0x002ea80000300a00 */
[----:B------:R-:W-:Y:S04]  /*8b0c0*/  STL.64 [R1+0x5ab8], R24 ;  /* 0x005ab81801007387 */ /* 0x000fe80000100a00 */
[----:B------:R1:W-:Y:S04]  /*8b0d0*/  STL [R1+0x5ab0], R7 ;  /* 0x005ab00701007387 */ /* 0x0003e80000100800 */
[----:B-1----:R-:W3:Y:S04]  /*8b0e0*/  LDL.LU R7, [R1+0xc4] ;  /* 0x0000c40001077983 */ /* 0x002ee80000300800 */
[----:B------:R-:W4:Y:S01]  /*8b0f0*/  LDL R25, [R1+0x23a0] ;  /* 0x0023a00001197983 */ /* 0x000f220000100800 */
[----:B--2---:R-:W-:-:S05]  /*8b100*/  IMAD.X R3, R27, 0x1, R4, P4 ;  /* 0x000000011b037824 */ /* 0x004fca00020e0604 */
[----:B------:R1:W-:Y:S04]  /*8b110*/  STL [R1+0x454c], R3 ;  /* 0x00454c0301007387 */ /* 0x0003e80000100800 */
[----:B-1----:R0:W2:Y:S01]  /*8b120*/  LDL.LU R3, [R1+0x5ad0] ;  /* 0x005ad00001037983 */ /* 0x0020a20000300800 */
[----:B---3--:R-:W-:-:S05]  /*8b130*/  IADD3 R2, P4, R7, R5, RZ ;  /* 0x0000000507027210 */ /* 0x008fca0007f9e0ff */
[----:B------:R2:W-:Y:S04]  /*8b140*/  STL [R1+0x4530], R2 ;  /* 0x0045300201007387 */ /* 0x0005e80000100800 */
[----:B--2---:R-:W2:Y:S04]  /*8b150*/  LDL.LU.64 R2, [R1+0x5ac8] ;  /* 0x005ac80001027983 */ /* 0x004ea80000300a00 */
[----:B------:R-:W-:Y:S01]  /*8b160*/  STL.64 [R1+0x5aa8], R4 ;  /* 0x005aa80401007387 */ /* 0x000fe20000100a00 */
[----:B--2---:R-:W-:-:S05]  /*8b170*/  IMAD.X R27, R27, 0x1, R2, P1 ;  /* 0x000000011b1b7824 */ /* 0x004fca00008e0602 */
[----:B------:R1:W-:Y:S04]  /*8b180*/  STL [R1+0x4544], R27 ;  /* 0x0045441b01007387 */ /* 0x0003e80000100800 */
[----:B-1----:R-:W4:Y:S01]  /*8b190*/  LDL.LU.64 R26, [R1+0x5ac0] ;  /* 0x005ac000011a7983 */ /* 0x002f220000300a00 */
[C---:B------:R-:W-:Y:S02]  /*8b1a0*/  IADD3 R24, P2, R7.reuse, R6, RZ ;  /* 0x0000000607187210 */ /* 0x040fe40007f5e0ff */
[----:B------:R-:W-:-:S05]  /*8b1b0*/  IADD3 R4, P1, R7, R3, RZ ;  /* 0x0000000307047210 */ /* 0x000fca0007f3e0ff */
[----:B------:R1:W-:Y:S04]  /*8b1c0*/  STL [R1+0x4528], R4 ;  /* 0x0045280401007387 */ /* 0x0003e80000100800 */
[----:B-1----:R0:W2:Y:S04]  /*8b1d0*/  LDL.64 R4, [R1+0x4530] ;  /* 0x0045300001047983 */ /* 0x0020a80000100a00 */
[----:B------:R1:W-:Y:S04]  /*8b1e0*/  STL.64 [R1+0x5a98], R2 ;  /* 0x005a980201007387 */ /* 0x0003e80000100a00 */
[----:B------:R-:W-:Y:S01]  /*8b1f0*/  STL [R1+0x5aa0], R3 ;  /* 0x005aa00301007387 */ /* 0x000fe20000100800 */
[----:B----4-:R-:W-:Y:S01]  /*8b200*/  IMAD.X R25, R25, 0x1, R27, P2 ;  /* 0x0000000119197824 */ /* 0x010fe200010e061b */
[----:B-1----:R-:W-:-:S04]  /*8b210*/  IADD3 R2, P2, R7, R0, RZ ;  /* 0x0000000007027210 */ /* 0x002fc80007f5e0ff */
[----:B------:R1:W-:Y:S04]  /*8b220*/  STL.64 [R1+0x4538], R24 ;  /* 0x0045381801007387 */ /* 0x0003e80000100a00 */
[----:B-1----:R-:W3:Y:S04]  /*8b230*/  LDL.LU.64 R24, [R1+0x5ab8] ;  /* 0x005ab80001187983 */ /* 0x002ee80000300a00 */
[----:B------:R-:W2:Y:S04]  /*8b240*/  LDL.LU R7, [R1+0x5ab0] ;  /* 0x005ab00001077983 */ /* 0x000ea80000300800 */
[----:B------:R1:W-:Y:S04]  /*8b250*/  STL [R1+0x4520], R2 ;  /* 0x0045200201007387 */ /* 0x0003e80000100800 */
[----:B-1----:R0:W4:Y:S04]  /*8b260*/  LDL.64 R2, [R1+0x4528] ;  /* 0x0045280001027983 */ /* 0x0021280000100a00 */
[----:B------:R1:W-:Y:S04]  /*8b270*/  STL.64 [R1+0x5a90], R16 ;  /* 0x005a901001007387 */ /* 0x0003e80000100a00 */
[----:B-1----:R0:W3:Y:S04]  /*8b280*/  LDL.64 R16, [R1+0x4520] ;  /* 0x0045200001107983 */ /* 0x0020e80000100a00 */
[----:B---3--:R-:W2:Y:S04]  /*8b290*/  LDL.LU R17, [R1+0x23a0] ;  /* 0x0023a00001117983 */ /* 0x008ea80000300800 */
[----:B------:R-:W-:Y:S01]  /*8b2a0*/  STL.64 [R1+0x5a88], R26 ;  /* 0x005a881a01007387 */ /* 0x000fe20000100a00 */
[----:B--2---:R-:W-:-:S05]  /*8b2b0*/  IMAD.X R5, R17, 0x1, R7, P4 ;  /* 0x0000000111057824 */ /* 0x004fca00020e0607 */
[----:B------:R1:W-:Y:S04]  /*8b2c0*/  STL [R1+0x4534], R5 ;  /* 0x0045340501007387 */ /* 0x0003e80000100800 */
[----:B-1----:R-:W4:Y:S04]  /*8b2d0*/  LDL.LU.64 R4, [R1+0x5aa8] ;  /* 0x005aa80001047983 */ /* 0x002f280000300a00 */
[----:B------:R1:W-:Y:S04]  /*8b2e0*/  STL [R1+0x5a7c], R7 ;  /* 0x005a7c0701007387 */ /* 0x0003e80000100800 */
[----:B-1----:R-:W2:Y:S04]  /*8b2f0*/  LDL.LU R7, [R1+0xc8] ;  /* 0x0000c80001077983 */ /* 0x002ea80000300800 */
[----:B------:R1:W-:Y:S04]  /*8b300*/  STL.64 [R1+0x5a80], R14 ;  /* 0x005a800e01007387 */ /* 0x0003e80000100a00 */
[----:B-1----:R-:W3:Y:S01]  /*8b310*/  LDL R15, [R1+0x239c] ;  /* 0x00239c00010f7983 */ /* 0x002ee20000100800 */
[----:B----4-:R-:W-:-:S05]  /*8b320*/  IMAD.X R3, R17, 0x1, R4, P1 ;  /* 0x0000000111037824 */ /* 0x010fca00008e0604 */
[----:B------:R1:W-:Y:S04]  /*8b330*/  STL [R1+0x452c], R3 ;  /* 0x00452c0301007387 */ /* 0x0003e80000100800 */
[----:B-1----:R0:W4:Y:S01]  /*8b340*/  LDL.LU R3, [R1+0x5aa0] ;  /* 0x005aa00001037983 */ /* 0x0021220000300800 */
[----:B--2---:R-:W-:-:S05]  /*8b350*/  IADD3 R2, P1, R7, R5, RZ ;  /* 0x0000000507027210 */ /* 0x004fca0007f3e0ff */
[----:B------:R4:W-:Y:S04]  /*8b360*/  STL [R1+0x4510], R2 ;  /* 0x0045100201007387 */ /* 0x0009e80000100800 */
[----:B----4-:R-:W2:Y:S02]  /*8b370*/  LDL.LU.64 R2, [R1+0x5a98] ;  /* 0x005a980001027983 */ /* 0x010ea40000300a00 */
[----:B--2---:R-:W-:Y:S01]  /*8b380*/  IMAD.X R17, R17, 0x1, R2, P2 ;  /* 0x0000000111117824 */ /* 0x004fe200010e0602 */
[----:B------:R-:W-:-:S04]  /*8b390*/  IADD3 R26, P2, R7, R3, RZ ;  /* 0x00000003071a7210 */ /* 0x000fc80007f5e0ff */
[----:B------:R1:W-:Y:S04]  /*8b3a0*/  STL [R1+0x4524], R17 ;  /* 0x0045241101007387 */ /* 0x0003e80000100800 */
[----:B-1----:R-:W2:Y:S04]  /*8b3b0*/  LDL.LU.64 R16, [R1+0x5a90] ;  /* 0x005a900001107983 */ /* 0x002ea80000300a00 */
[----:B------:R1:W-:Y:S04]  /*8b3c0*/  STL [R1+0x4508], R26 ;  /* 0x0045081a01007387 */ /* 0x0003e80000100800 */
[----:B-1----:R-:W3:Y:S01]  /*8b3d0*/  LDL.LU.64 R26, [R1+0x5a88] ;  /* 0x005a8800011a7983 */ /* 0x002ee20000300a00 */
[----:B------:R-:W-:-:S03]  /*8b3e0*/  IADD3 R14, P4, R7, R6, RZ ;  /* 0x00000006070e7210 */ /* 0x000fc60007f9e0ff */
[----:B------:R1:W-:Y:S04]  /*8b3f0*/  STL.64 [R1+0x5a70], R2 ;  /* 0x005a700201007387 */ /* 0x0003e80000100a00 */
[----:B------:R-:W-:Y:S01]  /*8b400*/  STL [R1+0x5a78], R3 ;  /* 0x005a780301007387 */ /* 0x000fe20000100800 */
[----:B---3--:R-:W-:Y:S01]  /*8b410*/  IMAD.X R15, R15, 0x1, R27, P4 ;  /* 0x000000010f0f7824 */ /* 0x008fe200020e061b */
[----:B-1----:R-:W-:-:S04]  /*8b420*/  IADD3 R2, P4, R7, R0, RZ ;  /* 0x0000000007027210 */ /* 0x002fc80007f9e0ff */
[----:B------:R1:W-:Y:S04]  /*8b430*/  STL.64 [R1+0x4518], R14 ;  /* 0x0045180e01007387 */ /* 0x0003e80000100a00 */
[----:B-1----:R-:W3:Y:S04]  /*8b440*/  LDL.LU.64 R14, [R1+0x5a80] ;  /* 0x005a8000010e7983 */ /* 0x002ee80000300a00 */
[----:B------:R-:W4:Y:S04]  /*8b450*/  LDL.LU R7, [R1+0x5a7c] ;  /* 0x005a7c0001077983 */ /* 0x000f280000300800 */
[----:B------:R1:W-:Y:S04]  /*8b460*/  STL [R1+0x4500], R2 ;  /* 0x0045000201007387 */ /* 0x0003e80000100800 */
[----:B-1----:R0:W3:Y:S04]  /*8b470*/  LDL.64 R2, [R1+0x4508] ;  /* 0x0045080001027983 */ /* 0x0020e80000100a00 */
[----:B------:R-:W-:Y:S04]  /*8b480*/  STL.64 [R1+0x5a60], R10 ;  /* 0x005a600a01007387 */ /* 0x000fe80000100a00 */
[----:B------:R1:W-:Y:S04]  /*8b490*/  STL [R1+0x5a68], R11 ;  /* 0x005a680b01007387 */ /* 0x0003e80000100800 */
[----:B-1----:R0:W2:Y:S04]  /*8b4a0*/  LDL.64 R10, [R1+0x4500] ;  /* 0x00450000010a7983 */ /* 0x0020a80000100a00 */
[----:B--2---:R-:W3:Y:S04]  /*8b4b0*/  LDL.LU R11, [R1+0x239c] ;  /* 0x00239c00010b7983 */ /* 0x004ee80000300800 */
[----:B------:R1:W-:Y:S04]  /*8b4c0*/  STL.64 [R1+0x5a58], R16 ;  /* 0x005a581001007387 */ /* 0x0003e80000100a00 */
[----:B-1----:R0:W2:Y:S04]  /*8b4d0*/  LDL.64 R16, [R1+0x4510] ;  /* 0x0045100001107983 */ /* 0x0020a80000100a00 */
[----:B----4-:R1:W-:Y:S01]  /*8b4e0*/  STL [R1+0x5a54], R7 ;  /* 0x005a540701007387 */ /* 0x0103e20000100800 */
[----:B---3--:R-:W-:-:S02]  /*8b4f0*/  IMAD.X R3, R11, 0x1, R4, P2 ;  /* 0x000000010b037824 */ /* 0x008fc400010e0604 */
[----:B--2---:R-:W-:Y:S02]  /*8b500*/  IMAD.X R17, R11, 0x1, R7, P1 ;  /* 0x000000010b117824 */ /* 0x004fe400008e0607 */
[----:B-1----:R-:W2:Y:S04]  /*8b510*/  LDL.LU R7, [R1+0xcc] ;  /* 0x0000cc0001077983 */ /* 0x002ea80000300800 */
[----:B------:R1:W-:Y:S04]  /*8b520*/  STL [R1+0x4514], R17 ;  /* 0x0045141101007387 */ /* 0x0003e80000100800 */
[----:B-1----:R-:W3:Y:S04]  /*8b530*/  LDL R17, [R1+0x2398] ;  /* 0x0023980001117983 */ /* 0x002ee80000100800 */
[----:B------:R1:W-:Y:S04]  /*8b540*/  STL [R1+0x450c], R3 ;  /* 0x00450c0301007387 */ /* 0x0003e80000100800 */
[----:B-1----:R0:W4:Y:S01]  /*8b550*/  LDL.LU R3, [R1+0x5a78] ;  /* 0x005a780001037983 */ /* 0x0021220000300800 */
[----:B--2---:R-:W-:-:S05]  /*8b560*/  IADD3 R2, P2, R7, R5, RZ ;  /* 0x0000000507027210 */ /* 0x004fca0007f5e0ff */
[----:B------:R4:W-:Y:S04]  /*8b570*/  STL [R1+0x44f0], R2 ;  /* 0x0044f00201007387 */ /* 0x0009e80000100800 */
[----:B----4-:R-:W2:Y:S02]  /*8b580*/  LDL.LU.64 R2, [R1+0x5a70] ;  /* 0x005a700001027983 */ /* 0x010ea40000300a00 */
[----:B--2---:R-:W-:-:S05]  /*8b590*/  IMAD.X R11, R11, 0x1, R2, P4 ;  /* 0x000000010b0b7824 */ /* 0x004fca00020e0602 */
[----:B------:R1:W-:Y:S04]  /*8b5a0*/  STL [R1+0x4504], R11 ;  /* 0x0045040b01007387 */ /* 0x0003e80000100800 */
[----:B-1----:R0:W2:Y:S01]  /*8b5b0*/  LDL.LU R11, [R1+0x5a68] ;  /* 0x005a6800010b7983 */ /* 0x0020a20000300800 */
[C---:B------:R-:W-:Y:S02]  /*8b5c0*/  IADD3 R16, P1, R7.reuse, R6, RZ ;  /* 0x0000000607107210 */ /* 0x040fe40007f3e0ff */
[----:B------:R-:W-:-:S03]  /*8b5d0*/  IADD3 R10, P4, R7, R3, RZ ;  /* 0x00000003070a7210 */ /* 0x000fc60007f9e0ff */
[----:B---3--:R-:W-:Y:S02]  /*8b5e0*/  IMAD.X R17, R17, 0x1, R27, P1 ;  /* 0x0000000111117824 */ /* 0x008fe400008e061b */
[----:B------:R2:W-:Y:S04]  /*8b5f0*/  STL [R1+0x44e8], R10 ;  /* 0x0044e80a01007387 */ /* 0x0005e80000100800 */
[----:B--2---:R-:W2:Y:S04]  /*8b600*/  LDL.LU.64 R10, [R1+0x5a60] ;  /* 0x005a6000010a7983 */ /* 0x004ea80000300a00 */
[----:B------:R1:W-:Y:S04]  /*8b610*/  STL.64 [R1+0x5a48], R2 ;  /* 0x005a480201007387 */ /* 0x0003e80000100a00 */
[----:B------:R-:W-:Y:S04]  /*8b620*/  STL [R1+0x5a50], R3 ;  /* 0x005a500301007387 */ /* 0x000fe80000100800 */
[----:B------:R3:W-:Y:S01]  /*8b630*/  STL.64 [R1+0x44f8], R16 ;  /* 0x0044f81001007387 */ /* 0x0007e20000100a00 */
[----:B-1----:R-:W-:-:S03]  /*8b640*/  IADD3 R2, P1, R7, R0, RZ ;  /* 0x0000000007027210 */ /* 0x002fc60007f3e0ff */
[----:B---3--:R-:W3:Y:S04]  /*8b650*/  LDL.LU.64 R16, [R1+0x5a58] ;  /* 0x005a580001107983 */ /* 0x008ee80000300a00 */
[----:B------:R-:W4:Y:S04]  /*8b660*/  LDL.LU R7, [R1+0x5a54] ;  /* 0x005a540001077983 */ /* 0x000f280000300800 */
[----:B------:R1:W-:Y:S04]  /*8b670*/  STL [R1+0x44e0], R2 ;  /* 0x0044e00201007387 */ /* 0x0003e80000100800 */
[----:B-1----:R0:W2:Y:S04]  /*8b680*/  LDL.64 R2, [R1+0x44e8] ;  /* 0x0044e80001027983 */ /* 0x0020a80000100a00 */
[----:B------:R1:W-:Y:S04]  /*8b690*/  STL.64 [R1+0x5a40], R26 ;  /* 0x005a401a01007387 */ /* 0x0003e80000100a00 */
[----:B-1----:R0:W3:Y:S04]  /*8b6a0*/  LDL.64 R26, [R1+0x44e0] ;  /* 0x0044e000011a7983 */ /* 0x0020e80000100a00 */
[----:B---3--:R-:W2:Y:S04]  /*8b6b0*/  LDL.LU R27, [R1+0x2398] ;  /* 0x00239800011b7983 */ /* 0x008ea80000300800 */
[----:B------:R1:W-:Y:S04]  /*8b6c0*/  STL.64 [R1+0x5a30], R24 ;  /* 0x005a301801007387 */ /* 0x0003e80000100a00 */
[----:B-1----:R0:W3:Y:S04]  /*8b6d0*/  LDL.64 R24, [R1+0x44f0] ;  /* 0x0044f00001187983 */ /* 0x0020e80000100a00 */
[----:B------:R-:W-:Y:S04]  /*8b6e0*/  STL.64 [R1+0x5a38], R14 ;  /* 0x005a380e01007387 */ /* 0x000fe80000100a00 */
[----:B----4-:R1:W-:Y:S01]  /*8b6f0*/  STL [R1+0x5a2c], R7 ;  /* 0x005a2c0701007387 */ /* 0x0103e20000100800 */
[----:B--2---:R-:W-:-:S02]  /*8b700*/  IMAD.X R3, R27, 0x1, R4, P4 ;  /* 0x000000011b037824 */ /* 0x004fc400020e0604 */
[----:B---3--:R-:W-:Y:S02]  /*8b710*/  IMAD.X R25, R27, 0x1, R7, P2 ;  /* 0x000000011b197824 */ /* 0x008fe400010e0607 */
        /* <DEDUP_REMOVED lines=10> */
[----:B-1----:R-:W3:Y:S01]  /*8b7c0*/  LDL.LU.64 R26, [R1+0x5a40] ;  /* 0x005a4000011a7983 */ /* 0x002ee20000300a00 */
[C---:B------:R-:W-:Y:S02]  /*8b7d0*/  IADD3 R24, P2, R7.reuse, R6, RZ ;  /* 0x0000000607187210 */ /* 0x040fe40007f5e0ff */
[----:B------:R-:W-:-:S05]  /*8b7e0*/  IADD3 R14, P1, R7, R3, RZ ;  /* 0x00000003070e7210 */ /* 0x000fca0007f3e0ff */
[----:B------:R1:W-:Y:S04]  /*8b7f0*/  STL [R1+0x44c8], R14 ;  /* 0x0044c80e01007387 */ /* 0x0003e80000100800 */
[----:B-1----:R-:W2:Y:S04]  /*8b800*/  LDL.LU.64 R14, [R1+0x5a38] ;  /* 0x005a3800010e7983 */ /* 0x002ea80000300a00 */
        /* <DEDUP_REMOVED lines=8> */
[----:B-1----:R0:W2:Y:S04]  /*8b890*/  LDL.64 R2, [R1+0x44c8] ;  /* 0x0044c80001027983 */ /* 0x0020a80000100a00 */
[----:B------:R-:W-:Y:S04]  /*8b8a0*/  STL.64 [R1+0x5a10], R18 ;  /* 0x005a101201007387 */ /* 0x000fe80000100a00 */
[----:B------:R1:W-:Y:S04]  /*8b8b0*/  STL [R1+0x5a18], R19 ;  /* 0x005a181301007387 */ /* 0x0003e80000100800 */
[----:B-1----:R0:W3:Y:S04]  /*8b8c0*/  LDL.64 R18, [R1+0x44c0] ;  /* 0x0044c00001127983 */ /* 0x0020e80000100a00 */
[----:B---3--:R-:W2:Y:S04]  /*8b8d0*/  LDL.LU R19, [R1+0x2394] ;  /* 0x0023940001137983 */ /* 0x008ea80000300800 */
[----:B------:R1:W-:Y:S04]  /*8b8e0*/  STL.64 [R1+0x5a08], R12 ;  /* 0x005a080c01007387 */ /* 0x0003e80000100a00 */
[----:B-1----:R0:W3:Y:S04]  /*8b8f0*/  LDL.64 R12, [R1+0x44d0] ;  /* 0x0044d000010c7983 */ /* 0x0020e80000100a00 */
        /* <DEDUP_REMOVED lines=26> */
[----:B-1----:R0:W3:Y:S04]  /*8baa0*/  LDL.64 R2, [R1+0x44a8] ;  /* 0x0044a80001027983 */ /* 0x0020e80000100a00 */
[----:B------:R1:W-:Y:S04]  /*8bab0*/  STL.64 [R1+0x59e0], R10 ;  /* 0x0059e00a01007387 */ /* 0x0003e80000100a00 */
[----:B-1----:R0:W4:Y:S04]  /*8bac0*/  LDL.64 R10, [R1+0x44b0] ;  /* 0x0044b000010a7983 */ /* 0x0021280000100a00 */
[----:B------:R-:W-:Y:S04]  /*8bad0*/  STL.64 [R1+0x59e8], R20 ;  /* 0x0059e81401007387 */ /* 0x000fe80000100a00 */
[----:B------:R1:W-:Y:S04]  /*8bae0*/  STL [R1+0x59f0], R21 ;  /* 0x0059f01501007387 */ /* 0x0003e80000100800 */
[----:B-1----:R0:W2:Y:S04]  /*8baf0*/  LDL.64 R20, [R1+0x44a0] ;  /* 0x0044a00001147983 */ /* 0x0020a80000100a00 */
[----:B--2---:R-:W4:Y:S04]  /*8bb00*/  LDL.LU R21, [R1+0x2390] ;  /* 0x0023900001157983 */ /* 0x004f280000300800 */
[----:B------:R1:W-:Y:S04]  /*8bb10*/  STL [R1+0x59d8], R19 ;  /* 0x0059d81301007387 */ /* 0x0003e80000100800 */
[----:B-1----:R-:W2:Y:S01]  /*8bb20*/  LDL.LU R19, [R1+0xd8] ;  /* 0x0000d80001137983 */ /* 0x002ea20000300800 */
[----:B----4-:R-:W-:-:S02]  /*8bb30*/  IMAD.X R11, R21, 0x1, R7, P1 ;  /* 0x00000001150b7824 */ /* 0x010fc400008e0607 */
[----:B---3--:R-:W-:-:S03]  /*8bb40*/  IMAD.X R3, R21, 0x1, R4, P2 ;  /* 0x0000000115037824 */ /* 0x008fc600010e0604 */
        /* <DEDUP_REMOVED lines=26> */
[----:B-1----:R-:W3:Y:S04]  /*8bcf0*/  LDL.LU R10, [R1+0xdc] ;  /* 0x0000dc00010a7983 */ /* 0x002ee80000300800 */
[----:B------:R1:W-:Y:S04]  /*8bd00*/  STL.64 [R1+0x59b8], R24 ;  /* 0x0059b81801007387 */ /* 0x0003e80000100a00 */
[----:B-1----:R0:W4:Y:S01]  /*8bd10*/  LDL.64 R24, [R1+0x4490] ;  /* 0x0044900001187983 */ /* 0x0021220000100a00 */
[----:B--2---:R-:W-:-:S02]  /*8bd20*/  IMAD.X R3, R27, 0x1, R4, P4 ;  /* 0x000000011b037824 */ /* 0x004fc400020e0604 */
[----:B----4-:R-:W-:-:S05]  /*8bd30*/  IMAD.X R25, R27, 0x1, R7, P2 ;  /* 0x000000011b197824 */ /* 0x010fca00010e0607 */
[----:B------:R1:W-:Y:S04]  /*8bd40*/  STL [R1+0x4494], R25 ;  /* 0x0044941901007387 */ /* 0x0003e80000100800 */
[----:B------:R-:W-:Y:S04]  /*8bd50*/  STL.64 [R1+0x59c0], R6 ;  /* 0x0059c00601007387 */ /* 0x000fe80000100a00 */
[----:B-1----:R-:W2:Y:S04]  /*8bd60*/  LDL R25, [R1+0x2388] ;  /* 0x0023880001197983 */ /* 0x002ea80000100800 */
[----:B------:R1:W-:Y:S04]  /*8bd70*/  STL [R1+0x448c], R3 ;  /* 0x00448c0301007387 */ /* 0x0003e80000100800 */
[----:B-1----:R-:W4:Y:S04]  /*8bd80*/  LDL.LU.64 R2, [R1+0x59d0] ;  /* 0x0059d00001027983 */ /* 0x002f280000300a00 */
[----:B------:R1:W-:Y:S04]  /*8bd90*/  STL.64 [R1+0x59a0], R8 ;  /* 0x0059a00801007387 */ /* 0x0003e80000100a00 */
[----:B-1----:R-:W3:Y:S01]  /*8bda0*/  LDL R8, [R1+0xec] ;  /* 0x0000ec0001087983 */ /* 0x002ee20000100800 */
[----:B----4-:R-:W-:-:S03]  /*8bdb0*/  IMAD.X R27, R27, 0x1, R2, P1 ;  /* 0x000000011b1b7824 */ /* 0x010fc600008e0602 */
[----:B---3--:R-:W-:Y:S04]  /*8bdc0*/  STL.64 [R1+0x59a8], R8 ;  /* 0x0059a80801007387 */ /* 0x008fe80000100a00 */
[----:B------:R1:W-:Y:S04]  /*8bdd0*/  STL [R1+0x4484], R27 ;  /* 0x0044841b01007387 */ /* 0x0003e80000100800 */
[----:B-1----:R-:W2:Y:S01]  /*8bde0*/  LDL.LU.64 R26, [R1+0x59c8] ;  /* 0x0059c800011a7983 */ /* 0x002ea20000300a00 */
[C---:B------:R-:W-:Y:S02]  /*8bdf0*/  IADD3 R24, P2, R10.reuse, R6, RZ ;  /* 0x000000060a187210 */ /* 0x040fe40007f5e0ff */
[----:B------:R-:W-:-:S02]  /*8be00*/  IADD3 R6, P1, R10, R3, RZ ;  /* 0x000000030a067210 */ /* 0x000fc40007f3e0ff */
[----:B------:R-:W-:-:S03]  /*8be10*/  IADD3 R8, P4, R10, R5, RZ ;  /* 0x000000050a087210 */ /* 0x000fc60007f9e0ff */
[----:B------:R1:W-:Y:S04]  /*8be20*/  STL [R1+0x4468], R6 ;  /* 0x0044680601007387 */ /* 0x0003e80000100800 */
[----:B-1----:R-:W3:Y:S01]  /*8be30*/  LDL.LU.64 R6, [R1+0x59c0] ;  /* 0x0059c00001067983 */ /* 0x002ee20000300a00 */
[----:B--2---:R-:W-:Y:S01]  /*8be40*/  IMAD.X R25, R25, 0x1, R27, P2 ;  /* 0x0000000119197824 */ /* 0x004fe200010e061b */
[----:B------:R-:W-:-:S04]  /*8be50*/  IADD3 R10, P2, R10, R0, RZ ;  /* 0x000000000a0a7210 */ /* 0x000fc80007f5e0ff */
[----:B------:R1:W-:Y:S04]  /*8be60*/  STL.64 [R1+0x4478], R24 ;  /* 0x0044781801007387 */ /* 0x0003e80000100a00 */
[----:B-1----:R-:W2:Y:S04]  /*8be70*/  LDL.LU.64 R24, [R1+0x59b8] ;  /* 0x0059b80001187983 */ /* 0x002ea80000300a00 */
[----:B------:R1:W-:Y:S04]  /*8be80*/  STL [R1+0x4460], R10 ;  /* 0x0044600a01007387 */ /* 0x0003e80000100800 */
[----:B-1----:R-:W4:Y:S04]  /*8be90*/  LDL.LU.64 R10, [R1+0x59b0] ;  /* 0x0059b000010a7983 */ /* 0x002f280000300a00 */
[----:B------:R1:W-:Y:S04]  /*8bea0*/  STL [R1+0x5998], R0 ;  /* 0x0059980001007387 */ /* 0x0003e80000100800 */
[----:B-1----:R-:W3:Y:S02]  /*8beb0*/  LDL.LU R0, [R1+0x2388] ;  /* 0x0023880001007983 */ /* 0x002ee40000300800 */
[----:B---3--:R-:W-:-:S05]  /*8bec0*/  IMAD.X R9, R0, 0x1, R7, P4 ;  /* 0x0000000100097824 */ /* 0x008fca00020e0607 */
[----:B------:R1:W-:Y:S04]  /*8bed0*/  STL.64 [R1+0x4470], R8 ;  /* 0x0044700801007387 */ /* 0x0003e80000100a00 */
[----:B-1----:R-:W3:Y:S02]  /*8bee0*/  LDL.LU.64 R8, [R1+0x59a8] ;  /* 0x0059a80001087983 */ /* 0x002ee40000300a00 */
[----:B---3--:R-:W-:-:S05]  /*8bef0*/  IADD3 R8, P4, R8, R6, RZ ;  /* 0x0000000608087210 */ /* 0x008fca0007f9e0ff */
[----:B------:R1:W-:Y:S04]  /*8bf00*/  STL [R1+0x4458], R8 ;  /* 0x0044580801007387 */ /* 0x0003e80000100800 */
[----:B-1----:R-:W3:Y:S04]  /*8bf10*/  LDL.LU.64 R8, [R1+0x59a0] ;  /* 0x0059a00001087983 */ /* 0x002ee80000300a00 */
[----:B------:R1:W-:Y:S04]  /*8bf20*/  STL.64 [R1+0x5990], R6 ;  /* 0x0059900601007387 */ /* 0x0003e80000100a00 */
[----:B-1----:R0:W2:Y:S02]  /*8bf30*/  LDL.64 R6, [R1+0x4468] ;  /* 0x0044680001067983 */ /* 0x0020a40000100a00 */
[----:B--2---:R-:W-:-:S05]  /*8bf40*/  IMAD.X R7, R0, 0x1, R4, P1 ;  /* 0x0000000100077824 */ /* 0x004fca00008e0604 */
[----:B------:R1:W-:Y:S04]  /*8bf50*/  STL [R1+0x446c], R7 ;  /* 0x00446c0701007387 */ /* 0x0003e80000100800 */
[----:B-1----:R0:W2:Y:S04]  /*8bf60*/  LDL.64 R6, [R1+0x4458] ;  /* 0x0044580001067983 */ /* 0x0020a80000100a00 */
[----:B---3--:R-:W-:Y:S04]  /*8bf70*/  STL.64 [R1+0x5988], R8 ;  /* 0x0059880801007387 */ /* 0x008fe80000100a00 */
[----:B------:R1:W-:Y:S04]  /*8bf80*/  STL.64 [R1+0x5978], R22 ;  /* 0x0059781601007387 */ /* 0x0003e80000100a00 */
[----:B-1----:R0:W3:Y:S04]  /*8bf90*/  LDL.64 R22, [R1+0x4460] ;  /* 0x0044600001167983 */ /* 0x0020e80000100a00 */
[----:B------:R1:W-:Y:S04]  /*8bfa0*/  STL.64 [R1+0x5960], R14 ;  /* 0x0059600e01007387 */ /* 0x0003e80000100a00 */
[----:B-1----:R-:W2:Y:S04]  /*8bfb0*/  LDL.LU R15, [R1+0xec] ;  /* 0x0000ec00010f7983 */ /* 0x002ea80000300800 */
[----:B------:R-:W-:Y:S04]  /*8bfc0*/  STL.64 [R1+0x5970], R24 ;  /* 0x0059701801007387 */ /* 0x000fe80000100a00 */
[----:B----4-:R-:W-:Y:S01]  /*8bfd0*/  STL.64 [R1+0x5980], R10 ;  /* 0x0059800a01007387 */ /* 0x010fe20000100a00 */
[----:B---3--:R-:W-:-:S03]  /*8bfe0*/  IMAD.X R23, R0, 0x1, R2, P2 ;  /* 0x0000000100177824 */ /* 0x008fc600010e0602 */
[----:B------:R-:W3:Y:S04]  /*8bff0*/  LDL.LU R0, [R1+0x5998] ;  /* 0x0059980001007983 */ /* 0x000ee80000300800 */
[----:B------:R1:W-:Y:S04]  /*8c000*/  STL [R1+0x5968], R21 ;  /* 0x0059681501007387 */ /* 0x0003e80000100800 */
[----:B-1----:R-:W2:Y:S04]  /*8c010*/  LDL.LU R21, [R1+0x2384] ;  /* 0x0023840001157983 */ /* 0x002ea80000300800 */
[----:B------:R-:W-:Y:S01]  /*8c020*/  STL [R1+0x4464], R23 ;  /* 0x0044641701007387 */ /* 0x000fe20000100800 */
[----:B--2---:R-:W-:-:S05]  /*8c030*/  IMAD.X R7, R21, 0x1, R27, P4 ;  /* 0x0000000115077824 */ /* 0x004fca00020e061b */
[----:B------:R1:W-:Y:S04]  /*8c040*/  STL [R1+0x445c], R7 ;  /* 0x00445c0701007387 */ /* 0x0003e80000100800 */
[----:B-1----:R-:W2:Y:S01]  /*8c050*/  LDL.LU.64 R6, [R1+0x5990] ;  /* 0x0059900001067983 */ /* 0x002ea20000300a00 */
[----:B------:R-:W-:-:S05]  /*8c060*/  IADD3 R8, P1, R15, R5, RZ ;  /* 0x000000050f087210 */ /* 0x000fca0007f3e0ff */
[----:B--2---:R-:W-:-:S05]  /*8c070*/  IMAD.X R9, R21, 0x1, R7, P1 ;  /* 0x0000000115097824 */ /* 0x004fca00008e0607 */
[----:B------:R1:W-:Y:S04]  /*8c080*/  STL.64 [R1+0x4450], R8 ;  /* 0x0044500801007387 */ /* 0x0003e80000100a00 */
[----:B-1----:R-:W2:Y:S01]  /*8c090*/  LDL.LU.64 R8, [R1+0x5988] ;  /* 0x0059880001087983 */ /* 0x002ea20000300a00 */
[C---:B------:R-:W-:Y:S02]  /*8c0a0*/  IADD3 R22, P2, R15.reuse, R3, RZ ;  /* 0x000000030f167210 */ /* 0x040fe40007f5e0ff */
[----:B---3--:R-:W-:Y:S01]  /*8c0b0*/  IADD3 R14, P4, R15, R0, RZ ;  /* 0x000000000f0e7210 */ /* 0x008fe20007f9e0ff */
[----:B------:R1:W-:Y:S02]  /*8c0c0*/  STL.64 [R1+0x5958], R6 ;  /* 0x0059580601007387 */ /* 0x0003e40000100a00 */
[----:B------:R-:W-:-:S02]  /*8c0d0*/  IMAD.X R23, R21, 0x1, R4, P2 ;  /* 0x0000000115177824 */ /* 0x000fc400010e0604 */
[----:B------:R-:W-:Y:S02]  /*8c0e0*/  IMAD.X R15, R21, 0x1, R2, P4 ;  /* 0x00000001150f7824 */ /* 0x000fe400020e0602 */
[----:B-1----:R-:W-:Y:S01]  /*8c0f0*/  IMAD.MOV.U32 R7, RZ, RZ, R11 ;  /* 0x000000ffff077224 */ /* 0x002fe200078e000b */
[C---:B--2---:R-:W-:Y:S02]  /*8c100*/  IADD3 R10, P1, R9.reuse, R6, RZ ;  /* 0x00000006090a7210 */ /* 0x044fe40007f3e0ff */
[----:B------:R-:W-:-:S03]  /*8c110*/  IADD3 R24, P2, R9, R5, RZ ;  /* 0x0000000509187210 */ /* 0x000fc60007f5e0ff */
[----:B------:R1:W-:Y:S01]  /*8c120*/  STL [R1+0x4438], R10 ;  /* 0x0044380a01007387 */ /* 0x0003e20000100800 */
[----:B------:R-:W-:-:S03]  /*8c130*/  IMAD.MOV.U32 R6, RZ, RZ, R10 ;  /* 0x000000ffff067224 */ /* 0x000fc600078e000a */
[----:B-1----:R-:W2:Y:S04]  /*8c140*/  LDL.LU.64 R10, [R1+0x5980] ;  /* 0x00598000010a7983 */ /* 0x002ea80000300a00 */
[----:B------:R1:W-:Y:S04]  /*8c150*/  STL.64 [R1+0x4448], R22 ;  /* 0x0044481601007387 */ /* 0x0003e80000100a00 */
[----:B-1----:R-:W3:Y:S04]  /*8c160*/  LDL.LU.64 R22, [R1+0x5978] ;  /* 0x0059780001167983 */ /* 0x002ee80000300a00 */
[----:B------:R1:W-:Y:S04]  /*8c170*/  STL [R1+0x4430], R24 ;  /* 0x0044301801007387 */ /* 0x0003e80000100800 */
[----:B-1----:R-:W4:Y:S04]  /*8c180*/  LDL.LU.64 R24, [R1+0x5970] ;  /* 0x0059700001187983 */ /* 0x002f280000300a00 */
[----:B------:R-:W2:Y:S04]  /*8c190*/  LDL.LU R21, [R1+0x5968] ;  /* 0x0059680001157983 */ /* 0x000ea80000300800 */
[----:B------:R1:W-:Y:S04]  /*8c1a0*/  STL.64 [R1+0x4440], R14 ;  /* 0x0044400e01007387 */ /* 0x0003e80000100a00 */
[----:B-1----:R-:W3:Y:S04]  /*8c1b0*/  LDL.LU.64 R14, [R1+0x5960] ;  /* 0x00596000010e7983 */ /* 0x002ee80000300a00 */
[----:B---3--:R-:W-:Y:S04]  /*8c1c0*/  STL.64 [R1+0x5950], R14 ;  /* 0x0059500e01007387 */ /* 0x008fe80000100a00 */
[----:B------:R1:W-:Y:S04]  /*8c1d0*/  STL [R1+0x5940], R22 ;  /* 0x0059401601007387 */ /* 0x0003e80000100800 */
[----:B-1----:R-:W3:Y:S04]  /*8c1e0*/  LDL.LU R22, [R1+0x2380] ;  /* 0x0023800001167983 */ /* 0x002ee80000300800 */
[----:B------:R1:W-:Y:S04]  /*8c1f0*/  STL.64 [R1+0x5938], R18 ;  /* 0x0059381201007387 */ /* 0x0003e80000100a00 */
[----:B------:R0:W-:Y:S04]  /*8c200*/  STL.64 [R1+0x5948], R16 ;  /* 0x0059481001007387 */ /* 0x0001e80000100a00 */
[----:B------:R4:W-:Y:S01]  /*8c210*/  STL [R1+0x5930], R8 ;  /* 0x0059300801007387 */ /* 0x0009e20000100800 */
[----:B-1----:R-:W-:-:S02]  /*8c220*/  IMAD.MOV.U32 R19, RZ, RZ, R9 ;  /* 0x000000ffff137224 */ /* 0x002fc400078e0009 */
[----:B0-----:R-:W-:Y:S01]  /*8c230*/  IMAD.MOV.U32 R16, RZ, RZ, R28 ;  /* 0x000000ffff107224 */ /* 0x001fe200078e001c */
[----:B----4-:R0:W4:Y:S04]  /*8c240*/  LDL.64 R8, [R1+0x4430] ;  /* 0x0044300001087983 */ /* 0x0101280000100a00 */
[----:B------:R-:W2:Y:S01]  /*8c250*/  LDL.LU R28, [R1+0x2374] ;  /* 0x00237400011c7983 */ /* 0x000ea20000300800 */
[----:B---3--:R-:W-:-:S03]  /*8c260*/  IMAD.X R7, R22, 0x1, R27, P1 ;  /* 0x0000000116077824 */ /* 0x008fc600008e061b */
[----:B--2---:R1:W-:Y:S04]  /*8c270*/  STL [R1+0x5920], R28 ;  /* 0x0059201c01007387 */ /* 0x0043e80000100800 */
[----:B-1----:R-:W2:Y:S04]  /*8c280*/  LDL.LU R28, [R1+0x237c] ;  /* 0x00237c00011c7983 */ /* 0x002ea80000300800 */
[----:B------:R1:W-:Y:S04]  /*8c290*/  STL [R1+0x443c], R7 ;  /* 0x00443c0701007387 */ /* 0x0003e80000100800 */
[----:B-1----:R-:W4:Y:S01]  /*8c2a0*/  LDL.LU.64 R6, [R1+0x5958] ;  /* 0x0059580001067983 */ /* 0x002f220000300a00 */
[----:B------:R-:W-:-:S02]  /*8c2b0*/  IADD3 R14, P4, R19, R3, RZ ;  /* 0x00000003130e7210 */ /* 0x000fc40007f9e0ff */
[----:B------:R-:W-:-:S03]  /*8c2c0*/  IADD3 R18, P1, R19, R0, RZ ;  /* 0x0000000013127210 */ /* 0x000fc60007f3e0ff */
[C---:B------:R-:W-:Y:S02]  /*8c2d0*/  IMAD.X R15, R22.reuse, 0x1, R4, P4 ;  /* 0x00000001160f7824 */ /* 0x040fe400020e0604 */
[C---:B------:R-:W-:Y:S02]  /*8c2e0*/  IMAD.X R19, R22.reuse, 0x1, R2, P1 ;  /* 0x0000000116137824 */ /* 0x040fe400008e0602 */
[----:B----4-:R-:W-:-:S05]  /*8c2f0*/  IMAD.X R9, R22, 0x1, R7, P2 ;  /* 0x0000000116097824 */ /* 0x010fca00010e0607 */
[----:B------:R1:W-:Y:S01]  /*8c300*/  STL [R1+0x4434], R9 ;  /* 0x0044340901007387 */ /* 0x0003e20000100800 */
[----:B------:R-:W-:-:S03]  /*8c310*/  IADD3 R8, P2, R16, R6, RZ ;  /* 0x0000000610087210 */ /* 0x000fc60007f5e0ff */
[----:B------:R3:W-:Y:S01]  /*8c320*/  STL.64 [R1+0x4428], R14 ;  /* 0x0044280e01007387 */ /* 0x0007e20000100a00 */
[----:B-1----:R-:W-:-:S03]  /*8c330*/  IMAD.MOV.U32 R9, RZ, RZ, R16 ;  /* 0x000000ffff097224 */ /* 0x002fc600078e0010 */
[----:B---3--:R-:W3:Y:S02]  /*8c340*/  LDL.LU.64 R14, [R1+0x5950] ;  /* 0x00595000010e7983 */ /* 0x008ee40000300a00 */
[----:B------:R-:W-:-:S05]  /*8c350*/  IADD3 R16, P4, R9, R5, RZ ;  /* 0x0000000509107210 */ /* 0x000fca0007f9e0ff */
[----:B------:R1:W-:Y:S04]  /*8c360*/  STL [R1+0x4410], R16 ;  /* 0x0044101001007387 */ /* 0x0003e80000100800 */
[----:B-1----:R-:W4:Y:S04]  /*8c370*/  LDL.LU.64 R16, [R1+0x5948] ;  /* 0x0059480001107983 */ /* 0x002f280000300a00 */
[----:B------:R-:W3:Y:S04]  /*8c380*/  LDL.LU R22, [R1+0x5940] ;  /* 0x0059400001167983 */ /* 0x000ee80000300800 */
[----:B------:R1:W-:Y:S04]  /*8c390*/  STL.64 [R1+0x4420], R18 ;  /* 0x0044201201007387 */ /* 0x0003e80000100a00 */
[----:B-1----:R-:W2:Y:S04]  /*8c3a0*/  LDL.LU.64 R18, [R1+0x5938] ;  /* 0x0059380001127983 */ /* 0x002ea80000300a00 */
[----:B--2---:R1:W-:Y:S02]  /*8c3b0*/  STL.64 [R1+0x5928], R18 ;  /* 0x0059281201007387 */ /* 0x0043e40000100a00 */
[----:B-1----:R-:W-:Y:S01]  /*8c3c0*/  IADD3 R18, P1, R9, R3, RZ ;  /* 0x0000000309127210 */ /* 0x002fe20007f3e0ff */
[----:B------:R-:W-:-:S02]  /*8c3d0*/  IMAD.MOV.U32 R19, RZ, RZ, R9 ;  /* 0x000000ffff137224 */ /* 0x000fc400078e0009 */
[----:B------:R-:W-:-:S05]  /*8c3e0*/  IMAD.X R9, R28, 0x1, R27, P2 ;  /* 0x000000011c097824 */ /* 0x000fca00010e061b */
[----:B------:R1:W-:Y:S04]  /*8c3f0*/  STL.64 [R1+0x4418], R8 ;  /* 0x0044180801007387 */ /* 0x0003e80000100a00 */
[----:B-1----:R-:W2:Y:S04]  /*8c400*/  LDL.LU R8, [R1+0x5930] ;  /* 0x0059300001087983 */ /* 0x002ea80000300800 */
[----:B------:R-:W-:Y:S04]  /*8c410*/  STL.64 [R1+0x5918], R26 ;  /* 0x0059181a01007387 */ /* 0x000fe80000100a00 */
[----:B---3--:R1:W-:Y:S04]  /*8c420*/  STL.64 [R1+0x5910], R22 ;  /* 0x0059101601007387 */ /* 0x0083e80000100a00 */
[----:B-1----:R0:W3:Y:S01]  /*8c430*/  LDL.64 R22, [R1+0x4410] ;  /* 0x0044100001167983 */ /* 0x0020e20000100a00 */
[----:B------:R-:W-:-:S03]  /*8c440*/  IADD3 R26, P2, R19, R0, RZ ;  /* 0x00000000131a7210 */ /* 0x000fc60007f5e0ff */
[----:B------:R-:W2:Y:S01]  /*8c450*/  LDL.LU R9, [R1+0x2370] ;  /* 0x0023700001097983 */ /* 0x000ea20000300800 */
[----:B------:R-:W-:-:S03]  /*8c460*/  IMAD.X R19, R28, 0x1, R4, P1 ;  /* 0x000000011c137824 */ /* 0x000fc600008e0604 */
[----:B------:R1:W-:Y:S04]  /*8c470*/  STL.64 [R1+0x5908], R12 ;  /* 0x0059080c01007387 */ /* 0x0003e80000100a00 */
[----:B-1----:R-:W4:Y:S01]  /*8c480*/  LDL.LU R12, [R1+0xf8] ;  /* 0x0000f800010c7983 */ /* 0x002f220000300800 */
[----:B---3--:R-:W-:-:S05]  /*8c490*/  IMAD.X R23, R28, 0x1, R7, P4 ;  /* 0x000000011c177824 */ /* 0x008fca00020e0607 */
[----:B------:R1:W-:Y:S04]  /*8c4a0*/  STL [R1+0x4414], R23 ;  /* 0x0044141701007387 */ /* 0x0003e80000100800 */
[----:B-1----:R-:W3:Y:S04]  /*8c4b0*/  LDL R23, [R1+0x2378] ;  /* 0x0023780001177983 */ /* 0x002ee80000100800 */
[----:B------:R1:W-:Y:S04]  /*8c4c0*/  STL.64 [R1+0x4408], R18 ;  /* 0x0044081201007387 */ /* 0x0003e80000100a00 */
[----:B-1----:R-:W2:Y:S01]  /*8c4d0*/  LDL.LU.64 R18, [R1+0x5928] ;  /* 0x0059280001127983 */ /* 0x002ea20000300a00 */
[----:B------:R-:W-:-:S03]  /*8c4e0*/  IMAD.X R27, R28, 0x1, R2, P2 ;  /* 0x000000011c1b7824 */ /* 0x000fc600010e0602 */
[----:B--2---:R-:W-:Y:S04]  /*8c4f0*/  STL.64 [R1+0x5900], R18 ;  /* 0x0059001201007387 */ /* 0x004fe80000100a00 */
[----:B------:R-:W-:Y:S04]  /*8c500*/  STL.64 [R1+0x58f8], R4 ;  /* 0x0058f80401007387 */ /* 0x000fe80000100a00 */
[----:B------:R-:W2:Y:S04]  /*8c510*/  LDL.LU R28, [R1+0x5920] ;  /* 0x00592000011c7983 */ /* 0x000ea80000300800 */
[----:B------:R1:W-:Y:S04]  /*8c520*/  STL.64 [R1+0x4400], R26 ;  /* 0x0044001a01007387 */ /* 0x0003e80000100a00 */
[----:B-1----:R-:W3:Y:S01]  /*8c530*/  LDL.LU.64 R26, [R1+0x5918] ;  /* 0x00591800011a7983 */ /* 0x002ee20000300a00 */
[----:B----4-:R-:W-:-:S03]  /*8c540*/  IADD3 R22, P4, R12, R6, RZ ;  /* 0x000000060c167210 */ /* 0x010fc60007f9e0ff */
[----:B------:R1:W-:Y:S01]  /*8c550*/  STL.64 [R1+0x58f0], R8 ;  /* 0x0058f00801007387 */ /* 0x0003e20000100a00 */
[C---:B------:R-:W-:Y:S02]  /*8c560*/  IADD3 R18, P1, R12.reuse, R5, RZ ;  /* 0x000000050c127210 */ /* 0x040fe40007f3e0ff */
[C---:B-1----:R-:W-:Y:S01]  /*8c570*/  IADD3 R8, P2, R12.reuse, R3, RZ ;  /* 0x000000030c087210 */ /* 0x042fe20007f5e0ff */
[----:B---3--:R-:W-:Y:S01]  /*8c580*/  IMAD.X R23, R23, 0x1, R27, P4 ;  /* 0x0000000117177824 */ /* 0x008fe200020e061b */
[----:B------:R-:W-:-:S04]  /*8c590*/  IADD3 R12, P4, R12, R0, RZ ;  /* 0x000000000c0c7210 */ /* 0x000fc80007f9e0ff */
[----:B------:R1:W-:Y:S04]  /*8c5a0*/  STL.64 [R1+0x43f8], R22 ;  /* 0x0043f81601007387 */ /* 0x0003e80000100a00 */
[----:B-1----:R-:W3:Y:S04]  /*8c5b0*/  LDL.LU.64 R22, [R1+0x5910] ;  /* 0x0059100001167983 */ /* 0x002ee80000300a00 */
[----:B------:R1:W-:Y:S04]  /*8c5c0*/  STL [R1+0x43e0], R12 ;  /* 0x0043e00c01007387 */ /* 0x0003e80000100800 */
[----:B-1----:R-:W4:Y:S04]  /*8c5d0*/  LDL.LU.64 R12, [R1+0x5908] ;  /* 0x00590800010c7983 */ /* 0x002f280000300a00 */
[----:B----4-:R1:W-:Y:S04]  /*8c5e0*/  STL [R1+0x58ec], R12 ;  /* 0x0058ec0c01007387 */ /* 0x0103e80000100800 */
[----:B-1----:R-:W4:Y:S04]  /*8c5f0*/  LDL.LU R12, [R1+0x2378] ;  /* 0x00237800010c7983 */ /* 0x002f280000300800 */
[----:B------:R1:W-:Y:S04]  /*8c600*/  STL [R1+0x58e8], R14 ;  /* 0x0058e80e01007387 */ /* 0x0003e80000100800 */
[----:B-1----:R-:W2:Y:S01]  /*8c610*/  LDL.LU R14, [R1+0xfc] ;  /* 0x0000fc00010e7983 */ /* 0x002ea20000300800 */
[----:B----4-:R-:W-:-:S05]  /*8c620*/  IMAD.X R19, R12, 0x1, R7, P1 ;  /* 0x000000010c137824 */ /* 0x010fca00008e0607 */
[----:B------:R1:W-:Y:S01]  /*8c630*/  STL.64 [R1+0x43f0], R18 ;  /* 0x0043f01201007387 */ /* 0x0003e20000100a00 */
[----:B--2---:R-:W-:-:S03]  /*8c640*/  IADD3 R4, P1, R14, R6, RZ ;  /* 0x000000060e047210 */ /* 0x004fc60007f3e0ff */
[----:B-1----:R-:W2:Y:S04]  /*8c650*/  LDL.LU.64 R18, [R1+0x5900] ;  /* 0x0059000001127983 */ /* 0x002ea80000300a00 */
[----:B------:R1:W-:Y:S04]  /*8c660*/  STL [R1+0x43d8], R4 ;  /* 0x0043d80401007387 */ /* 0x0003e80000100800 */
[----:B-1----:R-:W4:Y:S02]  /*8c670*/  LDL.LU.64 R4, [R1+0x58f8] ;  /* 0x0058f80001047983 */ /* 0x002f240000300a00 */
[----:B----4-:R-:W-:-:S05]  /*8c680*/  IMAD.X R9, R12, 0x1, R4, P2 ;  /* 0x000000010c097824 */ /* 0x010fca00010e0604 */
[----:B------:R1:W-:Y:S04]  /*8c690*/  STL.64 [R1+0x43e8], R8 ;  /* 0x0043e80801007387 */ /* 0x0003e80000100a00 */
[----:B-1----:R-:W4:Y:S04]  /*8c6a0*/  LDL.LU.64 R8, [R1+0x58f0] ;  /* 0x0058f00001087983 */ /* 0x002f280000300a00 */
[----:B--2---:R1:W-:Y:S04]  /*8c6b0*/  STL.64 [R1+0x58d8], R18 ;  /* 0x0058d81201007387 */ /* 0x0043e80000100a00 */
[----:B-1----:R-:W2:Y:S04]  /*8c6c0*/  LDL R18, [R1+0x100] ;  /* 0x0001000001127983 */ /* 0x002ea80000100800 */
[----:B--2---:R-:W-:Y:S04]  /*8c6d0*/  STL.64 [R1+0x58e0], R18 ;  /* 0x0058e01201007387 */ /* 0x004fe80000100a00 */
[----:B----4-:R1:W-:Y:S04]  /*8c6e0*/  STL.64 [R1+0x58d0], R8 ;  /* 0x0058d00801007387 */ /* 0x0103e80000100a00 */
[----:B-1----:R0:W2:Y:S02]  /*8c6f0*/  LDL.64 R8, [R1+0x43e0] ;  /* 0x0043e00001087983 */ /* 0x0020a40000100a00 */
[----:B--2---:R-:W-:-:S02]  /*8c700*/  IMAD.X R9, R12, 0x1, R2, P4 ;  /* 0x000000010c097824 */ /* 0x004fc400020e0602 */
[----:B------:R-:W2:Y:S04]  /*8c710*/  LDL.LU R12, [R1+0x58ec] ;  /* 0x0058ec00010c7983 */ /* 0x000ea80000300800 */
[----:B---3--:R1:W-:Y:S04]  /*8c720*/  STL.64 [R1+0x58c8], R22 ;  /* 0x0058c81601007387 */ /* 0x0083e80000100a00 */
[----:B------:R-:W-:Y:S04]  /*8c730*/  STL [R1+0x43e4], R9 ;  /* 0x0043e40901007387 */ /* 0x000fe80000100800 */
[----:B-1----:R0:W3:Y:S01]  /*8c740*/  LDL.64 R22, [R1+0x43d8] ;  /* 0x0043d80001167983 */ /* 0x0020e20000100a00 */
[----:B------:R-:W-:-:S02]  /*8c750*/  IADD3 R18, P2, R14, R5, RZ ;  /* 0x000000050e127210 */ /* 0x000fc40007f5e0ff */
[----:B------:R-:W-:-:S03]  /*8c760*/  IADD3 R8, P4, R14, R3, RZ ;  /* 0x000000030e087210 */ /* 0x000fc60007f9e0ff */
[C---:B------:R-:W-:Y:S02]  /*8c770*/  IMAD.X R19, R28.reuse, 0x1, R7, P2 ;  /* 0x000000011c137824 */ /* 0x040fe400010e0607 */
[----:B---3--:R-:W-:Y:S01]  /*8c780*/  IMAD.X R23, R28, 0x1, R27, P1 ;  /* 0x000000011c177824 */ /* 0x008fe200008e061b */
[----:B------:R-:W-:-:S04]  /*8c790*/  IADD3 R22, P1, R14, R0, RZ ;  /* 0x000000000e167210 */ /* 0x000fc80007f3e0ff */
[----:B------:R-:W-:Y:S04]  /*8c7a0*/  STL [R1+0x43dc], R23 ;  /* 0x0043dc1701007387 */ /* 0x000fe80000100800 */
[----:B------:R-:W3:Y:S04]  /*8c7b0*/  LDL.LU R14, [R1+0x58e8] ;  /* 0x0058e800010e7983 */ /* 0x000ee80000300800 */
[----:B------:R1:W-:Y:S04]  /*8c7c0*/  STL.64 [R1+0x43d0], R18 ;  /* 0x0043d01201007387 */ /* 0x0003e80000100a00 */
[----:B-1----:R-:W4:Y:S01]  /*8c7d0*/  LDL.LU.64 R18, [R1+0x58e0] ;  /* 0x0058e00001127983 */ /* 0x002f220000300a00 */
[----:B------:R-:W-:-:S02]  /*8c7e0*/  IMAD.X R9, R28, 0x1, R4, P4 ;  /* 0x000000011c097824 */ /* 0x000fc400020e0604 */
[----:B------:R-:W-:Y:S01]  /*8c7f0*/  IMAD.X R23, R28, 0x1, R2, P1 ;  /* 0x000000011c177824 */ /* 0x000fe200008e0602 */
[----:B----4-:R-:W-:-:S05]  /*8c800*/  IADD3 R18, P2, R18, R6, RZ ;  /* 0x0000000612127210 */ /* 0x010fca0007f5e0ff */
[----:B------:R1:W-:Y:S04]  /*8c810*/  STL [R1+0x43b8], R18 ;  /* 0x0043b81201007387 */ /* 0x0003e80000100800 */
[----:B-1----:R-:W4:Y:S04]  /*8c820*/  LDL.LU.64 R18, [R1+0x58d8] ;  /* 0x0058d80001127983 */ /* 0x002f280000300a00 */
[----:B------:R-:W-:Y:S04]  /*8c830*/  STL [R1+0x58c4], R29 ;  /* 0x0058c41d01007387 */ /* 0x000fe80000100800 */
[----:B------:R1:W-:Y:S04]  /*8c840*/  STL [R1+0x58c0], R6 ;  /* 0x0058c00601007387 */ /* 0x0003e80000100800 */
[----:B-1----:R-:W2:Y:S04]  /*8c850*/  LDL.LU R6, [R1+0x100] ;  /* 0x0001000001067983 */ /* 0x002ea80000300800 */
[----:B------:R1:W-:Y:S04]  /*8c860*/  STL.64 [R1+0x43c8], R8 ;  /* 0x0043c80801007387 */ /* 0x0003e80000100a00 */
[----:B-1----:R-:W3:Y:S04]  /*8c870*/  LDL.LU.64 R8, [R1+0x58d0] ;  /* 0x0058d00001087983 */ /* 0x002ee80000300a00 */
[----:B------:R-:W-:Y:S04]  /*8c880*/  STL.64 [R1+0x58b8], R24 ;  /* 0x0058b81801007387 */ /* 0x000fe80000100a00 */
[----:B------:R-:W-:Y:S04]  /*8c890*/  STL.64 [R1+0x58b0], R4 ;  /* 0x0058b00401007387 */ /* 0x000fe80000100a00 */
[----:B------:R1:W-:Y:S04]  /*8c8a0*/  STL.64 [R1+0x43c0], R22 ;  /* 0x0043c01601007387 */ /* 0x0003e80000100a00 */
[----:B-1----:R-:W4:Y:S04]  /*8c8b0*/  LDL.LU.64 R22, [R1+0x58c8] ;  /* 0x0058c80001167983 */ /* 0x002f280000300a00 */
[----:B----4-:R1:W-:Y:S04]  /*8c8c0*/  STL.64 [R1+0x5898], R22 ;  /* 0x0058981601007387 */ /* 0x0103e80000100a00 */
[----:B-1----:R0:W3:Y:S01]  /*8c8d0*/  LDL.64 R22, [R1+0x43b8] ;  /* 0x0043b80001167983 */ /* 0x0020e20000100a00 */
[----:B--2---:R-:W-:-:S05]  /*8c8e0*/  IADD3 R28, P1, R6, R3, RZ ;  /* 0x00000003061c7210 */ /* 0x004fca0007f3e0ff */
[----:B------:R-:W-:Y:S04]  /*8c8f0*/  STL [R1+0x43a8], R28 ;  /* 0x0043a81c01007387 */ /* 0x000fe80000100800 */
[----:B------:R-:W2:Y:S04]  /*8c900*/  LDL.LU R29, [R1+0x58c4] ;  /* 0x0058c400011d7983 */ /* 0x000ea80000300800 */
[----:B------:R1:W-:Y:S01]  /*8c910*/  STL.64 [R1+0x58a0], R2 ;  /* 0x0058a00201007387 */ /* 0x0003e20000100a00 */
[----:B------:R-:W-:-:S03]  /*8c920*/  IADD3 R24, P4, R6, R5, RZ ;  /* 0x0000000506187210 */ /* 0x000fc60007f9e0ff */
[----:B-1----:R-:W4:Y:S04]  /*8c930*/  LDL R2, [R1+0x104] ;  /* 0x0001040001027983 */ /* 0x002f280000100800 */
[----:B------:R1:W-:Y:S04]  /*8c940*/  STL.64 [R1+0x58a8], R12 ;  /* 0x0058a80c01007387 */ /* 0x0003e80000100a00 */
[----:B-1----:R0:W2:Y:S01]  /*8c950*/  LDL.64 R12, [R1+0x43a8] ;  /* 0x0043a800010c7983 */ /* 0x0020a20000100a00 */
[----:B---3--:R-:W-:Y:S01]  /*8c960*/  IMAD.X R23, R9, 0x1, R27, P2 ;  /* 0x0000000109177824 */ /* 0x008fe200010e061b */
[----:B------:R-:W-:-:S04]  /*8c970*/  IADD3 R22, P2, R6, R0, RZ ;  /* 0x0000000006167210 */ /* 0x000fc80007f5e0ff */
[----:B------:R-:W-:Y:S04]  /*8c980*/  STL [R1+0x43bc], R23 ;  /* 0x0043bc1701007387 */ /* 0x000fe80000100800 */
[----:B------:R-:W3:Y:S04]  /*8c990*/  LDL.LU R28, [R1+0x236c] ;  /* 0x00236c00011c7983 */ /* 0x000ee80000300800 */
[----:B------:R-:W4:Y:S01]  /*8c9a0*/  LDL.LU R6, [R1+0x58c0] ;  /* 0x0058c00001067983 */ /* 0x000f220000300800 */
[----:B------:R-:W-:-:S05]  /*8c9b0*/  IMAD.X R25, R9, 0x1, R7, P4 ;  /* 0x0000000109197824 */ /* 0x000fca00020e0607 */
[----:B------:R1:W-:Y:S04]  /*8c9c0*/  STL.64 [R1+0x43b0], R24 ;  /* 0x0043b01801007387 */ /* 0x0003e80000100a00 */
[----:B-1----:R-:W3:Y:S01]  /*8c9d0*/  LDL.LU.64 R24, [R1+0x58b8] ;  /* 0x0058b80001187983 */ /* 0x002ee20000300a00 */
[----:B----4-:R-:W-:-:S05]  /*8c9e0*/  IADD3 R4, P4, R2, R6, RZ ;  /* 0x0000000602047210 */ /* 0x010fca0007f9e0ff */
[----:B------:R1:W-:Y:S04]  /*8c9f0*/  STL [R1+0x4398], R4 ;  /* 0x0043980401007387 */ /* 0x0003e80000100800 */
[----:B-1----:R-:W2:Y:S02]  /*8ca00*/  LDL.LU.64 R4, [R1+0x58b0] ;  /* 0x0058b00001047983 */ /* 0x002ea40000300a00 */
[----:B--2---:R-:W-:Y:S01]  /*8ca10*/  IMAD.X R13, R9, 0x1, R4, P1 ;  /* 0x00000001090d7824 */ /* 0x004fe200008e0604 */
[----:B------:R-:W-:-:S04]  /*8ca20*/  IADD3 R2, P1, R2, R5, RZ ;  /* 0x0000000502027210 */ /* 0x000fc80007f3e0ff */
[----:B------:R1:W-:Y:S04]  /*8ca30*/  STL [R1+0x43ac], R13 ;  /* 0x0043ac0d01007387 */ /* 0x0003e80000100800 */
[----:B-1----:R-:W2:Y:S04]  /*8ca40*/  LDL.LU.64 R12, [R1+0x58a8] ;  /* 0x0058a800010c7983 */ /* 0x002ea80000300a00 */
[----:B------:R1:W-:Y:S04]  /*8ca50*/  STL [R1+0x4390], R2 ;  /* 0x0043900201007387 */ /* 0x0003e80000100800 */
[----:B-1----:R-:W4:Y:S04]  /*8ca60*/  LDL.LU.64 R2, [R1+0x58a0] ;  /* 0x0058a00001027983 */ /* 0x002f280000300a00 */
[----:B------:R-:W-:Y:S04]  /*8ca70*/  STL.64 [R1+0x5888], R4 ;  /* 0x0058880401007387 */ /* 0x000fe80000100a00 */
[----:B------:R1:W-:Y:S04]  /*8ca80*/  STL [R1+0x5890], R5 ;  /* 0x0058900501007387 */ /* 0x0003e80000100800 */
[----:B-1----:R0:W3:Y:S01]  /*8ca90*/  LDL.64 R4, [R1+0x4390] ;  /* 0x0043900001047983 */ /* 0x0020e20000100a00 */
[----:B----4-:R-:W-:-:S03]  /*8caa0*/  IMAD.X R23, R9, 0x1, R2, P2 ;  /* 0x0000000109177824 */ /* 0x010fc600010e0602 */
[----:B---3--:R-:W3:Y:S04]  /*8cab0*/  LDL.LU R5, [R1+0x104] ;  /* 0x0001040001057983 */ /* 0x008ee80000300800 */
[----:B------:R1:W-:Y:S04]  /*8cac0*/  STL.64 [R1+0x43a0], R22 ;  /* 0x0043a01601007387 */ /* 0x0003e80000100a00 */
[----:B-1----:R-:W4:Y:S04]  /*8cad0*/  LDL.LU.64 R22, [R1+0x5898] ;  /* 0x0058980001167983 */ /* 0x002f280000300a00 */
[----:B----4-:R-:W-:Y:S04]  /*8cae0*/  STL.64 [R1+0x5878], R22 ;  /* 0x0058781601007387 */ /* 0x010fe80000100a00 */
[----:B------:R-:W-:Y:S04]  /*8caf0*/  STL [R1+0x5880], R23 ;  /* 0x0058801701007387 */ /* 0x000fe80000100800 */
[----:B--2---:R1:W-:Y:S04]  /*8cb00*/  STL.64 [R1+0x5870], R12 ;  /* 0x0058700c01007387 */ /* 0x0043e80000100a00 */
[----:B-1----:R0:W2:Y:S04]  /*8cb10*/  LDL.64 R12, [R1+0x4398] ;  /* 0x00439800010c7983 */ /* 0x0020a80000100a00 */
[----:B------:R-:W4:Y:S01]  /*8cb20*/  LDL.LU R9, [R1+0x10c] ;  /* 0x00010c0001097983 */ /* 0x000f220000300800 */
[----:B---3--:R-:W-:Y:S01]  /*8cb30*/  IADD3 R22, P2, R5, R3, RZ ;  /* 0x0000000305167210 */ /* 0x008fe20007f5e0ff */
[----:B--2---:R-:W-:-:S02]  /*8cb40*/  IMAD.X R13, R28, 0x1, R27, P4 ;  /* 0x000000011c0d7824 */ /* 0x004fc400020e061b */
[----:B----4-:R1:W-:Y:S01]  /*8cb50*/  STL [R1+0x5860], R9 ;  /* 0x0058600901007387 */ /* 0x0103e20000100800 */
[----:B------:R-:W-:Y:S01]  /*8cb60*/  IADD3 R12, P4, R5, R0, RZ ;  /* 0x00000000050c7210 */ /* 0x000fe20007f9e0ff */
[----:B------:R-:W-:Y:S02]  /*8cb70*/  IMAD.X R5, R28, 0x1, R7, P1 ;  /* 0x000000011c057824 */ /* 0x000fe400008e0607 */
[----:B-1----:R-:W2:Y:S04]  /*8cb80*/  LDL.LU R9, [R1+0x108] ;  /* 0x0001080001097983 */ /* 0x002ea80000300800 */
[----:B------:R-:W-:Y:S04]  /*8cb90*/  STL [R1+0x439c], R13 ;  /* 0x00439c0d01007387 */ /* 0x000fe80000100800 */
[----:B------:R1:W-:Y:S04]  /*8cba0*/  STL [R1+0x4394], R5 ;  /* 0x0043940501007387 */ /* 0x0003e80000100800 */
[----:B-1----:R0:W3:Y:S01]  /*8cbb0*/  LDL.LU R5, [R1+0x5890] ;  /* 0x0058900001057983 */ /* 0x0020e20000300800 */
[----:B--2---:R-:W-:-:S05]  /*8cbc0*/  IADD3 R4, P1, R9, R6, RZ ;  /* 0x0000000609047210 */ /* 0x004fca0007f3e0ff */
[----:B------:R3:W-:Y:S04]  /*8cbd0*/  STL [R1+0x4378], R4 ;  /* 0x0043780401007387 */ /* 0x0007e80000100800 */
[----:B---3--:R-:W2:Y:S04]  /*8cbe0*/  LDL.LU.64 R4, [R1+0x5888] ;  /* 0x0058880001047983 */ /* 0x008ea80000300a00 */
[----:B------:R-:W-:Y:S01]  /*8cbf0*/  STL.64 [R1+0x5868], R6 ;  /* 0x0058680601007387 */ /* 0x000fe20000100a00 */
[----:B--2---:R-:W-:-:S05]  /*8cc00*/  IMAD.X R23, R28, 0x1, R4, P2 ;  /* 0x000000011c177824 */ /* 0x004fca00010e0604 */
[----:B------:R1:W-:Y:S04]  /*8cc10*/  STL.64 [R1+0x4388], R22 ;  /* 0x0043881601007387 */ /* 0x0003e80000100a00 */
[----:B-1----:R0:W2:Y:S01]  /*8cc20*/  LDL.LU R23, [R1+0x5880] ;  /* 0x0058800001177983 */ /* 0x0020a20000300800 */
[----:B------:R-:W-:Y:S01]  /*8cc30*/  IADD3 R22, P2, R9, R5, RZ ;  /* 0x0000000509167210 */ /* 0x000fe20007f5e0ff */
[----:B------:R-:W-:-:S04]  /*8cc40*/  IMAD.X R13, R28, 0x1, R2, P4 ;  /* 0x000000011c0d7824 */ /* 0x000fc800020e0602 */
[----:B------:R2:W-:Y:S04]  /*8cc50*/  STL [R1+0x4370], R22 ;  /* 0x0043701601007387 */ /* 0x0005e80000100800 */
[----:B--2---:R-:W2:Y:S04]  /*8cc60*/  LDL.LU.64 R22, [R1+0x5878] ;  /* 0x0058780001167983 */ /* 0x004ea80000300a00 */
[----:B------:R-:W-:Y:S04]  /*8cc70*/  STL.64 [R1+0x5858], R4 ;  /* 0x0058580401007387 */ /* 0x000fe80000100a00 */
[----:B------:R1:W-:Y:S04]  /*8cc80*/  STL.64 [R1+0x4380], R12 ;  /* 0x0043800c01007387 */ /* 0x0003e80000100a00 */
[----:B-1----:R-:W3:Y:S04]  /*8cc90*/  LDL.LU.64 R12, [R1+0x5870] ;  /* 0x00587000010c7983 */ /* 0x002ee80000300a00 */
[----:B------:R0:W4:Y:S04]  /*8cca0*/  LDL.64 R4, [R1+0x4370] ;  /* 0x0043700001047983 */ /* 0x0001280000100a00 */
[----:B----4-:R-:W4:Y:S04]  /*8ccb0*/  LDL R5, [R1+0x2368] ;  /* 0x0023680001057983 */ /* 0x010f280000100800 */
[----:B------:R-:W-:Y:S04]  /*8ccc0*/  STL.64 [R1+0x5838], R14 ;  /* 0x0058380e01007387 */ /* 0x000fe80000100a00 */
[----:B------:R1:W-:Y:S04]  /*8ccd0*/  STL [R1+0x5840], R15 ;  /* 0x0058400f01007387 */ /* 0x0003e80000100800 */
[----:B-1----:R0:W4:Y:S04]  /*8cce0*/  LDL.64 R14, [R1+0x4378] ;  /* 0x00437800010e7983 */ /* 0x0021280000100a00 */
[----:B------:R-:W2:Y:S01]  /*8ccf0*/  LDL.LU R28, [R1+0x118] ;  /* 0x00011800011c7983 */ /* 0x000ea20000300800 */
[----:B------:R-:W-:Y:S01]  /*8cd00*/  IADD3 R6, P4, R9, R3, RZ ;  /* 0x0000000309067210 */ /* 0x000fe20007f9e0ff */
[----:B----4-:R-:W-:-:S02]  /*8cd10*/  IMAD.X R15, R5, 0x1, R27, P1 ;  /* 0x00000001050f7824 */ /* 0x010fc400008e061b */
[----:B--2---:R-:W-:Y:S04]  /*8cd20*/  STL [R1+0x57e8], R28 ;  /* 0x0057e81c01007387 */ /* 0x004fe80000100800 */
[----:B------:R1:W-:Y:S01]  /*8cd30*/  STL [R1+0x4368], R6 ;  /* 0x0043680601007387 */ /* 0x0003e20000100800 */
[----:B------:R-:W-:-:S03]  /*8cd40*/  IADD3 R14, P1, R9, R0, RZ ;  /* 0x00000000090e7210 */ /* 0x000fc60007f3e0ff */
[----:B-1----:R-:W2:Y:S04]  /*8cd50*/  LDL.LU.64 R6, [R1+0x5868] ;  /* 0x0058680001067983 */ /* 0x002ea80000300a00 */
[----:B------:R-:W-:Y:S04]  /*8cd60*/  STL.64 [R1+0x5848], R2 ;  /* 0x0058480201007387 */ /* 0x000fe80000100a00 */
[----:B------:R1:W-:Y:S04]  /*8cd70*/  STL [R1+0x5850], R3 ;  /* 0x0058500301007387 */ /* 0x0003e80000100800 */
[----:B-1----:R0:W4:Y:S04]  /*8cd80*/  LDL.64 R2, [R1+0x4368] ;  /* 0x0043680001027983 */ /* 0x0021280000100a00 */
[----:B------:R1:W-:Y:S04]  /*8cd90*/  STL [R1+0x437c], R15 ;  /* 0x00437c0f01007387 */ /* 0x0003e80000100800 */
[----:B------:R-:W3:Y:S04]  /*8cda0*/  LDL.LU R9, [R1+0x5860] ;  /* 0x0058600001097983 */ /* 0x000ee80000300800 */
[----:B-1----:R-:W2:Y:S02]  /*8cdb0*/  LDL.LU R15, [R1+0x2368] ;  /* 0x00236800010f7983 */ /* 0x002ea40000300800 */
[----:B--2---:R-:W-:-:S05]  /*8cdc0*/  IMAD.X R5, R15, 0x1, R7, P2 ;  /* 0x000000010f057824 */ /* 0x004fca00010e0607 */
[----:B------:R1:W-:Y:S04]  /*8cdd0*/  STL [R1+0x4374], R5 ;  /* 0x0043740501007387 */ /* 0x0003e80000100800 */
[----:B-1----:R-:W4:Y:S04]  /*8cde0*/  LDL.LU.64 R4, [R1+0x5858] ;  /* 0x0058580001047983 */ /* 0x002f280000300a00 */
[----:B------:R-:W-:Y:S04]  /*8cdf0*/  STL.64 [R1+0x5830], R20 ;  /* 0x0058301401007387 */ /* 0x000fe80000100a00 */
[----:B------:R-:W2:Y:S01]  /*8ce00*/  LDL.LU R28, [R1+0x114] ;  /* 0x00011400011c7983 */ /* 0x000ea20000300800 */
[----:B----4-:R-:W-:-:S03]  /*8ce10*/  IMAD.X R3, R15, 0x1, R4, P4 ;  /* 0x000000010f037824 */ /* 0x010fc600020e0604 */
[----:B--2---:R1:W-:Y:S04]  /*8ce20*/  STL [R1+0x5818], R28 ;  /* 0x0058181c01007387 */ /* 0x0043e80000100800 */
[----:B-1----:R-:W2:Y:S04]  /*8ce30*/  LDL.LU R28, [R1+0x2364] ;  /* 0x00236400011c7983 */ /* 0x002ea80000300800 */
[----:B------:R1:W-:Y:S04]  /*8ce40*/  STL [R1+0x436c], R3 ;  /* 0x00436c0301007387 */ /* 0x0003e80000100800 */
[----:B-1----:R0:W4:Y:S01]  /*8ce50*/  LDL.LU R3, [R1+0x5850] ;  /* 0x0058500001037983 */ /* 0x0021220000300800 */
[----:B---3--:R-:W-:-:S05]  /*8ce60*/  IADD3 R2, P4, R9, R5, RZ ;  /* 0x0000000509027210 */ /* 0x008fca0007f9e0ff */
[----:B------:R4:W-:Y:S04]  /*8ce70*/  STL [R1+0x4350], R2 ;  /* 0x0043500201007387 */ /* 0x0009e80000100800 */
[----:B----4-:R-:W3:Y:S02]  /*8ce80*/  LDL.LU.64 R2, [R1+0x5848] ;  /* 0x0058480001027983 */ /* 0x010ee40000300a00 */
[----:B---3--:R-:W-:-:S05]  /*8ce90*/  IMAD.X R15, R15, 0x1, R2, P1 ;  /* 0x000000010f0f7824 */ /* 0x008fca00008e0602 */
[----:B------:R1:W-:Y:S04]  /*8cea0*/  STL.64 [R1+0x4360], R14 ;  /* 0x0043600e01007387 */ /* 0x0003e80000100a00 */
[----:B-1----:R0:W3:Y:S01]  /*8ceb0*/  LDL.LU R15, [R1+0x5840] ;  /* 0x00584000010f7983 */ /* 0x0020e20000300800 */
[C---:B------:R-:W-:Y:S02]  /*8cec0*/  IADD3 R14, P1, R9.reuse, R3, RZ ;  /* 0x00000003090e7210 */ /* 0x040fe40007f3e0ff */
[----:B------:R-:W-:-:S03]  /*8ced0*/  IADD3 R20, P2, R9, R6, RZ ;  /* 0x0000000609147210 */ /* 0x000fc60007f5e0ff */
[----:B------:R3:W-:Y:S02]  /*8cee0*/  STL [R1+0x4348], R14 ;  /* 0x0043480e01007387 */ /* 0x0007e40000100800 */
[----:B--2---:R-:W-:Y:S02]  /*8cef0*/  IMAD.X R21, R28, 0x1, R27, P2 ;  /* 0x000000011c157824 */ /* 0x004fe400010e061b */
[----:B---3--:R-:W2:Y:S04]  /*8cf00*/  LDL.LU.64 R14, [R1+0x5838] ;  /* 0x00583800010e7983 */ /* 0x008ea80000300a00 */
[----:B------:R1:W-:Y:S04]  /*8cf10*/  STL.64 [R1+0x5820], R2 ;  /* 0x0058200201007387 */ /* 0x0003e80000100a00 */
[----:B------:R-:W-:Y:S04]  /*8cf20*/  STL [R1+0x5828], R3 ;  /* 0x0058280301007387 */ /* 0x000fe80000100800 */
[----:B------:R3:W-:Y:S01]  /*8cf30*/  STL.64 [R1+0x4358], R20 ;  /* 0x0043581401007387 */ /* 0x0007e20000100a00 */
[----:B-1----:R-:W-:-:S03]  /*8cf40*/  IADD3 R2, P2, R9, R0, RZ ;  /* 0x0000000009027210 */ /* 0x002fc60007f5e0ff */
[----:B---3--:R-:W3:Y:S04]  /*8cf50*/  LDL.LU.64 R20, [R1+0x5830] ;  /* 0x0058300001147983 */ /* 0x008ee80000300a00 */
[----:B------:R1:W-:Y:S04]  /*8cf60*/  STL [R1+0x4340], R2 ;  /* 0x0043400201007387 */ /* 0x0003e80000100800 */
[----:B-1----:R0:W4:Y:S04]  /*8cf70*/  LDL.64 R2, [R1+0x4348] ;  /* 0x0043480001027983 */ /* 0x0021280000100a00 */
[----:B------:R1:W-:Y:S04]  /*8cf80*/  STL.64 [R1+0x5808], R24 ;  /* 0x0058081801007387 */ /* 0x0003e80000100a00 */
[----:B-1----:R-:W3:Y:S04]  /*8cf90*/  LDL.LU R24, [R1+0x110] ;  /* 0x0001100001187983 */ /* 0x002ee80000300800 */
[----:B------:R1:W-:Y:S04]  /*8cfa0*/  STL.64 [R1+0x5810], R16 ;  /* 0x0058101001007387 */ /* 0x0003e80000100a00 */
[----:B-1----:R0:W2:Y:S04]  /*8cfb0*/  LDL.64 R16, [R1+0x4350] ;  /* 0x0043500001107983 */ /* 0x0020a80000100a00 */
[----:B------:R-:W4:Y:S04]  /*8cfc0*/  LDL.LU R9, [R1+0x2354] ;  /* 0x0023540001097983 */ /* 0x000f280000300800 */
[----:B----4-:R1:W-:Y:S04]  /*8cfd0*/  STL [R1+0x57ac], R9 ;  /* 0x0057ac0901007387 */ /* 0x0103e80000100800 */
[----:B-1----:R-:W4:Y:S01]  /*8cfe0*/  LDL.LU R9, [R1+0x2358] ;  /* 0x0023580001097983 */ /* 0x002f220000300800 */
[----:B--2---:R-:W-:-:S02]  /*8cff0*/  IMAD.X R17, R28, 0x1, R7, P4 ;  /* 0x000000011c117824 */ /* 0x004fc400020e0607 */
[----:B------:R-:W-:Y:S01]  /*8d000*/  IMAD.X R3, R28, 0x1, R4, P1 ;  /* 0x000000011c037824 */ /* 0x000fe200008e0604 */
[----:B----4-:R1:W-:Y:S04]  /*8d010*/  STL [R1+0x57d4], R9 ;  /* 0x0057d40901007387 */ /* 0x0103e80000100800 */
[----:B-1----:R-:W2:Y:S04]  /*8d020*/  LDL.LU R9, [R1+0x235c] ;  /* 0x00235c0001097983 */ /* 0x002ea80000300800 */
[----:B------:R-:W-:Y:S04]  /*8d030*/  STL [R1+0x4354], R17 ;  /* 0x0043541101007387 */ /* 0x000fe80000100800 */
[----:B------:R1:W-:Y:S04]  /*8d040*/  STL.64 [R1+0x5800], R14 ;  /* 0x0058000e01007387 */ /* 0x0003e80000100a00 */
[----:B-1----:R0:W4:Y:S04]  /*8d050*/  LDL.64 R14, [R1+0x4340] ;  /* 0x00434000010e7983 */ /* 0x0021280000100a00 */
[----:B------:R1:W-:Y:S04]  /*8d060*/  STL [R1+0x434c], R3 ;  /* 0x00434c0301007387 */ /* 0x0003e80000100800 */
[----:B-1----:R0:W2:Y:S01]  /*8d070*/  LDL.LU R3, [R1+0x5828] ;  /* 0x0058280001037983 */ /* 0x0020a20000300800 */
[----:B---3--:R-:W-:-:S05]  /*8d080*/  IADD3 R2, P1, R24, R5, RZ ;  /* 0x0000000518027210 */ /* 0x008fca0007f3e0ff */
[----:B------:R2:W-:Y:S04]  /*8d090*/  STL [R1+0x4330], R2 ;  /* 0x0043300201007387 */ /* 0x0005e80000100800 */
[----:B--2---:R-:W4:Y:S02]  /*8d0a0*/  LDL.LU.64 R2, [R1+0x5820] ;  /* 0x0058200001027983 */ /* 0x004f240000300a00 */
[----:B----4-:R-:W-:Y:S02]  /*8d0b0*/  IMAD.X R15, R28, 0x1, R2, P2 ;  /* 0x000000011c0f7824 */ /* 0x010fe400010e0602 */
[----:B------:R-:W2:Y:S04]  /*8d0c0*/  LDL.LU R28, [R1+0x5818] ;  /* 0x00581800011c7983 */ /* 0x000ea80000300800 */
[----:B------:R1:W-:Y:S04]  /*8d0d0*/  STL [R1+0x4344], R15 ;  /* 0x0043440f01007387 */ /* 0x0003e80000100800 */
[----:B-1----:R-:W3:Y:S01]  /*8d0e0*/  LDL R15, [R1+0x2360] ;  /* 0x00236000010f7983 */ /* 0x002ee20000100800 */
[----:B------:R-:W-:-:S02]  /*8d0f0*/  IADD3 R16, P4, R24, R6, RZ ;  /* 0x0000000618107210 */ /* 0x000fc40007f9e0ff */
[C---:B------:R-:W-:Y:S01]  /*8d100*/  IADD3 R14, P2, R24.reuse, R3, RZ ;  /* 0x00000003180e7210 */ /* 0x040fe20007f5e0ff */
[----:B------:R-:W-:Y:S02]  /*8d110*/  STL.64 [R1+0x57f8], R2 ;  /* 0x0057f80201007387 */ /* 0x000fe40000100a00 */
        /* <DEDUP_REMOVED lines=9> */
[----:B------:R1:W-:Y:S04]  /*8d1b0*/  STL [R1+0x4334], R25 ;  /* 0x0043341901007387 */ /* 0x0003e80000100800 */
[----:B-1----:R-:W4:Y:S02]  /*8d1c0*/  LDL.LU R25, [R1+0x2360] ;  /* 0x0023600001197983 */ /* 0x002f240000300800 */
[----:B----4-:R-:W-:-:S05]  /*8d1d0*/  IMAD.X R15, R25, 0x1, R4, P2 ;  /* 0x00000001190f7824 */ /* 0x010fca00010e0604 */
[----:B------:R1:W-:Y:S04]  /*8d1e0*/  STL.64 [R1+0x4328], R14 ;  /* 0x0043280e01007387 */ /* 0x0003e80000100a00 */
[----:B-1----:R-:W4:Y:S01]  /*8d1f0*/  LDL.LU.64 R14, [R1+0x5800] ;  /* 0x00580000010e7983 */ /* 0x002f220000300a00 */
[----:B--2---:R-:W-:-:S03]  /*8d200*/  IADD3 R2, P2, R28, R5, RZ ;  /* 0x000000051c027210 */ /* 0x004fc60007f5e0ff */
[----:B----4-:R1:W-:Y:S04]  /*8d210*/  STL.64 [R1+0x57e0], R14 ;  /* 0x0057e00e01007387 */ /* 0x0103e80000100a00 */
[----:B-1----:R0:W2:Y:S04]  /*8d220*/  LDL.64 R14, [R1+0x4320] ;  /* 0x00432000010e7983 */ /* 0x0020a80000100a00 */
[----:B------:R1:W-:Y:S04]  /*8d230*/  STL [R1+0x4310], R2 ;  /* 0x0043100201007387 */ /* 0x0003e80000100800 */
[----:B-1----:R-:W2:Y:S01]  /*8d240*/  LDL.LU.64 R2, [R1+0x57f8] ;  /* 0x0057f80001027983 */ /* 0x002ea20000300a00 */
[----:B------:R-:W-:Y:S01]  /*8d250*/  IADD3 R24, P1, R28, R6, RZ ;  /* 0x000000061c187210 */ /* 0x000fe20007f3e0ff */
[----:B--2---:R-:W-:-:S04]  /*8d260*/  IMAD.X R15, R25, 0x1, R2, P4 ;  /* 0x00000001190f7824 */ /* 0x004fc800020e0602 */
[----:B------:R-:W-:Y:S01]  /*8d270*/  IMAD.X R25, R9, 0x1, R27, P1 ;  /* 0x0000000109197824 */ /* 0x000fe200008e061b */
[----:B------:R-:W-:Y:S04]  /*8d280*/  STL [R1+0x4324], R15 ;  /* 0x0043240f01007387 */ /* 0x000fe80000100800 */
[----:B------:R-:W-:Y:S04]  /*8d290*/  STL.64 [R1+0x57d8], R2 ;  /* 0x0057d80201007387 */ /* 0x000fe80000100a00 */
[----:B------:R1:W-:Y:S04]  /*8d2a0*/  STL.64 [R1+0x4318], R24 ;  /* 0x0043181801007387 */ /* 0x0003e80000100a00 */
[----:B-1----:R-:W2:Y:S04]  /*8d2b0*/  LDL.LU.64 R24, [R1+0x57f0] ;  /* 0x0057f00001187983 */ /* 0x002ea80000300a00 */
[----:B------:R1:W-:Y:S01]  /*8d2c0*/  STL.64 [R1+0x57c8], R26 ;  /* 0x0057c81a01007387 */ /* 0x0003e20000100a00 */
[----:B------:R-:W-:-:S03]  /*8d2d0*/  IADD3 R14, P4, R28, R3, RZ ;  /* 0x000000031c0e7210 */ /* 0x000fc60007f9e0ff */
[----:B------:R-:W-:Y:S01]  /*8d2e0*/  STL [R1+0x57d0], R27 ;  /* 0x0057d01b01007387 */ /* 0x000fe20000100800 */
[----:B-1----:R-:W-:-:S03]  /*8d2f0*/  IADD3 R26, P1, R28, R0, RZ ;  /* 0x000000001c1a7210 */ /* 0x002fc60007f3e0ff */
[----:B------:R-:W4:Y:S04]  /*8d300*/  LDL.LU R28, [R1+0x57e8] ;  /* 0x0057e800011c7983 */ /* 0x000f280000300800 */
[----:B--2---:R1:W-:Y:S04]  /*8d310*/  STL.64 [R1+0x57c0], R24 ;  /* 0x0057c01801007387 */ /* 0x0043e80000100a00 */
[----:B-1----:R0:W2:Y:S01]  /*8d320*/  LDL.64 R24, [R1+0x4310] ;  /* 0x0043100001187983 */ /* 0x0020a20000100a00 */
[C---:B------:R-:W-:Y:S01]  /*8d330*/  IMAD.X R15, R9.reuse, 0x1, R4, P4 ;  /* 0x00000001090f7824 */ /* 0x040fe200020e0604 */
[----:B----4-:R-:W-:Y:S01]  /*8d340*/  IADD3 R2, P4, R28, R5, RZ ;  /* 0x000000051c027210 */ /* 0x010fe20007f9e0ff */
[----:B--2---:R-:W-:-:S05]  /*8d350*/  IMAD.X R25, R9, 0x1, R7, P2 ;  /* 0x0000000109197824 */ /* 0x004fca00010e0607 */
[----:B------:R-:W-:Y:S04]  /*8d360*/  STL [R1+0x4314], R25 ;  /* 0x0043141901007387 */ /* 0x000fe80000100800 */
[----:B------:R1:W-:Y:S04]  /*8d370*/  STL.64 [R1+0x4308], R14 ;  /* 0x0043080e01007387 */ /* 0x0003e80000100a00 */
[----:B-1----:R-:W2:Y:S04]  /*8d380*/  LDL.LU.64 R14, [R1+0x57e0] ;  /* 0x0057e000010e7983 */ /* 0x002ea80000300a00 */
[----:B------:R1:W-:Y:S04]  /*8d390*/  STL [R1+0x42f0], R2 ;  /* 0x0042f00201007387 */ /* 0x0003e80000100800 */
[----:B-1----:R-:W4:Y:S02]  /*8d3a0*/  LDL.LU.64 R2, [R1+0x57d8] ;  /* 0x0057d80001027983 */ /* 0x002f240000300a00 */
[----:B----4-:R-:W-:-:S02]  /*8d3b0*/  IMAD.X R27, R9, 0x1, R2, P1 ;  /* 0x00000001091b7824 */ /* 0x010fc400008e0602 */
[----:B------:R-:W4:Y:S04]  /*8d3c0*/  LDL.LU R9, [R1+0x57d4] ;  /* 0x0057d40001097983 */ /* 0x000f280000300800 */
[----:B------:R1:W-:Y:S04]  /*8d3d0*/  STL.64 [R1+0x4300], R26 ;  /* 0x0043001a01007387 */ /* 0x0003e80000100a00 */
[----:B-1----:R0:W3:Y:S01]  /*8d3e0*/  LDL.LU R27, [R1+0x57d0] ;  /* 0x0057d000011b7983 */ /* 0x0020e20000300800 */
[----:B------:R-:W-:-:S05]  /*8d3f0*/  IADD3 R26, P1, R28, R3, RZ ;  /* 0x000000031c1a7210 */ /* 0x000fca0007f3e0ff */
[----:B------:R3:W-:Y:S04]  /*8d400*/  STL [R1+0x42e8], R26 ;  /* 0x0042e81a01007387 */ /* 0x0007e80000100800 */
[----:B---3--:R-:W4:Y:S01]  /*8d410*/  LDL.LU.64 R26, [R1+0x57c8] ;  /* 0x0057c800011a7983 */ /* 0x008f220000300a00 */
[----:B------:R-:W-:-:S03]  /*8d420*/  IADD3 R24, P2, R28, R6, RZ ;  /* 0x000000061c187210 */ /* 0x000fc60007f5e0ff */
[----:B------:R-:W-:Y:S04]  /*8d430*/  STL.64 [R1+0x57b0], R2 ;  /* 0x0057b00201007387 */ /* 0x000fe80000100a00 */
[----:B------:R1:W-:Y:S04]  /*8d440*/  STL [R1+0x57b8], R3 ;  /* 0x0057b80301007387 */ /* 0x0003e80000100800 */
[----:B-1----:R0:W3:Y:S01]  /*8d450*/  LDL.64 R2, [R1+0x42e8] ;  /* 0x0042e80001027983 */ /* 0x0020e20000100a00 */
[----:B----4-:R-:W-:-:S05]  /*8d460*/  IMAD.X R25, R9, 0x1, R27, P2 ;  /* 0x0000000109197824 */ /* 0x010fca00010e061b */
[----:B------:R1:W-:Y:S04]  /*8d470*/  STL.64 [R1+0x42f8], R24 ;  /* 0x0042f81801007387 */ /* 0x0003e80000100a00 */
[----:B-1----:R-:W4:Y:S04]  /*8d480*/  LDL.LU.64 R24, [R1+0x57c0] ;  /* 0x0057c00001187983 */ /* 0x002f280000300a00 */
[----:B------:R-:W-:Y:S04]  /*8d490*/  STL [R1+0x57a8], R29 ;  /* 0x0057a81d01007387 */ /* 0x000fe80000100800 */
[----:B------:R-:W-:Y:S04]  /*8d4a0*/  STL.64 [R1+0x57a0], R26 ;  /* 0x0057a01a01007387 */ /* 0x000fe80000100a00 */
[----:B------:R1:W-:Y:S04]  /*8d4b0*/  STL.64 [R1+0x5798], R16 ;  /* 0x0057981001007387 */ /* 0x0003e80000100a00 */
[----:B-1----:R0:W2:Y:S01]  /*8d4c0*/  LDL.64 R16, [R1+0x42f0] ;  /* 0x0042f00001107983 */ /* 0x0020a20000100a00 */
[----:B---3--:R-:W-:-:S02]  /*8d4d0*/  IMAD.X R3, R9, 0x1, R4, P1 ;  /* 0x0000000109037824 */ /* 0x008fc400008e0604 */
[----:B--2---:R-:W-:-:S05]  /*8d4e0*/  IMAD.X R17, R9, 0x1, R7, P4 ;  /* 0x0000000109117824 */ /* 0x004fca00020e0607 */
[----:B------:R-:W-:Y:S04]  /*8d4f0*/  STL [R1+0x42f4], R17 ;  /* 0x0042f41101007387 */ /* 0x000fe80000100800 */
[----:B------:R1:W-:Y:S04]  /*8d500*/  STL.64 [R1+0x5790], R14 ;  /* 0x0057900e01007387 */ /* 0x0003e80000100a00 */
[----:B-1----:R-:W2:Y:S04]  /*8d510*/  LDL.LU R14, [R1+0x11c] ;  /* 0x00011c00010e7983 */ /* 0x002ea80000300800 */
[----:B------:R1:W-:Y:S04]  /*8d520*/  STL [R1+0x42ec], R3 ;  /* 0x0042ec0301007387 */ /* 0x0003e80000100800 */
[----:B-1----:R0:W3:Y:S01]  /*8d530*/  LDL.LU R3, [R1+0x57b8] ;  /* 0x0057b80001037983 */ /* 0x0020e20000300800 */
[----:B--2---:R-:W-:-:S05]  /*8d540*/  IADD3 R2, P1, R14, R5, RZ ;  /* 0x000000050e027210 */ /* 0x004fca0007f3e0ff */
[----:B------:R3:W-:Y:S04]  /*8d550*/  STL [R1+0x42d0], R2 ;  /* 0x0042d00201007387 */ /* 0x0007e80000100800 */
[----:B---3--:R-:W2:Y:S01]  /*8d560*/  LDL.LU.64 R2, [R1+0x57b0] ;  /* 0x0057b00001027983 */ /* 0x008ea20000300a00 */
[----:B------:R-:W-:-:S03]  /*8d570*/  IADD3 R28, P2, R28, R0, RZ ;  /* 0x000000001c1c7210 */ /* 0x000fc60007f5e0ff */
[----:B------:R1:W-:Y:S04]  /*8d580*/  STL.64 [R1+0x5788], R4 ;  /* 0x0057880401007387 */ /* 0x0003e80000100a00 */
[----:B-1----:R0:W3:Y:S01]  /*8d590*/  LDL.64 R4, [R1+0x42d0] ;  /* 0x0042d00001047983 */ /* 0x0020e20000100a00 */
[----:B--2---:R-:W-:Y:S01]  /*8d5a0*/  IMAD.X R29, R9, 0x1, R2, P2 ;  /* 0x00000001091d7824 */ /* 0x004fe200010e0602 */
[C---:B------:R-:W-:Y:S02]  /*8d5b0*/  IADD3 R26, P2, R14.reuse, R3, RZ ;  /* 0x000000030e1a7210 */ /* 0x040fe40007f5e0ff */
[----:B------:R-:W2:Y:S04]  /*8d5c0*/  LDL.LU R9, [R1+0x57ac] ;  /* 0x0057ac0001097983 */ /* 0x000ea80000300800 */
[----:B------:R1:W-:Y:S04]  /*8d5d0*/  STL.64 [R1+0x42e0], R28 ;  /* 0x0042e01c01007387 */ /* 0x0003e80000100a00 */
[----:B-1----:R-:W4:Y:S04]  /*8d5e0*/  LDL.LU R29, [R1+0x57a8] ;  /* 0x0057a800011d7983 */ /* 0x002f280000300800 */
[----:B------:R1:W-:Y:S04]  /*8d5f0*/  STL [R1+0x42c8], R26 ;  /* 0x0042c81a01007387 */ /* 0x0003e80000100800 */
[----:B-1----:R-:W2:Y:S01]  /*8d600*/  LDL.LU.64 R26, [R1+0x57a0] ;  /* 0x0057a000011a7983 */ /* 0x002ea20000300a00 */
[----:B------:R-:W-:-:S05]  /*8d610*/  IADD3 R16, P4, R14, R6, RZ ;  /* 0x000000060e107210 */ /* 0x000fca0007f9e0ff */
[----:B--2---:R-:W-:Y:S01]  /*8d620*/  IMAD.X R17, R9, 0x1, R27, P4 ;  /* 0x0000000109117824 */ /* 0x004fe200020e061b */
[----:B------:R-:W-:-:S04]  /*8d630*/  IADD3 R14, P4, R14, R0, RZ ;  /* 0x000000000e0e7210 */ /* 0x000fc80007f9e0ff */
[----:B------:R1:W-:Y:S04]  /*8d640*/  STL.64 [R1+0x42d8], R16 ;  /* 0x0042d81001007387 */ /* 0x0003e80000100a00 */
[----:B-1----:R-:W2:Y:S04]  /*8d650*/  LDL.LU.64 R16, [R1+0x5798] ;  /* 0x0057980001107983 */ /* 0x002ea80000300a00 */
[----:B------:R-:W4:Y:S04]  /*8d660*/  LDL R28, [R1+0x2350] ;  /* 0x00235000011c7983 */ /* 0x000f280000100800 */
[----:B------:R1:W-:Y:S04]  /*8d670*/  STL [R1+0x42c0], R14 ;  /* 0x0042c00e01007387 */ /* 0x0003e80000100800 */
[----:B-1----:R-:W2:Y:S01]  /*8d680*/  LDL.LU.64 R14, [R1+0x5790] ;  /* 0x00579000010e7983 */ /* 0x002ea20000300a00 */
[----:B---3--:R-:W-:-:S03]  /*8d690*/  IMAD.X R5, R9, 0x1, R7, P1 ;  /* 0x0000000109057824 */ /* 0x008fc600008e0607 */
[----:B------:R1:W-:Y:S04]  /*8d6a0*/  STL.64 [R1+0x5780], R12 ;  /* 0x0057800c01007387 */ /* 0x0003e80000100a00 */
[----:B-1----:R0:W3:Y:S04]  /*8d6b0*/  LDL.64 R12, [R1+0x42c0] ;  /* 0x0042c000010c7983 */ /* 0x0020e80000100a00 */
[----:B--2---:R1:W-:Y:S04]  /*8d6c0*/  STL.64 [R1+0x5760], R14 ;  /* 0x0057600e01007387 */ /* 0x0043e80000100a00 */
[----:B-1----:R0:W2:Y:S04]  /*8d6d0*/  LDL.64 R14, [R1+0x42c8] ;  /* 0x0042c800010e7983 */ /* 0x0020a80000100a00 */
[----:B------:R1:W-:Y:S04]  /*8d6e0*/  STL [R1+0x42d4], R5 ;  /* 0x0042d40501007387 */ /* 0x0003e80000100800 */
[----:B-1----:R-:W2:Y:S04]  /*8d6f0*/  LDL.LU.64 R4, [R1+0x5788] ;  /* 0x0057880001047983 */ /* 0x002ea80000300a00 */
[----:B------:R1:W-:Y:S01]  /*8d700*/  STL.64 [R1+0x5768], R18 ;  /* 0x0057681201007387 */ /* 0x0003e20000100a00 */
[----:B---3--:R-:W-:-:S03]  /*8d710*/  IMAD.X R13, R9, 0x1, R2, P4 ;  /* 0x00000001090d7824 */ /* 0x008fc600020e0602 */
[----:B-1----:R-:W3:Y:S04]  /*8d720*/  LDL.LU R18, [R1+0x120] ;  /* 0x0001200001127983 */ /* 0x002ee80000300800 */
[----:B------:R-:W-:Y:S04]  /*8d730*/  STL.64 [R1+0x5770], R20 ;  /* 0x0057701401007387 */ /* 0x000fe80000100a00 */
[----:B----4-:R-:W-:Y:S01]  /*8d740*/  STL.64 [R1+0x5778], R28 ;  /* 0x0057781c01007387 */ /* 0x010fe20000100a00 */
[----:B--2---:R-:W-:-:S05]  /*8d750*/  IMAD.X R15, R9, 0x1, R4, P2 ;  /* 0x00000001090f7824 */ /* 0x004fca00010e0604 */
[----:B------:R-:W-:Y:S04]  /*8d760*/  STL [R1+0x42cc], R15 ;  /* 0x0042cc0f01007387 */ /* 0x000fe80000100800 */
[----:B------:R1:W-:Y:S04]  /*8d770*/  STL [R1+0x42c4], R13 ;  /* 0x0042c40d01007387 */ /* 0x0003e80000100800 */
[----:B-1----:R-:W2:Y:S04]  /*8d780*/  LDL.LU.64 R12, [R1+0x5780] ;  /* 0x00578000010c7983 */ /* 0x002ea80000300a00 */
[----:B------:R-:W4:Y:S01]  /*8d790*/  LDL.LU R9, [R1+0x2348] ;  /* 0x0023480001097983 */ /* 0x000f220000300800 */
[----:B---3--:R-:W-:-:S02]  /*8d7a0*/  IADD3 R28, P4, R18, R3, RZ ;  /* 0x00000003121c7210 */ /* 0x008fc40007f9e0ff */
[C---:B------:R-:W-:Y:S01]  /*8d7b0*/  IADD3 R20, P1, R18.reuse, R6, RZ ;  /* 0x0000000612147210 */ /* 0x040fe20007f3e0ff */
[----:B----4-:R1:W-:Y:S04]  /*8d7c0*/  STL [R1+0x5728], R9 ;  /* 0x0057280901007387 */ /* 0x0103e80000100800 */
[----:B-1----:R-:W3:Y:S04]  /*8d7d0*/  LDL.LU R9, [R1+0x234c] ;  /* 0x00234c0001097983 */ /* 0x002ee80000300800 */
[----:B------:R1:W-:Y:S04]  /*8d7e0*/  STL [R1+0x42a8], R28 ;  /* 0x0042a81c01007387 */ /* 0x0003e80000100800 */
[----:B-1----:R-:W4:Y:S01]  /*8d7f0*/  LDL.LU.64 R28, [R1+0x5778] ;  /* 0x00577800011c7983 */ /* 0x002f220000300a00 */
[----:B------:R-:W-:Y:S01]  /*8d800*/  IADD3 R14, P2, R18, R5, RZ ;  /* 0x00000005120e7210 */ /* 0x000fe20007f5e0ff */
[----:B----4-:R-:W-:Y:S01]  /*8d810*/  IMAD.X R21, R28, 0x1, R27, P1 ;  /* 0x000000011c157824 */ /* 0x010fe200008e061b */
[----:B------:R-:W-:-:S03]  /*8d820*/  IADD3 R18, P1, R18, R0, RZ ;  /* 0x0000000012127210 */ /* 0x000fc60007f3e0ff */
[----:B------:R-:W-:Y:S01]  /*8d830*/  IMAD.X R15, R28, 0x1, R7, P2 ;  /* 0x000000011c0f7824 */ /* 0x000fe200010e0607 */
[----:B------:R1:W-:Y:S04]  /*8d840*/  STL.64 [R1+0x42b8], R20 ;  /* 0x0042b81401007387 */ /* 0x0003e80000100a00 */
[----:B-1----:R-:W4:Y:S04]  /*8d850*/  LDL.LU.64 R20, [R1+0x5770] ;  /* 0x0057700001147983 */ /* 0x002f280000300a00 */
[----:B------:R1:W-:Y:S04]  /*8d860*/  STL [R1+0x42a0], R18 ;  /* 0x0042a01201007387 */ /* 0x0003e80000100800 */
[----:B-1----:R-:W4:Y:S04]  /*8d870*/  LDL.LU.64 R18, [R1+0x5768] ;  /* 0x0057680001127983 */ /* 0x002f280000300a00 */
[----:B------:R1:W-:Y:S04]  /*8d880*/  STL.64 [R1+0x42b0], R14 ;  /* 0x0042b00e01007387 */ /* 0x0003e80000100a00 */
[----:B-1----:R-:W2:Y:S04]  /*8d890*/  LDL.LU.64 R14, [R1+0x5760] ;  /* 0x00576000010e7983 */ /* 0x002ea80000300a00 */
[----:B--2---:R-:W-:Y:S04]  /*8d8a0*/  STL.64 [R1+0x5758], R14 ;  /* 0x0057580e01007387 */ /* 0x004fe80000100a00 */
[----:B------:R1:W-:Y:S04]  /*8d8b0*/  STL.64 [R1+0x5748], R24 ;  /* 0x0057481801007387 */ /* 0x0003e80000100a00 */
[----:B-1----:R0:W2:Y:S04]  /*8d8c0*/  LDL.64 R24, [R1+0x42a8] ;  /* 0x0042a80001187983 */ /* 0x0020a80000100a00 */
[----:B------:R1:W-:Y:S04]  /*8d8d0*/  STL.64 [R1+0x5750], R16 ;  /* 0x0057501001007387 */ /* 0x0003e80000100a00 */
[----:B-1----:R-:W3:Y:S04]  /*8d8e0*/  LDL.LU R16, [R1+0x124] ;  /* 0x0001240001107983 */ /* 0x002ee80000300800 */
[----:B------:R1:W-:Y:S04]  /*8d8f0*/  STL.64 [R1+0x5738], R12 ;  /* 0x0057380c01007387 */ /* 0x0003e80000100a00 */
[----:B-1----:R0:W4:Y:S04]  /*8d900*/  LDL.64 R12, [R1+0x42a0] ;  /* 0x0042a000010c7983 */ /* 0x0021280000100a00 */
[----:B----4-:R-:W2:Y:S04]  /*8d910*/  LDL.LU R13, [R1+0x2350] ;  /* 0x00235000010d7983 */ /* 0x010ea80000300800 */
[----:B------:R-:W4:Y:S01]  /*8d920*/  LDL.LU R28, [R1+0x130] ;  /* 0x00013000011c7983 */ /* 0x000f220000300800 */
[----:B---3--:R-:W-:Y:S01]  /*8d930*/  IADD3 R14, P2, R16, R6, RZ ;  /* 0x00000006100e7210 */ /* 0x008fe20007f5e0ff */
[----:B--2---:R-:W-:-:S02]  /*8d940*/  IMAD.X R25, R13, 0x1, R4, P4 ;  /* 0x000000010d197824 */ /* 0x004fc400020e0604 */
[----:B------:R-:W-:-:S03]  /*8d950*/  IMAD.X R13, R13, 0x1, R2, P1 ;  /* 0x000000010d0d7824 */ /* 0x000fc600008e0602 */
[----:B------:R-:W-:Y:S04]  /*8d960*/  STL [R1+0x42ac], R25 ;  /* 0x0042ac1901007387 */ /* 0x000fe80000100800 */
[----:B------:R-:W-:Y:S04]  /*8d970*/  STL.64 [R1+0x5740], R4 ;  /* 0x0057400401007387 */ /* 0x000fe80000100a00 */
[----:B------:R-:W-:Y:S04]  /*8d980*/  STL [R1+0x42a4], R13 ;  /* 0x0042a40d01007387 */ /* 0x000fe80000100800 */
[----:B------:R1:W-:Y:S04]  /*8d990*/  STL.64 [R1+0x5730], R2 ;  /* 0x0057300201007387 */ /* 0x0003e80000100a00 */
[----:B-1----:R-:W2:Y:S01]  /*8d9a0*/  LDL R2, [R1+0x128] ;  /* 0x0001280001027983 */ /* 0x002ea20000100800 */
[C---:B------:R-:W-:Y:S01]  /*8d9b0*/  IADD3 R24, P4, R16.reuse, R5, RZ ;  /* 0x0000000510187210 */ /* 0x040fe20007f9e0ff */
[----:B------:R-:W-:Y:S01]  /*8d9c0*/  IMAD.X R15, R9, 0x1, R27, P2 ;  /* 0x00000001090f7824 */ /* 0x000fe200010e061b */
[----:B------:R-:W-:-:S02]  /*8d9d0*/  IADD3 R12, P1, R16, R3, RZ ;  /* 0x00000003100c7210 */ /* 0x000fc40007f3e0ff */
[----:B------:R-:W-:Y:S01]  /*8d9e0*/  IADD3 R16, P2, R16, R0, RZ ;  /* 0x0000000010107210 */ /* 0x000fe20007f5e0ff */
[----:B------:R-:W-:Y:S01]  /*8d9f0*/  IMAD.X R25, R9, 0x1, R7, P4 ;  /* 0x0000000109197824 */ /* 0x000fe200020e0607 */
[----:B------:R1:W-:Y:S04]  /*8da00*/  STL.64 [R1+0x4298], R14 ;  /* 0x0042980e01007387 */ /* 0x0003e80000100a00 */
[----:B-1----:R-:W3:Y:S04]  /*8da10*/  LDL.LU.64 R14, [R1+0x5758] ;  /* 0x00575800010e7983 */ /* 0x002ee80000300a00 */
[----:B------:R1:W-:Y:S04]  /*8da20*/  STL [R1+0x4280], R16 ;  /* 0x0042801001007387 */ /* 0x0003e80000100800 */
[----:B-1----:R-:W3:Y:S04]  /*8da30*/  LDL.LU.64 R16, [R1+0x5750] ;  /* 0x0057500001107983 */ /* 0x002ee80000300a00 */
[----:B------:R1:W-:Y:S04]  /*8da40*/  STL.64 [R1+0x4290], R24 ;  /* 0x0042901801007387 */ /* 0x0003e80000100a00 */
[----:B-1----:R-:W3:Y:S01]  /*8da50*/  LDL.LU.64 R24, [R1+0x5748] ;  /* 0x0057480001187983 */ /* 0x002ee20000300a00 */
[----:B--2---:R-:W-:-:S05]  /*8da60*/  IADD3 R4, P4, R2, R6, RZ ;  /* 0x0000000602047210 */ /* 0x004fca0007f9e0ff */
[----:B------:R1:W-:Y:S04]  /*8da70*/  STL [R1+0x4278], R4 ;  /* 0x0042780401007387 */ /* 0x0003e80000100800 */
[----:B-1----:R-:W2:Y:S02]  /*8da80*/  LDL.LU.64 R4, [R1+0x5740] ;  /* 0x0057400001047983 */ /* 0x002ea40000300a00 */
        /* <DEDUP_REMOVED lines=8> */
[----:B------:R1:W-:Y:S04]  /*8db10*/  STL.64 [R1+0x5718], R4 ;  /* 0x0057180401007387 */ /* 0x0003e80000100a00 */
[----:B-1----:R-:W4:Y:S04]  /*8db20*/  LDL R4, [R1+0x12c] ;  /* 0x00012c0001047983 */ /* 0x002f280000100800 */
[----:B----4-:R1:W-:Y:S04]  /*8db30*/  STL.64 [R1+0x5720], R4 ;  /* 0x0057200401007387 */ /* 0x0103e80000100a00 */
[----:B-1----:R0:W4:Y:S01]  /*8db40*/  LDL.64 R4, [R1+0x4270] ;  /* 0x0042700001047983 */ /* 0x0021220000100a00 */
[----:B--2---:R-:W-:-:S03]  /*8db50*/  IMAD.X R13, R9, 0x1, R2, P2 ;  /* 0x00000001090d7824 */ /* 0x004fc600010e0602 */
[----:B----4-:R-:W2:Y:S04]  /*8db60*/  LDL.LU R5, [R1+0x128] ;  /* 0x0001280001057983 */ /* 0x010ea80000300800 */
[----:B------:R-:W4:Y:S04]  /*8db70*/  LDL.LU R9, [R1+0x5728] ;  /* 0x0057280001097983 */ /* 0x000f280000300800 */
[----:B------:R-:W-:Y:S04]  /*8db80*/  STL [R1+0x4284], R13 ;  /* 0x0042840d01007387 */ /* 0x000fe80000100800 */
[----:B------:R1:W-:Y:S04]  /*8db90*/  STL.64 [R1+0x5700], R28 ;  /* 0x0057001c01007387 */ /* 0x0003e80000100a00 */
[----:B-1----:R0:W4:Y:S04]  /*8dba0*/  LDL.64 R28, [R1+0x4278] ;  /* 0x00427800011c7983 */ /* 0x0021280000100a00 */
[----:B------:R-:W-:Y:S01]  /*8dbb0*/  STL.64 [R1+0x5708], R18 ;  /* 0x0057081201007387 */ /* 0x000fe20000100a00 */
[----:B--2---:R-:W-:Y:S01]  /*8dbc0*/  IADD3 R12, P2, R5, R3, RZ ;  /* 0x00000003050c7210 */ /* 0x004fe20007f5e0ff */
[----:B----4-:R-:W-:Y:S01]  /*8dbd0*/  IMAD.X R29, R9, 0x1, R27, P4 ;  /* 0x00000001091d7824 */ /* 0x010fe200020e061b */
[----:B------:R-:W-:Y:S01]  /*8dbe0*/  IADD3 R28, P4, R5, R0, RZ ;  /* 0x00000000051c7210 */ /* 0x000fe20007f9e0ff */
[----:B------:R-:W-:-:S03]  /*8dbf0*/  IMAD.X R5, R9, 0x1, R7, P1 ;  /* 0x0000000109057824 */ /* 0x000fc600008e0607 */
[----:B------:R-:W-:Y:S04]  /*8dc00*/  STL [R1+0x427c], R29 ;  /* 0x00427c1d01007387 */ /* 0x000fe80000100800 */
[----:B------:R1:W-:Y:S04]  /*8dc10*/  STL [R1+0x4274], R5 ;  /* 0x0042740501007387 */ /* 0x0003e80000100800 */
[----:B-1----:R-:W2:Y:S02]  /*8dc20*/  LDL.LU.64 R4, [R1+0x5720] ;  /* 0x0057200001047983 */ /* 0x002ea40000300a00 */
[----:B--2---:R-:W-:-:S05]  /*8dc30*/  IADD3 R4, P1, R4, R6, RZ ;  /* 0x0000000604047210 */ /* 0x004fca0007f3e0ff */
[----:B------:R1:W-:Y:S04]  /*8dc40*/  STL [R1+0x4258], R4 ;  /* 0x0042580401007387 */ /* 0x0003e80000100800 */
[----:B-1----:R-:W2:Y:S04]  /*8dc50*/  LDL.LU.64 R4, [R1+0x5718] ;  /* 0x0057180001047983 */ /* 0x002ea80000300a00 */
[----:B------:R1:W-:Y:S04]  /*8dc60*/  STL.64 [R1+0x56f8], R6 ;  /* 0x0056f80601007387 */ /* 0x0003e80000100a00 */
[----:B-1----:R0:W4:Y:S01]  /*8dc70*/  LDL.64 R6, [R1+0x4258] ;  /* 0x0042580001067983 */ /* 0x0021220000100a00 */
[----:B--2---:R-:W-:-:S05]  /*8dc80*/  IMAD.X R13, R9, 0x1, R4, P2 ;  /* 0x00000001090d7824 */ /* 0x004fca00010e0604 */
[----:B------:R1:W-:Y:S04]  /*8dc90*/  STL.64 [R1+0x4268], R12 ;  /* 0x0042680c01007387 */ /* 0x0003e80000100a00 */
[----:B-1----:R-:W2:Y:S04]  /*8dca0*/  LDL.LU.64 R12, [R1+0x5710] ;  /* 0x00571000010c7983 */ /* 0x002ea80000300a00 */
[----:B------:R1:W-:Y:S04]  /*8dcb0*/  STL [R1+0x56f0], R23 ;  /* 0x0056f01701007387 */ /* 0x0003e80000100800 */
[----:B-1----:R-:W3:Y:S01]  /*8dcc0*/  LDL.LU R23, [R1+0x12c] ;  /* 0x00012c0001177983 */ /* 0x002ee20000300800 */
[----:B------:R-:W-:Y:S01]  /*8dcd0*/  IMAD.X R29, R9, 0x1, R2, P4 ;  /* 0x00000001091d7824 */ /* 0x000fe200020e0602 */
[----:B---3--:R-:W-:-:S05]  /*8dce0*/  IADD3 R18, P2, R23, R5, RZ ;  /* 0x0000000517127210 */ /* 0x008fca0007f5e0ff */
[----:B------:R1:W-:Y:S04]  /*8dcf0*/  STL [R1+0x4250], R18 ;  /* 0x0042501201007387 */ /* 0x0003e80000100800 */
[----:B-1----:R-:W3:Y:S04]  /*8dd00*/  LDL.LU.64 R18, [R1+0x5708] ;  /* 0x0057080001127983 */ /* 0x002ee80000300a00 */
[----:B------:R1:W-:Y:S04]  /*8dd10*/  STL.64 [R1+0x4260], R28 ;  /* 0x0042601c01007387 */ /* 0x0003e80000100a00 */
[----:B-1----:R-:W2:Y:S04]  /*8dd20*/  LDL.LU.64 R28, [R1+0x5700] ;  /* 0x00570000011c7983 */ /* 0x002ea80000300a00 */
[----:B---3--:R-:W-:Y:S04]  /*8dd30*/  STL.64 [R1+0x56e8], R18 ;  /* 0x0056e81201007387 */ /* 0x008fe80000100a00 */
[----:B------:R1:W-:Y:S04]  /*8dd40*/  STL [R1+0x56dc], R11 ;  /* 0x0056dc0b01007387 */ /* 0x0003e80000100800 */
[----:B-1----:R-:W4:Y:S04]  /*8dd50*/  LDL.LU R11, [R1+0x2344] ;  /* 0x00234400010b7983 */ /* 0x002f280000300800 */
[----:B------:R-:W3:Y:S04]  /*8dd60*/  LDL R9, [R1+0x2340] ;  /* 0x0023400001097983 */ /* 0x000ee80000100800 */
[----:B------:R-:W-:Y:S01]  /*8dd70*/  STL.64 [R1+0x56e0], R2 ;  /* 0x0056e00201007387 */ /* 0x000fe20000100a00 */
[----:B----4-:R-:W-:-:S05]  /*8dd80*/  IMAD.X R7, R11, 0x1, R27, P1 ;  /* 0x000000010b077824 */ /* 0x010fca00008e061b */
[----:B------:R1:W-:Y:S04]  /*8dd90*/  STL [R1+0x425c], R7 ;  /* 0x00425c0701007387 */ /* 0x0003e80000100800 */
[----:B-1----:R-:W4:Y:S04]  /*8dda0*/  LDL.LU.64 R6, [R1+0x56f8] ;  /* 0x0056f80001067983 */ /* 0x002f280000300a00 */
[----:B------:R-:W-:Y:S04]  /*8ddb0*/  STL.64 [R1+0x56d0], R26 ;  /* 0x0056d01a01007387 */ /* 0x000fe80000100a00 */
[----:B------:R-:W-:Y:S04]  /*8ddc0*/  STL [R1+0x56d8], R27 ;  /* 0x0056d81b01007387 */ /* 0x000fe80000100800 */
[----:B--2---:R1:W-:Y:S04]  /*8ddd0*/  STL.64 [R1+0x56c8], R12 ;  /* 0x0056c80c01007387 */ /* 0x0043e80000100a00 */
[----:B-1----:R0:W4:Y:S01]  /*8dde0*/  LDL.64 R12, [R1+0x4250] ;  /* 0x00425000010c7983 */ /* 0x0021220000100a00 */
[----:B------:R-:W-:-:S02]  /*8ddf0*/  IADD3 R18, P4, R23, R3, RZ ;  /* 0x0000000317127210 */ /* 0x000fc40007f9e0ff */
[----:B------:R-:W-:Y:S02]  /*8de00*/  IADD3 R26, P1, R23, R0, RZ ;  /* 0x00000000171a7210 */ /* 0x000fe40007f3e0ff */
[----:B------:R-:W2:Y:S01]  /*8de10*/  LDL.LU R23, [R1+0x56f0] ;  /* 0x0056f00001177983 */ /* 0x000ea20000300800 */
[C---:B------:R-:W-:Y:S01]  /*8de20*/  IMAD.X R19, R11.reuse, 0x1, R4, P4 ;  /* 0x000000010b137824 */ /* 0x040fe200020e0604 */
[----:B------:R-:W-:Y:S01]  /*8de30*/  IADD3 R2, P4, R28, R5, RZ ;  /* 0x000000051c027210 */ /* 0x000fe20007f9e0ff */
[----:B----4-:R-:W-:-:S05]  /*8de40*/  IMAD.X R13, R11, 0x1, R7, P2 ;  /* 0x000000010b0d7824 */ /* 0x010fca00010e0607 */
[----:B------:R-:W-:Y:S04]  /*8de50*/  STL [R1+0x4254], R13 ;  /* 0x0042540d01007387 */ /* 0x000fe80000100800 */
[----:B------:R1:W-:Y:S04]  /*8de60*/  STL.64 [R1+0x4248], R18 ;  /* 0x0042481201007387 */ /* 0x0003e80000100a00 */
[----:B-1----:R-:W4:Y:S04]  /*8de70*/  LDL.LU.64 R18, [R1+0x56e8] ;  /* 0x0056e80001127983 */ /* 0x002f280000300a00 */
[----:B------:R1:W-:Y:S04]  /*8de80*/  STL [R1+0x4230], R2 ;  /* 0x0042300201007387 */ /* 0x0003e80000100800 */
[----:B-1----:R-:W3:Y:S02]  /*8de90*/  LDL.LU.64 R2, [R1+0x56e0] ;  /* 0x0056e00001027983 */ /* 0x002ee40000300a00 */
[----:B---3--:R-:W-:-:S02]  /*8dea0*/  IMAD.X R27, R11, 0x1, R2, P1 ;  /* 0x000000010b1b7824 */ /* 0x008fc400008e0602 */
[----:B------:R-:W3:Y:S04]  /*8deb0*/  LDL.LU R11, [R1+0x56dc] ;  /* 0x0056dc00010b7983 */ /* 0x000ee80000300800 */
[----:B------:R1:W-:Y:S04]  /*8dec0*/  STL.64 [R1+0x4240], R26 ;  /* 0x0042401a01007387 */ /* 0x0003e80000100a00 */
[----:B-1----:R0:W2:Y:S01]  /*8ded0*/  LDL.LU R27, [R1+0x56d8] ;  /* 0x0056d800011b7983 */ /* 0x0020a20000300800 */
[----:B------:R-:W-:-:S05]  /*8dee0*/  IADD3 R26, P1, R28, R3, RZ ;  /* 0x000000031c1a7210 */ /* 0x000fca0007f3e0ff */
[----:B------:R2:W-:Y:S04]  /*8def0*/  STL [R1+0x4228], R26 ;  /* 0x0042281a01007387 */ /* 0x0005e80000100800 */
[----:B--2---:R-:W2:Y:S01]  /*8df00*/  LDL.LU.64 R26, [R1+0x56d0] ;  /* 0x0056d000011a7983 */ /* 0x004ea20000300a00 */
[----:B------:R-:W-:-:S03]  /*8df10*/  IADD3 R12, P2, R28, R6, RZ ;  /* 0x000000061c0c7210 */ /* 0x000fc60007f5e0ff */
[----:B------:R1:W-:Y:S04]  /*8df20*/  STL.64 [R1+0x56b8], R2 ;  /* 0x0056b80201007387 */ /* 0x0003e80000100a00 */
[----:B------:R-:W-:Y:S01]  /*8df30*/  STL [R1+0x56c0], R3 ;  /* 0x0056c00301007387 */ /* 0x000fe20000100800 */
[----:B--2---:R-:W-:Y:S01]  /*8df40*/  IMAD.X R13, R9, 0x1, R27, P2 ;  /* 0x00000001090d7824 */ /* 0x004fe200010e061b */
[----:B-1----:R-:W-:-:S04]  /*8df50*/  IADD3 R2, P2, R28, R0, RZ ;  /* 0x000000001c027210 */ /* 0x002fc80007f5e0ff */
[----:B------:R1:W-:Y:S04]  /*8df60*/  STL.64 [R1+0x4238], R12 ;  /* 0x0042380c01007387 */ /* 0x0003e80000100a00 */
[----:B-1----:R-:W2:Y:S04]  /*8df70*/  LDL.LU.64 R12, [R1+0x56c8] ;  /* 0x0056c800010c7983 */ /* 0x002ea80000300a00 */
[----:B------:R1:W-:Y:S04]  /*8df80*/  STL [R1+0x4220], R2 ;  /* 0x0042200201007387 */ /* 0x0003e80000100800 */
[----:B-1----:R0:W4:Y:S04]  /*8df90*/  LDL.64 R2, [R1+0x4228] ;  /* 0x0042280001027983 */ /* 0x0021280000100a00 */
[----:B------:R-:W-:Y:S04]  /*8dfa0*/  STL.64 [R1+0x56a8], R26 ;  /* 0x0056a81a01007387 */ /* 0x000fe80000100a00 */
[----:B------:R1:W-:Y:S04]  /*8dfb0*/  STL [R1+0x56b0], R27 ;  /* 0x0056b01b01007387 */ /* 0x0003e80000100800 */
[----:B-1----:R0:W3:Y:S04]  /*8dfc0*/  LDL.64 R26, [R1+0x4220] ;  /* 0x00422000011a7983 */ /* 0x0020e80000100a00 */
[----:B---3--:R-:W4:Y:S04]  /*8dfd0*/  LDL.LU R27, [R1+0x2340] ;  /* 0x00234000011b7983 */ /* 0x008f280000300800 */
[----:B------:R1:W-:Y:S04]  /*8dfe0*/  STL.64 [R1+0x5698], R16 ;  /* 0x0056981001007387 */ /* 0x0003e80000100a00 */
[----:B-1----:R-:W3:Y:S04]  /*8dff0*/  LDL.LU R16, [R1+0x134] ;  /* 0x0001340001107983 */ /* 0x002ee80000300800 */
[----:B------:R1:W-:Y:S04]  /*8e000*/  STL.64 [R1+0x56a0], R22 ;  /* 0x0056a01601007387 */ /* 0x0003e80000100a00 */
[----:B-1----:R0:W2:Y:S04]  /*8e010*/  LDL.64 R22, [R1+0x4230] ;  /* 0x0042300001167983 */ /* 0x0020a80000100a00 */
[----:B------:R-:W3:Y:S01]  /*8e020*/  LDL.LU R28, [R1+0x2330] ;  /* 0x00233000011c7983 */ /* 0x000ee20000300800 */
[----:B----4-:R-:W-:-:S02]  /*8e030*/  IMAD.X R3, R27, 0x1, R4, P1 ;  /* 0x000000011b037824 */ /* 0x010fc400008e0604 */
[----:B--2---:R-:W-:Y:S01]  /*8e040*/  IMAD.X R23, R27, 0x1, R7, P4 ;  /* 0x000000011b177824 */ /* 0x004fe200020e0607 */
[----:B---3--:R1:W-:Y:S04]  /*8e050*/  STL [R1+0x565c], R28 ;  /* 0x00565c1c01007387 */ /* 0x0083e80000100800 */
[----:B-1----:R-:W2:Y:S04]  /*8e060*/  LDL.LU R28, [R1+0x2338] ;  /* 0x00233800011c7983 */ /* 0x002ea80000300800 */
[----:B------:R1:W-:Y:S04]  /*8e070*/  STL [R1+0x4234], R23 ;  /* 0x0042341701007387 */ /* 0x0003e80000100800 */
[----:B-1----:R-:W3:Y:S04]  /*8e080*/  LDL R23, [R1+0x233c] ;  /* 0x00233c0001177983 */ /* 0x002ee80000100800 */
[----:B------:R1:W-:Y:S04]  /*8e090*/  STL [R1+0x422c], R3 ;  /* 0x00422c0301007387 */ /* 0x0003e80000100800 */
[----:B-1----:R0:W4:Y:S01]  /*8e0a0*/  LDL.LU R3, [R1+0x56c0] ;  /* 0x0056c00001037983 */ /* 0x0021220000300800 */
[----:B------:R-:W-:-:S03]  /*8e0b0*/  IADD3 R2, P1, R16, R5, RZ ;  /* 0x0000000510027210 */ /* 0x000fc60007f3e0ff */
[----:B------:R-:W2:Y:S04]  /*8e0c0*/  LDL R9, [R1+0x138] ;  /* 0x0001380001097983 */ /* 0x000ea80000100800 */
[----:B------:R4:W-:Y:S04]  /*8e0d0*/  STL [R1+0x4210], R2 ;  /* 0x0042100201007387 */ /* 0x0009e80000100800 */
[----:B----4-:R-:W4:Y:S04]  /*8e0e0*/  LDL.LU.64 R2, [R1+0x56b8] ;  /* 0x0056b80001027983 */ /* 0x010f280000300a00 */
[----:B------:R-:W-:Y:S04]  /*8e0f0*/  STL.64 [R1+0x5688], R4 ;  /* 0x0056880401007387 */ /* 0x000fe80000100a00 */
[----:B------:R1:W-:Y:S04]  /*8e100*/  STL [R1+0x5690], R5 ;  /* 0x0056900501007387 */ /* 0x0003e80000100800 */
[----:B-1----:R0:W2:Y:S01]  /*8e110*/  LDL.64 R4, [R1+0x4210] ;  /* 0x0042100001047983 */ /* 0x0020a20000100a00 */
[----:B----4-:R-:W-:-:S05]  /*8e120*/  IMAD.X R27, R27, 0x1, R2, P2 ;  /* 0x000000011b1b7824 */ /* 0x010fca00010e0602 */
[----:B------:R1:W-:Y:S04]  /*8e130*/  STL [R1+0x4224], R27 ;  /* 0x0042241b01007387 */ /* 0x0003e80000100800 */
[----:B-1----:R0:W4:Y:S01]  /*8e140*/  LDL.LU R27, [R1+0x56b0] ;  /* 0x0056b000011b7983 */ /* 0x0021220000300800 */
[----:B------:R-:W-:-:S05]  /*8e150*/  IADD3 R26, P2, R16, R3, RZ ;  /* 0x00000003101a7210 */ /* 0x000fca0007f5e0ff */
[----:B------:R4:W-:Y:S04]  /*8e160*/  STL [R1+0x4208], R26 ;  /* 0x0042081a01007387 */ /* 0x0009e80000100800 */
[----:B----4-:R-:W3:Y:S01]  /*8e170*/  LDL.LU.64 R26, [R1+0x56a8] ;  /* 0x0056a800011a7983 */ /* 0x010ee20000300a00 */
[----:B------:R-:W-:-:S05]  /*8e180*/  IADD3 R22, P4, R16, R6, RZ ;  /* 0x0000000610167210 */ /* 0x000fca0007f9e0ff */
[----:B---3--:R-:W-:Y:S01]  /*8e190*/  IMAD.X R23, R23, 0x1, R27, P4 ;  /* 0x0000000117177824 */ /* 0x008fe200020e061b */
[----:B------:R-:W-:-:S04]  /*8e1a0*/  IADD3 R16, P4, R16, R0, RZ ;  /* 0x0000000010107210 */ /* 0x000fc80007f9e0ff */
[----:B------:R1:W-:Y:S04]  /*8e1b0*/  STL.64 [R1+0x4218], R22 ;  /* 0x0042181601007387 */ /* 0x0003e80000100a00 */
[----:B-1----:R-:W3:Y:S04]  /*8e1c0*/  LDL.LU.64 R22, [R1+0x56a0] ;  /* 0x0056a00001167983 */ /* 0x002ee80000300a00 */
[----:B------:R1:W-:Y:S04]  /*8e1d0*/  STL [R1+0x4200], R16 ;  /* 0x0042001001007387 */ /* 0x0003e80000100800 */
[----:B-1----:R-:W4:Y:S04]  /*8e1e0*/  LDL.LU.64 R16, [R1+0x5698] ;  /* 0x0056980001107983 */ /* 0x002f280000300a00 */
[----:B------:R1:W-:Y:S04]  /*8e1f0*/  STL.64 [R1+0x5680], R26 ;  /* 0x0056801a01007387 */ /* 0x0003e80000100a00 */
[----:B-1----:R0:W2:Y:S04]  /*8e200*/  LDL.64 R26, [R1+0x4200] ;  /* 0x00420000011a7983 */ /* 0x0020a80000100a00 */
[----:B--2---:R-:W2:Y:S04]  /*8e210*/  LDL.LU R27, [R1+0x233c] ;  /* 0x00233c00011b7983 */ /* 0x004ea80000300800 */
[----:B------:R1:W-:Y:S04]  /*8e220*/  STL.64 [R1+0x5660], R12 ;  /* 0x0056600c01007387 */ /* 0x0003e80000100a00 */
[----:B-1----:R0:W3:Y:S01]  /*8e230*/  LDL.64 R12, [R1+0x4208] ;  /* 0x00420800010c7983 */ /* 0x0020e20000100a00 */
[----:B--2---:R-:W-:-:S05]  /*8e240*/  IMAD.X R5, R27, 0x1, R7, P1 ;  /* 0x000000011b057824 */ /* 0x004fca00008e0607 */
[----:B------:R1:W-:Y:S04]  /*8e250*/  STL [R1+0x4214], R5 ;  /* 0x0042140501007387 */ /* 0x0003e80000100800 */
[----:B-1----:R0:W2:Y:S01]  /*8e260*/  LDL.LU R5, [R1+0x5690] ;  /* 0x0056900001057983 */ /* 0x0020a20000300800 */
[----:B------:R-:W-:-:S05]  /*8e270*/  IADD3 R4, P1, R9, R6, RZ ;  /* 0x0000000609047210 */ /* 0x000fca0007f3e0ff */
[----:B------:R2:W-:Y:S04]  /*8e280*/  STL [R1+0x41f8], R4 ;  /* 0x0041f80401007387 */ /* 0x0005e80000100800 */
[----:B--2---:R-:W3:Y:S04]  /*8e290*/  LDL.LU.64 R4, [R1+0x5688] ;  /* 0x0056880001047983 */ /* 0x004ee80000300a00 */
[----:B------:R1:W-:Y:S04]  /*8e2a0*/  STL [R1+0x5668], R6 ;  /* 0x0056680601007387 */ /* 0x0003e80000100800 */
[----:B-1----:R-:W2:Y:S01]  /*8e2b0*/  LDL.LU R6, [R1+0x138] ;  /* 0x0001380001067983 */ /* 0x002ea20000300800 */
[----:B---3--:R-:W-:-:S02]  /*8e2c0*/  IMAD.X R13, R27, 0x1, R4, P2 ;  /* 0x000000011b0d7824 */ /* 0x008fc400010e0604 */
[----:B------:R-:W-:-:S03]  /*8e2d0*/  IMAD.X R27, R27, 0x1, R2, P4 ;  /* 0x000000011b1b7824 */ /* 0x000fc600020e0602 */
[----:B------:R-:W-:Y:S04]  /*8e2e0*/  STL [R1+0x420c], R13 ;  /* 0x00420c0d01007387 */ /* 0x000fe80000100800 */
[----:B------:R2:W-:Y:S04]  /*8e2f0*/  STL.64 [R1+0x5678], R28 ;  /* 0x0056781c01007387 */ /* 0x0005e80000100a00 */
[----:B------:R1:W-:Y:S04]  /*8e300*/  STL.64 [R1+0x5670], R18 ;  /* 0x0056701201007387 */ /* 0x0003e80000100a00 */
[----:B------:R-:W3:Y:S01]  /*8e310*/  LDL R9, [R1+0x2334] ;  /* 0x0023340001097983 */ /* 0x000ee20000100800 */
[----:B--2---:R-:W-:-:S03]  /*8e320*/  IADD3 R28, P4, R6, R3, RZ ;  /* 0x00000003061c7210 */ /* 0x004fc60007f9e0ff */
[----:B-1----:R0:W2:Y:S04]  /*8e330*/  LDL.64 R18, [R1+0x41f8] ;  /* 0x0041f80001127983 */ /* 0x0020a80000100a00 */
[----:B------:R1:W-:Y:S04]  /*8e340*/  STL [R1+0x4204], R27 ;  /* 0x0042041b01007387 */ /* 0x0003e80000100800 */
[----:B-1----:R-:W2:Y:S04]  /*8e350*/  LDL.LU.64 R26, [R1+0x5680] ;  /* 0x00568000011a7983 */ /* 0x002ea80000300a00 */
[----:B------:R1:W-:Y:S04]  /*8e360*/  STL [R1+0x41e8], R28 ;  /* 0x0041e81c01007387 */ /* 0x0003e80000100800 */
[----:B-1----:R-:W2:Y:S01]  /*8e370*/  LDL.LU.64 R28, [R1+0x5678] ;  /* 0x00567800011c7983 */ /* 0x002ea20000300a00 */
[----:B------:R-:W-:Y:S01]  /*8e380*/  IADD3 R12, P2, R6, R5, RZ ;  /* 0x00000005060c7210 */ /* 0x000fe20007f5e0ff */
[----:B--2---:R-:W-:-:S04]  /*8e390*/  IMAD.X R19, R28, 0x1, R27, P1 ;  /* 0x000000011c137824 */ /* 0x004fc800008e061b */
[----:B------:R-:W-:Y:S01]  /*8e3a0*/  IMAD.X R13, R28, 0x1, R7, P2 ;  /* 0x000000011c0d7824 */ /* 0x000fe200010e0607 */
[----:B------:R1:W-:Y:S04]  /*8e3b0*/  STL [R1+0x41fc], R19 ;  /* 0x0041fc1301007387 */ /* 0x0003e80000100800 */
[----:B-1----:R-:W2:Y:S04]  /*8e3c0*/  LDL.LU.64 R18, [R1+0x5670] ;  /* 0x0056700001127983 */ /* 0x002ea80000300a00 */
[----:B------:R1:W-:Y:S04]  /*8e3d0*/  STL.64 [R1+0x5650], R26 ;  /* 0x0056501a01007387 */ /* 0x0003e80000100a00 */
[----:B------:R-:W-:Y:S01]  /*8e3e0*/  STL [R1+0x5658], R27 ;  /* 0x0056581b01007387 */ /* 0x000fe20000100800 */
[----:B-1----:R-:W-:-:S03]  /*8e3f0*/  IADD3 R26, P1, R6, R0, RZ ;  /* 0x00000000061a7210 */ /* 0x002fc60007f3e0ff */
[----:B------:R-:W4:Y:S04]  /*8e400*/  LDL.LU R6, [R1+0x5668] ;  /* 0x0056680001067983 */ /* 0x000f280000300800 */
[----:B------:R1:W-:Y:S04]  /*8e410*/  STL.64 [R1+0x41f0], R12 ;  /* 0x0041f00c01007387 */ /* 0x0003e80000100a00 */
[----:B-1----:R-:W3:Y:S04]  /*8e420*/  LDL.LU.64 R12, [R1+0x5660] ;  /* 0x00566000010c7983 */ /* 0x002ee80000300a00 */
[----:B---3--:R1:W-:Y:S04]  /*8e430*/  STL.64 [R1+0x5638], R12 ;  /* 0x0056380c01007387 */ /* 0x0083e80000100a00 */
[----:B-1----:R0:W3:Y:S04]  /*8e440*/  LDL.64 R12, [R1+0x41e8] ;  /* 0x0041e800010c7983 */ /* 0x0020e80000100a00 */
[----:B------:R1:W-:Y:S01]  /*8e450*/  STL.64 [R1+0x5640], R10 ;  /* 0x0056400a01007387 */ /* 0x0003e20000100a00 */
[----:B------:R-:W-:-:S03]  /*8e460*/  IMAD.X R27, R28, 0x1, R2, P1 ;  /* 0x000000011c1b7824 */ /* 0x000fc600008e0602 */
[----:B-1----:R-:W2:Y:S04]  /*8e470*/  LDL.LU R10, [R1+0x13c] ;  /* 0x00013c00010a7983 */ /* 0x002ea80000300800 */
[----:B------:R-:W-:Y:S01]  /*8e480*/  STL.64 [R1+0x5648], R20 ;  /* 0x0056481401007387 */ /* 0x000fe20000100a00 */
[----:B---3--:R-:W-:-:S05]  /*8e490*/  IMAD.X R13, R28, 0x1, R4, P4 ;  /* 0x000000011c0d7824 */ /* 0x008fca00020e0604 */
[----:B------:R-:W-:Y:S04]  /*8e4a0*/  STL [R1+0x41ec], R13 ;  /* 0x0041ec0d01007387 */ /* 0x000fe80000100800 */
[----:B------:R-:W3:Y:S04]  /*8e4b0*/  LDL.LU R28, [R1+0x565c] ;  /* 0x00565c00011c7983 */ /* 0x000ee80000300800 */
[----:B------:R1:W-:Y:S04]  /*8e4c0*/  STL.64 [R1+0x41e0], R26 ;  /* 0x0041e01a01007387 */ /* 0x0003e80000100a00 */
[----:B-1----:R0:W4:Y:S01]  /*8e4d0*/  LDL.LU R27, [R1+0x5658] ;  /* 0x00565800011b7983 */ /* 0x0021220000300800 */
[----:B--2---:R-:W-:-:S05]  /*8e4e0*/  IADD3 R26, P1, R10, R3, RZ ;  /* 0x000000030a1a7210 */ /* 0x004fca0007f3e0ff */
[----:B------:R4:W-:Y:S04]  /*8e4f0*/  STL [R1+0x41c8], R26 ;  /* 0x0041c81a01007387 */ /* 0x0009e80000100800 */
[----:B----4-:R-:W2:Y:S01]  /*8e500*/  LDL.LU.64 R26, [R1+0x5650] ;  /* 0x00565000011a7983 */ /* 0x010ea20000300a00 */
[C---:B------:R-:W-:Y:S02]  /*8e510*/  IADD3 R20, P2, R10.reuse, R6, RZ ;  /* 0x000000060a147210 */ /* 0x040fe40007f5e0ff */
[----:B------:R-:W-:-:S05]  /*8e520*/  IADD3 R12, P4, R10, R5, RZ ;  /* 0x000000050a0c7210 */ /* 0x000fca0007f9e0ff */
[C---:B------:R-:W-:Y:S02]  /*8e530*/  IMAD.X R13, R9.reuse, 0x1, R7, P4 ;  /* 0x00000001090d7824 */ /* 0x040fe400020e0607 */
[----:B--2---:R-:W-:Y:S01]  /*8e540*/  IMAD.X R21, R9, 0x1, R27, P2 ;  /* 0x0000000109157824 */ /* 0x004fe200010e061b */
[----:B------:R-:W-:-:S04]  /*8e550*/  IADD3 R10, P2, R10, R0, RZ ;  /* 0x000000000a0a7210 */ /* 0x000fc80007f5e0ff */
[----:B------:R1:W-:Y:S04]  /*8e560*/  STL.64 [R1+0x41d8], R20 ;  /* 0x0041d81401007387 */ /* 0x0003e80000100a00 */
[----:B-1----:R-:W2:Y:S04]  /*8e570*/  LDL.LU.64 R20, [R1+0x5648] ;  /* 0x0056480001147983 */ /* 0x002ea80000300a00 */
[----:B------:R1:W-:Y:S04]  /*8e580*/  STL [R1+0x41c0], R10 ;  /* 0x0041c00a01007387 */ /* 0x0003e80000100800 */
[----:B-1----:R-:W4:Y:S04]  /*8e590*/  LDL.LU.64 R10, [R1+0x5640] ;  /* 0x00564000010a7983 */ /* 0x002f280000300a00 */
[----:B------:R1:W-:Y:S04]  /*8e5a0*/  STL.64 [R1+0x41d0], R12 ;  /* 0x0041d00c01007387 */ /* 0x0003e80000100a00 */
[----:B-1----:R-:W3:Y:S04]  /*8e5b0*/  LDL.LU.64 R12, [R1+0x5638] ;  /* 0x00563800010c7983 */ /* 0x002ee80000300a00 */
[----:B------:R-:W-:Y:S04]  /*8e5c0*/  STL.64 [R1+0x5628], R26 ;  /* 0x0056281a01007387 */ /* 0x000fe80000100a00 */
[----:B------:R1:W-:Y:S04]  /*8e5d0*/  STL [R1+0x5630], R27 ;  /* 0x0056301b01007387 */ /* 0x0003e80000100800 */
[----:B-1----:R0:W2:Y:S04]  /*8e5e0*/  LDL.64 R26, [R1+0x41c0] ;  /* 0x0041c000011a7983 */ /* 0x0020a80000100a00 */
[----:B--2---:R-:W2:Y:S04]  /*8e5f0*/  LDL.LU R27, [R1+0x2334] ;  /* 0x00233400011b7983 */ /* 0x004ea80000300800 */
[----:B---3--:R-:W-:Y:S04]  /*8e600*/  STL.64 [R1+0x5620], R12 ;  /* 0x0056200c01007387 */ /* 0x008fe80000100a00 */
[----:B----4-:R1:W-:Y:S04]  /*8e610*/  STL.64 [R1+0x5610], R10 ;  /* 0x0056100a01007387 */ /* 0x0103e80000100a00 */
[----:B------:R-:W3:Y:S04]  /*8e620*/  LDL R9, [R1+0x144] ;  /* 0x0001440001097983 */ /* 0x000ee80000100800 */
[----:B-1----:R0:W2:Y:S04]  /*8e630*/  LDL.64 R10, [R1+0x41c8] ;  /* 0x0041c800010a7983 */ /* 0x0020a80000100a00 */
[----:B---3--:R1:W-:Y:S01]  /*8e640*/  STL.64 [R1+0x5618], R8 ;  /* 0x0056180801007387 */ /* 0x0083e20000100a00 */
[----:B--2---:R-:W-:-:S03]  /*8e650*/  IMAD.X R11, R27, 0x1, R4, P1 ;  /* 0x000000011b0b7824 */ /* 0x004fc600008e0604 */
[----:B-1----:R-:W2:Y:S01]  /*8e660*/  LDL.LU R8, [R1+0x140] ;  /* 0x0001400001087983 */ /* 0x002ea20000300800 */
[----:B------:R-:W-:-:S03]  /*8e670*/  IMAD.X R27, R27, 0x1, R2, P2 ;  /* 0x000000011b1b7824 */ /* 0x000fc600010e0602 */
[----:B------:R-:W-:Y:S04]  /*8e680*/  STL [R1+0x41cc], R11 ;  /* 0x0041cc0b01007387 */ /* 0x000fe80000100800 */
[----:B------:R-:W-:Y:S04]  /*8e690*/  STL.64 [R1+0x5608], R4 ;  /* 0x0056080401007387 */ /* 0x000fe80000100a00 */
[----:B------:R1:W-:Y:S04]  /*8e6a0*/  STL [R1+0x41c4], R27 ;  /* 0x0041c41b01007387 */ /* 0x0003e80000100800 */
[----:B-1----:R0:W3:Y:S01]  /*8e6b0*/  LDL.LU R27, [R1+0x5630] ;  /* 0x00563000011b7983 */ /* 0x0020e20000300800 */
[----:B--2---:R-:W-:-:S05]  /*8e6c0*/  IADD3 R26, P2, R8, R3, RZ ;  /* 0x00000003081a7210 */ /* 0x004fca0007f5e0ff */
[----:B------:R3:W-:Y:S04]  /*8e6d0*/  STL [R1+0x41a8], R26 ;  /* 0x0041a81a01007387 */ /* 0x0007e80000100800 */
[----:B---3--:R-:W2:Y:S01]  /*8e6e0*/  LDL.LU.64 R26, [R1+0x5628] ;  /* 0x00562800011a7983 */ /* 0x008ea20000300a00 */
[C---:B------:R-:W-:Y:S02]  /*8e6f0*/  IADD3 R12, P4, R8.reuse, R6, RZ ;  /* 0x00000006080c7210 */ /* 0x040fe40007f9e0ff */
[----:B------:R-:W-:Y:S01]  /*8e700*/  IADD3 R10, P1, R8, R5, RZ ;  /* 0x00000005080a7210 */ /* 0x000fe20007f3e0ff */
[----:B------:R-:W-:Y:S04]  /*8e710*/  STL.64 [R1+0x55f8], R2 ;  /* 0x0055f80201007387 */ /* 0x000fe80000100a00 */
[----:B------:R1:W-:Y:S04]  /*8e720*/  STL [R1+0x5600], R3 ;  /* 0x0056000301007387 */ /* 0x0003e80000100800 */
[----:B-1----:R0:W3:Y:S01]  /*8e730*/  LDL.64 R2, [R1+0x41a8] ;  /* 0x0041a80001027983 */ /* 0x0020e20000100a00 */
[----:B--2---:R-:W-:Y:S01]  /*8e740*/  IMAD.X R13, R28, 0x1, R27, P4 ;  /* 0x000000011c0d7824 */ /* 0x004fe200020e061b */
[----:B------:R-:W-:-:S04]  /*8e750*/  IADD3 R8, P4, R8, R0, RZ ;  /* 0x0000000008087210 */ /* 0x000fc80007f9e0ff */
[----:B------:R1:W-:Y:S04]  /*8e760*/  STL.64 [R1+0x41b8], R12 ;  /* 0x0041b80c01007387 */ /* 0x0003e80000100a00 */
[----:B-1----:R-:W2:Y:S04]  /*8e770*/  LDL.LU.64 R12, [R1+0x5620] ;  /* 0x00562000010c7983 */ /* 0x002ea80000300a00 */
[----:B------:R1:W-:Y:S04]  /*8e780*/  STL [R1+0x41a0], R8 ;  /* 0x0041a00801007387 */ /* 0x0003e80000100800 */
[----:B-1----:R-:W4:Y:S01]  /*8e790*/  LDL.LU.64 R8, [R1+0x5618] ;  /* 0x0056180001087983 */ /* 0x002f220000300a00 */
[----:B------:R-:W-:-:S05]  /*8e7a0*/  IMAD.X R11, R28, 0x1, R7, P1 ;  /* 0x000000011c0b7824 */ /* 0x000fca00008e0607 */
[----:B------:R1:W-:Y:S04]  /*8e7b0*/  STL.64 [R1+0x41b0], R10 ;  /* 0x0041b00a01007387 */ /* 0x0003e80000100a00 */
[----:B-1----:R-:W2:Y:S01]  /*8e7c0*/  LDL.LU.64 R10, [R1+0x5610] ;  /* 0x00561000010a7983 */ /* 0x002ea20000300a00 */
[----:B----4-:R-:W-:-:S05]  /*8e7d0*/  IADD3 R4, P1, R9, R6, RZ ;  /* 0x0000000609047210 */ /* 0x010fca0007f3e0ff */
[----:B------:R1:W-:Y:S04]  /*8e7e0*/  STL [R1+0x4198], R4 ;  /* 0x0041980401007387 */ /* 0x0003e80000100800 */
[----:B-1----:R-:W3:Y:S04]  /*8e7f0*/  LDL.LU.64 R4, [R1+0x5608] ;  /* 0x0056080001047983 */ /* 0x002ee80000300a00 */
[----:B------:R1:W-:Y:S04]  /*8e800*/  STL [R1+0x55f0], R6 ;  /* 0x0055f00601007387 */ /* 0x0003e80000100800 */
        /* <DEDUP_REMOVED lines=8> */
[----:B-1----:R0:W3:Y:S02]  /*8e890*/  LDL.64 R4, [R1+0x41a0] ;  /* 0x0041a00001047983 */ /* 0x0020e40000100a00 */
[----:B---3--:R-:W-:-:S05]  /*8e8a0*/  IMAD.X R5, R28, 0x1, R2, P4 ;  /* 0x000000011c057824 */ /* 0x008fca00020e0602 */
[----:B------:R1:W-:Y:S04]  /*8e8b0*/  STL [R1+0x41a4], R5 ;  /* 0x0041a40501007387 */ /* 0x0003e80000100800 */
[----:B-1----:R-:W3:Y:S04]  /*8e8c0*/  LDL.64 R4, [R1+0x4190] ;  /* 0x0041900001047983 */ /* 0x002ee80000100a00 */
[----:B---3--:R1:W-:Y:S04]  /*8e8d0*/  STL [R1+0x55f4], R4 ;  /* 0x0055f40401007387 */ /* 0x0083e80000100800 */
[----:B------:R-:W3:Y:S04]  /*8e8e0*/  LDL R28, [R1+0x2328] ;  /* 0x00232800011c7983 */ /* 0x000ee80000100800 */
[----:B-1----:R0:W4:Y:S04]  /*8e8f0*/  LDL.64 R4, [R1+0x4198] ;  /* 0x0041980001047983 */ /* 0x0021280000100a00 */
[----:B------:R-:W-:Y:S04]  /*8e900*/  STL [R1+0x55c0], R8 ;  /* 0x0055c00801007387 */ /* 0x000fe80000100800 */
[----:B------:R1:W-:Y:S04]  /*8e910*/  STL [R1+0x55e4], R23 ;  /* 0x0055e41701007387 */ /* 0x0003e80000100800 */
[----:B-1----:R-:W4:Y:S04]  /*8e920*/  LDL.LU R23, [R1+0x232c] ;  /* 0x00232c0001177983 */ /* 0x002f280000300800 */
[----:B--2---:R1:W-:Y:S04]  /*8e930*/  STL.64 [R1+0x55c8], R10 ;  /* 0x0055c80a01007387 */ /* 0x0043e80000100a00 */
[----:B-1----:R-:W2:Y:S01]  /*8e940*/  LDL.LU R10, [R1+0x148] ;  /* 0x00014800010a7983 */ /* 0x002ea20000300800 */
[----:B----4-:R-:W-:-:S05]  /*8e950*/  IMAD.X R5, R23, 0x1, R27, P1 ;  /* 0x0000000117057824 */ /* 0x010fca00008e061b */
[----:B------:R1:W-:Y:S04]  /*8e960*/  STL [R1+0x419c], R5 ;  /* 0x00419c0501007387 */ /* 0x0003e80000100800 */
[----:B------:R0:W4:Y:S04]  /*8e970*/  LDL.LU R4, [R1+0x55f4] ;  /* 0x0055f40001047983 */ /* 0x0001280000300800 */
[----:B------:R3:W-:Y:S01]  /*8e980*/  STL.64 [R1+0x55d8], R26 ;  /* 0x0055d81a01007387 */ /* 0x0007e20000100a00 */
[----:B------:R-:W-:-:S03]  /*8e990*/  IADD3 R8, P4, R6, R3, RZ ;  /* 0x0000000306087210 */ /* 0x000fc60007f9e0ff */
[----:B------:R-:W-:Y:S01]  /*8e9a0*/  STL [R1+0x55e0], R27 ;  /* 0x0055e01b01007387 */ /* 0x000fe20000100800 */
[C---:B-1----:R-:W-:Y:S01]  /*8e9b0*/  IMAD.X R5, R23.reuse, 0x1, R7, P2 ;  /* 0x0000000117057824 */ /* 0x042fe200010e0607 */
[----:B---3--:R-:W-:Y:S02]  /*8e9c0*/  IADD3 R26, P1, R6, R0, RZ ;  /* 0x00000000061a7210 */ /* 0x008fe40007f3e0ff */
[----:B------:R-:W3:Y:S04]  /*8e9d0*/  LDL.LU R6, [R1+0x55f0] ;  /* 0x0055f00001067983 */ /* 0x000ee80000300800 */
[----:B------:R4:W-:Y:S04]  /*8e9e0*/  STL [R1+0x4194], R5 ;  /* 0x0041940501007387 */ /* 0x0009e80000100800 */
[----:B----4-:R-:W4:Y:S01]  /*8e9f0*/  LDL.LU.64 R4, [R1+0x55e8] ;  /* 0x0055e80001047983 */ /* 0x010f220000300a00 */
[----:B------:R-:W-:-:S03]  /*8ea00*/  IMAD.X R27, R23, 0x1, R2, P1 ;  /* 0x00000001171b7824 */ /* 0x000fc600008e0602 */
[----:B------:R-:W-:Y:S01]  /*8ea10*/  STL.64 [R1+0x55d0], R12 ;  /* 0x0055d00c01007387 */ /* 0x000fe20000100a00 */
[----:B----4-:R-:W-:-:S05]  /*8ea20*/  IMAD.X R9, R23, 0x1, R4, P4 ;  /* 0x0000000117097824 */ /* 0x010fca00020e0604 */
[----:B------:R-:W-:Y:S04]  /*8ea30*/  STL.64 [R1+0x4188], R8 ;  /* 0x0041880801007387 */ /* 0x000fe80000100a00 */
[----:B------:R-:W-:Y:S04]  /*8ea40*/  STL.64 [R1+0x55b8], R4 ;  /* 0x0055b80401007387 */ /* 0x000fe80000100a00 */
[----:B------:R-:W4:Y:S04]  /*8ea50*/  LDL.LU R23, [R1+0x55e4] ;  /* 0x0055e40001177983 */ /* 0x000f280000300800 */
[----:B------:R1:W-:Y:S04]  /*8ea60*/  STL.64 [R1+0x4180], R26 ;  /* 0x0041801a01007387 */ /* 0x0003e80000100a00 */
[----:B-1----:R0:W3:Y:S01]  /*8ea70*/  LDL.LU R27, [R1+0x55e0] ;  /* 0x0055e000011b7983 */ /* 0x0020e20000300800 */
[----:B--2---:R-:W-:-:S05]  /*8ea80*/  IADD3 R26, P1, R10, R3, RZ ;  /* 0x000000030a1a7210 */ /* 0x004fca0007f3e0ff */
[----:B------:R3:W-:Y:S04]  /*8ea90*/  STL [R1+0x4168], R26 ;  /* 0x0041681a01007387 */ /* 0x0007e80000100800 */
[----:B---3--:R-:W2:Y:S01]  /*8eaa0*/  LDL.LU.64 R26, [R1+0x55d8] ;  /* 0x0055d800011a7983 */ /* 0x008ea20000300a00 */
        /* <DEDUP_REMOVED lines=8> */
[----:B-1----:R-:W3:Y:S04]  /*8eb30*/  LDL.LU.64 R10, [R1+0x55c8] ;  /* 0x0055c800010a7983 */ /* 0x002ee80000300a00 */
[----:B------:R1:W-:Y:S04]  /*8eb40*/  STL.64 [R1+0x4170], R8 ;  /* 0x0041700801007387 */ /* 0x0003e80000100a00 */
[----:B-1----:R-:W4:Y:S04]  /*8eb50*/  LDL.LU R8, [R1+0x55c0] ;  /* 0x0055c00001087983 */ /* 0x002f280000300800 */
[----:B------:R-:W-:Y:S04]  /*8eb60*/  STL.64 [R1+0x55a8], R26 ;  /* 0x0055a81a01007387 */ /* 0x000fe80000100a00 */
[----:B------:R1:W-:Y:S04]  /*8eb70*/  STL [R1+0x55b0], R27 ;  /* 0x0055b01b01007387 */ /* 0x0003e80000100800 */
[----:B-1----:R0:W2:Y:S04]  /*8eb80*/  LDL.64 R26, [R1+0x4160] ;  /* 0x00416000011a7983 */ /* 0x0020a80000100a00 */
[----:B--2---:R-:W2:Y:S04]  /*8eb90*/  LDL.LU R27, [R1+0x2328] ;  /* 0x00232800011b7983 */ /* 0x004ea80000300800 */
[----:B------:R1:W-:Y:S04]  /*8eba0*/  STL.64 [R1+0x55a0], R12 ;  /* 0x0055a00c01007387 */ /* 0x0003e80000100a00 */
[----:B-1----:R-:W3:Y:S04]  /*8ebb0*/  LDL.LU R12, [R1+0x14c] ;  /* 0x00014c00010c7983 */ /* 0x002ee80000300800 */
[----:B------:R-:W2:Y:S04]  /*8ebc0*/  LDL.LU R28, [R1+0x2320] ;  /* 0x00232000011c7983 */ /* 0x000ea80000300800 */
[----:B------:R-:W4:Y:S04]  /*8ebd0*/  LDL.LU R9, [R1+0x2318] ;  /* 0x0023180001097983 */ /* 0x000f280000300800 */
[----:B----4-:R1:W-:Y:S04]  /*8ebe0*/  STL [R1+0x5540], R9 ;  /* 0x0055400901007387 */ /* 0x0103e80000100800 */
[----:B-1----:R-:W4:Y:S01]  /*8ebf0*/  LDL.LU R9, [R1+0x231c] ;  /* 0x00231c0001097983 */ /* 0x002f220000300800 */
[----:B---3--:R-:W-:-:S03]  /*8ec00*/  IADD3 R4, P4, R12, R6, RZ ;  /* 0x000000060c047210 */ /* 0x008fc60007f9e0ff */
[----:B----4-:R1:W-:Y:S04]  /*8ec10*/  STL.64 [R1+0x5598], R8 ;  /* 0x0055980801007387 */ /* 0x0103e80000100a00 */
[----:B-1----:R0:W2:Y:S04]  /*8ec20*/  LDL.64 R8, [R1+0x4168] ;  /* 0x0041680001087983 */ /* 0x0020a80000100a00 */
[----:B------:R1:W-:Y:S04]  /*8ec30*/  STL [R1+0x4158], R4 ;  /* 0x0041580401007387 */ /* 0x0003e80000100800 */
[----:B-1----:R-:W2:Y:S02]  /*8ec40*/  LDL.LU.64 R4, [R1+0x55b8] ;  /* 0x0055b80001047983 */ /* 0x002ea40000300a00 */
[----:B--2---:R-:W-:-:S02]  /*8ec50*/  IMAD.X R9, R27, 0x1, R4, P1 ;  /* 0x000000011b097824 */ /* 0x004fc400008e0604 */
[----:B------:R-:W-:-:S03]  /*8ec60*/  IMAD.X R27, R27, 0x1, R2, P2 ;  /* 0x000000011b1b7824 */ /* 0x000fc600010e0602 */
[----:B------:R1:W-:Y:S04]  /*8ec70*/  STL [R1+0x416c], R9 ;  /* 0x00416c0901007387 */ /* 0x0003e80000100800 */
[----:B-1----:R-:W2:Y:S04]  /*8ec80*/  LDL R9, [R1+0x2324] ;  /* 0x0023240001097983 */ /* 0x002ea80000100800 */
[----:B------:R1:W-:Y:S04]  /*8ec90*/  STL [R1+0x4164], R27 ;  /* 0x0041641b01007387 */ /* 0x0003e80000100800 */
[----:B-1----:R0:W3:Y:S01]  /*8eca0*/  LDL.LU R27, [R1+0x55b0] ;  /* 0x0055b000011b7983 */ /* 0x0020e20000300800 */
[----:B------:R-:W-:-:S05]  /*8ecb0*/  IADD3 R26, P2, R12, R3, RZ ;  /* 0x000000030c1a7210 */ /* 0x000fca0007f5e0ff */
[----:B------:R3:W-:Y:S04]  /*8ecc0*/  STL [R1+0x4148], R26 ;  /* 0x0041481a01007387 */ /* 0x0007e80000100800 */
[----:B---3--:R-:W2:Y:S04]  /*8ecd0*/  LDL.LU.64 R26, [R1+0x55a8] ;  /* 0x0055a800011a7983 */ /* 0x008ea80000300a00 */
[----:B------:R1:W-:Y:S04]  /*8ece0*/  STL.64 [R1+0x5588], R2 ;  /* 0x0055880201007387 */ /* 0x0003e80000100a00 */
[----:B-1----:R0:W2:Y:S02]  /*8ecf0*/  LDL.64 R2, [R1+0x4158] ;  /* 0x0041580001027983 */ /* 0x0020a40000100a00 */
[----:B--2---:R-:W-:-:S05]  /*8ed00*/  IMAD.X R3, R9, 0x1, R27, P4 ;  /* 0x0000000109037824 */ /* 0x004fca00020e061b */
[----:B------:R1:W-:Y:S04]  /*8ed10*/  STL [R1+0x415c], R3 ;  /* 0x00415c0301007387 */ /* 0x0003e80000100800 */
[----:B-1----:R0:W2:Y:S01]  /*8ed20*/  LDL.64 R2, [R1+0x4148] ;  /* 0x0041480001027983 */ /* 0x0020a20000100a00 */
[C---:B------:R-:W-:Y:S02]  /*8ed30*/  IADD3 R8, P1, R12.reuse, R5, RZ ;  /* 0x000000050c087210 */ /* 0x040fe40007f3e0ff */
[----:B------:R-:W-:Y:S01]  /*8ed40*/  IADD3 R12, P4, R12, R0, RZ ;  /* 0x000000000c0c7210 */ /* 0x000fe20007f9e0ff */
[----:B--2---:R-:W2:Y:S04]  /*8ed50*/  LDL.LU R3, [R1+0x150] ;  /* 0x0001500001037983 */ /* 0x004ea80000300800 */
[----:B------:R1:W-:Y:S04]  /*8ed60*/  STL [R1+0x4140], R12 ;  /* 0x0041400c01007387 */ /* 0x0003e80000100800 */
[----:B-1----:R-:W3:Y:S01]  /*8ed70*/  LDL.LU.64 R12, [R1+0x55a0] ;  /* 0x0055a000010c7983 */ /* 0x002ee20000300a00 */
[----:B------:R-:W-:-:S03]  /*8ed80*/  IMAD.X R9, R9, 0x1, R7, P1 ;  /* 0x0000000109097824 */ /* 0x000fc600008e0607 */
[----:B---3--:R-:W-:Y:S04]  /*8ed90*/  STL.64 [R1+0x5590], R12 ;  /* 0x0055900c01007387 */ /* 0x008fe80000100a00 */
[----:B------:R1:W-:Y:S04]  /*8eda0*/  STL.64 [R1+0x4150], R8 ;  /* 0x0041500801007387 */ /* 0x0003e80000100a00 */
[----:B-1----:R-:W3:Y:S04]  /*8edb0*/  LDL.LU.64 R8, [R1+0x5598] ;  /* 0x0055980001087983 */ /* 0x002ee80000300a00 */
[----:B---3--:R1:W-:Y:S04]  /*8edc0*/  STL.64 [R1+0x5568], R8 ;  /* 0x0055680801007387 */ /* 0x0083e80000100a00 */
[----:B-1----:R0:W3:Y:S04]  /*8edd0*/  LDL.64 R8, [R1+0x4140] ;  /* 0x0041400001087983 */ /* 0x0020e80000100a00 */
[----:B---3--:R-:W3:Y:S04]  /*8ede0*/  LDL.LU R9, [R1+0x2324] ;  /* 0x0023240001097983 */ /* 0x008ee80000300800 */
[----:B------:R2:W-:Y:S04]  /*8edf0*/  STL.64 [R1+0x5570], R10 ;  /* 0x0055700a01007387 */ /* 0x0005e80000100a00 */
[----:B------:R-:W-:Y:S04]  /*8ee00*/  STL [R1+0x5578], R11 ;  /* 0x0055780b01007387 */ /* 0x000fe80000100800 */
[----:B------:R1:W-:Y:S01]  /*8ee10*/  STL.64 [R1+0x5580], R6 ;  /* 0x0055800601007387 */ /* 0x0003e20000100a00 */
[----:B--2---:R-:W-:-:S05]  /*8ee20*/  IMAD.MOV.U32 R10, RZ, RZ, R3 ;  /* 0x000000ffff0a7224 */ /* 0x004fca00078e0003 */
[----:B------:R-:W-:Y:S01]  /*8ee30*/  IADD3 R12, P1, R10, R6, RZ ;  /* 0x000000060a0c7210 */ /* 0x000fe20007f3e0ff */
[----:B-1----:R-:W-:-:S04]  /*8ee40*/  IMAD.MOV.U32 R7, RZ, RZ, R13 ;  /* 0x000000ffff077224 */ /* 0x002fc800078e000d */
[----:B------:R1:W-:Y:S01]  /*8ee50*/  STL [R1+0x4138], R12 ;  /* 0x0041380c01007387 */ /* 0x0003e20000100800 */
[----:B------:R-:W-:-:S03]  /*8ee60*/  IMAD.MOV.U32 R6, RZ, RZ, R12 ;  /* 0x000000ffff067224 */ /* 0x000fc600078e000c */
[----:B-1----:R-:W2:Y:S01]  /*8ee70*/  LDL.LU.64 R12, [R1+0x5590] ;  /* 0x00559000010c7983 */ /* 0x002ea20000300a00 */
[----:B---3--:R-:W-:-:S05]  /*8ee80*/  IMAD.X R3, R9, 0x1, R4, P2 ;  /* 0x0000000109037824 */ /* 0x008fca00010e0604 */
[----:B------:R1:W-:Y:S04]  /*8ee90*/  STL [R1+0x414c], R3 ;  /* 0x00414c0301007387 */ /* 0x0003e80000100800 */
[----:B-1----:R-:W3:Y:S01]  /*8eea0*/  LDL.LU.64 R2, [R1+0x5588] ;  /* 0x0055880001027983 */ /* 0x002ee20000300a00 */
[----:B------:R-:W-:-:S03]  /*8eeb0*/  IMAD.X R7, R28, 0x1, R27, P1 ;  /* 0x000000011c077824 */ /* 0x000fc600008e061b */
[----:B------:R-:W-:Y:S01]  /*8eec0*/  STL.64 [R1+0x5560], R24 ;  /* 0x0055601801007387 */ /* 0x000fe20000100a00 */
[----:B---3--:R-:W-:-:S05]  /*8eed0*/  IMAD.X R9, R9, 0x1, R2, P4 ;  /* 0x0000000109097824 */ /* 0x008fca00020e0602 */
[----:B------:R-:W-:Y:S04]  /*8eee0*/  STL [R1+0x4144], R9 ;  /* 0x0041440901007387 */ /* 0x000fe80000100800 */
[----:B------:R1:W-:Y:S04]  /*8eef0*/  STL [R1+0x413c], R7 ;  /* 0x00413c0701007387 */ /* 0x0003e80000100800 */
[----:B-1----:R-:W3:Y:S01]  /*8ef00*/  LDL.LU.64 R6, [R1+0x5580] ;  /* 0x0055800001067983 */ /* 0x002ee20000300a00 */
[----:B------:R-:W-:-:S05]  /*8ef10*/  IMAD.MOV.U32 R25, RZ, RZ, R10 ;  /* 0x000000ffff197224 */ /* 0x000fca00078e000a */
[C---:B------:R-:W-:Y:S02]  /*8ef20*/  IADD3 R10, P2, R25.reuse, R5, RZ ;  /* 0x00000005190a7210 */ /* 0x040fe40007f5e0ff */
[C---:B------:R-:W-:Y:S02]  /*8ef30*/  IADD3 R8, P4, R25.reuse, R3, RZ ;  /* 0x0000000319087210 */ /* 0x040fe40007f9e0ff */
[----:B------:R-:W-:Y:S02]  /*8ef40*/  IADD3 R24, P1, R25, R0, RZ ;  /* 0x0000000019187210 */ /* 0x000fe40007f3e0ff */
[----:B------:R-:W4:Y:S01]  /*8ef50*/  LDL R25, [R1+0x154] ;  /* 0x0001540001197983 */ /* 0x000f220000100800 */
[----:B---3--:R-:W-:-:S05]  /*8ef60*/  IMAD.X R11, R28, 0x1, R7, P2 ;  /* 0x000000011c0b7824 */ /* 0x008fca00010e0607 */
[----:B------:R1:W-:Y:S04]  /*8ef70*/  STL.64 [R1+0x4130], R10 ;  /* 0x0041300a01007387 */ /* 0x0003e80000100a00 */
[----:B-1----:R0:W3:Y:S01]  /*8ef80*/  LDL.LU R11, [R1+0x5578] ;  /* 0x00557800010b7983 */ /* 0x0020e20000300800 */
[----:B----4-:R-:W-:-:S05]  /*8ef90*/  IADD3 R10, P2, R25, R6, RZ ;  /* 0x00000006190a7210 */ /* 0x010fca0007f5e0ff */
[----:B------:R3:W-:Y:S01]  /*8efa0*/  STL [R1+0x4118], R10 ;  /* 0x0041180a01007387 */ /* 0x0007e20000100800 */
[----:B------:R-:W-:-:S03]  /*8efb0*/  IMAD.X R9, R28, 0x1, R4, P4 ;  /* 0x000000011c097824 */ /* 0x000fc600020e0604 */
[----:B---3--:R-:W3:Y:S04]  /*8efc0*/  LDL.LU.64 R10, [R1+0x5570] ;  /* 0x00557000010a7983 */ /* 0x008ee80000300a00 */
[----:B------:R1:W-:Y:S04]  /*8efd0*/  STL.64 [R1+0x4128], R8 ;  /* 0x0041280801007387 */ /* 0x0003e80000100a00 */
[----:B-1----:R-:W4:Y:S04]  /*8efe0*/  LDL.LU.64 R8, [R1+0x5568] ;  /* 0x0055680001087983 */ /* 0x002f280000300a00 */
[----:B---3--:R1:W-:Y:S02]  /*8eff0*/  STL.64 [R1+0x5558], R10 ;  /* 0x0055580a01007387 */ /* 0x0083e40000100a00 */
[----:B-1----:R-:W-:Y:S01]  /*8f000*/  IADD3 R10, P4, R25, R5, RZ ;  /* 0x00000005190a7210 */ /* 0x002fe20007f9e0ff */
[----:B------:R-:W-:Y:S01]  /*8f010*/  IMAD.X R25, R28, 0x1, R2, P1 ;  /* 0x000000011c197824 */ /* 0x000fe200008e0602 */
[----:B------:R-:W3:Y:S04]  /*8f020*/  LDL.LU R11, [R1+0x154] ;  /* 0x00015400010b7983 */ /* 0x000ee80000300800 */
[----:B------:R1:W-:Y:S04]  /*8f030*/  STL.64 [R1+0x4120], R24 ;  /* 0x0041201801007387 */ /* 0x0003e80000100a00 */
[----:B-1----:R-:W2:Y:S04]  /*8f040*/  LDL.LU.64 R24, [R1+0x5560] ;  /* 0x0055600001187983 */ /* 0x002ea80000300a00 */
[----:B--2---:R-:W-:Y:S04]  /*8f050*/  STL.64 [R1+0x5550], R24 ;  /* 0x0055501801007387 */ /* 0x004fe80000100a00 */
[----:B------:R1:W-:Y:S04]  /*8f060*/  STL.64 [R1+0x5538], R12 ;  /* 0x0055380c01007387 */ /* 0x0003e80000100a00 */
[----:B-1----:R0:W4:Y:S04]  /*8f070*/  LDL.64 R12, [R1+0x4118] ;  /* 0x00411800010c7983 */ /* 0x0021280000100a00 */
[----:B------:R-:W2:Y:S01]  /*8f080*/  LDL.LU R28, [R1+0x15c] ;  /* 0x00015c00011c7983 */ /* 0x000ea20000300800 */
[----:B---3--:R-:W-:Y:S01]  /*8f090*/  IADD3 R24, P1, R11, R3, RZ ;  /* 0x000000030b187210 */ /* 0x008fe20007f3e0ff */
[----:B----4-:R-:W-:Y:S01]  /*8f0a0*/  IMAD.X R13, R9, 0x1, R27, P2 ;  /* 0x00000001090d7824 */ /* 0x010fe200010e061b */
[----:B------:R-:W-:Y:S01]  /*8f0b0*/  IADD3 R12, P2, R11, R0, RZ ;  /* 0x000000000b0c7210 */ /* 0x000fe20007f5e0ff */
[----:B--2---:R-:W-:Y:S01]  /*8f0c0*/  STL.64 [R1+0x5548], R28 ;  /* 0x0055481c01007387 */ /* 0x004fe20000100a00 */
[----:B------:R-:W-:-:S03]  /*8f0d0*/  IMAD.X R11, R9, 0x1, R7, P4 ;  /* 0x00000001090b7824 */ /* 0x000fc600020e0607 */
[----:B------:R-:W-:Y:S04]  /*8f0e0*/  STL.64 [R1+0x5530], R26 ;  /* 0x0055301a01007387 */ /* 0x000fe80000100a00 */
[----:B------:R1:W-:Y:S04]  /*8f0f0*/  STL.64 [R1+0x5520], R20 ;  /* 0x0055201401007387 */ /* 0x0003e80000100a00 */
[----:B------:R-:W-:Y:S04]  /*8f100*/  STL [R1+0x411c], R13 ;  /* 0x00411c0d01007387 */ /* 0x000fe80000100800 */
[----:B-1----:R-:W2:Y:S04]  /*8f110*/  LDL.LU R20, [R1+0x158] ;  /* 0x0001580001147983 */ /* 0x002ea80000300800 */
[----:B------:R1:W-:Y:S04]  /*8f120*/  STL.64 [R1+0x4110], R10 ;  /* 0x0041100a01007387 */ /* 0x0003e80000100a00 */
[----:B-1----:R-:W3:Y:S01]  /*8f130*/  LDL.LU.64 R10, [R1+0x5558] ;  /* 0x00555800010a7983 */ /* 0x002ee20000300a00 */
[----:B------:R-:W-:-:S02]  /*8f140*/  IMAD.X R25, R9, 0x1, R4, P1 ;  /* 0x0000000109197824 */ /* 0x000fc400008e0604 */
[----:B------:R-:W-:Y:S01]  /*8f150*/  IMAD.X R13, R9, 0x1, R2, P2 ;  /* 0x00000001090d7824 */ /* 0x000fe200010e0602 */
[C---:B--2---:R-:W-:Y:S02]  /*8f160*/  IADD3 R28, P1, R20.reuse, R5, RZ ;  /* 0x00000005141c7210 */ /* 0x044fe40007f3e0ff */
[C---:B------:R-:W-:Y:S01]  /*8f170*/  IADD3 R26, P2, R20.reuse, R3, RZ ;  /* 0x00000003141a7210 */ /* 0x040fe20007f5e0ff */
[----:B---3--:R-:W-:Y:S04]  /*8f180*/  STL.64 [R1+0x5528], R10 ;  /* 0x0055280a01007387 */ /* 0x008fe80000100a00 */
[----:B------:R1:W-:Y:S04]  /*8f190*/  STL.64 [R1+0x4108], R24 ;  /* 0x0041081801007387 */ /* 0x0003e80000100a00 */
[----:B-1----:R-:W2:Y:S04]  /*8f1a0*/  LDL.LU.64 R24, [R1+0x5550] ;  /* 0x0055500001187983 */ /* 0x002ea80000300a00 */
[----:B------:R1:W-:Y:S04]  /*8f1b0*/  STL [R1+0x40f0], R28 ;  /* 0x0040f01c01007387 */ /* 0x0003e80000100800 */
[----:B-1----:R-:W3:Y:S04]  /*8f1c0*/  LDL.LU.64 R28, [R1+0x5548] ;  /* 0x00554800011c7983 */ /* 0x002ee80000300a00 */
[----:B------:R-:W4:Y:S04]  /*8f1d0*/  LDL.LU R9, [R1+0x5540] ;  /* 0x0055400001097983 */ /* 0x000f280000300800 */
[----:B------:R1:W-:Y:S04]  /*8f1e0*/  STL.64 [R1+0x4100], R12 ;  /* 0x0041000c01007387 */ /* 0x0003e80000100a00 */
[----:B-1----:R-:W2:Y:S04]  /*8f1f0*/  LDL.LU.64 R12, [R1+0x5538] ;  /* 0x00553800010c7983 */ /* 0x002ea80000300a00 */
[----:B------:R1:W-:Y:S04]  /*8f200*/  STL [R1+0x40e8], R26 ;  /* 0x0040e81a01007387 */ /* 0x0003e80000100800 */
[----:B-1----:R-:W4:Y:S01]  /*8f210*/  LDL.LU.64 R26, [R1+0x5530] ;  /* 0x00553000011a7983 */ /* 0x002f220000300a00 */
[----:B------:R-:W-:-:S05]  /*8f220*/  IADD3 R10, P4, R20, R6, RZ ;  /* 0x00000006140a7210 */ /* 0x000fca0007f9e0ff */
[----:B----4-:R-:W-:-:S05]  /*8f230*/  IMAD.X R11, R9, 0x1, R27, P4 ;  /* 0x00000001090b7824 */ /* 0x010fca00020e061b */
[----:B------:R1:W-:Y:S04]  /*8f240*/  STL.64 [R1+0x40f8], R10 ;  /* 0x0040f80a01007387 */ /* 0x0003e80000100a00 */
[----:B-1----:R-:W4:Y:S01]  /*8f250*/  LDL.LU.64 R10, [R1+0x5528] ;  /* 0x00552800010a7983 */ /* 0x002f220000300a00 */
[----:B------:R-:W-:-:S05]  /*8f260*/  IADD3 R20, P4, R20, R0, RZ ;  /* 0x0000000014147210 */ /* 0x000fca0007f9e0ff */
[----:B------:R1:W-:Y:S04]  /*8f270*/  STL [R1+0x40e0], R20 ;  /* 0x0040e01401007387 */ /* 0x0003e80000100800 */
[----:B-1----:R-:W2:Y:S04]  /*8f280*/  LDL.LU.64 R20, [R1+0x5520] ;  /* 0x0055200001147983 */ /* 0x002ea80000300a00 */
[----:B------:R-:W-:Y:S04]  /*8f290*/  STL.64 [R1+0x5510], R26 ;  /* 0x0055101a01007387 */ /* 0x000fe80000100a00 */
[----:B------:R1:W-:Y:S04]  /*8f2a0*/  STL [R1+0x5518], R27 ;  /* 0x0055181b01007387 */ /* 0x0003e80000100800 */
[----:B-1----:R0:W3:Y:S04]  /*8f2b0*/  LDL.64 R26, [R1+0x40e0] ;  /* 0x0040e000011a7983 */ /* 0x0020e80000100a00 */
[----:B------:R1:W-:Y:S04]  /*8f2c0*/  STL [R1+0x5500], R8 ;  /* 0x0055000801007387 */ /* 0x0003e80000100800 */
[----:B-1----:R-:W2:Y:S04]  /*8f2d0*/  LDL R8, [R1+0x2314] ;  /* 0x0023140001087983 */ /* 0x002ea80000100800 */
[----:B----4-:R1:W-:Y:S04]  /*8f2e0*/  STL.64 [R1+0x5508], R10 ;  /* 0x0055080a01007387 */ /* 0x0103e80000100a00 */
[----:B-1----:R0:W4:Y:S02]  /*8f2f0*/  LDL.64 R10, [R1+0x40f0] ;  /* 0x0040f000010a7983 */ /* 0x0021240000100a00 */
[----:B----4-:R-:W-:-:S05]  /*8f300*/  IMAD.X R11, R9, 0x1, R7, P1 ;  /* 0x00000001090b7824 */ /* 0x010fca00008e0607 */
[----:B------:R-:W-:Y:S04]  /*8f310*/  STL [R1+0x40f4], R11 ;  /* 0x0040f40b01007387 */ /* 0x000fe80000100800 */
[----:B------:R1:W-:Y:S04]  /*8f320*/  STL.64 [R1+0x54f8], R18 ;  /* 0x0054f81201007387 */ /* 0x0003e80000100a00 */
[----:B-1----:R0:W4:Y:S01]  /*8f330*/  LDL.64 R18, [R1+0x40e8] ;  /* 0x0040e80001127983 */ /* 0x0021220000100a00 */
[C---:B---3--:R-:W-:Y:S02]  /*8f340*/  IMAD.X R27, R9.reuse, 0x1, R2, P4 ;  /* 0x00000001091b7824 */ /* 0x048fe400020e0602 */
[----:B----4-:R-:W-:-:S05]  /*8f350*/  IMAD.X R19, R9, 0x1, R4, P2 ;  /* 0x0000000109137824 */ /* 0x010fca00010e0604 */
[----:B------:R-:W-:Y:S04]  /*8f360*/  STL [R1+0x40ec], R19 ;  /* 0x0040ec1301007387 */ /* 0x000fe80000100800 */
[----:B------:R0:W3:Y:S04]  /*8f370*/  LDL.LU R9, [R1+0x551c] ;  /* 0x00551c0001097983 */ /* 0x0000e80000300800 */
[----:B------:R1:W-:Y:S04]  /*8f380*/  STL [R1+0x40e4], R27 ;  /* 0x0040e41b01007387 */ /* 0x0003e80000100800 */
[----:B-1----:R0:W4:Y:S01]  /*8f390*/  LDL.LU R27, [R1+0x5518] ;  /* 0x00551800011b7983 */ /* 0x0021220000300800 */
[----:B------:R-:W-:-:S05]  /*8f3a0*/  IADD3 R26, P4, R28, R3, RZ ;  /* 0x000000031c1a7210 */ /* 0x000fca0007f9e0ff */
[----:B------:R4:W-:Y:S04]  /*8f3b0*/  STL [R1+0x40c8], R26 ;  /* 0x0040c81a01007387 */ /* 0x0009e80000100800 */
[----:B----4-:R-:W2:Y:S01]  /*8f3c0*/  LDL.LU.64 R26, [R1+0x5510] ;  /* 0x00551000011a7983 */ /* 0x010ea20000300a00 */
[----:B------:R-:W-:-:S03]  /*8f3d0*/  IADD3 R10, P1, R28, R6, RZ ;  /* 0x000000061c0a7210 */ /* 0x000fc60007f3e0ff */
[----:B------:R-:W-:Y:S02]  /*8f3e0*/  STL.64 [R1+0x54f0], R2 ;  /* 0x0054f00201007387 */ /* 0x000fe40000100a00 */
[----:B--2---:R-:W-:-:S05]  /*8f3f0*/  IMAD.X R11, R8, 0x1, R27, P1 ;  /* 0x00000001080b7824 */ /* 0x004fca00008e061b */
[----:B------:R1:W-:Y:S04]  /*8f400*/  STL.64 [R1+0x40d8], R10 ;  /* 0x0040d80a01007387 */ /* 0x0003e80000100a00 */
[----:B-1----:R-:W2:Y:S04]  /*8f410*/  LDL.LU.64 R10, [R1+0x5508] ;  /* 0x00550800010a7983 */ /* 0x002ea80000300a00 */
[----:B------:R0:W4:Y:S01]  /*8f420*/  LDL.64 R2, [R1+0x40c8] ;  /* 0x0040c80001027983 */ /* 0x0001220000100a00 */
[----:B------:R-:W-:-:S03]  /*8f430*/  IADD3 R8, P1, R28, R0, RZ ;  /* 0x000000001c087210 */ /* 0x000fc60007f3e0ff */
[----:B----4-:R-:W4:Y:S04]  /*8f440*/  LDL R3, [R1+0x160] ;  /* 0x0001600001037983 */ /* 0x010f280000100800 */
[----:B------:R1:W-:Y:S04]  /*8f450*/  STL [R1+0x40c0], R8 ;  /* 0x0040c00801007387 */ /* 0x0003e80000100800 */
[----:B-1----:R-:W2:Y:S04]  /*8f460*/  LDL.LU R8, [R1+0x5500] ;  /* 0x0055000001087983 */ /* 0x002ea80000300800 */
[----:B------:R1:W-:Y:S04]  /*8f470*/  STL [R1+0x54e8], R0 ;  /* 0x0054e80001007387 */ /* 0x0003e80000100800 */
[----:B-1----:R-:W3:Y:S01]  /*8f480*/  LDL.LU R0, [R1+0x2314] ;  /* 0x0023140001007983 */ /* 0x002ee20000300800 */
[----:B------:R-:W-:-:S05]  /*8f490*/  IADD3 R18, P2, R28, R5, RZ ;  /* 0x000000051c127210 */ /* 0x000fca0007f5e0ff */
[----:B---3--:R-:W-:-:S05]  /*8f4a0*/  IMAD.X R19, R0, 0x1, R7, P2 ;  /* 0x0000000100137824 */ /* 0x008fca00010e0607 */
[----:B------:R1:W-:Y:S04]  /*8f4b0*/  STL.64 [R1+0x40d0], R18 ;  /* 0x0040d01201007387 */ /* 0x0003e80000100a00 */
[----:B-1----:R-:W3:Y:S04]  /*8f4c0*/  LDL.LU.64 R18, [R1+0x54f8] ;  /* 0x0054f80001127983 */ /* 0x002ee80000300a00 */
[----:B------:R-:W4:Y:S04]  /*8f4d0*/  LDL R28, [R1+0x164] ;  /* 0x00016400011c7983 */ /* 0x000f280000100800 */
[----:B----4-:R1:W-:Y:S04]  /*8f4e0*/  STL.64 [R1+0x54e0], R28 ;  /* 0x0054e01c01007387 */ /* 0x0103e80000100a00 */
[----:B------:R-:W4:Y:S01]  /*8f4f0*/  LDL.LU R9, [R1+0x2304] ;  /* 0x0023040001097983 */ /* 0x000f220000300800 */
[----:B-1----:R-:W-:Y:S01]  /*8f500*/  IADD3 R28, P2, R3, R6, RZ ;  /* 0x00000006031c7210 */ /* 0x002fe20007f5e0ff */
[----:B------:R-:W-:-:S02]  /*8f510*/  IMAD.X R3, R0, 0x1, R4, P4 ;  /* 0x0000000100037824 */ /* 0x000fc400020e0604 */
[----:B------:R-:W3:Y:S04]  /*8f520*/  LDL R29, [R1+0x2310] ;  /* 0x00231000011d7983 */ /* 0x000ee80000100800 */
[----:B------:R1:W-:Y:S04]  /*8f530*/  STL.64 [R1+0x54d8], R6 ;  /* 0x0054d80601007387 */ /* 0x0003e80000100a00 */
[----:B-1----:R-:W3:Y:S04]  /*8f540*/  LDL.LU R6, [R1+0x160] ;  /* 0x0001600001067983 */ /* 0x002ee80000300800 */
[----:B------:R1:W-:Y:S04]  /*8f550*/  STL [R1+0x40cc], R3 ;  /* 0x0040cc0301007387 */ /* 0x0003e80000100800 */
[----:B-1----:R-:W3:Y:S04]  /*8f560*/  LDL.LU.64 R2, [R1+0x54f0] ;  /* 0x0054f00001027983 */ /* 0x002ee80000300a00 */
[----:B------:R1:W-:Y:S04]  /*8f570*/  STL.64 [R1+0x54c0], R20 ;  /* 0x0054c01401007387 */ /* 0x0003e80000100a00 */
[----:B-1----:R0:W3:Y:S04]  /*8f580*/  LDL.64 R20, [R1+0x40c0] ;  /* 0x0040c00001147983 */ /* 0x0020e80000100a00 */
[----:B--2---:R1:W-:Y:S04]  /*8f590*/  STL.64 [R1+0x54d0], R10 ;  /* 0x0054d00a01007387 */ /* 0x0043e80000100a00 */
[----:B----4-:R-:W-:Y:S01]  /*8f5a0*/  STL.64 [R1+0x54c8], R8 ;  /* 0x0054c80801007387 */ /* 0x010fe20000100a00 */
[----:B---3--:R-:W-:-:S03]  /*8f5b0*/  IMAD.X R21, R0, 0x1, R2, P1 ;  /* 0x0000000100157824 */ /* 0x008fc600008e0602 */
[----:B------:R-:W2:Y:S01]  /*8f5c0*/  LDL.LU R0, [R1+0x54e8] ;  /* 0x0054e80001007983 */ /* 0x000ea20000300800 */
[----:B------:R-:W-:Y:S01]  /*8f5d0*/  IMAD.X R29, R29, 0x1, R27, P2 ;  /* 0x000000011d1d7824 */ /* 0x000fe200010e061b */
[C---:B-1----:R-:W-:Y:S02]  /*8f5e0*/  IADD3 R10, P4, R6.reuse, R5, RZ ;  /* 0x00000005060a7210 */ /* 0x042fe40007f9e0ff */
[C---:B------:R-:W-:Y:S01]  /*8f5f0*/  IADD3 R20, P1, R6.reuse, R3, RZ ;  /* 0x0000000306147210 */ /* 0x040fe20007f3e0ff */
[----:B------:R-:W-:Y:S04]  /*8f600*/  STL [R1+0x40c4], R21 ;  /* 0x0040c41501007387 */ /* 0x000fe80000100800 */
[----:B------:R1:W-:Y:S04]  /*8f610*/  STL.64 [R1+0x40b8], R28 ;  /* 0x0040b81c01007387 */ /* 0x0003e80000100a00 */
[----:B-1----:R-:W3:Y:S01]  /*8f620*/  LDL.LU.64 R28, [R1+0x54e0] ;  /* 0x0054e000011c7983 */ /* 0x002ee20000300a00 */
[----:B--2---:R-:W-:-:S05]  /*8f630*/  IADD3 R6, P2, R6, R0, RZ ;  /* 0x0000000006067210 */ /* 0x004fca0007f5e0ff */
[----:B------:R1:W-:Y:S04]  /*8f640*/  STL [R1+0x40a0], R6 ;  /* 0x0040a00601007387 */ /* 0x0003e80000100800 */
[----:B-1----:R-:W2:Y:S04]  /*8f650*/  LDL.LU.64 R6, [R1+0x54d8] ;  /* 0x0054d80001067983 */ /* 0x002ea80000300a00 */
[----:B------:R1:W-:Y:S04]  /*8f660*/  STL [R1+0x54b8], R0 ;  /* 0x0054b80001007387 */ /* 0x0003e80000100800 */
[----:B-1----:R-:W2:Y:S02]  /*8f670*/  LDL.LU R0, [R1+0x2310] ;  /* 0x0023100001007983 */ /* 0x002ea40000300800 */
[----:B--2---:R-:W-:Y:S01]  /*8f680*/  IMAD.X R11, R0, 0x1, R7, P4 ;  /* 0x00000001000b7824 */ /* 0x004fe200020e0607 */
[----:B---3--:R-:W-:Y:S01]  /*8f690*/  IADD3 R8, P4, R28, R6, RZ ;  /* 0x000000061c087210 */ /* 0x008fe20007f9e0ff */
[----:B------:R-:W-:-:S03]  /*8f6a0*/  IMAD.X R21, R0, 0x1, R4, P1 ;  /* 0x0000000100157824 */ /* 0x000fc600008e0604 */
[----:B------:R1:W-:Y:S04]  /*8f6b0*/  STL.64 [R1+0x40b0], R10 ;  /* 0x0040b00a01007387 */ /* 0x0003e80000100a00 */
[----:B-1----:R-:W2:Y:S04]  /*8f6c0*/  LDL.LU.64 R10, [R1+0x54d0] ;  /* 0x0054d000010a7983 */ /* 0x002ea80000300a00 */
[----:B------:R1:W-:Y:S04]  /*8f6d0*/  STL.64 [R1+0x54b0], R6 ;  /* 0x0054b00601007387 */ /* 0x0003e80000100a00 */
[----:B------:R3:W-:Y:S01]  /*8f6e0*/  STL [R1+0x4098], R8 ;  /* 0x0040980801007387 */ /* 0x0007e20000100800 */
[----:B-1----:R-:W-:-:S02]  /*8f6f0*/  IMAD.MOV.U32 R6, RZ, RZ, R8 ;  /* 0x000000ffff067224 */ /* 0x002fc400078e0008 */
[----:B------:R-:W-:Y:S02]  /*8f700*/  IMAD.MOV.U32 R7, RZ, RZ, R9 ;  /* 0x000000ffff077224 */ /* 0x000fe400078e0009 */
[----:B---3--:R-:W3:Y:S04]  /*8f710*/  LDL.LU.64 R8, [R1+0x54c8] ;  /* 0x0054c80001087983 */ /* 0x008ee80000300a00 */
[----:B------:R1:W-:Y:S04]  /*8f720*/  STL.64 [R1+0x40a8], R20 ;  /* 0x0040a81401007387 */ /* 0x0003e80000100a00 */
[----:B-1----:R-:W4:Y:S04]  /*8f730*/  LDL.LU.64 R20, [R1+0x54c0] ;  /* 0x0054c00001147983 */ /* 0x002f280000300a00 */
[----:B------:R1:W-:Y:S04]  /*8f740*/  STL [R1+0x5498], R23 ;  /* 0x0054981701007387 */ /* 0x0003e80000100800 */
[----:B-1----:R-:W2:Y:S04]  /*8f750*/  LDL.LU R23, [R1+0x230c] ;  /* 0x00230c0001177983 */ /* 0x002ea80000300800 */
[----:B------:R1:W-:Y:S04]  /*8f760*/  STL.64 [R1+0x54a8], R16 ;  /* 0x0054a81001007387 */ /* 0x0003e80000100a00 */
[----:B-1----:R0:W2:Y:S04]  /*8f770*/  LDL.64 R16, [R1+0x40a0] ;  /* 0x0040a00001107983 */ /* 0x0020a80000100a00 */
[----:B------:R1:W-:Y:S04]  /*8f780*/  STL.64 [R1+0x5490], R12 ;  /* 0x0054900c01007387 */ /* 0x0003e80000100a00 */
[----:B-1----:R-:W2:Y:S04]  /*8f790*/  LDL.LU R13, [R1+0x164] ;  /* 0x00016400010d7983 */ /* 0x002ea80000300800 */
[----:B------:R-:W-:Y:S01]  /*8f7a0*/  STL.64 [R1+0x54a0], R14 ;  /* 0x0054a00e01007387 */ /* 0x000fe20000100a00 */
[----:B---3--:R-:W-:-:S03]  /*8f7b0*/  IMAD.MOV.U32 R28, RZ, RZ, R8 ;  /* 0x000000ffff1c7224 */ /* 0x008fc600078e0008 */
[----:B----4-:R-:W-:Y:S04]  /*8f7c0*/  STL.64 [R1+0x5480], R20 ;  /* 0x0054801401007387 */ /* 0x010fe80000100a00 */
[----:B------:R-:W3:Y:S01]  /*8f7d0*/  LDL.LU R8, [R1+0x174] ;  /* 0x0001740001087983 */ /* 0x000ee20000300800 */
[----:B--2---:R-:W-:Y:S02]  /*8f7e0*/  IMAD.X R7, R23, 0x1, R27, P4 ;  /* 0x0000000117077824 */ /* 0x004fe400020e061b */
[----:B------:R-:W-:Y:S01]  /*8f7f0*/  IMAD.X R17, R0, 0x1, R2, P2 ;  /* 0x0000000100117824 */ /* 0x000fe200010e0602 */
[----:B---3--:R1:W-:Y:S04]  /*8f800*/  STL.64 [R1+0x5470], R8 ;  /* 0x0054700801007387 */ /* 0x0083e80000100a00 */
[----:B-1----:R-:W2:Y:S04]  /*8f810*/  LDL.LU R8, [R1+0x168] ;  /* 0x0001680001087983 */ /* 0x002ea80000300800 */
[----:B------:R1:W-:Y:S04]  /*8f820*/  STL [R1+0x5478], R9 ;  /* 0x0054780901007387 */ /* 0x0003e80000100800 */
[----:B-1----:R-:W3:Y:S04]  /*8f830*/  LDL R9, [R1+0x2308] ;  /* 0x0023080001097983 */ /* 0x002ee80000100800 */
[----:B------:R-:W4:Y:S04]  /*8f840*/  LDL.LU R0, [R1+0x54b8] ;  /* 0x0054b80001007983 */ /* 0x000f280000300800 */
[----:B------:R-:W-:Y:S04]  /*8f850*/  STL [R1+0x40a4], R17 ;  /* 0x0040a41101007387 */ /* 0x000fe80000100800 */
[----:B------:R1:W-:Y:S04]  /*8f860*/  STL [R1+0x409c], R7 ;  /* 0x00409c0701007387 */ /* 0x0003e80000100800 */
[----:B-1----:R-:W3:Y:S01]  /*8f870*/  LDL.LU.64 R6, [R1+0x54b0] ;  /* 0x0054b00001067983 */ /* 0x002ee20000300a00 */
[----:B------:R-:W-:-:S02]  /*8f880*/  IADD3 R20, P1, R13, R5, RZ ;  /* 0x000000050d147210 */ /* 0x000fc40007f3e0ff */
[----:B------:R-:W-:Y:S01]  /*8f890*/  IADD3 R16, P2, R13, R3, RZ ;  /* 0x000000030d107210 */ /* 0x000fe20007f5e0ff */
[----:B------:R1:W-:Y:S04]  /*8f8a0*/  STL.64 [R1+0x5488], R26 ;  /* 0x0054881a01007387 */ /* 0x0003e80000100a00 */
[----:B------:R-:W-:Y:S01]  /*8f8b0*/  IMAD.X R17, R23, 0x1, R4, P2 ;  /* 0x0000000117117824 */ /* 0x000fe200010e0604 */
[----:B--2---:R-:W-:Y:S02]  /*8f8c0*/  IADD3 R14, P2, R8, R5, RZ ;  /* 0x00000005080e7210 */ /* 0x004fe40007f5e0ff */
[----:B----4-:R-:W-:-:S05]  /*8f8d0*/  IADD3 R12, P4, R13, R0, RZ ;  /* 0x000000000d0c7210 */ /* 0x010fca0007f9e0ff */
[C---:B------:R-:W-:Y:S02]  /*8f8e0*/  IMAD.X R13, R23.reuse, 0x1, R2, P4 ;  /* 0x00000001170d7824 */ /* 0x040fe400020e0602 */
[----:B---3--:R-:W-:Y:S01]  /*8f8f0*/  IMAD.X R21, R23, 0x1, R7, P1 ;  /* 0x0000000117157824 */ /* 0x008fe200008e0607 */
[----:B-1----:R-:W-:-:S04]  /*8f900*/  IADD3 R26, P4, R8, R3, RZ ;  /* 0x00000003081a7210 */ /* 0x002fc80007f9e0ff */
[----:B------:R-:W-:Y:S04]  /*8f910*/  STL.64 [R1+0x4090], R20 ;  /* 0x0040901401007387 */ /* 0x000fe80000100a00 */
        /* <DEDUP_REMOVED lines=8> */
[----:B-1----:R-:W3:Y:S01]  /*8f9a0*/  LDL.LU.64 R26, [R1+0x5488] ;  /* 0x00548800011a7983 */ /* 0x002ee20000300a00 */
[----:B------:R-:W-:-:S05]  /*8f9b0*/  IADD3 R20, P1, R8, R6, RZ ;  /* 0x0000000608147210 */ /* 0x000fca0007f3e0ff */
[----:B---3--:R-:W-:-:S05]  /*8f9c0*/  IMAD.X R21, R9, 0x1, R27, P1 ;  /* 0x0000000109157824 */ /* 0x008fca00008e061b */
[----:B------:R1:W-:Y:S04]  /*8f9d0*/  STL.64 [R1+0x4078], R20 ;  /* 0x0040781401007387 */ /* 0x0003e80000100a00 */
[----:B-1----:R-:W3:Y:S04]  /*8f9e0*/  LDL.LU.64 R20, [R1+0x5480] ;  /* 0x0054800001147983 */ /* 0x002ee80000300a00 */
[----:B---3--:R1:W-:Y:S04]  /*8f9f0*/  STL.64 [R1+0x5468], R20 ;  /* 0x0054681401007387 */ /* 0x0083e80000100a00 */
[----:B-1----:R0:W3:Y:S04]  /*8fa00*/  LDL.64 R20, [R1+0x4070] ;  /* 0x0040700001147983 */ /* 0x0020e80000100a00 */
[----:B------:R-:W3:Y:S02]  /*8fa10*/  LDL.LU R9, [R1+0x2308] ;  /* 0x0023080001097983 */ /* 0x000ee40000300800 */
[----:B---3--:R-:W-:-:S05]  /*8fa20*/  IMAD.X R21, R9, 0x1, R7, P2 ;  /* 0x0000000109157824 */ /* 0x008fca00010e0607 */
[----:B------:R-:W-:Y:S04]  /*8fa30*/  STL [R1+0x4074], R21 ;  /* 0x0040741501007387 */ /* 0x000fe80000100800 */
[----:B------:R1:W-:Y:S04]  /*8fa40*/  STL.64 [R1+0x5450], R10 ;  /* 0x0054500a01007387 */ /* 0x0003e80000100a00 */
[----:B-1----:R-:W3:Y:S01]  /*8fa50*/  LDL R10, [R1+0x170] ;  /* 0x00017000010a7983 */ /* 0x002ee20000100800 */
[----:B------:R-:W-:-:S03]  /*8fa60*/  IADD3 R8, P1, R8, R0, RZ ;  /* 0x0000000008087210 */ /* 0x000fc60007f3e0ff */
[----:B---3--:R1:W-:Y:S04]  /*8fa70*/  STL.64 [R1+0x5458], R10 ;  /* 0x0054580a01007387 */ /* 0x0083e80000100a00 */
[----:B-1----:R0:W3:Y:S04]  /*8fa80*/  LDL.64 R10, [R1+0x4068] ;  /* 0x00406800010a7983 */ /* 0x0020e80000100a00 */
[----:B------:R1:W-:Y:S04]  /*8fa90*/  STL.64 [R1+0x5460], R18 ;  /* 0x0054601201007387 */ /* 0x0003e80000100a00 */
[----:B-1----:R-:W4:Y:S01]  /*8faa0*/  LDL.LU R18, [R1+0x16c] ;  /* 0x00016c0001127983 */ /* 0x002f220000300800 */
[----:B---3--:R-:W-:-:S02]  /*8fab0*/  IMAD.X R11, R9, 0x1, R4, P4 ;  /* 0x00000001090b7824 */ /* 0x008fc400020e0604 */
[----:B------:R-:W-:-:S03]  /*8fac0*/  IMAD.X R9, R9, 0x1, R2, P1 ;  /* 0x0000000109097824 */ /* 0x000fc600008e0602 */
[----:B------:R-:W-:Y:S04]  /*8fad0*/  STL [R1+0x406c], R11 ;  /* 0x00406c0b01007387 */ /* 0x000fe80000100800 */
[----:B------:R1:W-:Y:S04]  /*8fae0*/  STL.64 [R1+0x4060], R8 ;  /* 0x0040600801007387 */ /* 0x0003e80000100a00 */
[----:B-1----:R0:W3:Y:S01]  /*8faf0*/  LDL.LU R9, [R1+0x5478] ;  /* 0x0054780001097983 */ /* 0x0020e20000300800 */
[----:B----4-:R-:W-:-:S05]  /*8fb00*/  IADD3 R8, P1, R18, R3, RZ ;  /* 0x0000000312087210 */ /* 0x010fca0007f3e0ff */
[----:B------:R3:W-:Y:S04]  /*8fb10*/  STL [R1+0x4048], R8 ;  /* 0x0040480801007387 */ /* 0x0007e80000100800 */
[----:B---3--:R-:W3:Y:S01]  /*8fb20*/  LDL.LU.64 R8, [R1+0x5470] ;  /* 0x0054700001087983 */ /* 0x008ee20000300a00 */
[C---:B------:R-:W-:Y:S02]  /*8fb30*/  IADD3 R20, P2, R18.reuse, R6, RZ ;  /* 0x0000000612147210 */ /* 0x040fe40007f5e0ff */
[----:B------:R-:W-:-:S03]  /*8fb40*/  IADD3 R10, P4, R18, R5, RZ ;  /* 0x00000005120a7210 */ /* 0x000fc60007f9e0ff */
[C---:B---3--:R-:W-:Y:S01]  /*8fb50*/  IMAD.X R21, R9.reuse, 0x1, R27, P2 ;  /* 0x0000000109157824 */ /* 0x048fe200010e061b */
[----:B------:R-:W-:Y:S01]  /*8fb60*/  IADD3 R18, P2, R18, R0, RZ ;  /* 0x0000000012127210 */ /* 0x000fe20007f5e0ff */
[----:B------:R-:W-:-:S03]  /*8fb70*/  IMAD.X R11, R9, 0x1, R7, P4 ;  /* 0x00000001090b7824 */ /* 0x000fc600020e0607 */
[----:B------:R1:W-:Y:S04]  /*8fb80*/  STL.64 [R1+0x4058], R20 ;  /* 0x0040581401007387 */ /* 0x0003e80000100a00 */
[----:B-1----:R-:W3:Y:S04]  /*8fb90*/  LDL.LU.64 R20, [R1+0x5468] ;  /* 0x0054680001147983 */ /* 0x002ee80000300a00 */
[----:B------:R1:W-:Y:S04]  /*8fba0*/  STL [R1+0x4040], R18 ;  /* 0x0040401201007387 */ /* 0x0003e80000100800 */
[----:B-1----:R-:W4:Y:S04]  /*8fbb0*/  LDL.LU.64 R18, [R1+0x5460] ;  /* 0x0054600001127983 */ /* 0x002f280000300a00 */
[----:B------:R1:W-:Y:S04]  /*8fbc0*/  STL.64 [R1+0x4050], R10 ;  /* 0x0040500a01007387 */ /* 0x0003e80000100a00 */
[----:B-1----:R-:W2:Y:S02]  /*8fbd0*/  LDL.LU.64 R10, [R1+0x5458] ;  /* 0x00545800010a7983 */ /* 0x002ea40000300a00 */
[----:B--2---:R-:W-:-:S05]  /*8fbe0*/  IADD3 R10, P4, R10, R6, RZ ;  /* 0x000000060a0a7210 */ /* 0x004fca0007f9e0ff */
[----:B------:R1:W-:Y:S04]  /*8fbf0*/  STL [R1+0x4038], R10 ;  /* 0x0040380a01007387 */ /* 0x0003e80000100800 */
[----:B-1----:R-:W2:Y:S04]  /*8fc00*/  LDL.LU.64 R10, [R1+0x5450] ;  /* 0x00545000010a7983 */ /* 0x002ea80000300a00 */
[----:B------:R1:W-:Y:S04]  /*8fc10*/  STL.64 [R1+0x5448], R6 ;  /* 0x0054480601007387 */ /* 0x0003e80000100a00 */
[----:B-1----:R0:W3:Y:S02]  /*8fc20*/  LDL.64 R6, [R1+0x4048] ;  /* 0x0040480001067983 */ /* 0x0020e40000100a00 */
[----:B---3--:R-:W-:-:S05]  /*8fc30*/  IMAD.X R7, R9, 0x1, R4, P1 ;  /* 0x0000000109077824 */ /* 0x008fca00008e0604 */
[----:B------:R1:W-:Y:S04]  /*8fc40*/  STL [R1+0x404c], R7 ;  /* 0x00404c0701007387 */ /* 0x0003e80000100800 */
[----:B-1----:R0:W3:Y:S04]  /*8fc50*/  LDL.64 R6, [R1+0x4038] ;  /* 0x0040380001067983 */ /* 0x0020e80000100a00 */
[----:B------:R1:W-:Y:S04]  /*8fc60*/  STL.64 [R1+0x5430], R12 ;  /* 0x0054300c01007387 */ /* 0x0003e80000100a00 */
[----:B-1----:R0:W4:Y:S04]  /*8fc70*/  LDL.64 R12, [R1+0x4040] ;  /* 0x00404000010c7983 */ /* 0x0021280000100a00 */
[----:B--2---:R1:W-:Y:S04]  /*8fc80*/  STL [R1+0x542c], R10 ;  /* 0x00542c0a01007387 */ /* 0x0043e80000100800 */
[----:B-1----:R-:W3:Y:S04]  /*8fc90*/  LDL.LU R10, [R1+0x2300] ;  /* 0x00230000010a7983 */ /* 0x002ee80000300800 */
[----:B------:R-:W-:Y:S04]  /*8fca0*/  STL.64 [R1+0x5438], R14 ;  /* 0x0054380e01007387 */ /* 0x000fe80000100a00 */
[----:B------:R-:W-:Y:S04]  /*8fcb0*/  STL [R1+0x5440], R15 ;  /* 0x0054400f01007387 */ /* 0x000fe80000100800 */
[----:B------:R1:W-:Y:S04]  /*8fcc0*/  STL.64 [R1+0x5420], R20 ;  /* 0x0054201401007387 */ /* 0x0003e80000100a00 */
[----:B-1----:R-:W2:Y:S04]  /*8fcd0*/  LDL.LU R20, [R1+0x170] ;  /* 0x0001700001147983 */ /* 0x002ea80000300800 */
[----:B------:R-:W-:Y:S01]  /*8fce0*/  STL [R1+0x5428], R21 ;  /* 0x0054281501007387 */ /* 0x000fe20000100800 */
[----:B----4-:R-:W-:-:S03]  /*8fcf0*/  IMAD.X R13, R9, 0x1, R2, P2 ;  /* 0x00000001090d7824 */ /* 0x010fc600010e0602 */
[----:B------:R-:W4:Y:S04]  /*8fd00*/  LDL R9, [R1+0x22fc] ;  /* 0x0022fc0001097983 */ /* 0x000f280000100800 */
[----:B------:R-:W-:Y:S01]  /*8fd10*/  STL [R1+0x4044], R13 ;  /* 0x0040440d01007387 */ /* 0x000fe20000100800 */
[----:B---3--:R-:W-:-:S05]  /*8fd20*/  IMAD.X R7, R10, 0x1, R27, P4 ;  /* 0x000000010a077824 */ /* 0x008fca00020e061b */
[----:B------:R1:W-:Y:S04]  /*8fd30*/  STL [R1+0x403c], R7 ;  /* 0x00403c0701007387 */ /* 0x0003e80000100800 */
[----:B-1----:R-:W3:Y:S01]  /*8fd40*/  LDL.LU.64 R6, [R1+0x5448] ;  /* 0x0054480001067983 */ /* 0x002ee20000300a00 */
[C---:B--2---:R-:W-:Y:S02]  /*8fd50*/  IADD3 R14, P1, R20.reuse, R5, RZ ;  /* 0x00000005140e7210 */ /* 0x044fe40007f3e0ff */
[----:B------:R-:W-:-:S03]  /*8fd60*/  IADD3 R12, P2, R20, R3, RZ ;  /* 0x00000003140c7210 */ /* 0x000fc60007f5e0ff */
[----:B---3--:R-:W-:-:S05]  /*8fd70*/  IMAD.X R15, R10, 0x1, R7, P1 ;  /* 0x000000010a0f7824 */ /* 0x008fca00008e0607 */
[----:B------:R1:W-:Y:S04]  /*8fd80*/  STL.64 [R1+0x4030], R14 ;  /* 0x0040300e01007387 */ /* 0x0003e80000100a00 */
[----:B-1----:R0:W2:Y:S01]  /*8fd90*/  LDL.LU R15, [R1+0x5440] ;  /* 0x00544000010f7983 */ /* 0x0020a20000300800 */
[----:B------:R-:W-:Y:S01]  /*8fda0*/  IADD3 R14, P1, R8, R6, RZ ;  /* 0x00000006080e7210 */ /* 0x000fe20007f3e0ff */
[----:B------:R-:W-:-:S04]  /*8fdb0*/  IMAD.X R13, R10, 0x1, R4, P2 ;  /* 0x000000010a0d7824 */ /* 0x000fc800010e0604 */
[----:B------:R2:W-:Y:S04]  /*8fdc0*/  STL [R1+0x4018], R14 ;  /* 0x0040180e01007387 */ /* 0x0005e80000100800 */
[----:B--2---:R-:W2:Y:S04]  /*8fdd0*/  LDL.LU.64 R14, [R1+0x5438] ;  /* 0x00543800010e7983 */ /* 0x004ea80000300a00 */
[----:B------:R1:W-:Y:S04]  /*8fde0*/  STL.64 [R1+0x4028], R12 ;  /* 0x0040280c01007387 */ /* 0x0003e80000100a00 */
[----:B-1----:R-:W3:Y:S01]  /*8fdf0*/  LDL.LU.64 R12, [R1+0x5430] ;  /* 0x00543000010c7983 */ /* 0x002ee20000300a00 */
[----:B------:R-:W-:-:S05]  /*8fe00*/  IADD3 R20, P4, R20, R0, RZ ;  /* 0x0000000014147210 */ /* 0x000fca0007f9e0ff */
[----:B------:R-:W-:Y:S01]  /*8fe10*/  IMAD.X R21, R10, 0x1, R2, P4 ;  /* 0x000000010a157824 */ /* 0x000fe200020e0602 */
[----:B---3--:R-:W-:Y:S04]  /*8fe20*/  STL.64 [R1+0x5418], R12 ;  /* 0x0054180c01007387 */ /* 0x008fe80000100a00 */
[----:B------:R-:W3:Y:S04]  /*8fe30*/  LDL.LU R10, [R1+0x542c] ;  /* 0x00542c00010a7983 */ /* 0x000ee80000300800 */
[----:B------:R1:W-:Y:S04]  /*8fe40*/  STL.64 [R1+0x4020], R20 ;  /* 0x0040201401007387 */ /* 0x0003e80000100a00 */
[----:B-1----:R0:W4:Y:S01]  /*8fe50*/  LDL.LU R21, [R1+0x5428] ;  /* 0x0054280001157983 */ /* 0x0021220000300800 */
[----:B------:R-:W-:-:S05]  /*8fe60*/  IADD3 R20, P4, R8, R3, RZ ;  /* 0x0000000308147210 */ /* 0x000fca0007f9e0ff */
[----:B------:R4:W-:Y:S04]  /*8fe70*/  STL [R1+0x4008], R20 ;  /* 0x0040081401007387 */ /* 0x0009e80000100800 */
[----:B----4-:R-:W4:Y:S04]  /*8fe80*/  LDL.LU.64 R20, [R1+0x5420] ;  /* 0x0054200001147983 */ /* 0x010f280000300a00 */
[----:B------:R-:W-:Y:S04]  /*8fe90*/  STL.64 [R1+0x5408], R2 ;  /* 0x0054080201007387 */ /* 0x000fe80000100a00 */
[----:B------:R1:W-:Y:S04]  /*8fea0*/  STL [R1+0x5410], R3 ;  /* 0x0054100301007387 */ /* 0x0003e80000100800 */
[----:B-1----:R0:W2:Y:S02]  /*8feb0*/  LDL.64 R2, [R1+0x4018] ;  /* 0x0040180001027983 */ /* 0x0020a40000100a00 */
[----:B--2---:R-:W-:-:S02]  /*8fec0*/  IMAD.X R3, R9, 0x1, R27, P1 ;  /* 0x0000000109037824 */ /* 0x004fc400008e061b */
[----:B------:R-:W-:Y:S02]  /*8fed0*/  IMAD.MOV.U32 R9, RZ, RZ, R28 ;  /* 0x000000ffff097224 */ /* 0x000fe400078e001c */
[----:B------:R-:W-:Y:S01]  /*8fee0*/  IMAD.MOV.U32 R28, RZ, RZ, R11 ;  /* 0x000000ffff1c7224 */ /* 0x000fe200078e000b */
[----:B------:R1:W-:Y:S04]  /*8fef0*/  STL [R1+0x401c], R3 ;  /* 0x00401c0301007387 */ /* 0x0003e80000100800 */
[----:B-1----:R0:W2:Y:S04]  /*8ff00*/  LDL.64 R2, [R1+0x4008] ;  /* 0x0040080001027983 */ /* 0x0020a80000100a00 */
[----:B------:R1:W-:Y:S04]  /*8ff10*/  STL.64 [R1+0x5400], R18 ;  /* 0x0054001201007387 */ /* 0x0003e80000100a00 */
[----:B------:R-:W4:Y:S04]  /*8ff20*/  LDL.LU R11, [R1+0x22f4] ;  /* 0x0022f400010b7983 */ /* 0x000f280000300800 */
[----:B-1----:R-:W3:Y:S01]  /*8ff30*/  LDL.LU R19, [R1+0x22fc] ;  /* 0x0022fc0001137983 */ /* 0x002ee20000300800 */
[----:B------:R-:W-:-:S05]  /*8ff40*/  IADD3 R12, P2, R8, R5, RZ ;  /* 0x00000005080c7210 */ /* 0x000fca0007f5e0ff */
[----:B---3--:R-:W-:-:S05]  /*8ff50*/  IMAD.X R13, R19, 0x1, R7, P2 ;  /* 0x00000001130d7824 */ /* 0x008fca00010e0607 */
[----:B------:R1:W-:Y:S04]  /*8ff60*/  STL.64 [R1+0x4010], R12 ;  /* 0x0040100c01007387 */ /* 0x0003e80000100a00 */
[----:B-1----:R-:W3:Y:S01]  /*8ff70*/  LDL.LU.64 R12, [R1+0x5418] ;  /* 0x00541800010c7983 */ /* 0x002ee20000300a00 */
[----:B------:R-:W-:Y:S01]  /*8ff80*/  IADD3 R18, P1, R8, R0, RZ ;  /* 0x0000000008127210 */ /* 0x000fe20007f3e0ff */
[----:B------:R-:W-:Y:S02]  /*8ff90*/  IMAD.MOV.U32 R8, RZ, RZ, R10 ;  /* 0x000000ffff087224 */ /* 0x000fe400078e000a */
[----:B---3--:R1:W-:Y:S04]  /*8ffa0*/  STL.64 [R1+0x53f0], R12 ;  /* 0x0053f00c01007387 */ /* 0x0083e80000100a00 */
[----:B-1----:R-:W3:Y:S04]  /*8ffb0*/  LDL.LU R12, [R1+0x178] ;  /* 0x00017800010c7983 */ /* 0x002ee80000300800 */
[----:B------:R-:W-:Y:S04]  /*8ffc0*/  STL.64 [R1+0x53f8], R14 ;  /* 0x0053f80e01007387 */ /* 0x000fe80000100a00 */
[----:B------:R-:W4:Y:S01]  /*8ffd0*/  LDL.LU R10, [R1+0x180] ;  /* 0x00018000010a7983 */ /* 0x000f220000300800 */
[----:B--2---:R-:W-:-:S03]  /*8ffe0*/  IMAD.X R3, R19, 0x1, R4, P4 ;  /* 0x0000000113037824 */ /* 0x004fc600020e0604 */
[----:B----4-:R1:W-:Y:S04]  /*8fff0*/  STL [R1+0x53d8], R10 ;  /* 0x0053d80a01007387 */ /* 0x0103e80000100800 */
        /* <DEDUP_REMOVED lines=8> */
[----:B-1----:R-:W3:Y:S01]  /*90080*/  LDL.LU.64 R18, [R1+0x5400] ;  /* 0x0054000001127983 */ /* 0x002ee20000300a00 */
[----:B------:R-:W-:-:S05]  /*90090*/  IADD3 R14, P2, R12, R6, RZ ;  /* 0x000000060c0e7210 */ /* 0x000fca0007f5e0ff */
[----:B--2---:R-:W-:Y:S01]  /*900a0*/  IMAD.X R15, R10, 0x1, R27, P2 ;  /* 0x000000010a0f7824 */ /* 0x004fe200010e061b */
[----:B---3--:R1:W-:Y:S04]  /*900b0*/  STL.64 [R1+0x53e0], R18 ;  /* 0x0053e01201007387 */ /* 0x0083e80000100a00 */
[----:B------:R-:W-:Y:S04]  /*900c0*/  STL [R1+0x53e8], R19 ;  /* 0x0053e81301007387 */ /* 0x000fe80000100800 */
[----:B------:R2:W-:Y:S01]  /*900d0*/  STL.64 [R1+0x3ff8], R14 ;  /* 0x003ff80e01007387 */ /* 0x0005e20000100a00 */
[----:B-1----:R-:W-:-:S02]  /*900e0*/  IADD3 R18, P1, R12, R3, RZ ;  /* 0x000000030c127210 */ /* 0x002fc40007f3e0ff */
[----:B------:R-:W-:Y:S01]  /*900f0*/  IADD3 R12, P2, R12, R0, RZ ;  /* 0x000000000c0c7210 */ /* 0x000fe20007f5e0ff */
[----:B--2---:R-:W2:Y:S04]  /*90100*/  LDL.LU.64 R14, [R1+0x53f8] ;  /* 0x0053f800010e7983 */ /* 0x004ea80000300a00 */
[----:B------:R1:W-:Y:S04]  /*90110*/  STL [R1+0x3fe0], R12 ;  /* 0x003fe00c01007387 */ /* 0x0003e80000100800 */
[----:B-1----:R-:W3:Y:S04]  /*90120*/  LDL.LU.64 R12, [R1+0x53f0] ;  /* 0x0053f000010c7983 */ /* 0x002ee80000300a00 */
[----:B---3--:R1:W-:Y:S04]  /*90130*/  STL.64 [R1+0x53d0], R12 ;  /* 0x0053d00c01007387 */ /* 0x0083e80000100a00 */
[----:B-1----:R0:W3:Y:S01]  /*90140*/  LDL.64 R12, [R1+0x3ff0] ;  /* 0x003ff000010c7983 */ /* 0x0020e20000100a00 */
[----:B------:R-:W-:-:S02]  /*90150*/  IMAD.X R19, R10, 0x1, R4, P1 ;  /* 0x000000010a137824 */ /* 0x000fc400008e0604 */
[----:B---3--:R-:W-:-:S05]  /*90160*/  IMAD.X R13, R10, 0x1, R7, P4 ;  /* 0x000000010a0d7824 */ /* 0x008fca00020e0607 */
[----:B------:R-:W-:Y:S04]  /*90170*/  STL [R1+0x3ff4], R13 ;  /* 0x003ff40d01007387 */ /* 0x000fe80000100800 */
[----:B------:R1:W-:Y:S04]  /*90180*/  STL.64 [R1+0x53b8], R8 ;  /* 0x0053b80801007387 */ /* 0x0003e80000100a00 */
[----:B-1----:R-:W3:Y:S04]  /*90190*/  LDL.LU R8, [R1+0x17c] ;  /* 0x00017c0001087983 */ /* 0x002ee80000300800 */
[----:B------:R-:W-:Y:S04]  /*901a0*/  STL [R1+0x53c0], R9 ;  /* 0x0053c00901007387 */ /* 0x000fe80000100800 */
[----:B------:R1:W-:Y:S04]  /*901b0*/  STL.64 [R1+0x53c8], R24 ;  /* 0x0053c81801007387 */ /* 0x0003e80000100a00 */
[----:B-1----:R0:W4:Y:S04]  /*901c0*/  LDL.64 R24, [R1+0x3fe0] ;  /* 0x003fe00001187983 */ /* 0x0021280000100a00 */
[----:B------:R1:W-:Y:S04]  /*901d0*/  STL.64 [R1+0x3fe8], R18 ;  /* 0x003fe81201007387 */ /* 0x0003e80000100a00 */
[----:B-1----:R0:W2:Y:S01]  /*901e0*/  LDL.LU R19, [R1+0x53e8] ;  /* 0x0053e80001137983 */ /* 0x0020a20000300800 */
[----:B---3--:R-:W-:-:S05]  /*901f0*/  IADD3 R18, P1, R8, R5, RZ ;  /* 0x0000000508127210 */ /* 0x008fca0007f3e0ff */
[----:B------:R2:W-:Y:S04]  /*90200*/  STL [R1+0x3fd0], R18 ;  /* 0x003fd01201007387 */ /* 0x0005e80000100800 */
[----:B--2---:R-:W2:Y:S01]  /*90210*/  LDL.LU.64 R18, [R1+0x53e0] ;  /* 0x0053e00001127983 */ /* 0x004ea20000300a00 */
[----:B----4-:R-:W-:-:S03]  /*90220*/  IMAD.X R25, R10, 0x1, R2, P2 ;  /* 0x000000010a197824 */ /* 0x010fc600010e0602 */
[----:B------:R-:W3:Y:S04]  /*90230*/  LDL.LU R10, [R1+0x53d8] ;  /* 0x0053d800010a7983 */ /* 0x000ee80000300800 */
[----:B------:R-:W-:Y:S04]  /*90240*/  STL [R1+0x3fe4], R25 ;  /* 0x003fe41901007387 */ /* 0x000fe80000100800 */
[----:B--2---:R1:W-:Y:S04]  /*90250*/  STL.64 [R1+0x53b0], R18 ;  /* 0x0053b01201007387 */ /* 0x0043e80000100a00 */
[----:B-1----:R0:W2:Y:S01]  /*90260*/  LDL.64 R18, [R1+0x3fd0] ;  /* 0x003fd00001127983 */ /* 0x0020a20000100a00 */
[----:B------:R-:W-:-:S02]  /*90270*/  IADD3 R12, P4, R8, R6, RZ ;  /* 0x00000006080c7210 */ /* 0x000fc40007f9e0ff */
[----:B------:R-:W-:-:S03]  /*90280*/  IADD3 R24, P2, R8, R3, RZ ;  /* 0x0000000308187210 */ /* 0x000fc60007f5e0ff */
[C---:B------:R-:W-:Y:S01]  /*90290*/  IMAD.X R13, R11.reuse, 0x1, R27, P4 ;  /* 0x000000010b0d7824 */ /* 0x040fe200020e061b */
[----:B------:R-:W-:Y:S01]  /*902a0*/  IADD3 R8, P4, R8, R0, RZ ;  /* 0x0000000008087210 */ /* 0x000fe20007f9e0ff */
[----:B------:R-:W-:-:S03]  /*902b0*/  IMAD.X R25, R11, 0x1, R4, P2 ;  /* 0x000000010b197824 */ /* 0x000fc600010e0604 */
[----:B------:R1:W-:Y:S01]  /*902c0*/  STL.64 [R1+0x3fd8], R12 ;  /* 0x003fd80c01007387 */ /* 0x0003e20000100a00 */
[----:B------:R-:W-:-:S03]  /*902d0*/  IMAD.X R9, R11, 0x1, R2, P4 ;  /* 0x000000010b097824 */ /* 0x000fc600020e0602 */
[----:B-1----:R-:W4:Y:S01]  /*902e0*/  LDL.LU.64 R12, [R1+0x53d0] ;  /* 0x0053d000010c7983 */ /* 0x002f220000300a00 */
[----:B--2---:R-:W-:-:S05]  /*902f0*/  IMAD.X R19, R11, 0x1, R7, P1 ;  /* 0x000000010b137824 */ /* 0x004fca00008e0607 */
[----:B------:R-:W-:Y:S04]  /*90300*/  STL [R1+0x3fd4], R19 ;  /* 0x003fd41301007387 */ /* 0x000fe80000100800 */
[----:B------:R1:W-:Y:S04]  /*90310*/  STL.64 [R1+0x3fc8], R24 ;  /* 0x003fc81801007387 */ /* 0x0003e80000100a00 */
[----:B-1----:R-:W2:Y:S04]  /*90320*/  LDL.LU.64 R24, [R1+0x53c8] ;  /* 0x0053c80001187983 */ /* 0x002ea80000300a00 */
[----:B------:R-:W-:Y:S04]  /*90330*/  STL.64 [R1+0x53a8], R20 ;  /* 0x0053a81401007387 */ /* 0x000fe80000100a00 */
[----:B------:R1:W-:Y:S04]  /*90340*/  STL.64 [R1+0x3fc0], R8 ;  /* 0x003fc00801007387 */ /* 0x0003e80000100a00 */
[----:B-1----:R0:W4:Y:S01]  /*90350*/  LDL.LU R9, [R1+0x53c0] ;  /* 0x0053c00001097983 */ /* 0x0021220000300800 */
[----:B---3--:R-:W-:-:S05]  /*90360*/  IADD3 R8, P4, R10, R3, RZ ;  /* 0x000000030a087210 */ /* 0x008fca0007f9e0ff */
[----:B------:R4:W-:Y:S04]  /*90370*/  STL [R1+0x3fa8], R8 ;  /* 0x003fa80801007387 */ /* 0x0009e80000100800 */
[----:B----4-:R-:W3:Y:S01]  /*90380*/  LDL.LU.64 R8, [R1+0x53b8] ;  /* 0x0053b80001087983 */ /* 0x010ee20000300a00 */
[C---:B------:R-:W-:Y:S02]  /*90390*/  IADD3 R18, P1, R10.reuse, R6, RZ ;  /* 0x000000060a127210 */ /* 0x040fe40007f3e0ff */
[----:B------:R-:W-:-:S03]  /*903a0*/  IADD3 R20, P2, R10, R5, RZ ;  /* 0x000000050a147210 */ /* 0x000fc60007f5e0ff */
[----:B---3--:R-:W-:-:S05]  /*903b0*/  IMAD.X R19, R9, 0x1, R27, P1 ;  /* 0x0000000109137824 */ /* 0x008fca00008e061b */
[----:B------:R1:W-:Y:S04]  /*903c0*/  STL.64 [R1+0x3fb8], R18 ;  /* 0x003fb81201007387 */ /* 0x0003e80000100a00 */
[----:B-1----:R-:W3:Y:S04]  /*903d0*/  LDL.LU.64 R18, [R1+0x53b0] ;  /* 0x0053b00001127983 */ /* 0x002ee80000300a00 */
[----:B--2---:R1:W-:Y:S04]  /*903e0*/  STL.64 [R1+0x53a0], R24 ;  /* 0x0053a01801007387 */ /* 0x0043e80000100a00 */
[----:B-1----:R0:W2:Y:S01]  /*903f0*/  LDL.64 R24, [R1+0x3fa8] ;  /* 0x003fa80001187983 */ /* 0x0020a20000100a00 */
[----:B------:R-:W-:Y:S01]  /*90400*/  IMAD.X R21, R9, 0x1, R7, P2 ;  /* 0x0000000109157824 */ /* 0x000fe200010e0607 */
[----:B------:R-:W-:-:S04]  /*90410*/  IADD3 R10, P1, R10, R0, RZ ;  /* 0x000000000a0a7210 */ /* 0x000fc80007f3e0ff */
[----:B------:R1:W-:Y:S01]  /*90420*/  STL.64 [R1+0x3fb0], R20 ;  /* 0x003fb01401007387 */ /* 0x0003e20000100a00 */
[----:B------:R-:W-:Y:S01]  /*90430*/  IMAD.X R11, R9, 0x1, R2, P1 ;  /* 0x00000001090b7824 */ /* 0x000fe200008e0602 */
[----:B-1----:R-:W-:-:S05]  /*90440*/  IADD3 R20, P2, R8, R6, RZ ;  /* 0x0000000608147210 */ /* 0x002fca0007f5e0ff */
[----:B------:R-:W-:Y:S02]  /*90450*/  IMAD.X R21, R28, 0x1, R27, P2 ;  /* 0x000000011c157824 */ /* 0x000fe400010e061b */
[----:B--2---:R-:W-:Y:S01]  /*90460*/  IMAD.X R25, R9, 0x1, R4, P4 ;  /* 0x0000000109197824 */ /* 0x004fe200020e0604 */
[----:B------:R-:W-:-:S04]  /*90470*/  IADD3 R24, P4, R8, R5, RZ ;  /* 0x0000000508187210 */ /* 0x000fc80007f9e0ff */
[----:B------:R1:W-:Y:S04]  /*90480*/  STL [R1+0x3fac], R25 ;  /* 0x003fac1901007387 */ /* 0x0003e80000100800 */
[----:B------:R2:W-:Y:S04]  /*90490*/  STL.64 [R1+0x3fa0], R10 ;  /* 0x003fa00a01007387 */ /* 0x0005e80000100a00 */
[----:B------:R4:W-:Y:S01]  /*904a0*/  STL.64 [R1+0x3f98], R20 ;  /* 0x003f981401007387 */ /* 0x0009e20000100a00 */
[----:B-1----:R-:W-:Y:S01]  /*904b0*/  IMAD.X R25, R28, 0x1, R7, P4 ;  /* 0x000000011c197824 */ /* 0x002fe200020e0607 */
[----:B--2---:R-:W-:-:S02]  /*904c0*/  IADD3 R10, P1, R8, R3, RZ ;  /* 0x00000003080a7210 */ /* 0x004fc40007f3e0ff */
[----:B----4-:R-:W2:Y:S01]  /*904d0*/  LDL.LU.64 R20, [R1+0x53a8] ;  /* 0x0053a80001147983 */ /* 0x010ea20000300a00 */
[----:B------:R-:W-:-:S03]  /*904e0*/  IADD3 R8, P2, R8, R0, RZ ;  /* 0x0000000008087210 */ /* 0x000fc60007f5e0ff */
[----:B------:R1:W-:Y:S01]  /*904f0*/  STL.64 [R1+0x3f90], R24 ;  /* 0x003f901801007387 */ /* 0x0003e20000100a00 */
[C---:B------:R-:W-:Y:S02]  /*90500*/  IMAD.X R11, R28.reuse, 0x1, R4, P1 ;  /* 0x000000011c0b7824 */ /* 0x040fe400008e0604 */
[----:B------:R-:W-:Y:S01]  /*90510*/  IMAD.X R9, R28, 0x1, R2, P2 ;  /* 0x000000011c097824 */ /* 0x000fe200010e0602 */
[C---:B-1----:R-:W-:Y:S02]  /*90520*/  IADD3 R24, P4, R29.reuse, R6, RZ ;  /* 0x000000061d187210 */ /* 0x042fe40007f9e0ff */
[----:B------:R-:W-:Y:S03]  /*90530*/  STL.64 [R1+0x3f88], R10 ;  /* 0x003f880a01007387 */ /* 0x000fe60000100a00 */
[----:B------:R-:W-:Y:S01]  /*90540*/  IMAD.X R25, R26, 0x1, R27, P4 ;  /* 0x000000011a197824 */ /* 0x000fe200020e061b */
[----:B------:R-:W-:Y:S04]  /*90550*/  STL.64 [R1+0x3f80], R8 ;  /* 0x003f800801007387 */ /* 0x000fe80000100a00 */
[----:B------:R1:W-:Y:S04]  /*90560*/  STL.64 [R1+0x3f78], R24 ;  /* 0x003f781801007387 */ /* 0x0003e80000100a00 */
[----:B-1----:R-:W4:Y:S01]  /*90570*/  LDL.LU.64 R24, [R1+0x53a0] ;  /* 0x0053a00001187983 */ /* 0x002f220000300a00 */
[----:B------:R-:W-:-:S02]  /*90580*/  IADD3 R10, P1, R29, R5, RZ ;  /* 0x000000051d0a7210 */ /* 0x000fc40007f3e0ff */
[C---:B------:R-:W-:Y:S02]  /*90590*/  IADD3 R8, P2, R29.reuse, R3, RZ ;  /* 0x000000031d087210 */ /* 0x040fe40007f5e0ff */
[----:B------:R-:W-:Y:S01]  /*905a0*/  IADD3 R28, P4, R29, R0, RZ ;  /* 0x000000001d1c7210 */ /* 0x000fe20007f9e0ff */
[C---:B------:R-:W-:Y:S02]  /*905b0*/  IMAD.X R11, R26.reuse, 0x1, R7, P1 ;  /* 0x000000011a0b7824 */ /* 0x040fe400008e0607 */
[C---:B------:R-:W-:Y:S02]  /*905c0*/  IMAD.X R9, R26.reuse, 0x1, R4, P2 ;  /* 0x000000011a097824 */ /* 0x040fe400010e0604 */
[----:B------:R-:W-:Y:S01]  /*905d0*/  IMAD.X R29, R26, 0x1, R2, P4 ;  /* 0x000000011a1d7824 */ /* 0x000fe200020e0602 */
[----:B------:R4:W-:Y:S04]  /*905e0*/  STL.64 [R1+0x3f70], R10 ;  /* 0x003f700a01007387 */ /* 0x0009e80000100a00 */
[----:B------:R1:W-:Y:S04]  /*905f0*/  STL.64 [R1+0x3f68], R8 ;  /* 0x003f680801007387 */ /* 0x0003e80000100a00 */
[----:B------:R0:W-:Y:S01]  /*90600*/  STL.64 [R1+0x3f60], R28 ;  /* 0x003f601c01007387 */ /* 0x0001e20000100a00 */
[----:B----4-:R-:W-:-:S02]  /*90610*/  IADD3 R10, P1, R25, R6, RZ ;  /* 0x00000006190a7210 */ /* 0x010fc40007f3e0ff */
[C---:B-1----:R-:W-:Y:S02]  /*90620*/  IADD3 R8, P2, R25.reuse, R5, RZ ;  /* 0x0000000519087210 */ /* 0x042fe40007f5e0ff */
[C---:B0-----:R-:W-:Y:S01]  /*90630*/  IADD3 R28, P4, R25.reuse, R3, RZ ;  /* 0x00000003191c7210 */ /* 0x041fe20007f9e0ff */
[C---:B------:R-:W-:Y:S02]  /*90640*/  IMAD.X R11, R16.reuse, 0x1, R27, P1 ;  /* 0x00000001100b7824 */ /* 0x040fe400008e061b */
[C---:B------:R-:W-:Y:S02]  /*90650*/  IMAD.X R9, R16.reuse, 0x1, R7, P2 ;  /* 0x0000000110097824 */ /* 0x040fe400010e0607 */
[----:B------:R-:W-:Y:S01]  /*90660*/  IMAD.X R29, R16, 0x1, R4, P4 ;  /* 0x00000001101d7824 */ /* 0x000fe200020e0604 */
[----:B------:R0:W-:Y:S04]  /*90670*/  STL.64 [R1+0x3f58], R10 ;  /* 0x003f580a01007387 */ /* 0x0001e80000100a00 */
[----:B------:R1:W-:Y:S04]  /*90680*/  STL.64 [R1+0x3f50], R8 ;  /* 0x003f500801007387 */ /* 0x0003e80000100a00 */
[----:B------:R4:W-:Y:S01]  /*90690*/  STL.64 [R1+0x3f48], R28 ;  /* 0x003f481c01007387 */ /* 0x0009e20000100a00 */
[----:B0-----:R-:W-:-:S02]  /*906a0*/  IADD3 R10, P1, R25, R0, RZ ;  /* 0x00000000190a7210 */ /* 0x001fc40007f3e0ff */
[C---:B-1----:R-:W-:Y:S02]  /*906b0*/  IADD3 R8, P2, R14.reuse, R6, RZ ;  /* 0x000000060e087210 */ /* 0x042fe40007f5e0ff */
[----:B----4-:R-:W-:Y:S01]  /*906c0*/  IADD3 R28, P4, R14, R5, RZ ;  /* 0x000000050e1c7210 */ /* 0x010fe20007f9e0ff */
[----:B------:R-:W-:Y:S02]  /*906d0*/  IMAD.X R11, R16, 0x1, R2, P1 ;  /* 0x00000001100b7824 */ /* 0x000fe400008e0602 */
[C---:B--2---:R-:W-:Y:S02]  /*906e0*/  IMAD.X R9, R21.reuse, 0x1, R27, P2 ;  /* 0x0000000115097824 */ /* 0x044fe400010e061b */
[----:B------:R-:W-:Y:S01]  /*906f0*/  IMAD.X R29, R21, 0x1, R7, P4 ;  /* 0x00000001151d7824 */ /* 0x000fe200020e0607 */
[----:B------:R-:W-:Y:S04]  /*90700*/  STL.64 [R1+0x3f40], R10 ;  /* 0x003f400a01007387 */ /* 0x000fe80000100a00 */
[----:B------:R0:W-:Y:S04]  /*90710*/  STL.64 [R1+0x3f38], R8 ;  /* 0x003f380801007387 */ /* 0x0001e80000100a00 */
[----:B0-----:R-:W2:Y:S04]  /*90720*/  LDL.LU R9, [R1+0x539c] ;  /* 0x00539c0001097983 */ /* 0x001ea80000300800 */
[----:B------:R0:W-:Y:S04]  /*90730*/  STL.64 [R1+0x3f30], R28 ;  /* 0x003f301c01007387 */ /* 0x0001e80000100a00 */
[----:B------:R-:W4:Y:S01]  /*90740*/  LDL R8, [R1+0xe8] ;  /* 0x0000e80001087983 */ /* 0x000f220000100800 */
[----:B------:R-:W-:-:S02]  /*90750*/  IADD3 R10, P1, R14, R3, RZ ;  /* 0x000000030e0a7210 */ /* 0x000fc40007f3e0ff */
[----:B------:R-:W-:Y:S01]  /*90760*/  IADD3 R14, P2, R14, R0, RZ ;  /* 0x000000000e0e7210 */ /* 0x000fe20007f5e0ff */
[----:B------:R-:W-:Y:S02]  /*90770*/  IMAD.MOV.U32 R16, RZ, RZ, R15 ;  /* 0x000000ffff107224 */ /* 0x000fe400078e000f */
[C---:B------:R-:W-:Y:S02]  /*90780*/  IMAD.X R11, R21.reuse, 0x1, R4, P1 ;  /* 0x00000001150b7824 */ /* 0x040fe400008e0604 */
[----:B------:R-:W-:Y:S01]  /*90790*/  IMAD.X R15, R21, 0x1, R2, P2 ;  /* 0x00000001150f7824 */ /* 0x000fe200010e0602 */
[C---:B0-----:R-:W-:Y:S02]  /*907a0*/  IADD3 R28, P4, R20.reuse, R6, RZ ;  /* 0x00000006141c7210 */ /* 0x041fe40007f9e0ff */
[----:B------:R0:W-:Y:S04]  /*907b0*/  STL.64 [R1+0x3f28], R10 ;  /* 0x003f280a01007387 */ /* 0x0001e80000100a00 */
[----:B------:R1:W-:Y:S01]  /*907c0*/  STL.64 [R1+0x3f20], R14 ;  /* 0x003f200e01007387 */ /* 0x0003e20000100a00 */
[----:B------:R-:W-:Y:S01]  /*907d0*/  IMAD.X R29, R23, 0x1, R27, P4 ;  /* 0x00000001171d7824 */ /* 0x000fe200020e061b */
[----:B0-----:R-:W-:-:S02]  /*907e0*/  IADD3 R10, P1, R20, R5, RZ ;  /* 0x00000005140a7210 */ /* 0x001fc40007f3e0ff */
[C---:B-1----:R-:W-:Y:S02]  /*907f0*/  IADD3 R14, P2, R20.reuse, R3, RZ ;  /* 0x00000003140e7210 */ /* 0x042fe40007f5e0ff */
[----:B------:R0:W-:Y:S01]  /*90800*/  STL.64 [R1+0x3f18], R28 ;  /* 0x003f181c01007387 */ /* 0x0001e20000100a00 */
[C---:B------:R-:W-:Y:S02]  /*90810*/  IMAD.X R11, R23.reuse, 0x1, R7, P1 ;  /* 0x00000001170b7824 */ /* 0x040fe400008e0607 */
[C---:B------:R-:W-:Y:S01]  /*90820*/  IMAD.X R15, R23.reuse, 0x1, R4, P2 ;  /* 0x00000001170f7824 */ /* 0x040fe200010e0604 */
[----:B------:R-:W-:Y:S01]  /*90830*/  IADD3 R20, P4, R20, R0, RZ ;  /* 0x0000000014147210 */ /* 0x000fe20007f9e0ff */
[----:B0-----:R-:W2:Y:S04]  /*90840*/  LDL.LU R28, [R1+0x5398] ;  /* 0x00539800011c7983 */ /* 0x001ea80000300800 */
[----:B------:R0:W-:Y:S04]  /*90850*/  STL.64 [R1+0x3f10], R10 ;  /* 0x003f100a01007387 */ /* 0x0001e80000100a00 */
[----:B------:R1:W-:Y:S01]  /*90860*/  STL.64 [R1+0x3f08], R14 ;  /* 0x003f080e01007387 */ /* 0x0003e20000100a00 */
[----:B------:R-:W-:Y:S01]  /*90870*/  IMAD.X R21, R23, 0x1, R2, P4 ;  /* 0x0000000117157824 */ /* 0x000fe200020e0602 */
[----:B0-----:R-:W-:-:S02]  /*90880*/  IADD3 R10, P1, R22, R6, RZ ;  /* 0x00000006160a7210 */ /* 0x001fc40007f3e0ff */
[----:B-1----:R-:W-:-:S03]  /*90890*/  IADD3 R14, P2, R22, R5, RZ ;  /* 0x00000005160e7210 */ /* 0x002fc60007f5e0ff */
[C---:B---3--:R-:W-:Y:S02]  /*908a0*/  IMAD.X R11, R19.reuse, 0x1, R27, P1 ;  /* 0x00000001130b7824 */ /* 0x048fe400008e061b */
[----:B------:R-:W-:Y:S01]  /*908b0*/  IMAD.X R15, R19, 0x1, R7, P2 ;  /* 0x00000001130f7824 */ /* 0x000fe200010e0607 */
[----:B------:R-:W-:Y:S04]  /*908c0*/  STL.64 [R1+0x3f00], R20 ;  /* 0x003f001401007387 */ /* 0x000fe80000100a00 */
[----:B------:R0:W-:Y:S04]  /*908d0*/  STL.64 [R1+0x3ef8], R10 ;  /* 0x003ef80a01007387 */ /* 0x0001e80000100a00 */
[----:B------:R1:W-:Y:S01]  /*908e0*/  STL.64 [R1+0x3ef0], R14 ;  /* 0x003ef00e01007387 */ /* 0x0003e20000100a00 */
[----:B0-----:R-:W-:-:S02]  /*908f0*/  IADD3 R10, P1, R22, R0, RZ ;  /* 0x00000000160a7210 */ /* 0x001fc40007f3e0ff */
[----:B------:R-:W-:Y:S02]  /*90900*/  IADD3 R20, P4, R22, R3, RZ ;  /* 0x0000000316147210 */ /* 0x000fe40007f9e0ff */
[C---:B-1----:R-:W-:Y:S01]  /*90910*/  IADD3 R14, P2, R18.reuse, R6, RZ ;  /* 0x00000006120e7210 */ /* 0x042fe20007f5e0ff */
[C---:B------:R-:W-:Y:S02]  /*90920*/  IMAD.X R11, R19.reuse, 0x1, R2, P1 ;  /* 0x00000001130b7824 */ /* 0x040fe400008e0602 */
[----:B------:R-:W-:Y:S02]  /*90930*/  IMAD.X R21, R19, 0x1, R4, P4 ;  /* 0x0000000113157824 */ /* 0x000fe400020e0604 */
[----:B------:R-:W-:Y:S01]  /*90940*/  IMAD.X R15, R17, 0x1, R27, P2 ;  /* 0x00000001110f7824 */ /* 0x000fe200010e061b */
[----:B------:R0:W-:Y:S04]  /*90950*/  STL.64 [R1+0x3ee0], R10 ;  /* 0x003ee00a01007387 */ /* 0x0001e80000100a00 */
[----:B------:R-:W-:Y:S04]  /*90960*/  STL.64 [R1+0x3ee8], R20 ;  /* 0x003ee81401007387 */ /* 0x000fe80000100a00 */
[----:B------:R1:W-:Y:S01]  /*90970*/  STL.64 [R1+0x3ed8], R14 ;  /* 0x003ed80e01007387 */ /* 0x0003e20000100a00 */
[----:B0-----:R-:W-:-:S02]  /*90980*/  IADD3 R10, P1, R18, R5, RZ ;  /* 0x00000005120a7210 */ /* 0x001fc40007f3e0ff */
[----:B-1----:R-:W-:-:S03]  /*90990*/  IADD3 R14, P2, R18, R3, RZ ;  /* 0x00000003120e7210 */ /* 0x002fc60007f5e0ff */
[C---:B------:R-:W-:Y:S02]  /*909a0*/  IMAD.X R11, R17.reuse, 0x1, R7, P1 ;  /* 0x00000001110b7824 */ /* 0x040fe400008e0607 */
[----:B------:R-:W-:-:S03]  /*909b0*/  IMAD.X R15, R17, 0x1, R4, P2 ;  /* 0x00000001110f7824 */ /* 0x000fc600010e0604 */
[----:B------:R0:W-:Y:S04]  /*909c0*/  STL.64 [R1+0x3ed0], R10 ;  /* 0x003ed00a01007387 */ /* 0x0001e80000100a00 */
[----:B------:R1:W-:Y:S01]  /*909d0*/  STL.64 [R1+0x3ec8], R14 ;  /* 0x003ec80e01007387 */ /* 0x0003e20000100a00 */
[----:B0-----:R-:W-:Y:S02]  /*909e0*/  IADD3 R10, P1, R18, R0, RZ ;  /* 0x00000000120a7210 */ /* 0x001fe40007f3e0ff */
[----:B-1----:R-:W-:-:S03]  /*909f0*/  IADD3 R14, P2, R16, R6, RZ ;  /* 0x00000006100e7210 */ /* 0x002fc60007f5e0ff */
[----:B------:R-:W-:-:S05]  /*90a00*/  IMAD.X R11, R17, 0x1, R2, P1 ;  /* 0x00000001110b7824 */ /* 0x000fca00008e0602 */
[----:B------:R0:W-:Y:S02]  /*90a10*/  STL.64 [R1+0x3ec0], R10 ;  /* 0x003ec00a01007387 */ /* 0x0001e40000100a00 */
[----:B0-----:R-:W-:Y:S02]  /*90a20*/  IADD3 R10, P1, R16, R5, RZ ;  /* 0x00000005100a7210 */ /* 0x001fe40007f3e0ff */
[----:B----4-:R-:W-:Y:S02]  /*90a30*/  ISETP.LT.AND P4, PT, R8, UR8, !P3 ;  /* 0x0000000808007c0c */ /* 0x010fe4000df81270 */
[----:B------:R-:W-:Y:S01]  /*90a40*/  SHF.R.S32.HI R8, RZ, 0x1f, R16 ;  /* 0x0000001fff087819 */ /* 0x000fe20000011410 */
[----:B------:R-:W-:Y:S01]  /*90a50*/  IMAD.MOV.U32 R29, RZ, RZ, R24 ;  /* 0x000000ffff1d7224 */ /* 0x000fe200078e0018 */
[----:B------:R-:W-:-:S03]  /*90a60*/  ULDC.64 UR8, c[0x0][0x228] ;  /* 0x00008a0000087ab9 */ /* 0x000fc60000000a00 */
[C---:B------:R-:W-:Y:S02]  /*90a70*/  IMAD.X R15, R8.reuse, 0x1, R27, P2 ;  /* 0x00000001080f7824 */ /* 0x040fe400010e061b */
[----:B------:R-:W-:-:S03]  /*90a80*/  IMAD.X R11, R8, 0x1, R7, P1 ;  /* 0x00000001080b7824 */ /* 0x000fc600008e0607 */
[----:B------:R0:W-:Y:S04]  /*90a90*/  STL.64 [R1+0x3eb8], R14 ;  /* 0x003eb80e01007387 */ /* 0x0001e80000100a00 */
[----:B------:R1:W-:Y:S01]  /*90aa0*/  STL [R1+0x5388], R3 ;  /* 0x0053880301007387 */ /* 0x0003e20000100800 */
[----:B0-----:R-:W-:-:S03]  /*90ab0*/  IADD3 R14, P2, R16, R3, RZ ;  /* 0x00000003100e7210 */ /* 0x001fc60007f5e0ff */
[----:B-1----:R-:W3:Y:S04]  /*90ac0*/  LDL R3, [R1+0xe0] ;  /* 0x0000e00001037983 */ /* 0x002ee80000100800 */
[----:B------:R0:W-:Y:S04]  /*90ad0*/  STL.64 [R1+0x3eb0], R10 ;  /* 0x003eb00a01007387 */ /* 0x0001e80000100a00 */
[----:B------:R1:W-:Y:S01]  /*90ae0*/  STL [R1+0x538c], R0 ;  /* 0x00538c0001007387 */ /* 0x0003e20000100800 */
[----:B------:R-:W-:Y:S01]  /*90af0*/  IMAD.X R15, R8, 0x1, R4, P2 ;  /* 0x00000001080f7824 */ /* 0x000fe200010e0604 */
[----:B0-----:R-:W-:-:S02]  /*90b00*/  IADD3 R10, P1, R16, R0, RZ ;  /* 0x00000000100a7210 */ /* 0x001fc40007f3e0ff */
[----:B-1----:R-:W4:Y:S04]  /*90b10*/  LDL R0, [R1+0xe4] ;  /* 0x0000e40001007983 */ /* 0x002f280000100800 */
[----:B------:R0:W-:Y:S04]  /*90b20*/  STL [R1+0x5390], R4 ;  /* 0x0053900401007387 */ /* 0x0001e80000100800 */
[----:B0-----:R-:W4:Y:S01]  /*90b30*/  LDL R4, [R1+0xe8] ;  /* 0x0000e80001047983 */ /* 0x001f220000100800 */
[----:B------:R-:W-:Y:S02]  /*90b40*/  ISETP.LT.AND P3, PT, R29, UR8, !P3 ;  /* 0x000000081d007c0c */ /* 0x000fe4000df61270 */
[----:B------:R-:W-:-:S04]  /*90b50*/  LOP3.LUT R13, R13, 0xbfffffff, RZ, 0xc0, !PT ;  /* 0xbfffffff0d0d7812 */ /* 0x000fc800078ec0ff */
[----:B------:R-:W-:Y:S01]  /*90b60*/  @P4 LOP3.LUT R13, R13, 0x40000000, RZ, 0xfc, !PT ;  /* 0x400000000d0d4812 */ /* 0x000fe200078efcff */
[----:B------:R-:W-:-:S03]  /*90b70*/  IMAD.X R11, R8, 0x1, R2, P1 ;  /* 0x00000001080b7824 */ /* 0x000fc600008e0602 */
[----:B------:R-:W-:Y:S01]  /*90b80*/  LOP3.LUT R13, R13, 0xdfffffff, RZ, 0xc0, !PT ;  /* 0xdfffffff0d0d7812 */ /* 0x000fe200078ec0ff */
[----:B------:R2:W-:Y:S04]  /*90b90*/  STL.64 [R1+0x3ea8], R14 ;  /* 0x003ea80e01007387 */ /* 0x0005e80000100a00 */
[----:B------:R0:W-:Y:S01]  /*90ba0*/  STL [R1+0x5394], R5 ;  /* 0x0053940501007387 */ /* 0x0001e20000100800 */
[----:B------:R-:W-:-:S03]  /*90bb0*/  @P3 LOP3.LUT R13, R13, 0x20000000, RZ, 0xfc, !PT ;  /* 0x200000000d0d3812 */ /* 0x000fc600078efcff */
[----:B------:R1:W-:Y:S01]  /*90bc0*/  STL.64 [R1+0x3ea0], R10 ;  /* 0x003ea00a01007387 */ /* 0x0003e20000100a00 */
[----:B--2---:R-:W-:-:S03]  /*90bd0*/  IADD3 R14, P2, R28, R5, RZ ;  /* 0x000000051c0e7210 */ /* 0x004fc60007f5e0ff */
[----:B0-----:R-:W2:Y:S01]  /*90be0*/  LDL.LU R5, [R1+0x2210] ;  /* 0x0022100001057983 */ /* 0x001ea20000300800 */
[----:B------:R-:W-:Y:S01]  /*90bf0*/  LOP3.LUT R13, R13, 0xefffffff, RZ, 0xc0, !PT ;  /* 0xefffffff0d0d7812 */ /* 0x000fe200078ec0ff */
[----:B------:R-:W-:Y:S01]  /*90c00*/  IMAD.X R15, R9, 0x1, R7, P2 ;  /* 0x00000001090f7824 */ /* 0x000fe200010e0607 */
[----:B-1----:R-:W-:-:S05]  /*90c10*/  IADD3 R10, P1, R28, R6, RZ ;  /* 0x000000061c0a7210 */ /* 0x002fca0007f3e0ff */
[----:B------:R-:W-:Y:S02]  /*90c20*/  IMAD.X R11, R9, 0x1, R27, P1 ;  /* 0x00000001090b7824 */ /* 0x000fe400008e061b */
[C---:B------:R-:W-:Y:S02]  /*90c30*/  VIADD R8, R12.reuse, 0x1a9 ;  /* 0x000001a90c087836 */ /* 0x040fe40000000000 */
[----:B------:R-:W-:Y:S01]  /*90c40*/  VIADD R9, R12, 0x1a8 ;  /* 0x000001a80c097836 */ /* 0x000fe20000000000 */
[----:B---3--:R-:W-:Y:S02]  /*90c50*/  ISETP.LT.AND P3, PT, R3, UR13, !P0 ;  /* 0x0000000d03007c0c */ /* 0x008fe4000c761270 */
[----:B----4-:R-:W-:-:S11]  /*90c60*/  ISETP.LT.AND P2, PT, R0, UR12, !P0 ;  /* 0x0000000c00007c0c */ /* 0x010fd6000c741270 */
[----:B------:R-:W-:Y:S01]  /*90c70*/  @P3 LOP3.LUT R13, R13, 0x10000000, RZ, 0xfc, !PT ;  /* 0x100000000d0d3812 */ /* 0x000fe200078efcff */
[----:B------:R-:W-:-:S03]  /*90c80*/  ULDC.64 UR12, c[0x0][0x228] ;  /* 0x00008a00000c7ab9 */ /* 0x000fc60000000a00 */
[----:B------:R-:W-:Y:S02]  /*90c90*/  LOP3.LUT R13, R13, 0xf7ffffff, RZ, 0xc0, !PT ;  /* 0xf7ffffff0d0d7812 */ /* 0x000fe400078ec0ff */
[----:B------:R-:W-:Y:S02]  /*90ca0*/  ISETP.LT.AND P1, PT, R4, UR10, !P0 ;  /* 0x0000000a04007c0c */ /* 0x000fe4000c721270 */
[----:B------:R-:W-:Y:S02]  /*90cb0*/  @P2 LOP3.LUT R13, R13, 0x8000000, RZ, 0xfc, !PT ;  /* 0x080000000d0d2812 */ /* 0x000fe400078efcff */
[----:B------:R-:W-:Y:S01]  /*90cc0*/  ISETP.LT.AND P0, PT, R29, UR11, !P0 ;  /* 0x0000000b1d007c0c */ /* 0x000fe2000c701270 */
[----:B------:R-:W-:Y:S01]  /*90cd0*/  ULDC.64 UR10, c[0x0][0x228] ;  /* 0x00008a00000a7ab9 */ /* 0x000fe20000000a00 */
[----:B------:R-:W-:-:S07]  /*90ce0*/  LOP3.LUT R13, R13, 0xfbffffff, RZ, 0xc0, !PT ;  /* 0xfbffffff0d0d7812 */ /* 0x000fce00078ec0ff */
[----:B------:R-:W-:-:S04]  /*90cf0*/  @P1 LOP3.LUT R13, R13, 0x4000000, RZ, 0xfc, !PT ;  /* 0x040000000d0d1812 */ /* 0x000fc800078efcff */
[----:B------:R-:W-:-:S04]  /*90d00*/  LOP3.LUT R13, R13, 0xfdffffff, RZ, 0xc0, !PT ;  /* 0xfdffffff0d0d7812 */ /* 0x000fc800078ec0ff */
[----:B------:R-:W-:Y:S02]  /*90d10*/  @P0 LOP3.LUT R13, R13, 0x2000000, RZ, 0xfc, !PT ;  /* 0x020000000d0d0812 */ /* 0x000fe400078efcff */
[----:B------:R-:W-:Y:S02]  /*90d20*/  ISETP.GE.AND P0, PT, R8, UR7, PT ;  /* 0x0000000708007c0c */ /* 0x000fe4000bf06270 */
[----:B------:R-:W-:Y:S02]  /*90d30*/  LOP3.LUT R13, R13, 0xfeffffff, RZ, 0xc0, !PT ;  /* 0xfeffffff0d0d7812 */ /* 0x000fe400078ec0ff */
[----:B------:R-:W-:Y:S02]  /*90d40*/  ISETP.LT.AND P3, PT, R3, UR12, !P0 ;  /* 0x0000000c03007c0c */ /* 0x000fe4000c761270 */
[----:B------:R-:W-:Y:S02]  /*90d50*/  ISETP.LT.AND P2, PT, R0, UR58, !P0 ;  /* 0x0000003a00007c0c */ /* 0x000fe4000c741270 */
[----:B------:R-:W-:Y:S01]  /*90d60*/  ISETP.LT.AND P1, PT, R4, UR59, !P0 ;  /* 0x0000003b04007c0c */ /* 0x000fe2000c721270 */
[----:B------:R-:W-:Y:S01]  /*90d70*/  VIADD R8, R12, 0x1a7 ;  /* 0x000001a70c087836 */ /* 0x000fe20000000000 */
[----:B------:R-:W-:-:S07]  /*90d80*/  ULDC.64 UR6, c[0x0][0x228] ;  /* 0x00008a0000067ab9 */ /* 0x000fce0000000a00 */
[----:B------:R-:W-:Y:S02]  /*90d90*/  @P3 LOP3.LUT R13, R13, 0x1000000, RZ, 0xfc, !PT ;  /* 0x010000000d0d3812 */ /* 0x000fe400078efcff */
[----:B--2---:R-:W-:Y:S01]  /*90da0*/  LOP3.LUT R5, R5, 0x7fffffff, RZ, 0xc0, !PT ;  /* 0x7fffffff05057812 */ /* 0x004fe200078ec0ff */
[----:B------:R-:W-:Y:S01]  /*90db0*/  STL.64 [R1+0x48b8], R14 ;  /* 0x0048b80e01007387 */ /* 0x000fe20000100a00 */
[----:B------:R-:W-:Y:S01]  /*90dc0*/  ULDC UR59, c[0x0][0x228] ;  /* 0x00008a00003b7ab9 */ /* 0x000fe20000000800 */
[----:B------:R-:W-:Y:S02]  /*90dd0*/  LOP3.LUT R13, R13, 0xff7fffff, RZ, 0xc0, !PT ;  /* 0xff7fffff0d0d7812 */ /* 0x000fe400078ec0ff */
[----:B------:R-:W-:Y:S01]  /*90de0*/  ISETP.LT.AND P0, PT, R29, UR10, !P0 ;  /* 0x0000000a1d007c0c */ /* 0x000fe2000c701270 */
[----:B------:R-:W-:Y:S01]  /*90df0*/  ULDC UR58, c[0x0][0x228] ;  /* 0x00008a00003a7ab9 */ /* 0x000fe20000000800 */
[----:B------:R-:W-:-:S04]  /*90e00*/  @P2 LOP3.LUT R13, R13, 0x800000, RZ, 0xfc, !PT ;  /* 0x008000000d0d2812 */ /* 0x000fc800078efcff */
[----:B------:R-:W-:-:S04]  /*90e10*/  LOP3.LUT R13, R13, 0xffbfffff, RZ, 0xc0, !PT ;  /* 0xffbfffff0d0d7812 */ /* 0x000fc800078ec0ff */
[----:B------:R-:W-:-:S04]  /*90e20*/  @P1 LOP3.LUT R13, R13, 0x400000, RZ, 0xfc, !PT ;  /* 0x004000000d0d1812 */ /* 0x000fc800078efcff */
[----:B------:R-:W-:-:S04]  /*90e30*/  LOP3.LUT R13, R13, 0xffdfffff, RZ, 0xc0, !PT ;  /* 0xffdfffff0d0d7812 */ /* 0x000fc800078ec0ff */
[----:B------:R-:W-:Y:S02]  /*90e40*/  @P0 LOP3.LUT R13, R13, 0x200000, RZ, 0xfc, !PT ;  /* 0x002000000d0d0812 */ /* 0x000fe400078efcff */
[----:B------:R-:W-:Y:S01]  /*90e50*/  ISETP.GE.AND P0, PT, R9, UR25, PT ;  /* 0x0000001909007c0c */ /* 0x000fe2000bf06270 */
[----:B------:R-:W-:-:S03]  /*90e60*/  ULDC.64 UR24, c[0x0][0x228] ;  /* 0x00008a0000187ab9 */ /* 0x000fc60000000a00 */
[----:B------:R-:W-:Y:S02]  /*90e70*/  ISETP.LT.AND P3, PT, R3, UR56, !P0 ;  /* 0x0000003803007c0c */ /* 0x000fe4000c761270 */
[----:B------:R-:W-:Y:S02]  /*90e80*/  ISETP.LT.AND P2, PT, R0, UR61, !P0 ;  /* 0x0000003d00007c0c */ /* 0x000fe4000c741270 */
[----:B------:R-:W-:Y:S02]  /*90e90*/  LOP3.LUT R13, R13, 0xffefffff, RZ, 0xc0, !PT ;  /* 0xffefffff0d0d7812 */ /* 0x000fe400078ec0ff */
[----:B------:R-:W-:Y:S01]  /*90ea0*/  ISETP.LT.AND P1, PT, R4, UR60, !P0 ;  /* 0x0000003c04007c0c */ /* 0x000fe2000c721270 */
[----:B------:R-:W-:Y:S01]  /*90eb0*/  VIADD R9, R12, 0x1a6 ;  /* 0x000001a60c097836 */ /* 0x000fe20000000000 */
[----:B------:R0:W-:Y:S01]  /*90ec0*/  STL.64 [R1+0x48b0], R10 ;  /* 0x0048b00a01007387 */ /* 0x0001e20000100a00 */
[----:B------:R-:W-:Y:S01]  /*90ed0*/  ULDC UR61, c[0x0][0x228] ;  /* 0x00008a00003d7ab9 */ /* 0x000fe20000000800 */
[----:B------:R-:W-:-:S03]  /*90ee0*/  ULDC UR56, c[0x0][0x228] ;  /* 0x00008a0000387ab9 */ /* 0x000fc60000000800 */
[----:B------:R-:W-:Y:S01]  /*90ef0*/  @P3 LOP3.LUT R13, R13, 0x100000, RZ, 0xfc, !PT ;  /* 0x001000000d0d3812 */ /* 0x000fe200078efcff */
[----:B------:R-:W-:-:S03]  /*90f00*/  ULDC UR60, c[0x0][0x228] ;  /* 0x00008a00003c7ab9 */ /* 0x000fc60000000800 */
[----:B------:R-:W-:Y:S02]  /*90f10*/  LOP3.LUT R13, R13, 0xfff7ffff, RZ, 0xc0, !PT ;  /* 0xfff7ffff0d0d7812 */ /* 0x000fe400078ec0ff */
[----:B------:R-:W-:Y:S01]  /*90f20*/  ISETP.LT.AND P0, PT, R29, UR57, !P0 ;  /* 0x000000391d007c0c */ /* 0x000fe2000c701270 */
[----:B0-----:R-:W2:Y:S01]  /*90f30*/  LDL.LU R10, [R1+0x220c] ;  /* 0x00220c00010a7983 */ /* 0x001ea20000300800 */
[----:B------:R-:W-:Y:S01]  /*90f40*/  ULDC UR57, c[0x0][0x228] ;  /* 0x00008a0000397ab9 */ /* 0x000fe20000000800 */
[----:B------:R-:W-:-:S04]  /*90f50*/  @P2 LOP3.LUT R13, R13, 0x80000, RZ, 0xfc, !PT ;  /* 0x000800000d0d2812 */ /* 0x000fc800078efcff */
[----:B------:R-:W-:-:S04]  /*90f60*/  LOP3.LUT R13, R13, 0xfffbffff, RZ, 0xc0, !PT ;  /* 0xfffbffff0d0d7812 */ /* 0x000fc800078ec0ff */
        /* <DEDUP_REMOVED lines=10> */
[----:B------:R-:W-:Y:S01]  /*91010*/  @P3 LOP3.LUT R13, R13, 0x10000, RZ, 0xfc, !PT ;  /* 0x000100000d0d3812 */ /* 0x000fe200078efcff */
[----:B------:R-:W-:Y:S01]  /*91020*/  ULDC UR47, c[0x0][0x228] ;  /* 0x00008a00002f7ab9 */ /* 0x000fe20000000800 */
[----:B------:R-:W-:Y:S02]  /*91030*/  ULDC UR46, c[0x0][0x228] ;  /* 0x00008a00002e7ab9 */ /* 0x000fe40000000800 */
        /* <DEDUP_REMOVED lines=15> */
[----:B------:R-:W-:Y:S01]  /*91130*/  ULDC UR52, c[0x0][0x228] ;  /* 0x00008a0000347ab9 */ /* 0x000fe20000000800 */
[----:B------:R-:W-:-:S04]  /*91140*/  ULDC UR53, c[0x0][0x228] ;  /* 0x00008a0000357ab9 */ /* 0x000fc80000000800 */
[----:B------:R-:W-:Y:S01]  /*91150*/  @P3 LOP3.LUT R13, R13, 0x1000, RZ, 0xfc, !PT ;  /* 0x000010000d0d3812 */ /* 0x000fe200078efcff */
[----:B------:R-:W-:-:S03]  /*91160*/  ULDC UR54, c[0x0][0x228] ;  /* 0x00008a0000367ab9 */ /* 0x000fc60000000800 */
        /* <DEDUP_REMOVED lines=19> */
[----:B------:R-:W-:Y:S02]  /*912a0*/  ISETP.LT.AND P0, PT, R29, UR12, !P0 ;  /* 0x0000000c1d007c0c */ /* 0x000fe4000c701270 */
        /* <DEDUP_REMOVED lines=28> */
[----:B------:R-:W-:-:S02]  /*91470*/  ISETP.LT.AND P3, PT, R3, UR6, !P0 ;  /* 0x0000000603007c0c */ /* 0x000fc4000c761270 */
[----:B------:R-:W-:Y:S01]  /*91480*/  ISETP.LT.AND P0, PT, R29, UR10, !P0 ;  /* 0x0000000a1d007c0c */ /* 0x000fe2000c701270 */
[----:B------:R-:W-:Y:S01]  /*91490*/  VIADD R8, R12, 0x1a1 ;  /* 0x000001a10c087836 */ /* 0x000fe20000000000 */
[----:B------:R-:W-:Y:S01]  /*914a0*/  ULDC UR35, c[0x0][0x228] ;  /* 0x00008a0000237ab9 */ /* 0x000fe20000000800 */
[----:B------:R-:W-:Y:S01]  /*914b0*/  ULDC UR37, c[0x0][0x228] ;  /* 0x00008a0000257ab9 */ /* 0x000fe20000000800 */
[----:B------:R-:W-:Y:S01]  /*914c0*/  ULDC UR25, c[0x0][0x228] ;  /* 0x00008a0000197ab9 */ /* 0x000fe20000000800 */
[----:B------:R-:W-:Y:S02]  /*914d0*/  ULDC UR10, c[0x0][0x228] ;  /* 0x00008a00000a7ab9 */ /* 0x000fe40000000800 */
[----:B------:R-:W-:-:S04]  /*914e0*/  @P2 LOP3.LUT R5, R5, 0x80000000, RZ, 0xfc, !PT ;  /* 0x8000000005052812 */ /* 0x000fc800078efcff */
[----:B------:R-:W-:-:S04]  /*914f0*/  LOP3.LUT R5, R5, 0xbfffffff, RZ, 0xc0, !PT ;  /* 0xbfffffff05057812 */ /* 0x000fc800078ec0ff */
[----:B------:R-:W-:-:S04]  /*91500*/  @P1 LOP3.LUT R5, R5, 0x40000000, RZ, 0xfc, !PT ;  /* 0x4000000005051812 */ /* 0x000fc800078efcff */
[----:B------:R-:W-:-:S04]  /*91510*/  LOP3.LUT R5, R5, 0xdfffffff, RZ, 0xc0, !PT ;  /* 0xdfffffff05057812 */ /* 0x000fc800078ec0ff */
[----:B------:R-:W-:Y:S02]  /*91520*/  @P0 LOP3.LUT R5, R5, 0x20000000, RZ, 0xfc, !PT ;  /* 0x2000000005050812 */ /* 0x000fe400078efcff */
[----:B------:R-:W-:Y:S02]  /*91530*/  ISETP.GE.AND P0, PT, R9, UR9, PT ;  /* 0x0000000909007c0c */ /* 0x000fe4000bf06270 */
[----:B------:R-:W-:Y:S01]  /*91540*/  @P3 LOP3.LUT R13, R13, 0x1, RZ, 0xfc, !PT ;  /* 0x000000010d0d3812 */ /* 0x000fe200078efcff */
[----:B------:R-:W-:Y:S01]  /*91550*/  ULDC.64 UR8, c[0x0][0x228] ;  /* 0x00008a0000087ab9 */ /* 0x000fe20000000a00 */
[----:B------:R-:W-:Y:S02]  /*91560*/  ISETP.LT.AND P3, PT, R3, UR29, !P0 ;  /* 0x0000001d03007c0c */ /* 0x000fe4000c761270 */
[----:B------:R-:W-:Y:S02]  /*91570*/  ISETP.LT.AND P2, PT, R0, UR28, !P0 ;  /* 0x0000001c00007c0c */ /* 0x000fe4000c741270 */
[----:B------:R-:W-:-:S02]  /*91580*/  LOP3.LUT R5, R5, 0xefffffff, RZ, 0xc0, !PT ;  /* 0xefffffff05057812 */ /* 0x000fc400078ec0ff */
[----:B------:R-:W-:Y:S01]  /*91590*/  ISETP.LT.AND P1, PT, R4, UR26, !P0 ;  /* 0x0000001a04007c0c */ /* 0x000fe2000c721270 */
[----:B------:R-:W-:-:S06]  /*915a0*/  ULDC.64 UR28, c[0x0][0x228] ;  /* 0x00008a00001c7ab9 */ /* 0x000fcc0000000a00 */
[----:B------:R-:W-:Y:S01]  /*915b0*/  @P3 LOP3.LUT R5, R5, 0x10000000, RZ, 0xfc, !PT ;  /* 0x1000000005053812 */ /* 0x000fe200078efcff */
[----:B------:R-:W-:Y:S01]  /*915c0*/  VIADD R9, R12, 0x1a0 ;  /* 0x000001a00c097836 */ /* 0x000fe20000000000 */
[----:B------:R-:W-:Y:S01]  /*915d0*/  STL [R1+0x2214], R13 ;  /* 0x0022140d01007387 */ /* 0x000fe20000100800 */
        /* <DEDUP_REMOVED lines=34> */
[----:B--2---:R-:W-:Y:S01]  /*91800*/  LOP3.LUT R10, R10, 0x7fffffff, RZ, 0xc0, !PT ;  /* 0x7fffffff0a0a7812 */ /* 0x004fe200078ec0ff */
        /* <DEDUP_REMOVED lines=17> */
[----:B------:R-:W-:Y:S01]  /*91920*/  ULDC UR11, c[0x0][0x228] ;  /* 0x00008a00000b7ab9 */ /* 0x000fe20000000800 */
[----:B------:R-:W-:-:S06]  /*91930*/  ULDC UR12, c[0x0][0x228] ;  /* 0x00008a00000c7ab9 */ /* 0x000fcc0000000800 */
        /* <DEDUP_REMOVED lines=16> */
[----:B------:R-:W-:-:S07]  /*91a40*/  ISETP.LT.AND P1, PT, R4, UR33, !P0 ;  /* 0x0000002104007c0c */ /* 0x000fce000c721270 */
[----:B------:R-:W-:Y:S01]  /*91a50*/  @P3 LOP3.LUT R5, R5, 0x1000, RZ, 0xfc, !PT ;  /* 0x0000100005053812 */ /* 0x000fe200078efcff */
[----:B------:R-:W-:-:S03]  /*91a60*/  ULDC.64 UR32, c[0x0][0x228] ;  /* 0x00008a0000207ab9 */ /* 0x000fc60000000a00 */
[----:B------:R-:W-:Y:S02]  /*91a70*/  LOP3.LUT R5, R5, 0xfffff7ff, RZ, 0xc0, !PT ;  /* 0xfffff7ff05057812 */ /* 0x000fe400078ec0ff */
[----:B------:R-:W-:Y:S01]  /*91a80*/  ISETP.LT.AND P0, PT, R29, UR40, !P0 ;  /* 0x000000281d007c0c */ /* 0x000fe2000c701270 */
[----:B------:R-:W-:Y:S01]  /*91a90*/  VIADD R9, R12, 0x19c ;  /* 0x0000019c0c097836 */ /* 0x000fe20000000000 */
[----:B------:R-:W-:Y:S01]  /*91aa0*/  ULDC.64 UR40, c[0x0][0x228] ;  /* 0x00008a0000287ab9 */ /* 0x000fe20000000a00 */
        /* <DEDUP_REMOVED lines=11> */
[----:B------:R-:W-:-:S07]  /*91b60*/  ULDC UR9, c[0x0][0x228] ;  /* 0x00008a0000097ab9 */ /* 0x000fce0000000800 */
[----:B------:R-:W-:Y:S01]  /*91b70*/  @P3 LOP3.LUT R5, R5, 0x100, RZ, 0xfc, !PT ;  /* 0x0000010005053812 */ /* 0x000fe200078efcff */
[----:B------:R-:W-:Y:S01]  /*91b80*/  ULDC.64 UR38, c[0x0][0x228] ;  /* 0x00008a0000267ab9 */ /* 0x000fe20000000a00 */
        /* <DEDUP_REMOVED lines=17> */
[----:B------:R-:W-:-:S03]  /*91ca0*/  ULDC UR20, c[0x0][0x228] ;  /* 0x00008a0000147ab9 */ /* 0x000fc60000000800 */
[----:B------:R-:W-:Y:S02]  /*91cb0*/  LOP3.LUT R5, R5, 0xfffffff7, RZ, 0xc0, !PT ;  /* 0xfffffff705057812 */ /* 0x000fe400078ec0ff */
[----:B------:R-:W-:Y:S01]  /*91cc0*/  ISETP.LT.AND P0, PT, R29, UR31, !P0 ;  /* 0x0000001f1d007c0c */ /* 0x000fe2000c701270 */
        /* <DEDUP_REMOVED lines=12> */
[----:B------:R-:W-:Y:S01]  /*91d90*/  ULDC UR61, c[0x0][0x228] ;  /* 0x00008a00003d7ab9 */ /* 0x000fe20000000800 */
[----:B------:R-:W-:Y:S01]  /*91da0*/  VIADD R8, R12, 0x199 ;  /* 0x000001990c087836 */ /* 0x000fe20000000000 */
[----:B------:R-:W-:Y:S01]  /*91db0*/  ULDC UR30, c[0x0][0x228] ;  /* 0x00008a00001e7ab9 */ /* 0x000fe20000000800 */
[----:B------:R-:W-:Y:S01]  /*91dc0*/  ULDC UR16, c[0x0][0x228] ;  /* 0x00008a0000107ab9 */ /* 0x000fe20000000800 */
[----:B------:R-:W-:Y:S02]  /*91dd0*/  ULDC UR7, c[0x0][0x228] ;  /* 0x00008a0000077ab9 */ /* 0x000fe40000000800 */
[----:B------:R-:W-:-:S04]  /*91de0*/  @P2 LOP3.LUT R10, R10, 0x80000000, RZ, 0xfc, !PT ;  /* 0x800000000a0a2812 */ /* 0x000fc800078efcff */
[----:B------:R-:W-:-:S04]  /*91df0*/  LOP3.LUT R10, R10, 0xbfffffff, RZ, 0xc0, !PT ;  /* 0xbfffffff0a0a7812 */ /* 0x000fc800078ec0ff */
[----:B------:R-:W-:-:S04]  /*91e00*/  @P1 LOP3.LUT R10, R10, 0x40000000, RZ, 0xfc, !PT ;  /* 0x400000000a0a1812 */ /* 0x000fc800078efcff */
[----:B------:R-:W-:Y:S02]  /*91e10*/  LOP3.LUT R10, R10, 0xdfffffff, RZ, 0xc0, !PT ;  /* 0xdfffffff0a0a7812 */ /* 0x000fe400078ec0ff */
[----:B------:R-:W-:Y:S02]  /*91e20*/  @P3 LOP3.LUT R5, R5, 0x1, RZ, 0xfc, !PT ;  /* 0x0000000105053812 */ /* 0x000fe400078efcff */
[----:B------:R-:W-:Y:S02]  /*91e30*/  @P0 LOP3.LUT R10, R10, 0x20000000, RZ, 0xfc, !PT ;  /* 0x200000000a0a0812 */ /* 0x000fe400078efcff */
[----:B------:R-:W-:Y:S01]  /*91e40*/  ISETP.GE.AND P0, PT, R9, UR33, PT ;  /* 0x0000002109007c0c */ /* 0x000fe2000bf06270 */
[----:B------:R0:W-:Y:S01]  /*91e50*/  STL [R1+0x2210], R5 ;  /* 0x0022100501007387 */ /* 0x0001e20000100800 */
[----:B------:R-:W-:Y:S02]  /*91e60*/  ULDC.64 UR32, c[0x0][0x228] ;  /* 0x00008a0000207ab9 */ /* 0x000fe40000000a00 */
[----:B------:R-:W-:-:S02]  /*91e70*/  ISETP.LT.AND P3, PT, R3, UR52, !P0 ;  /* 0x0000003403007c0c */ /* 0x000fc4000c761270 */
[----:B------:R-:W-:Y:S02]  /*91e80*/  ISETP.LT.AND P2, PT, R0, UR57, !P0 ;  /* 0x0000003900007c0c */ /* 0x000fe4000c741270 */
[----:B------:R-:W-:Y:S02]  /*91e90*/  LOP3.LUT R10, R10, 0xefffffff, RZ, 0xc0, !PT ;  /* 0xefffffff0a0a7812 */ /* 0x000fe400078ec0ff */
[----:B------:R-:W-:Y:S01]  /*91ea0*/  ISETP.LT.AND P1, PT, R4, UR60, !P0 ;  /* 0x0000003c04007c0c */ /* 0x000fe2000c721270 */
[----:B------:R-:W-:Y:S01]  /*91eb0*/  VIADD R9, R12, 0x198 ;  /* 0x000001980c097836 */ /* 0x000fe20000000000 */
[----:B------:R-:W-:Y:S01]  /*91ec0*/  ULDC UR57, c[0x0][0x228] ;  /* 0x00008a0000397ab9 */ /* 0x000fe20000000800 */
[----:B------:R-:W-:Y:S01]  /*91ed0*/  ULDC UR52, c[0x0][0x228] ;  /* 0x00008a0000347ab9 */ /* 0x000fe20000000800 */
[----:B0-----:R-:W2:Y:S03]  /*91ee0*/  LDL.LU R5, [R1+0x2204] ;  /* 0x0022040001057983 */ /* 0x001ea60000300800 */
        /* <DEDUP_REMOVED lines=16> */
[----:B------:R-:W-:Y:S01]  /*91ff0*/  ULDC.64 UR28, c[0x0][0x228] ;  /* 0x00008a00001c7ab9 */ /* 0x000fe20000000a00 */
        /* <DEDUP_REMOVED lines=31> */
[----:B------:R-:W-:-:S04]  /*921f0*/  ISETP.GE.AND P0, PT, R8, UR31, PT ;  /* 0x0000001f08007c0c */ /* 0x000fc8000bf06270 */
[----:B------:R-:W-:Y:S02]  /*92200*/  ISETP.LT.AND P3, PT, R3, UR40, !P0 ;  /* 0x0000002803007c0c */ /* 0x000fe4000c761270 */
[----:B------:R-:W-:Y:S02]  /*92210*/  ISETP.LT.AND P2, PT, R0, UR61, !P0 ;  /* 0x0000003d00007c0c */ /* 0x000fe4000c741270 */
[----:B------:R-:W-:Y:S02]  /*92220*/  LOP3.LUT R10, R10, 0xfffeffff, RZ, 0xc0, !PT ;  /* 0xfffeffff0a0a7812 */ /* 0x000fe400078ec0ff */
[----:B------:R-:W-:Y:S01]  /*92230*/  ISETP.LT.AND P1, PT, R4, UR58, !P0 ;  /* 0x0000003a04007c0c */ /* 0x000fe2000c721270 */
[----:B------:R-:W-:Y:S01]  /*92240*/  VIADD R8, R12, 0x195 ;  /* 0x000001950c087836 */ /* 0x000fe20000000000 */
[----:B------:R-:W-:-:S05]  /*92250*/  ULDC UR61, c[0x0][0x228] ;  /* 0x00008a00003d7ab9 */ /* 0x000fca0000000800 */
        /* <DEDUP_REMOVED lines=15> */
[----:B------:R-:W-:Y:S01]  /*92350*/  ULDC.64 UR38, c[0x0][0x228] ;  /* 0x00008a0000267ab9 */ /* 0x000fe20000000a00 */
[----:B------:R-:W-:-:S05]  /*92360*/  ULDC UR32, c[0x0][0x228] ;  /* 0x00008a0000207ab9 */ /* 0x000fca0000000800 */
[----:B------:R-:W-:Y:S01]  /*92370*/  @P3 LOP3.LUT R10, R10, 0x1000, RZ, 0xfc, !PT ;  /* 0x000010000a0a3812 */ /* 0x000fe200078efcff */
[----:B------:R-:W-:-:S03]  /*92380*/  ULDC.64 UR30, c[0x0][0x228] ;  /* 0x00008a00001e7ab9 */ /* 0x000fc60000000a00 */
[----:B------:R-:W-:Y:S02]  /*92390*/  LOP3.LUT R10, R10, 0xfffff7ff, RZ, 0xc0, !PT ;  /* 0xfffff7ff0a0a7812 */ /* 0x000fe400078ec0ff */
[----:B------:R-:W-:Y:S01]  /*923a0*/  ISETP.LT.AND P0, PT, R29, UR56, !P0 ;  /* 0x000000381d007c0c */ /* 0x000fe2000c701270 */
[----:B------:R-:W-:Y:S01]  /*923b0*/  VIADD R9, R12, 0x194 ;  /* 0x000001940c097836 */ /* 0x000fe20000000000 */
        /* <DEDUP_REMOVED lines=12> */
[----:B------:R-:W-:-:S05]  /*92480*/  ULDC.64 UR32, c[0x0][0x228] ;  /* 0x00008a0000207ab9 */ /* 0x000fca0000000a00 */
[----:B------:R-:W-:Y:S01]  /*92490*/  @P3 LOP3.LUT R10, R10, 0x100, RZ, 0xfc, !PT ;  /* 0x000001000a0a3812 */ /* 0x000fe200078efcff */
[----:B------:R-:W-:-:S03]  /*924a0*/  ULDC UR54, c[0x0][0x228] ;  /* 0x00008a0000367ab9 */ /* 0x000fc60000000800 */
        /* <DEDUP_REMOVED lines=29> */
[----:B------:R-:W-:Y:S02]  /*92680*/  ISETP.LT.AND P3, PT, R3, UR40, !P0 ;  /* 0x0000002803007c0c */ /* 0x000fe4000c761270 */
[----:B------:R-:W-:Y:S02]  /*92690*/  ISETP.LT.AND P0, PT, R29, UR32, !P0 ;  /* 0x000000201d007c0c */ /* 0x000fe4000c701270 */
[----:B--2---:R-:W-:Y:S02]  /*926a0*/  LOP3.LUT R5, R5, 0x7fffffff, RZ, 0xc0, !PT ;  /* 0x7fffffff05057812 */ /* 0x004fe400078ec0ff */
[----:B------:R-:W-:Y:S01]  /*926b0*/  LOP3.LUT R10, R10, 0xfffffffe, RZ, 0xc0, !PT ;  /* 0xfffffffe0a0a7812 */ /* 0x000fe200078ec0ff */
[----:B------:R-:W-:Y:S01]  /*926c0*/  VIADD R8, R12, 0x191 ;  /* 0x000001910c087836 */ /* 0x000fe20000000000 */
[----:B------:R-:W-:Y:S01]  /*926d0*/  ULDC.64 UR28, c[0x0][0x228] ;  /* 0x00008a00001c7ab9 */ /* 0x000fe20000000a00 */
[----:B------:R-:W-:Y:S01]  /*926e0*/  @P2 LOP3.LUT R5, R5, 0x80000000, RZ, 0xfc, !PT ;  /* 0x8000000005052812 */ /* 0x000fe200078efcff */
[----:B------:R-:W-:-:S03]  /*926f0*/  ULDC UR50, c[0x0][0x228] ;  /* 0x00008a0000327ab9 */ /* 0x000fc60000000800 */
        /* <DEDUP_REMOVED lines=51> */
[----:B------:R-:W-:Y:S01]  /*92a30*/  ULDC.64 UR26, c[0x0][0x228] ;  /* 0x00008a00001a7ab9 */ /* 0x000fe20000000a00 */
        /* <DEDUP_REMOVED lines=82> */
[----:B--2---:R-:W-:Y:S02]  /*92f60*/  LOP3.LUT R10, R10, 0x7fffffff, RZ, 0xc0, !PT ;  /* 0x7fffffff0a0a7812 */ /* 0x004fe400078ec0ff */
[----:B------:R-:W-:Y:S02]  /*92f70*/  ISETP.LT.AND P2, PT, R0, UR51, !P0 ;  /* 0x0000003300007c0c */ /* 0x000fe4000c741270 */
[----:B------:R-:W-:Y:S02]  /*92f80*/  ISETP.LT.AND P1, PT, R4, UR5, !P0 ;  /* 0x0000000504007c0c */ /* 0x000fe4000c721270 */
[----:B------:R-:W-:-:S02]  /*92f90*/  ISETP.LT.AND P3, PT, R3, UR18, !P0 ;  /* 0x0000001203007c0c */ /* 0x000fc4000c761270 */
[----:B------:R-:W-:Y:S02]  /*92fa0*/  ISETP.LT.AND P0, PT, R29, UR30, !P0 ;  /* 0x0000001e1d007c0c */ /* 0x000fe4000c701270 */
[----:B------:R-:W-:Y:S01]  /*92fb0*/  LOP3.LUT R5, R5, 0xfffffffe, RZ, 0xc0, !PT ;  /* 0xfffffffe05057812 */ /* 0x000fe200078ec0ff */
[----:B------:R-:W-:Y:S01]  /*92fc0*/  VIADD R8, R12, 0x189 ;  /* 0x000001890c087836 */ /* 0x000fe20000000000 */
[----:B------:R-:W-:Y:S01]  /*92fd0*/  ULDC UR5, c[0x0][0x228] ;  /* 0x00008a0000057ab9 */ /* 0x000fe20000000800 */
[----:B------:R-:W-:Y:S01]  /*92fe0*/  ULDC UR51, c[0x0][0x228] ;  /* 0x00008a0000337ab9 */ /* 0x000fe20000000800 */
[----:B------:R-:W-:Y:S01]  /*92ff0*/  ULDC UR18, c[0x0][0x228] ;  /* 0x00008a0000127ab9 */ /* 0x000fe20000000800 */
[----:B------:R-:W-:Y:S01]  /*93000*/  ULDC UR27, c[0x0][0x228] ;  /* 0x00008a00001b7ab9 */ /* 0x000fe20000000800 */
        /* <DEDUP_REMOVED lines=119> */
[----:B------:R-:W-:Y:S01]  /*93780*/  ULDC.64 UR38, c[0x0][0x228] ;  /* 0x00008a0000267ab9 */ /* 0x000fe20000000a00 */
[----:B------:R-:W3:Y:S02]  /*93790*/  LDL.LU R9, [R1+0x21f8] ;  /* 0x0021f80001097983 */ /* 0x000ee40000300800 */
[----:B------:R-:W-:Y:S02]  /*937a0*/  ISETP.LT.AND P3, PT, R3, UR49, !P0 ;  /* 0x0000003103007c0c */ /* 0x000fe4000c761270 */
[----:B------:R-:W-:Y:S02]  /*937b0*/  ISETP.LT.AND P2, PT, R0, UR52, !P0 ;  /* 0x0000003400007c0c */ /* 0x000fe4000c741270 */
[----:B------:R-:W-:-:S02]  /*937c0*/  LOP3.LUT R10, R10, 0xffffffef, RZ, 0xc0, !PT ;  /* 0xffffffef0a0a7812 */ /* 0x000fc400078ec0ff */
[----:B------:R-:W-:Y:S01]  /*937d0*/  ISETP.LT.AND P1, PT, R4, UR53, !P0 ;  /* 0x0000003504007c0c */ /* 0x000fe2000c721270 */
[----:B------:R-:W-:Y:S01]  /*937e0*/  ULDC UR52, c[0x0][0x228] ;  /* 0x00008a0000347ab9 */ /* 0x000fe20000000800 */
[----:B------:R-:W-:-:S05]  /*937f0*/  ULDC UR49, c[0x0][0x228] ;  /* 0x00008a0000317ab9 */ /* 0x000fca0000000800 */
        /* <DEDUP_REMOVED lines=10> */
[----:B------:R-:W-:Y:S01]  /*938a0*/  ISETP.GE.AND P0, PT, R8, UR33, PT ;  /* 0x0000002108007c0c */ /* 0x000fe2000bf06270 */
[----:B------:R-:W-:Y:S01]  /*938b0*/  VIADD R8, R12, 0x182 ;  /* 0x000001820c087836 */ /* 0x000fe20000000000 */
[----:B------:R-:W-:Y:S02]  /*938c0*/  ULDC UR33, c[0x0][0x228] ;  /* 0x00008a0000217ab9 */ /* 0x000fe40000000800 */
[----:B------:R-:W-:Y:S02]  /*938d0*/  ISETP.LT.AND P2, PT, R0, UR52, !P0 ;  /* 0x0000003400007c0c */ /* 0x000fe4000c741270 */
[----:B------:R-:W-:Y:S02]  /*938e0*/  ISETP.LT.AND P1, PT, R4, UR53, !P0 ;  /* 0x0000003504007c0c */ /* 0x000fe4000c721270 */
[----:B------:R-:W-:-:S02]  /*938f0*/  ISETP.LT.AND P3, PT, R3, UR38, !P0 ;  /* 0x0000002603007c0c */ /* 0x000fc4000c761270 */
[----:B------:R-:W-:Y:S02]  /*93900*/  ISETP.LT.AND P0, PT, R29, UR40, !P0 ;  /* 0x000000281d007c0c */ /* 0x000fe4000c701270 */
[----:B--2---:R-:W-:Y:S02]  /*93910*/  LOP3.LUT R5, R5, 0x7fffffff, RZ, 0xc0, !PT ;  /* 0x7fffffff05057812 */ /* 0x004fe400078ec0ff */
[----:B------:R-:W-:Y:S01]  /*93920*/  LOP3.LUT R10, R10, 0xfffffffe, RZ, 0xc0, !PT ;  /* 0xfffffffe0a0a7812 */ /* 0x000fe200078ec0ff */
[----:B------:R-:W-:Y:S01]  /*93930*/  ULDC UR40, c[0x0][0x228] ;  /* 0x00008a0000287ab9 */ /* 0x000fe20000000800 */
[----:B------:R-:W-:Y:S01]  /*93940*/  ULDC UR38, c[0x0][0x228] ;  /* 0x00008a0000267ab9 */ /* 0x000fe20000000800 */
[----:B------:R-:W-:Y:S01]  /*93950*/  @P2 LOP3.LUT R5, R5, 0x80000000, RZ, 0xfc, !PT ;  /* 0x8000000005052812 */ /* 0x000fe200078efcff */
[----:B------:R-:W-:Y:S01]  /*93960*/  ULDC UR53, c[0x0][0x228] ;  /* 0x00008a0000357ab9 */ /* 0x000fe20000000800 */
[----:B------:R-:W-:Y:S02]  /*93970*/  ULDC UR52, c[0x0][0x228] ;  /* 0x00008a0000347ab9 */ /* 0x000fe40000000800 */
[----:B------:R-:W-:-:S04]  /*93980*/  LOP3.LUT R5, R5, 0xbfffffff, RZ, 0xc0, !PT ;  /* 0xbfffffff05057812 */ /* 0x000fc800078ec0ff */
[----:B------:R-:W-:-:S04]  /*93990*/  @P1 LOP3.LUT R5, R5, 0x40000000, RZ, 0xfc, !PT ;  /* 0x4000000005051812 */ /* 0x000fc800078efcff */
[----:B------:R-:W-:-:S04]  /*939a0*/  LOP3.LUT R5, R5, 0xdfffffff, RZ, 0xc0, !PT ;  /* 0xdfffffff05057812 */ /* 0x000fc800078ec0ff */
[----:B------:R-:W-:Y:S02]  /*939b0*/  @P0 LOP3.LUT R5, R5, 0x20000000, RZ, 0xfc, !PT ;  /* 0x2000000005050812 */ /* 0x000fe400078efcff */
[----:B------:R-:W-:Y:S02]  /*939c0*/  ISETP.GE.AND P0, PT, R8, UR29, PT ;  /* 0x0000001d08007c0c */ /* 0x000fe4000bf06270 */
[----:B------:R-:W-:Y:S02]  /*939d0*/  @P3 LOP3.LUT R10, R10, 0x1, RZ, 0xfc, !PT ;  /* 0x000000010a0a3812 */ /* 0x000fe400078efcff */
[----:B------:R-:W-:Y:S02]  /*939e0*/  LOP3.LUT R5, R5, 0xefffffff, RZ, 0xc0, !PT ;  /* 0xefffffff05057812 */ /* 0x000fe400078ec0ff */
[----:B------:R-:W-:Y:S02]  /*939f0*/  ISETP.LT.AND P3, PT, R3, UR60, !P0 ;  /* 0x0000003c03007c0c */ /* 0x000fe4000c761270 */
[----:B------:R-:W-:-:S02]  /*93a00*/  ISETP.LT.AND P2, PT, R0, UR61, !P0 ;  /* 0x0000003d00007c0c */ /* 0x000fc4000c741270 */
[----:B------:R-:W-:Y:S01]  /*93a10*/  ISETP.LT.AND P1, PT, R4, UR57, !P0 ;  /* 0x0000003904007c0c */ /* 0x000fe2000c721270 */
[----:B------:R-:W-:Y:S01]  /*93a20*/  VIADD R8, R12, 0x181 ;  /* 0x000001810c087836 */ /* 0x000fe20000000000 */
[----:B------:R-:W-:Y:S01]  /*93a30*/  ULDC UR60, c[0x0][0x228] ;  /* 0x00008a00003c7ab9 */ /* 0x000fe20000000800 */
[----:B------:R-:W-:-:S06]  /*93a40*/  ULDC.64 UR28, c[0x0][0x228] ;  /* 0x00008a00001c7ab9 */ /* 0x000fcc0000000a00 */
[----:B------:R-:W-:Y:S01]  /*93a50*/  @P3 LOP3.LUT R5, R5, 0x10000000, RZ, 0xfc, !PT ;  /* 0x1000000005053812 */ /* 0x000fe200078efcff */
[----:B------:R-:W-:Y:S01]  /*93a60*/  ULDC UR57, c[0x0][0x228] ;  /* 0x00008a0000397ab9 */ /* 0x000fe20000000800 */
        /* <DEDUP_REMOVED lines=55> */
[----:B------:R-:W-:-:S04]  /*93de0*/  @P3 LOP3.LUT R5, R5, 0x10000, RZ, 0xfc, !PT ;  /* 0x0001000005053812 */ /* 0x000fc800078efcff */
        /* <DEDUP_REMOVED lines=49> */
[----:B---3--:R-:W-:Y:S01]  /*94100*/  LOP3.LUT R9, R9, 0x7fffffff, RZ, 0xc0, !PT ;  /* 0x7fffffff09097812 */ /* 0x008fe200078ec0ff */
[----:B------:R-:W-:-:S06]  /*94110*/  ULDC UR29, c[0x0][0x228] ;  /* 0x00008a00001d7ab9 */ /* 0x000fcc0000000800 */
[----:B------:R-:W-:Y:S01]  /*94120*/  @P3 LOP3.LUT R5, R5, 0x10, RZ, 0xfc, !PT ;  /* 0x0000001005053812 */ /* 0x000fe200078efcff */
[----:B------:R-:W-:-:S03]  /*94130*/  ULDC.64 UR10, c[0x0][0x228] ;  /* 0x00008a00000a7ab9 */ /* 0x000fc60000000a00 */
        /* <DEDUP_REMOVED lines=8> */
[----:B------:R-:W-:Y:S01]  /*941c0*/  VIADD R8, R12, 0x17a ;  /* 0x0000017a0c087836 */ /* 0x000fe20000000000 */
[----:B------:R-:W-:Y:S02]  /*941d0*/  ULDC.64 UR14, c[0x0][0x228] ;  /* 0x00008a00000e7ab9 */ /* 0x000fe40000000a00 */
[----:B------:R-:W-:Y:S02]  /*941e0*/  ISETP.LT.AND P2, PT, R0, UR5, !P0 ;  /* 0x0000000500007c0c */ /* 0x000fe4000c741270 */
[----:B------:R-:W-:Y:S02]  /*941f0*/  ISETP.LT.AND P1, PT, R4, UR8, !P0 ;  /* 0x0000000804007c0c */ /* 0x000fe4000c721270 */
[----:B------:R-:W-:-:S02]  /*94200*/  ISETP.LT.AND P3, PT, R3, UR10, !P0 ;  /* 0x0000000a03007c0c */ /* 0x000fc4000c761270 */
[----:B------:R-:W-:Y:S02]  /*94210*/  ISETP.LT.AND P0, PT, R29, UR6, !P0 ;  /* 0x000000061d007c0c */ /* 0x000fe4000c701270 */
[----:B------:R-:W-:Y:S01]  /*94220*/  LOP3.LUT R5, R5, 0xfffffffe, RZ, 0xc0, !PT ;  /* 0xfffffffe05057812 */ /* 0x000fe200078ec0ff */
[----:B------:R-:W-:Y:S01]  /*94230*/  ULDC.64 UR8, c[0x0][0x228] ;  /* 0x00008a0000087ab9 */ /* 0x000fe20000000a00 */
[----:B------:R-:W-:-:S03]  /*94240*/  ULDC UR5, c[0x0][0x228] ;  /* 0x00008a0000057ab9 */ /* 0x000fc60000000800 */
        /* <DEDUP_REMOVED lines=8> */
[----:B------:R-:W-:Y:S02]  /*942d0*/  LOP3.LUT R9, R9, 0xefffffff, RZ, 0xc0, !PT ;  /* 0xefffffff09097812 */ /* 0x000fe400078ec0ff */
[----:B------:R-:W-:-:S02]  /*942e0*/  ISETP.LT.AND P3, PT, R3, UR8, !P0 ;  /* 0x0000000803007c0c */ /* 0x000fc4000c761270 */
[----:B------:R-:W-:Y:S02]  /*942f0*/  ISETP.LT.AND P2, PT, R0, UR51, !P0 ;  /* 0x0000003300007c0c */ /* 0x000fe4000c741270 */
[----:B------:R-:W-:Y:S01]  /*94300*/  ISETP.LT.AND P1, PT, R4, UR50, !P0 ;  /* 0x0000003204007c0c */ /* 0x000fe2000c721270 */
[----:B------:R-:W-:Y:S01]  /*94310*/  VIADD R8, R12, 0x179 ;  /* 0x000001790c087836 */ /* 0x000fe20000000000 */
[----:B------:R-:W-:Y:S01]  /*94320*/  ULDC.64 UR10, c[0x0][0x228] ;  /* 0x00008a00000a7ab9 */ /* 0x000fe20000000a00 */
[----:B0-----:R-:W2:Y:S06]  /*94330*/  LDL.LU R5, [R1+0x21f4] ;  /* 0x0021f40001057983 */ /* 0x001eac0000300800 */
[----:B------:R-:W-:Y:S01]  /*94340*/  @P3 LOP3.LUT R9, R9, 0x10000000, RZ, 0xfc, !PT ;  /* 0x1000000009093812 */ /* 0x000fe200078efcff */
[----:B------:R-:W-:Y:S01]  /*94350*/  ULDC UR51, c[0x0][0x228] ;  /* 0x00008a0000337ab9 */ /* 0x000fe20000000800 */
[----:B------:R-:W-:-:S02]  /*94360*/  ULDC UR50, c[0x0][0x228] ;  /* 0x00008a0000327ab9 */ /* 0x000fc40000000800 */
        /* <DEDUP_REMOVED lines=144> */
[----:B------:R-:W-:Y:S01]  /*94c70*/  ULDC UR24, c[0x0][0x228] ;  /* 0x00008a0000187ab9 */ /* 0x000fe20000000800 */
[----:B------:R-:W-:Y:S01]  /*94c80*/  ULDC UR17, c[0x0][0x228] ;  /* 0x00008a0000117ab9 */ /* 0x000fe20000000800 */
[----:B0-----:R-:W2:Y:S05]  /*94c90*/  LDL.LU R9, [R1+0x21f0] ;  /* 0x0021f00001097983 */ /* 0x001eaa0000300800 */
[----:B------:R-:W-:Y:S01]  /*94ca0*/  @P3 LOP3.LUT R5, R5, 0x10000000, RZ, 0xfc, !PT ;  /* 0x1000000005053812 */ /* 0x000fe200078efcff */
[----:B------:R-:W-:Y:S01]  /*94cb0*/  ULDC UR52, c[0x0][0x228] ;  /* 0x00008a0000347ab9 */ /* 0x000fe20000000800 */
[----:B------:R-:W-:-:S02]  /*94cc0*/  ULDC UR53, c[0x0][0x228] ;  /* 0x00008a0000357ab9 */ /* 0x000fc40000000800 */
        /* <DEDUP_REMOVED lines=17> */
[----:B------:R-:W-:-:S03]  /*94de0*/  ULDC.64 UR28, c[0x0][0x228] ;  /* 0x00008a00001c7ab9 */ /* 0x000fc60000000a00 */
        /* <DEDUP_REMOVED lines=126> */
[----:B------:R-:W-:-:S02]  /*955d0*/  @P3 LOP3.LUT R9, R9, 0x10000000, RZ, 0xfc, !PT ;  /* 0x1000000009093812 */ /* 0x000fc400078efcff */
[----:B------:R-:W-:Y:S01]  /*955e0*/  ISETP.LT.AND P0, PT, R29, UR48, !P0 ;  /* 0x000000301d007c0c */ /* 0x000fe2000c701270 */
[----:B------:R-:W-:Y:S01]  /*955f0*/  ULDC UR52, c[0x0][0x228] ;  /* 0x00008a0000347ab9 */ /* 0x000fe20000000800 */
[----:B------:R-:W-:Y:S01]  /*95600*/  ULDC UR53, c[0x0][0x228] ;  /* 0x00008a0000357ab9 */ /* 0x000fe20000000800 */
[----:B------:R-:W-:Y:S01]  /*95610*/  LOP3.LUT R9, R9, 0xf7ffffff, RZ, 0xc0, !PT ;  /* 0xf7ffffff09097812 */ /* 0x000fe200078ec0ff */
[----:B------:R-:W-:Y:S01]  /*95620*/  ULDC UR48, c[0x0][0x228] ;  /* 0x00008a0000307ab9 */ /* 0x000fe20000000800 */
[----:B------:R-:W3:Y:S02]  /*95630*/  LDL.LU R10, [R1+0x21e8] ;  /* 0x0021e800010a7983 */ /* 0x000ee40000300800 */
        /* <DEDUP_REMOVED lines=121> */
[----:B------:R-:W-:Y:S02]  /*95dd0*/  ULDC.64 UR8, c[0x0][0x228] ;  /* 0x00008a0000087ab9 */ /* 0x000fe40000000a00 */
[----:B------:R-:W-:-:S04]  /*95de0*/  @P2 LOP3.LUT R5, R5, 0x80000000, RZ, 0xfc, !PT ;  /* 0x8000000005052812 */ /* 0x000fc800078efcff */
        /* <DEDUP_REMOVED lines=11> */
[----:B------:R-:W-:-:S07]  /*95ea0*/  ULDC.64 UR6, c[0x0][0x228] ;  /* 0x00008a0000067ab9 */ /* 0x000fce0000000a00 */
[----:B------:R-:W-:Y:S01]  /*95eb0*/  @P3 LOP3.LUT R5, R5, 0x10000000, RZ, 0xfc, !PT ;  /* 0x1000000005053812 */ /* 0x000fe200078efcff */
[----:B------:R-:W-:Y:S01]  /*95ec0*/  ULDC.64 UR10, c[0x0][0x228] ;  /* 0x00008a00000a7ab9 */ /* 0x000fe20000000a00 */
[----:B---3--:R-:W-:Y:S01]  /*95ed0*/  LOP3.LUT R10, R10, 0x7fffffff, RZ, 0xc0, !PT ;  /* 0x7fffffff0a0a7812 */ /* 0x008fe200078ec0ff */
[----:B------:R0:W-:Y:S01]  /*95ee0*/  STL [R1+0x21f0], R9 ;  /* 0x0021f00901007387 */ /* 0x0001e20000100800 */
[----:B------:R-:W-:Y:S02]  /*95ef0*/  LOP3.LUT R5, R5, 0xf7ffffff, RZ, 0xc0, !PT ;  /* 0xf7ffffff05057812 */ /* 0x000fe400078ec0ff */
[----:B------:R-:W-:Y:S01]  /*95f00*/  ISETP.LT.AND P0, PT, R29, UR13, !P0 ;  /* 0x0000000d1d007c0c */ /* 0x000fe2000c701270 */
[----:B------:R-:W-:Y:S01]  /*95f10*/  ULDC UR13, c[0x0][0x228] ;  /* 0x00008a00000d7ab9 */ /* 0x000fe20000000800 */
        /* <DEDUP_REMOVED lines=11> */
[C---:B------:R-:W-:Y:S01]  /*95fd0*/  VIADD R8, R12.reuse, 0x160 ;  /* 0x000001600c087836 */ /* 0x040fe20000000000 */
[----:B------:R-:W-:Y:S01]  /*95fe0*/  ULDC.64 UR8, c[0x0][0x228] ;  /* 0x00008a0000087ab9 */ /* 0x000fe20000000a00 */
[----:B0-----:R-:W-:Y:S01]  /*95ff0*/  VIADD R9, R12, 0x159 ;  /* 0x000001590c097836 */ /* 0x001fe20000000000 */
[----:B------:R-:W-:-:S05]  /*96000*/  ULDC UR6, c[0x0][0x228] ;  /* 0x00008a0000067ab9 */ /* 0x000fca0000000800 */
        /* <DEDUP_REMOVED lines=106> */
[----:B------:R-:W-:Y:S01]  /*966b0*/  LOP3.LUT R5, R5, 0xfffffffe, RZ, 0xc0, !PT ;  /* 0xfffffffe05057812 */ /* 0x000fe200078ec0ff */
        /* <DEDUP_REMOVED lines=32> */
[----:B------:R-:W-:Y:S01]  /*968c0*/  ULDC UR27, c[0x0][0x228] ;  /* 0x00008a00001b7ab9 */ /* 0x000fe20000000800 */
[----:B------:R-:W3:Y:S02]  /*968d0*/  LDL.LU R9, [R1+0x21e0] ;  /* 0x0021e00001097983 */ /* 0x000ee40000300800 */
[----:B------:R-:W-:Y:S02]  /*968e0*/  ISETP.LT.AND P3, PT, R4, UR30, !P0 ;  /* 0x0000001e04007c0c */ /* 0x000fe4000c761270 */
[----:B------:R-:W-:Y:S02]  /*968f0*/  ISETP.LT.AND P2, PT, R3, UR47, !P0 ;  /* 0x0000002f03007c0c */ /* 0x000fe4000c741270 */
[----:B------:R-:W-:-:S02]  /*96900*/  LOP3.LUT R10, R10, 0xffbfffff, RZ, 0xc0, !PT ;  /* 0xffbfffff0a0a7812 */ /* 0x000fc400078ec0ff */
[----:B------:R-:W-:Y:S01]  /*96910*/  ISETP.LT.AND P1, PT, R0, UR46, !P0 ;  /* 0x0000002e00007c0c */ /* 0x000fe2000c721270 */
        /* <DEDUP_REMOVED lines=115> */
[----:B------:R-:W-:-:S04]  /*97050*/  LOP3.LUT R5, R5, 0xdfffffff, RZ, 0xc0, !PT ;  /* 0xdfffffff05057812 */ /* 0x000fc800078ec0ff */
[----:B------:R-:W-:Y:S02]  /*97060*/  @P0 LOP3.LUT R5, R5, 0x20000000, RZ, 0xfc, !PT ;  /* 0x2000000005050812 */ /* 0x000fe400078efcff */
[----:B------:R-:W-:Y:S02]  /*97070*/  ISETP.GE.AND P0, PT, R8, UR33, PT ;  /* 0x0000002108007c0c */ /* 0x000fe4000bf06270 */
[----:B------:R-:W-:Y:S02]  /*97080*/  @P3 LOP3.LUT R10, R10, 0x1, RZ, 0xfc, !PT ;  /* 0x000000010a0a3812 */ /* 0x000fe400078efcff */
[----:B------:R-:W-:Y:S02]  /*97090*/  ISETP.LT.AND P3, PT, R3, UR38, !P0 ;  /* 0x0000002603007c0c */ /* 0x000fe4000c761270 */
[----:B------:R-:W-:Y:S02]  /*970a0*/  ISETP.LT.AND P2, PT, R0, UR32, !P0 ;  /* 0x0000002000007c0c */ /* 0x000fe4000c741270 */
[----:B------:R-:W-:-:S02]  /*970b0*/  LOP3.LUT R5, R5, 0xefffffff, RZ, 0xc0, !PT ;  /* 0xefffffff05057812 */ /* 0x000fc400078ec0ff */
[----:B------:R-:W-:Y:S01]  /*970c0*/  ISETP.LT.AND P1, PT, R4, UR44, !P0 ;  /* 0x0000002c04007c0c */ /* 0x000fe2000c721270 */
[----:B------:R-:W-:Y:S01]  /*970d0*/  VIADD R8, R12, 0x151 ;  /* 0x000001510c087836 */ /* 0x000fe20000000000 */
[----:B------:R-:W-:-:S05]  /*970e0*/  ULDC.64 UR32, c[0x0][0x228] ;  /* 0x00008a0000207ab9 */ /* 0x000fca0000000a00 */
        /* <DEDUP_REMOVED lines=19> */
[----:B---3--:R-:W-:Y:S01]  /*97220*/  LOP3.LUT R9, R9, 0x7fffffff, RZ, 0xc0, !PT ;  /* 0x7fffffff09097812 */ /* 0x008fe200078ec0ff */
[----:B------:R-:W-:Y:S01]  /*97230*/  STL [R1+0x21e8], R10 ;  /* 0x0021e80a01007387 */ /* 0x000fe20000100800 */
        /* <DEDUP_REMOVED lines=122> */
[----:B------:R-:W-:Y:S01]  /*979e0*/  ULDC UR10, c[0x0][0x228] ;  /* 0x00008a00000a7ab9 */ /* 0x000fe20000000800 */
[----:B0-----:R-:W2:Y:S05]  /*979f0*/  LDL.LU R5, [R1+0x21dc] ;  /* 0x0021dc0001057983 */ /* 0x001eaa0000300800 */
        /* <DEDUP_REMOVED lines=130> */
[----:B------:R-:W-:Y:S01]  /*98220*/  ULDC.64 UR30, c[0x0][0x228] ;  /* 0x00008a00001e7ab9 */ /* 0x000fe20000000a00 */
[----:B------:R-:W-:Y:S01]  /*98230*/  ULDC UR28, c[0x0][0x228] ;  /* 0x00008a00001c7ab9 */ /* 0x000fe20000000800 */
[----:B------:R-:W-:Y:S01]  /*98240*/  @P2 LOP3.LUT R5, R5, 0x80000000, RZ, 0xfc, !PT ;  /* 0x8000000005052812 */ /* 0x000fe200078efcff */
[----:B------:R-:W-:Y:S01]  /*98250*/  ULDC UR50, c[0x0][0x228] ;  /* 0x00008a0000327ab9 */ /* 0x000fe20000000800 */
[----:B------:R-:W-:Y:S02]  /*98260*/  ULDC UR51, c[0x0][0x228] ;  /* 0x00008a0000337ab9 */ /* 0x000fe40000000800 */
        /* <DEDUP_REMOVED lines=13> */
[----:B0-----:R-:W2:Y:S06]  /*98340*/  LDL.LU R9, [R1+0x21d8] ;  /* 0x0021d80001097983 */ /* 0x001eac0000300800 */
        /* <DEDUP_REMOVED lines=269> */
[----:B------:R-:W-:Y:S01]  /*99420*/  ULDC.64 UR24, c[0x0][0x228] ;  /* 0x00008a0000187ab9 */ /* 0x000fe20000000a00 */
        /* <DEDUP_REMOVED lines=13> */
[----:B------:R-:W-:Y:S01]  /*99500*/  STL [R1+0x21d8], R9 ;  /* 0x0021d80901007387 */ /* 0x000fe20000100800 */
[----:B------:R-:W-:Y:S01]  /*99510*/  ULDC UR11, c[0x0][0x228] ;  /* 0x00008a00000b7ab9 */ /* 0x000fe20000000800 */
[----:B------:R-:W-:-:S05]  /*99520*/  ULDC UR14, c[0x0][0x228] ;  /* 0x00008a00000e7ab9 */ /* 0x000fca0000000800 */
[----:B------:R-:W-:Y:S01]  /*99530*/  @P3 LOP3.LUT R5, R5, 0x10000000, RZ, 0xfc, !PT ;  /* 0x1000000005053812 */ /* 0x000fe200078efcff */
[----:B------:R-:W-:Y:S01]  /*99540*/  ULDC.64 UR16, c[0x0][0x228] ;  /* 0x00008a0000107ab9 */ /* 0x000fe20000000a00 */
[----:B------:R-:W-:Y:S02]  /*99550*/  ULDC.64 UR18, c[0x0][0x228] ;  /* 0x00008a0000127ab9 */ /* 0x000fe40000000a00 */
        /* <DEDUP_REMOVED lines=16> */
[----:B------:R-:W-:Y:S02]  /*99660*/  ULDC.64 UR20, c[0x0][0x228] ;  /* 0x00008a0000147ab9 */ /* 0x000fe40000000a00 */
        /* <DEDUP_REMOVED lines=48> */
[----:B------:R-:W-:Y:S01]  /*99970*/  IMAD.MOV.U32 R8, RZ, RZ, R12 ;  /* 0x000000ffff087224 */ /* 0x000fe200078e000c */
[----:B------:R-:W-:-:S07]  /*99980*/  ULDC.64 UR16, c[0x0][0x228] ;  /* 0x00008a0000107ab9 */ /* 0x000fce0000000a00 */
[----:B------:R-:W-:Y:S01]  /*99990*/  @P3 LOP3.LUT R5, R5, 0x1000, RZ, 0xfc, !PT ;  /* 0x0000100005053812 */ /* 0x000fe200078efcff */
[----:B------:R-:W-:-:S03]  /*999a0*/  ULDC UR51, c[0x0][0x228] ;  /* 0x00008a0000337ab9 */ /* 0x000fc60000000800 */
[----:B------:R-:W-:Y:S02]  /*999b0*/  LOP3.LUT R5, R5, 0xfffff7ff, RZ, 0xc0, !PT ;  /* 0xfffff7ff05057812 */ /* 0x000fe400078ec0ff */
[----:B------:R-:W-:Y:S01]  /*999c0*/  ISETP.LT.AND P0, PT, R29, UR43, !P0 ;  /* 0x0000002b1d007c0c */ /* 0x000fe2000c701270 */
[C---:B------:R-:W-:Y:S02]  /*999d0*/  VIADD R25, R8.reuse, 0x12d ;  /* 0x0000012d08197836 */ /* 0x040fe40000000000 */
[C---:B------:R-:W-:Y:S01]  /*999e0*/  VIADD R24, R8.reuse, 0x12c ;  /* 0x0000012c08187836 */ /* 0x040fe20000000000 */
[----:B------:R-:W-:Y:S01]  /*999f0*/  @P2 LOP3.LUT R5, R5, 0x800, RZ, 0xfc, !PT ;  /* 0x0000080005052812 */ /* 0x000fe200078efcff */
[----:B------:R-:W-:Y:S01]  /*99a00*/  VIADD R23, R8, 0x12b ;  /* 0x0000012b08177836 */ /* 0x000fe20000000000 */
[----:B------:R-:W-:Y:S02]  /*99a10*/  ULDC.64 UR42, c[0x0][0x228] ;  /* 0x00008a00002a7ab9 */ /* 0x000fe40000000a00 */
[----:B------:R-:W-:-:S04]  /*99a20*/  LOP3.LUT R5, R5, 0xfffffbff, RZ, 0xc0, !PT ;  /* 0xfffffbff05057812 */ /* 0x000fc800078ec0ff */
[----:B------:R-:W-:-:S04]  /*99a30*/  @P1 LOP3.LUT R5, R5, 0x400, RZ, 0xfc, !PT ;  /* 0x0000040005051812 */ /* 0x000fc800078efcff */
[----:B------:R-:W-:-:S04]  /*99a40*/  LOP3.LUT R5, R5, 0xfffffdff, RZ, 0xc0, !PT ;  /* 0xfffffdff05057812 */ /* 0x000fc800078ec0ff */
[----:B------:R-:W-:Y:S02]  /*99a50*/  @P0 LOP3.LUT R5, R5, 0x200, RZ, 0xfc, !PT ;  /* 0x0000020005050812 */ /* 0x000fe400078efcff */
[----:B------:R-:W-:Y:S01]  /*99a60*/  ISETP.GE.AND P0, PT, R25, UR19, PT ;  /* 0x0000001319007c0c */ /* 0x000fe2000bf06270 */
[C---:B------:R-:W-:Y:S02]  /*99a70*/  VIADD R22, R8.reuse, 0x12a ;  /* 0x0000012a08167836 */ /* 0x040fe40000000000 */
[----:B------:R-:W-:Y:S01]  /*99a80*/  VIADD R21, R8, 0x129 ;  /* 0x0000012908157836 */ /* 0x000fe20000000000 */
[----:B------:R-:W-:Y:S02]  /*99a90*/  LOP3.LUT R5, R5, 0xfffffeff, RZ, 0xc0, !PT ;  /* 0xfffffeff05057812 */ /* 0x000fe400078ec0ff */
[----:B------:R-:W-:Y:S02]  /*99aa0*/  ISETP.LT.AND P3, PT, R3, UR28, !P0 ;  /* 0x0000001c03007c0c */ /* 0x000fe4000c761270 */
[----:B------:R-:W-:-:S02]  /*99ab0*/  ISETP.LT.AND P2, PT, R0, UR32, !P0 ;  /* 0x0000002000007c0c */ /* 0x000fc4000c741270 */
[----:B------:R-:W-:Y:S01]  /*99ac0*/  ISETP.LT.AND P1, PT, R4, UR48, !P0 ;  /* 0x0000003004007c0c */ /* 0x000fe2000c721270 */
[----:B------:R-:W-:-:S08]  /*99ad0*/  ULDC.64 UR18, c[0x0][0x228] ;  /* 0x00008a0000127ab9 */ /* 0x000fd00000000a00 */
[----:B------:R-:W-:Y:S01]  /*99ae0*/  @P3 LOP3.LUT R5, R5, 0x100, RZ, 0xfc, !PT ;  /* 0x0000010005053812 */ /* 0x000fe200078efcff */
[----:B------:R-:W-:Y:S01]  /*99af0*/  ULDC.64 UR32, c[0x0][0x228] ;  /* 0x00008a0000207ab9 */ /* 0x000fe20000000a00 */
[----:B------:R-:W-:Y:S01]  /*99b00*/  VIADD R20, R8, 0x128 ;  /* 0x0000012808147836 */ /* 0x000fe20000000000 */
[----:B------:R-:W-:Y:S01]  /*99b10*/  ULDC UR48, c[0x0][0x228] ;  /* 0x00008a0000307ab9 */ /* 0x000fe20000000800 */
        /* <DEDUP_REMOVED lines=9> */
[----:B------:R-:W-:Y:S02]  /*99bb0*/  IMAD.MOV.U32 R24, RZ, RZ, R29 ;  /* 0x000000ffff187224 */ /* 0x000fe400078e001d */
[----:B------:R-:W-:Y:S01]  /*99bc0*/  VIADD R19, R8, 0x127 ;  /* 0x0000012708137836 */ /* 0x000fe20000000000 */
[----:B------:R-:W2:Y:S01]  /*99bd0*/  LDL.LU R29, [R1+0x21d0] ;  /* 0x0021d000011d7983 */ /* 0x000ea20000300800 */
[----:B------:R-:W-:Y:S02]  /*99be0*/  ISETP.LT.AND P3, PT, R3, UR32, !P0 ;  /* 0x0000002003007c0c */ /* 0x000fe4000c761270 */
[----:B------:R-:W-:Y:S02]  /*99bf0*/  ISETP.LT.AND P2, PT, R0, UR39, !P0 ;  /* 0x0000002700007c0c */ /* 0x000fe4000c741270 */
[----:B------:R-:W-:-:S02]  /*99c00*/  LOP3.LUT R5, R5, 0xffffffef, RZ, 0xc0, !PT ;  /* 0xffffffef05057812 */ /* 0x000fc400078ec0ff */
[----:B------:R-:W-:Y:S01]  /*99c10*/  ISETP.LT.AND P1, PT, R4, UR38, !P0 ;  /* 0x0000002604007c0c */ /* 0x000fe2000c721270 */
[----:B------:R-:W-:Y:S01]  /*99c20*/  ULDC UR39, c[0x0][0x228] ;  /* 0x00008a0000277ab9 */ /* 0x000fe20000000800 */
        /* <DEDUP_REMOVED lines=16> */
[----:B------:R-:W-:Y:S02]  /*99d30*/  ISETP.LT.AND P1, PT, R4, UR41, !P0 ;  /* 0x0000002904007c0c */ /* 0x000fe4000c721270 */
[----:B------:R-:W-:Y:S01]  /*99d40*/  ISETP.LT.AND P0, PT, R24, UR49, !P0 ;  /* 0x0000003118007c0c */ /* 0x000fe2000c701270 */
[----:B------:R-:W-:Y:S01]  /*99d50*/  ULDC UR38, c[0x0][0x228] ;  /* 0x00008a0000267ab9 */ /* 0x000fe20000000800 */
[----:B------:R-:W-:Y:S01]  /*99d60*/  ULDC UR41, c[0x0][0x228] ;  /* 0x00008a0000297ab9 */ /* 0x000fe20000000800 */
[----:B------:R-:W-:-:S02]  /*99d70*/  ULDC UR49, c[0x0][0x228] ;  /* 0x00008a0000317ab9 */ /* 0x000fc40000000800 */
[----:B------:R-:W-:-:S05]  /*99d80*/  @P3 LOP3.LUT R5, R5, 0x1, RZ, 0xfc, !PT ;  /* 0x0000000105053812 */ /* 0x000fca00078efcff */
[----:B------:R0:W-:Y:S04]  /*99d90*/  STL [R1+0x21d4], R5 ;  /* 0x0021d40501007387 */ /* 0x0001e80000100800 */
[----:B0-----:R-:W3:Y:S04]  /*99da0*/  LDL.LU R5, [R1+0x5394] ;  /* 0x0053940001057983 */ /* 0x001ee80000300800 */
[----:B------:R-:W4:Y:S01]  /*99db0*/  LDL.LU R23, [R1+0x2208] ;  /* 0x0022080001177983 */ /* 0x000f220000300800 */
[----:B------:R-:W-:Y:S01]  /*99dc0*/  VIADD R18, R8, 0x126 ;  /* 0x0000012608127836 */ /* 0x000fe20000000000 */
[----:B--2---:R-:W-:-:S04]  /*99dd0*/  LOP3.LUT R29, R29, 0x7fffffff, RZ, 0xc0, !PT ;  /* 0x7fffffff1d1d7812 */ /* 0x004fc800078ec0ff */
        /* <DEDUP_REMOVED lines=8> */
[----:B------:R-:W-:Y:S02]  /*99e60*/  LOP3.LUT R29, R29, 0xefffffff, RZ, 0xc0, !PT ;  /* 0xefffffff1d1d7812 */ /* 0x000fe400078ec0ff */
[----:B------:R-:W-:Y:S02]  /*99e70*/  ISETP.LT.AND P3, PT, R3, UR46, !P0 ;  /* 0x0000002e03007c0c */ /* 0x000fe4000c761270 */
[----:B------:R-:W-:-:S02]  /*99e80*/  ISETP.LT.AND P2, PT, R0, UR39, !P0 ;  /* 0x0000002700007c0c */ /* 0x000fc4000c741270 */
[----:B------:R-:W-:Y:S01]  /*99e90*/  ISETP.LT.AND P1, PT, R22, UR38, !P0 ;  /* 0x0000002616007c0c */ /* 0x000fe2000c721270 */
[----:B------:R-:W-:Y:S01]  /*99ea0*/  ULDC UR46, c[0x0][0x228] ;  /* 0x00008a00002e7ab9 */ /* 0x000fe20000000800 */
[----:B------:R-:W-:Y:S01]  /*99eb0*/  ULDC.64 UR28, c[0x0][0x228] ;  /* 0x00008a00001c7ab9 */ /* 0x000fe20000000a00 */
[C---:B------:R-:W-:Y:S02]  /*99ec0*/  VIADD R16, R8.reuse, 0x124 ;  /* 0x0000012408107836 */ /* 0x040fe40000000000 */
[C---:B------:R-:W-:Y:S02]  /*99ed0*/  VIADD R15, R8.reuse, 0x123 ;  /* 0x00000123080f7836 */ /* 0x040fe40000000000 */
[C---:B------:R-:W-:Y:S02]  /*99ee0*/  VIADD R14, R8.reuse, 0x122 ;  /* 0x00000122080e7836 */ /* 0x040fe40000000000 */
[C---:B------:R-:W-:Y:S02]  /*99ef0*/  VIADD R13, R8.reuse, 0x121 ;  /* 0x00000121080d7836 */ /* 0x040fe40000000000 */
[----:B------:R-:W-:-:S02]  /*99f00*/  VIADD R12, R8, 0x120 ;  /* 0x00000120080c7836 */ /* 0x000fc40000000000 */
[C---:B------:R-:W-:Y:S02]  /*99f10*/  VIADD R11, R8.reuse, 0x11f ;  /* 0x0000011f080b7836 */ /* 0x040fe40000000000 */
[C---:B------:R-:W-:Y:S02]  /*99f20*/  VIADD R10, R8.reuse, 0x11e ;  /* 0x0000011e080a7836 */ /* 0x040fe40000000000 */
[C---:B------:R-:W-:Y:S01]  /*99f30*/  VIADD R9, R8.reuse, 0x11d ;  /* 0x0000011d08097836 */ /* 0x040fe20000000000 */
[----:B------:R-:W-:Y:S01]  /*99f40*/  @P3 LOP3.LUT R29, R29, 0x10000000, RZ, 0xfc, !PT ;  /* 0x100000001d1d3812 */ /* 0x000fe200078efcff */
[----:B------:R-:W-:Y:S01]  /*99f50*/  ULDC UR38, c[0x0][0x228] ;  /* 0x00008a0000267ab9 */ /* 0x000fe20000000800 */
[----:B------:R-:W-:Y:S01]  /*99f60*/  VIADD R26, R8, 0x1ac ;  /* 0x000001ac081a7836 */ /* 0x000fe20000000000 */
[----:B------:R-:W2:Y:S01]  /*99f70*/  LDL.LU R4, [R1+0x5390] ;  /* 0x0053900001047983 */ /* 0x000ea20000300800 */
        /* <DEDUP_REMOVED lines=9> */
[----:B------:R-:W-:Y:S01]  /*9a010*/  IMAD.MOV.U32 R21, RZ, RZ, R0 ;  /* 0x000000ffff157224 */ /* 0x000fe200078e0000 */
[----:B------:R-:W-:Y:S01]  /*9a020*/  ULDC.64 UR32, c[0x0][0x228] ;  /* 0x00008a0000207ab9 */ /* 0x000fe20000000a00 */
[----:B------:R-:W-:Y:S02]  /*9a030*/  LOP3.LUT R29, R29, 0xfeffffff, RZ, 0xc0, !PT ;  /* 0xfeffffff1d1d7812 */ /* 0x000fe400078ec0ff */
[----:B------:R-:W-:Y:S02]  /*9a040*/  ISETP.LT.AND P3, PT, R3, UR18, !P0 ;  /* 0x0000001203007c0c */ /* 0x000fe4000c761270 */
[----:B------:R-:W-:Y:S02]  /*9a050*/  ISETP.LT.AND P1, PT, R22, UR41, !P0 ;  /* 0x0000002916007c0c */ /* 0x000fe4000c721270 */
[----:B------:R-:W-:Y:S01]  /*9a060*/  ISETP.LT.AND P2, PT, R21, UR38, !P0 ;  /* 0x0000002615007c0c */ /* 0x000fe2000c741270 */
[----:B------:R-:W-:Y:S01]  /*9a070*/  ULDC UR18, c[0x0][0x228] ;  /* 0x00008a0000127ab9 */ /* 0x000fe20000000800 */
[----:B------:R-:W2:Y:S07]  /*9a080*/  LDL.LU R0, [R1+0x538c] ;  /* 0x00538c0001007983 */ /* 0x000eae0000300800 */
[----:B------:R-:W-:-:S02]  /*9a090*/  @P3 LOP3.LUT R29, R29, 0x1000000, RZ, 0xfc, !PT ;  /* 0x010000001d1d3812 */ /* 0x000fc400078efcff */
[----:B----4-:R-:W-:Y:S01]  /*9a0a0*/  LOP3.LUT R23, R23, 0x7fffffff, RZ, 0xc0, !PT ;  /* 0x7fffffff17177812 */ /* 0x010fe200078ec0ff */
[----:B------:R-:W-:Y:S01]  /*9a0b0*/  ULDC.64 UR38, c[0x0][0x228] ;  /* 0x00008a0000267ab9 */ /* 0x000fe20000000a00 */
        /* <DEDUP_REMOVED lines=14> */
[----:B------:R-:W-:-:S02]  /*9a1a0*/  ISETP.LT.AND P3, PT, R20, UR20, !P0 ;  /* 0x0000001414007c0c */ /* 0x000fc4000c761270 */
[----:B------:R-:W-:Y:S01]  /*9a1b0*/  ISETP.LT.AND P0, PT, R24, UR44, !P0 ;  /* 0x0000002c18007c0c */ /* 0x000fe2000c701270 */
[----:B------:R-:W-:Y:S01]  /*9a1c0*/  ULDC UR48, c[0x0][0x228] ;  /* 0x00008a0000307ab9 */ /* 0x000fe20000000800 */
[----:B------:R-:W-:Y:S01]  /*9a1d0*/  ULDC UR20, c[0x0][0x228] ;  /* 0x00008a0000147ab9 */ /* 0x000fe20000000800 */
[----:B------:R-:W-:Y:S01]  /*9a1e0*/  ULDC.64 UR44, c[0x0][0x228] ;  /* 0x00008a00002c7ab9 */ /* 0x000fe20000000a00 */
[----:B------:R-:W4:Y:S07]  /*9a1f0*/  LDL.LU R3, [R1+0x5388] ;  /* 0x0053880001037983 */ /* 0x000f2e0000300800 */
[----:B------:R-:W-:-:S04]  /*9a200*/  @P3 LOP3.LUT R29, R29, 0x100000, RZ, 0xfc, !PT ;  /* 0x001000001d1d3812 */ /* 0x000fc800078efcff */
[----:B------:R-:W-:-:S04]  /*9a210*/  LOP3.LUT R29, R29, 0xfff7ffff, RZ, 0xc0, !PT ;  /* 0xfff7ffff1d1d7812 */ /* 0x000fc800078ec0ff */
[----:B------:R-:W-:-:S04]  /*9a220*/  @P2 LOP3.LUT R29, R29, 0x80000, RZ, 0xfc, !PT ;  /* 0x000800001d1d2812 */ /* 0x000fc800078efcff */
[----:B------:R-:W-:-:S04]  /*9a230*/  LOP3.LUT R29, R29, 0xfffbffff, RZ, 0xc0, !PT ;  /* 0xfffbffff1d1d7812 */ /* 0x000fc800078ec0ff */
[----:B------:R-:W-:-:S04]  /*9a240*/  @P1 LOP3.LUT R29, R29, 0x40000, RZ, 0xfc, !PT ;  /* 0x000400001d1d1812 */ /* 0x000fc800078efcff */
[----:B------:R-:W-:-:S04]  /*9a250*/  LOP3.LUT R29, R29, 0xfffdffff, RZ, 0xc0, !PT ;  /* 0xfffdffff1d1d7812 */ /* 0x000fc800078ec0ff */
[----:B------:R-:W-:Y:S02]  /*9a260*/  @P0 LOP3.LUT R29, R29, 0x20000, RZ, 0xfc, !PT ;  /* 0x000200001d1d0812 */ /* 0x000fe400078efcff */
[----:B------:R-:W-:-:S04]  /*9a270*/  ISETP.GE.AND P0, PT, R19, UR47, PT ;  /* 0x0000002f13007c0c */ /* 0x000fc8000bf06270 */
[----:B------:R-:W-:Y:S01]  /*9a280*/  ISETP.LT.AND P3, PT, R20, UR24, !P0 ;  /* 0x0000001814007c0c */ /* 0x000fe2000c761270 */
[----:B------:R-:W-:Y:S01]  /*9a290*/  IMAD.MOV.U32 R19, RZ, RZ, R29 ;  /* 0x000000ffff137224 */ /* 0x000fe200078e001d */
[----:B------:R-:W-:Y:S02]  /*9a2a0*/  ISETP.LT.AND P2, PT, R21, UR46, !P0 ;  /* 0x0000002e15007c0c */ /* 0x000fe4000c741270 */
[----:B------:R-:W-:Y:S01]  /*9a2b0*/  ISETP.LT.AND P1, PT, R22, UR49, !P0 ;  /* 0x0000003116007c0c */ /* 0x000fe2000c721270 */
[----:B------:R-:W-:Y:S01]  /*9a2c0*/  ULDC UR24, c[0x0][0x228] ;  /* 0x00008a0000187ab9 */ /* 0x000fe20000000800 */
[----:B------:R-:W3:Y:S01]  /*9a2d0*/  LDL.LU R29, [R1+0x5384] ;  /* 0x00538400011d7983 */ /* 0x000ee20000300800 */
[----:B------:R-:W-:Y:S01]  /*9a2e0*/  LOP3.LUT R19, R19, 0xfffeffff, RZ, 0xc0, !PT ;  /* 0xfffeffff13137812 */ /* 0x000fe200078ec0ff */
[----:B------:R-:W-:-:S05]  /*9a2f0*/  ULDC.64 UR46, c[0x0][0x228] ;  /* 0x00008a00002e7ab9 */ /* 0x000fca0000000a00 */
        /* <DEDUP_REMOVED lines=13> */
[----:B------:R-:W-:-:S07]  /*9a3d0*/  ISETP.LT.AND P1, PT, R22, UR20, !P0 ;  /* 0x0000001416007c0c */ /* 0x000fce000c721270 */
        /* <DEDUP_REMOVED lines=15> */
[----:B------:R-:W-:-:S04]  /*9a4d0*/  @P2 LOP3.LUT R19, R19, 0x100, RZ, 0xfc, !PT ;  /* 0x0000010013132812 */ /* 0x000fc800078efcff */
[----:B------:R-:W-:Y:S02]  /*9a4e0*/  LOP3.LUT R19, R19, 0xffffff7f, RZ, 0xc0, !PT ;  /* 0xffffff7f13137812 */ /* 0x000fe400078ec0ff */
[----:B------:R-:W-:Y:S02]  /*9a4f0*/  ISETP.LT.AND P2, PT, R24, UR61, !P0 ;  /* 0x0000003d18007c0c */ /* 0x000fe4000c741270 */
[----:B------:R-:W-:Y:S02]  /*9a500*/  @P3 LOP3.LUT R19, R19, 0x80, RZ, 0xfc, !PT ;  /* 0x0000008013133812 */ /* 0x000fe400078efcff */
[----:B------:R-:W-:Y:S02]  /*9a510*/  ISETP.GE.AND P0, PT, R16, UR25, PT ;  /* 0x0000001910007c0c */ /* 0x000fe4000bf06270 */
[----:B------:R-:W-:-:S04]  /*9a520*/  LOP3.LUT R19, R19, 0xffffffbf, RZ, 0xc0, !PT ;  /* 0xffffffbf13137812 */ /* 0x000fc800078ec0ff */
[----:B------:R-:W-:Y:S02]  /*9a530*/  @P1 LOP3.LUT R19, R19, 0x40, RZ, 0xfc, !PT ;  /* 0x0000004013131812 */ /* 0x000fe400078efcff */
[----:B------:R-:W-:Y:S02]  /*9a540*/  ISETP.LT.AND P1, PT, R20, UR30, !P0 ;  /* 0x0000001e14007c0c */ /* 0x000fe4000c721270 */
[----:B------:R-:W-:Y:S02]  /*9a550*/  LOP3.LUT R19, R19, 0xffffffdf, RZ, 0xc0, !PT ;  /* 0xffffffdf13137812 */ /* 0x000fe400078ec0ff */
[----:B------:R-:W-:Y:S02]  /*9a560*/  ISETP.LT.AND P3, PT, R21, UR60, !P0 ;  /* 0x0000003c15007c0c */ /* 0x000fe4000c761270 */
[----:B------:R-:W-:-:S04]  /*9a570*/  @P2 LOP3.LUT R19, R19, 0x20, RZ, 0xfc, !PT ;  /* 0x0000002013132812 */ /* 0x000fc800078efcff */
[----:B------:R-:W-:Y:S02]  /*9a580*/  LOP3.LUT R19, R19, 0xffffffef, RZ, 0xc0, !PT ;  /* 0xffffffef13137812 */ /* 0x000fe400078ec0ff */
[----:B------:R-:W-:Y:S02]  /*9a590*/  ISETP.LT.AND P2, PT, R22, UR59, !P0 ;  /* 0x0000003b16007c0c */ /* 0x000fe4000c741270 */
[----:B------:R-:W-:-:S04]  /*9a5a0*/  @P1 LOP3.LUT R19, R19, 0x10, RZ, 0xfc, !PT ;  /* 0x0000001013131812 */ /* 0x000fc800078efcff */
[----:B------:R-:W-:Y:S02]  /*9a5b0*/  LOP3.LUT R19, R19, 0xfffffff7, RZ, 0xc0, !PT ;  /* 0xfffffff713137812 */ /* 0x000fe400078ec0ff */
[----:B------:R-:W-:Y:S02]  /*9a5c0*/  ISETP.LT.AND P1, PT, R24, UR58, !P0 ;  /* 0x0000003a18007c0c */ /* 0x000fe4000c721270 */
[----:B------:R-:W-:Y:S02]  /*9a5d0*/  @P3 LOP3.LUT R19, R19, 0x8, RZ, 0xfc, !PT ;  /* 0x0000000813133812 */ /* 0x000fe400078efcff */
[----:B------:R-:W-:Y:S02]  /*9a5e0*/  ISETP.GE.AND P0, PT, R15, UR27, PT ;  /* 0x0000001b0f007c0c */ /* 0x000fe4000bf06270 */
[----:B------:R-:W-:Y:S02]  /*9a5f0*/  LOP3.LUT R19, R19, 0xfffffffb, RZ, 0xc0, !PT ;  /* 0xfffffffb13137812 */ /* 0x000fe400078ec0ff */
[----:B------:R-:W-:-:S02]  /*9a600*/  ISETP.LT.AND P3, PT, R21, UR57, !P0 ;  /* 0x0000003915007c0c */ /* 0x000fc4000c761270 */
[----:B------:R-:W-:Y:S02]  /*9a610*/  @P2 LOP3.LUT R19, R19, 0x4, RZ, 0xfc, !PT ;  /* 0x0000000413132812 */ /* 0x000fe400078efcff */
[----:B------:R-:W-:Y:S02]  /*9a620*/  ISETP.LT.AND P2, PT, R20, UR32, !P0 ;  /* 0x0000002014007c0c */ /* 0x000fe4000c741270 */
[----:B------:R-:W-:-:S04]  /*9a630*/  LOP3.LUT R19, R19, 0xfffffffd, RZ, 0xc0, !PT ;  /* 0xfffffffd13137812 */ /* 0x000fc800078ec0ff */
[----:B------:R-:W-:Y:S02]  /*9a640*/  @P1 LOP3.LUT R19, R19, 0x2, RZ, 0xfc, !PT ;  /* 0x0000000213131812 */ /* 0x000fe400078efcff */
[----:B------:R-:W-:Y:S02]  /*9a650*/  ISETP.LT.AND P1, PT, R22, UR56, !P0 ;  /* 0x0000003816007c0c */ /* 0x000fe4000c721270 */
[----:B------:R-:W-:Y:S02]  /*9a660*/  @P3 LOP3.LUT R23, R23, 0x80000000, RZ, 0xfc, !PT ;  /* 0x8000000017173812 */ /* 0x000fe400078efcff */
[----:B------:R-:W-:Y:S02]  /*9a670*/  LOP3.LUT R19, R19, 0xfffffffe, RZ, 0xc0, !PT ;  /* 0xfffffffe13137812 */ /* 0x000fe400078ec0ff */
[----:B------:R-:W-:Y:S02]  /*9a680*/  LOP3.LUT R23, R23, 0xbfffffff, RZ, 0xc0, !PT ;  /* 0xbfffffff17177812 */ /* 0x000fe400078ec0ff */
[----:B------:R-:W-:-:S02]  /*9a690*/  @P2 LOP3.LUT R19, R19, 0x1, RZ, 0xfc, !PT ;  /* 0x0000000113132812 */ /* 0x000fc400078efcff */
[----:B------:R-:W-:Y:S02]  /*9a6a0*/  ISETP.LT.AND P2, PT, R24, UR55, !P0 ;  /* 0x0000003718007c0c */ /* 0x000fe4000c741270 */
[----:B------:R-:W-:Y:S02]  /*9a6b0*/  ISETP.GE.AND P0, PT, R14, UR29, PT ;  /* 0x0000001d0e007c0c */ /* 0x000fe4000bf06270 */
[----:B------:R-:W-:Y:S02]  /*9a6c0*/  @P1 LOP3.LUT R23, R23, 0x40000000, RZ, 0xfc, !PT ;  /* 0x4000000017171812 */ /* 0x000fe400078efcff */
[----:B------:R-:W-:Y:S02]  /*9a6d0*/  ISETP.LT.AND P1, PT, R20, UR38, !P0 ;  /* 0x0000002614007c0c */ /* 0x000fe4000c721270 */
[----:B------:R-:W-:Y:S02]  /*9a6e0*/  LOP3.LUT R23, R23, 0xdfffffff, RZ, 0xc0, !PT ;  /* 0xdfffffff17177812 */ /* 0x000fe400078ec0ff */
[----:B------:R-:W-:-:S03]  /*9a6f0*/  ISETP.LT.AND P3, PT, R21, UR54, !P0 ;  /* 0x0000003615007c0c */ /* 0x000fc6000c761270 */
        /* <DEDUP_REMOVED lines=62> */
[----:B------:R-:W-:-:S04]  /*9aae0*/  @P2 LOP3.LUT R23, R23, 0x100, RZ, 0xfc, !PT ;  /* 0x0000010017172812 */ /* 0x000fc800078efcff */
        /* <DEDUP_REMOVED lines=10> */
[----:B------:R-:W-:Y:S02]  /*9ab90*/  ISETP.GE.AND P1, PT, R26, UR17, PT ;  /* 0x000000111a007c0c */ /* 0x000fe4000bf26270 */
[----:B------:R-:W-:Y:S02]  /*9aba0*/  @P2 LOP3.LUT R23, R23, 0x10, RZ, 0xfc, !PT ;  /* 0x0000001017172812 */ /* 0x000fe400078efcff */
[----:B------:R-:W-:Y:S02]  /*9abb0*/  ISETP.LT.AND P4, PT, R22, UR36, !P1 ;  /* 0x0000002416007c0c */ /* 0x000fe4000cf81270 */
[----:B------:R-:W-:Y:S02]  /*9abc0*/  LOP3.LUT R23, R23, 0xfffffff7, RZ, 0xc0, !PT ;  /* 0xfffffff717177812 */ /* 0x000fe400078ec0ff */
[----:B------:R-:W-:-:S02]  /*9abd0*/  ISETP.LT.AND P3, PT, R24, UR34, !P1 ;  /* 0x0000002218007c0c */ /* 0x000fc4000cf61270 */
[----:B------:R-:W-:-:S04]  /*9abe0*/  @P0 LOP3.LUT R23, R23, 0x8, RZ, 0xfc, !PT ;  /* 0x0000000817170812 */ /* 0x000fc800078efcff */
[----:B------:R-:W-:-:S04]  /*9abf0*/  LOP3.LUT R23, R23, 0xfffffbff, RZ, 0xc0, !PT ;  /* 0xfffffbff17177812 */ /* 0x000fc800078ec0ff */
[----:B------:R-:W-:-:S04]  /*9ac00*/  LOP3.LUT R23, R23, 0xfffff7ff, RZ, 0xc0, !PT ;  /* 0xfffff7ff17177812 */ /* 0x000fc800078ec0ff */
[----:B------:R-:W-:-:S04]  /*9ac10*/  @P4 LOP3.LUT R23, R23, 0x800, RZ, 0xfc, !PT ;  /* 0x0000080017174812 */ /* 0x000fc800078efcff */
[----:B------:R-:W-:Y:S01]  /*9ac20*/  @P3 LOP3.LUT R23, R23, 0x400, RZ, 0xfc, !PT ;  /* 0x0000040017173812 */ /* 0x000fe200078efcff */
[----:B------:R-:W-:Y:S04]  /*9ac30*/  STL [R1+0x21d0], R19 ;  /* 0x0021d01301007387 */ /* 0x000fe80000100800 */
[----:B------:R-:W-:Y:S01]  /*9ac40*/  STL [R1+0x2208], R23 ;  /* 0x0022081701007387 */ /* 0x000fe20000100800 */
[----:B------:R-:W-:Y:S01]  /*9ac50*/  VIADD R8, R8, 0x11c ;  /* 0x0000011c08087836 */ /* 0x000fe20000000000 */
[----:B------:R-:W-:-:S04]  /*9ac60*/  ISETP.GE.AND P0, PT, R24, UR16, PT ;  /* 0x0000001018007c0c */ /* 0x000fc8000bf06270 */
[----:B------:R-:W-:Y:S01]  /*9ac70*/  ISETP.GE.AND P2, PT, R8, UR45, PT ;  /* 0x0000002d08007c0c */ /* 0x000fe2000bf46270 */
[----:B------:R-:W2:Y:S01]  /*9ac80*/  LDL R24, [R1+0xb8] ;  /* 0x0000b80001187983 */ /* 0x000ea20000100800 */
[----:B------:R-:W-:Y:S01]  /*9ac90*/  ULDC UR5, c[0x0][0x248] ;  /* 0x0000920000057ab9 */ /* 0x000fe20000000800 */
[----:B------:R-:W-:Y:S01]  /*9aca0*/  ULDC.64 UR6, c[0x0][0x228] ;  /* 0x00008a0000067ab9 */ /* 0x000fe20000000a00 */
[----:B------:R-:W-:Y:S01]  /*9acb0*/  ULDC UR10, c[0x0][0x228] ;  /* 0x00008a00000a7ab9 */ /* 0x000fe20000000800 */
[----:B---3--:R-:W-:Y:S01]  /*9acc0*/  STL [R1+0x5398], R29 ;  /* 0x0053981d01007387 */ /* 0x008fe20000100800 */
[----:B------:R-:W-:Y:S01]  /*9acd0*/  ULDC UR61, c[0x0][0x228] ;  /* 0x00008a00003d7ab9 */ /* 0x000fe20000000800 */
[----:B------:R-:W-:Y:S01]  /*9ace0*/  ULDC UR11, c[0x0][0x228] ;  /* 0x00008a00000b7ab9 */ /* 0x000fe20000000800 */
[----:B------:R-:W-:Y:S01]  /*9acf0*/  ULDC UR12, c[0x0][0x228] ;  /* 0x00008a00000c7ab9 */ /* 0x000fe20000000800 */
[----:B------:R-:W-:Y:S01]  /*9ad00*/  STL [R1+0x538c], R28 ;  /* 0x00538c1c01007387 */ /* 0x000fe20000100800 */
        /* <DEDUP_REMOVED lines=48> */
[----:B--2---:R-:W-:Y:S01]  /*9b010*/  IMAD R8, R24, UR5, RZ ;  /* 0x0000000518087c24 */ /* 0x004fe2000f8e02ff */
[----:B------:R-:W-:-:S04]  /*9b020*/  ULDC UR5, c[0x0][0x248] ;  /* 0x0000920000057ab9 */ /* 0x000fc80000000800 */
[----:B------:R-:W-:Y:S02]  /*9b030*/  SHF.R.S32.HI R9, RZ, 0x1f, R8 ;  /* 0x0000001fff097819 */ /* 0x000fe40000011408 */
[----:B------:R-:W-:-:S05]  /*9b040*/  IADD3 R10, P3, R8, R6, RZ ;  /* 0x00000006080a7210 */ /* 0x000fca0007f7e0ff */
[----:B------:R-:W-:-:S05]  /*9b050*/  IMAD.X R11, R9, 0x1, R27, P3 ;  /* 0x00000001090b7824 */ /* 0x000fca00018e061b */
[----:B------:R0:W-:Y:S02]  /*9b060*/  STL.64 [R1+0x2910], R10 ;  /* 0x0029100a01007387 */ /* 0x0001e40000100a00 */
[----:B0-----:R-:W-:-:S05]  /*9b070*/  IADD3 R10, P3, R8, R5, RZ ;  /* 0x00000005080a7210 */ /* 0x001fca0007f7e0ff */
[----:B------:R-:W-:-:S05]  /*9b080*/  IMAD.X R11, R9, 0x1, R7, P3 ;  /* 0x00000001090b7824 */ /* 0x000fca00018e0607 */
[----:B------:R0:W-:Y:S02]  /*9b090*/  STL.64 [R1+0x2918], R10 ;  /* 0x0029180a01007387 */ /* 0x0001e40000100a00 */
[----:B0-----:R-:W-:-:S05]  /*9b0a0*/  IADD3 R10, P3, R8, R0, RZ ;  /* 0x00000000080a7210 */ /* 0x001fca0007f7e0ff */
[----:B------:R-:W-:-:S05]  /*9b0b0*/  IMAD.X R11, R9, 0x1, R2, P3 ;  /* 0x00000001090b7824 */ /* 0x000fca00018e0602 */
[----:B------:R4:W-:Y:S02]  /*9b0c0*/  STL.64 [R1+0x2928], R10 ;  /* 0x0029280a01007387 */ /* 0x0009e40000100a00 */
[C---:B----4-:R-:W-:Y:S01]  /*9b0d0*/  IADD3 R10, P3, R8.reuse, R3, RZ ;  /* 0x00000003080a7210 */ /* 0x050fe20007f7e0ff */
[----:B------:R-:W-:Y:S01]  /*9b0e0*/  VIADD R8, R8, UR5 ;  /* 0x0000000508087c36 */ /* 0x000fe20008000000 */
[----:B------:R-:W-:-:S03]  /*9b0f0*/  ULDC UR5, c[0x0][0x248] ;  /* 0x0000920000057ab9 */ /* 0x000fc60000000800 */
[----:B------:R-:W-:Y:S01]  /*9b100*/  IMAD.X R11, R9, 0x1, R4, P3 ;  /* 0x00000001090b7824 */ /* 0x000fe200018e0604 */
[----:B------:R-:W-:-:S04]  /*9b110*/  SHF.R.S32.HI R9, RZ, 0x1f, R8 ;  /* 0x0000001fff097819 */ /* 0x000fc80000011408 */
[----:B------:R0:W-:Y:S02]  /*9b120*/  STL.64 [R1+0x2920], R10 ;  /* 0x0029200a01007387 */ /* 0x0001e40000100a00 */
[----:B0-----:R-:W-:-:S05]  /*9b130*/  IADD3 R10, P3, R8, R6, RZ ;  /* 0x00000006080a7210 */ /* 0x001fca0007f7e0ff */
        /* <DEDUP_REMOVED lines=8> */
[C---:B0-----:R-:W-:Y:S01]  /*9b1c0*/  IADD3 R10, P3, R8.reuse, R0, RZ ;  /* 0x00000000080a7210 */ /* 0x041fe20007f7e0ff */
        /* <DEDUP_REMOVED lines=2848> */
[----:B------:R0:W-:Y:S04]  /*a63d0*/  STL.64 [R1+0x3bd8], R10 ;  /* 0x003bd80a01007387 */ /* 0x0001e80000100a00 */
[----:B------:R-:W2:Y:S04]  /*a63e0*/  LDL.LU R17, [R1+0x1f0] ;  /* 0x0001f00001117983 */ /* 0x000ea80000300800 */
[----:B------:R-:W2:Y:S01]  /*a63f0*/  LDL.LU R21, [R1+0x1f4] ;  /* 0x0001f40001157983 */ /* 0x000ea20000300800 */
[C---:B0-----:R-:W-:Y:S01]  /*a6400*/  IADD3 R10, P3, R8.reuse, R0, RZ ;  /* 0x00000000080a7210 */ /* 0x041fe20007f7e0ff */
[----:B------:R-:W-:-:S02]  /*a6410*/  VIADD R8, R8, UR5 ;  /* 0x0000000508087c36 */ /* 0x000fc40008000000 */
[----:B------:R-:W3:Y:S01]  /*a6420*/  LDL.LU R18, [R1+0x1f8] ;  /* 0x0001f80001127983 */ /* 0x000ee20000300800 */
[----:B------:R-:W-:Y:S01]  /*a6430*/  ULDC UR5, c[0x0][0x248] ;  /* 0x0000920000057ab9 */ /* 0x000fe20000000800 */
[----:B------:R-:W-:Y:S01]  /*a6440*/  IMAD.X R11, R9, 0x1, R2, P3 ;  /* 0x00000001090b7824 */ /* 0x000fe200018e0602 */
[----:B------:R-:W-:-:S04]  /*a6450*/  SHF.R.S32.HI R9, RZ, 0x1f, R8 ;  /* 0x0000001fff097819 */ /* 0x000fc80000011408 */
[----:B------:R0:W-:Y:S04]  /*a6460*/  STL.64 [R1+0x3bc8], R10 ;  /* 0x003bc80a01007387 */ /* 0x0001e80000100a00 */
[----:B------:R-:W3:Y:S01]  /*a6470*/  LDL.LU R22, [R1+0x1fc] ;  /* 0x0001fc0001167983 */ /* 0x000ee20000300800 */
[----:B0-----:R-:W-:-:S05]  /*a6480*/  IADD3 R10, P3, R8, R6, RZ ;  /* 0x00000006080a7210 */ /* 0x001fca0007f7e0ff */
[----:B------:R-:W-:-:S05]  /*a6490*/  IMAD.X R11, R9, 0x1, R27, P3 ;  /* 0x00000001090b7824 */ /* 0x000fca00018e061b */
[----:B------:R0:W-:Y:S02]  /*a64a0*/  STL.64 [R1+0x3c28], R10 ;  /* 0x003c280a01007387 */ /* 0x0001e40000100a00 */
[----:B0-----:R-:W-:-:S05]  /*a64b0*/  IADD3 R10, P3, R8, R5, RZ ;  /* 0x00000005080a7210 */ /* 0x001fca0007f7e0ff */
[----:B------:R-:W-:-:S05]  /*a64c0*/  IMAD.X R11, R9, 0x1, R7, P3 ;  /* 0x00000001090b7824 */ /* 0x000fca00018e0607 */
[----:B------:R0:W-:Y:S04]  /*a64d0*/  STL.64 [R1+0x3c18], R10 ;  /* 0x003c180a01007387 */ /* 0x0001e80000100a00 */
[----:B------:R-:W4:Y:S04]  /*a64e0*/  LDL.LU R26, [R1+0x210] ;  /* 0x00021000011a7983 */ /* 0x000f280000300800 */
[----:B------:R-:W3:Y:S01]  /*a64f0*/  LDL.LU R24, [R1+0x214] ;  /* 0x0002140001187983 */ /* 0x000ee20000300800 */
[----:B0-----:R-:W-:-:S05]  /*a6500*/  IADD3 R10, P3, R8, R3, RZ ;  /* 0x00000003080a7210 */ /* 0x001fca0007f7e0ff */
[----:B------:R-:W-:Y:S01]  /*a6510*/  IMAD.X R11, R9, 0x1, R4, P3 ;  /* 0x00000001090b7824 */ /* 0x000fe200018e0604 */
[----:B--2---:R-:W-:Y:S01]  /*a6520*/  F2FP.SATFINITE.E4M3.F32.PACK_AB_MERGE_C R21, R21, R17, RZ ;  /* 0x000000111515723e */ /* 0x004fe200048070ff */
[----:B---3--:R-:W-:Y:S04]  /*a6530*/  STL [R1+0x54a4], R24 ;  /* 0x0054a41801007387 */ /* 0x008fe80000100800 */
[----:B------:R0:W-:Y:S04]  /*a6540*/  STL.64 [R1+0x3c08], R10 ;  /* 0x003c080a01007387 */ /* 0x0001e80000100a00 */
[----:B------:R-:W2:Y:S04]  /*a6550*/  LDL.LU R28, [R1+0x218] ;  /* 0x00021800011c7983 */ /* 0x000ea80000300800 */
[----:B------:R-:W2:Y:S01]  /*a6560*/  LDL.LU R23, [R1+0x21c] ;  /* 0x00021c0001177983 */ /* 0x000ea20000300800 */
[C---:B0-----:R-:W-:Y:S01]  /*a6570*/  IADD3 R10, P3, R8.reuse, R0, RZ ;  /* 0x00000000080a7210 */ /* 0x041fe20007f7e0ff */
[----:B------:R-:W-:Y:S01]  /*a6580*/  VIADD R8, R8, UR5 ;  /* 0x0000000508087c36 */ /* 0x000fe20008000000 */
[----:B------:R-:W-:Y:S01]  /*a6590*/  F2FP.SATFINITE.E4M3.F32.PACK_AB_MERGE_C R22, R22, R18, RZ ;  /* 0x000000121616723e */ /* 0x000fe200048070ff */
[----:B------:R-:W-:-:S02]  /*a65a0*/  ULDC UR5, c[0x0][0x248] ;  /* 0x0000920000057ab9 */ /* 0x000fc40000000800 */
[----:B------:R-:W-:Y:S01]  /*a65b0*/  IMAD.X R11, R9, 0x1, R2, P3 ;  /* 0x00000001090b7824 */ /* 0x000fe200018e0602 */
[----:B------:R-:W-:Y:S02]  /*a65c0*/  SHF.R.S32.HI R9, RZ, 0x1f, R8 ;  /* 0x0000001fff097819 */ /* 0x000fe40000011408 */
[C---:B------:R-:W-:Y:S02]  /*a65d0*/  IADD3 R24, P3, R8.reuse, R6, RZ ;  /* 0x0000000608187210 */ /* 0x040fe40007f7e0ff */
[----:B------:R0:W-:Y:S03]  /*a65e0*/  STL.64 [R1+0x3bf8], R10 ;  /* 0x003bf80a01007387 */ /* 0x0001e60000100a00 */
[----:B------:R-:W-:Y:S01]  /*a65f0*/  IMAD.X R25, R9, 0x1, R27, P3 ;  /* 0x0000000109197824 */ /* 0x000fe200018e061b */
[----:B0-----:R-:W3:Y:S04]  /*a6600*/  LDL.LU R11, [R1+0x230] ;  /* 0x00023000010b7983 */ /* 0x001ee80000300800 */
[----:B------:R-:W3:Y:S04]  /*a6610*/  LDL.LU R12, [R1+0x234] ;  /* 0x00023400010c7983 */ /* 0x000ee80000300800 */
[----:B------:R-:W3:Y:S04]  /*a6620*/  LDL.LU R15, [R1+0x238] ;  /* 0x00023800010f7983 */ /* 0x000ee80000300800 */
[----:B------:R-:W3:Y:S04]  /*a6630*/  LDL.LU R20, [R1+0x23c] ;  /* 0x00023c0001147983 */ /* 0x000ee80000300800 */
[----:B------:R-:W-:Y:S04]  /*a6640*/  STL [R1+0x54a0], R27 ;  /* 0x0054a01b01007387 */ /* 0x000fe80000100800 */
[----:B------:R-:W3:Y:S04]  /*a6650*/  LDL.LU R16, [R1+0x250] ;  /* 0x0002500001107983 */ /* 0x000ee80000300800 */
[----:B------:R-:W3:Y:S04]  /*a6660*/  LDL.LU R19, [R1+0x254] ;  /* 0x0002540001137983 */ /* 0x000ee80000300800 */
[----:B------:R0:W-:Y:S02]  /*a6670*/  STL.64 [R1+0x3c30], R24 ;  /* 0x003c301801007387 */ /* 0x0001e40000100a00 */
[----:B0-----:R-:W-:-:S02]  /*a6680*/  IADD3 R24, P3, R8, R5, RZ ;  /* 0x0000000508187210 */ /* 0x001fc40007f7e0ff */
[----:B------:R-:W-:Y:S03]  /*a6690*/  STL [R1+0x5390], R21 ;  /* 0x0053901501007387 */ /* 0x000fe60000100800 */
[----:B------:R-:W-:-:S05]  /*a66a0*/  IMAD.X R25, R9, 0x1, R7, P3 ;  /* 0x0000000109197824 */ /* 0x000fca00018e0607 */
[----:B------:R0:W-:Y:S04]  /*a66b0*/  STL.64 [R1+0x3c20], R24 ;  /* 0x003c201801007387 */ /* 0x0001e80000100a00 */
[----:B0-----:R-:W4:Y:S04]  /*a66c0*/  LDL.LU R24, [R1+0x54a4] ;  /* 0x0054a40001187983 */ /* 0x001f280000300800 */
        /* <DEDUP_REMOVED lines=8> */
[----:B------:R-:W-:Y:S01]  /*a6750*/  STL [R1+0x5394], R22 ;  /* 0x0053941601007387 */ /* 0x000fe20000100800 */
[----:B----4-:R-:W-:-:S02]  /*a6760*/  F2FP.SATFINITE.E4M3.F32.PACK_AB_MERGE_C R24, R24, R26, RZ ;  /* 0x0000001a1818723e */ /* 0x010fc400048070ff */
[----:B------:R-:W-:-:S05]  /*a6770*/  IADD3 R26, P3, R8, R3, RZ ;  /* 0x00000003081a7210 */ /* 0x000fca0007f7e0ff */
[----:B------:R-:W-:Y:S01]  /*a6780*/  IMAD.X R27, R9, 0x1, R4, P3 ;  /* 0x00000001091b7824 */ /* 0x000fe200018e0604 */
[----:B------:R-:W-:Y:S04]  /*a6790*/  STL [R1+0x53a0], R24 ;  /* 0x0053a01801007387 */ /* 0x000fe80000100800 */
[----:B------:R0:W-:Y:S04]  /*a67a0*/  STL.64 [R1+0x3bf0], R26 ;  /* 0x003bf01a01007387 */ /* 0x0001e80000100a00 */
[----:B0-----:R-:W4:Y:S01]  /*a67b0*/  LDL.LU R27, [R1+0x54a0] ;  /* 0x0054a000011b7983 */ /* 0x001f220000300800 */
[----:B--2---:R-:W-:-:S02]  /*a67c0*/  F2FP.SATFINITE.E4M3.F32.PACK_AB_MERGE_C R23, R23, R28, RZ ;  /* 0x0000001c1717723e */ /* 0x004fc400048070ff */
[----:B------:R-:W-:-:S03]  /*a67d0*/  IADD3 R22, P3, R8, R0, RZ ;  /* 0x0000000008167210 */ /* 0x000fc60007f7e0ff */
[----:B------:R0:W-:Y:S04]  /*a67e0*/  STL [R1+0x539c], R23 ;  /* 0x00539c1701007387 */ /* 0x0001e80000100800 */
[----:B------:R-:W2:Y:S04]  /*a67f0*/  LDL.LU R26, [R1+0x278] ;  /* 0x00027800011a7983 */ /* 0x000ea80000300800 */
[----:B------:R-:W2:Y:S01]  /*a6800*/  LDL.LU R28, [R1+0x27c] ;  /* 0x00027c00011c7983 */ /* 0x000ea20000300800 */
[----:B0-----:R-:W-:Y:S01]  /*a6810*/  IMAD.X R23, R9, 0x1, R2, P3 ;  /* 0x0000000109177824 */ /* 0x001fe200018e0602 */
[----:B---3--:R-:W-:-:S02]  /*a6820*/  F2FP.SATFINITE.E4M3.F32.PACK_AB_MERGE_C R12, R12, R11, RZ ;  /* 0x0000000b0c0c723e */ /* 0x008fc400048070ff */
[----:B------:R-:W-:Y:S02]  /*a6830*/  F2FP.SATFINITE.E4M3.F32.PACK_AB_MERGE_C R9, R20, R15, RZ ;  /* 0x0000000f1409723e */ /* 0x000fe400048070ff */
[----:B------:R-:W-:Y:S04]  /*a6840*/  STL.64 [R1+0x3bc0], R22 ;  /* 0x003bc01601007387 */ /* 0x000fe80000100a00 */
[----:B------:R-:W3:Y:S04]  /*a6850*/  LDL.LU R11, [R1+0x280] ;  /* 0x00028000010b7983 */ /* 0x000ee80000300800 */
[----:B------:R0:W-:Y:S01]  /*a6860*/  STL [R1+0x3c38], R12 ;  /* 0x003c380c01007387 */ /* 0x0001e20000100800 */
[----:B------:R-:W-:Y:S01]  /*a6870*/  VIADD R8, R8, UR5 ;  /* 0x0000000508087c36 */ /* 0x000fe20008000000 */
[----:B------:R-:W-:Y:S01]  /*a6880*/  F2FP.SATFINITE.E4M3.F32.PACK_AB_MERGE_C R10, R10, R29, RZ ;  /* 0x0000001d0a0a723e */ /* 0x000fe200048070ff */
[----:B------:R-:W-:Y:S01]  /*a6890*/  ULDC UR5, c[0x0][0x248] ;  /* 0x0000920000057ab9 */ /* 0x000fe20000000800 */
[----:B0-----:R-:W3:Y:S04]  /*a68a0*/  LDL.LU R12, [R1+0x284] ;  /* 0x00028400010c7983 */ /* 0x001ee80000300800 */
[----:B------:R0:W-:Y:S04]  /*a68b0*/  STL [R1+0x221c], R9 ;  /* 0x00221c0901007387 */ /* 0x0001e80000100800 */
[----:B------:R-:W3:Y:S04]  /*a68c0*/  LDL.LU R15, [R1+0x288] ;  /* 0x00028800010f7983 */ /* 0x000ee80000300800 */
[----:B------:R-:W3:Y:S01]  /*a68d0*/  LDL.LU R20, [R1+0x28c] ;  /* 0x00028c0001147983 */ /* 0x000ee20000300800 */
[----:B0-----:R-:W-:-:S03]  /*a68e0*/  F2FP.SATFINITE.E4M3.F32.PACK_AB_MERGE_C R9, R19, R16, RZ ;  /* 0x000000101309723e */ /* 0x001fc600048070ff */
[----:B------:R-:W3:Y:S01]  /*a68f0*/  LDL.LU R16, [R1+0x290] ;  /* 0x0002900001107983 */ /* 0x000ee20000300800 */
[----:B------:R-:W-:-:S03]  /*a6900*/  IADD3 R22, P3, R8, R6, RZ ;  /* 0x0000000608167210 */ /* 0x000fc60007f7e0ff */
[----:B------:R-:W3:Y:S04]  /*a6910*/  LDL.LU R19, [R1+0x294] ;  /* 0x0002940001137983 */ /* 0x000ee80000300800 */
[----:B------:R0:W-:Y:S01]  /*a6920*/  STL [R1+0x5198], R9 ;  /* 0x0051980901007387 */ /* 0x0001e20000100800 */
[----:B------:R-:W-:-:S03]  /*a6930*/  F2FP.SATFINITE.E4M3.F32.PACK_AB_MERGE_C R13, R14, R13, RZ ;  /* 0x0000000d0e0d723e */ /* 0x000fc600048070ff */
[----:B------:R-:W3:Y:S01]  /*a6940*/  LDL.LU R29, [R1+0x298] ;  /* 0x00029800011d7983 */ /* 0x000ee20000300800 */
[----:B0-----:R-:W-:Y:S02]  /*a6950*/  SHF.R.S32.HI R9, RZ, 0x1f, R8 ;  /* 0x0000001fff097819 */ /* 0x001fe40000011408 */
[----:B------:R-:W-:-:S03]  /*a6960*/  F2FP.SATFINITE.E4M3.F32.PACK_AB_MERGE_C R17, R18, R17, RZ ;  /* 0x000000111211723e */ /* 0x000fc600048070ff */
[----:B----4-:R-:W-:-:S05]  /*a6970*/  IMAD.X R23, R9, 0x1, R27, P3 ;  /* 0x0000000109177824 */ /* 0x010fca00018e061b */
[----:B------:R0:W-:Y:S04]  /*a6980*/  STL.64 [R1+0x3be8], R22 ;  /* 0x003be81601007387 */ /* 0x0001e80000100a00 */
[----:B------:R1:W-:Y:S01]  /*a6990*/  STL [R1+0x51a4], R10 ;  /* 0x0051a40a01007387 */ /* 0x0003e20000100800 */
[----:B0-----:R-:W-:-:S03]  /*a69a0*/  IADD3 R22, P3, R8, R5, RZ ;  /* 0x0000000508167210 */ /* 0x001fc60007f7e0ff */
[----:B-1----:R-:W4:Y:S02]  /*a69b0*/  LDL.LU R10, [R1+0x29c] ;  /* 0x00029c00010a7983 */ /* 0x002f240000300800 */
[----:B------:R-:W-:Y:S02]  /*a69c0*/  IMAD.X R23, R9, 0x1, R7, P3 ;  /* 0x0000000109177824 */ /* 0x000fe400018e0607 */
[----:B------:R0:W-:Y:S04]  /*a69d0*/  STL [R1+0x5158], R13 ;  /* 0x0051580d01007387 */ /* 0x0001e80000100800 */
[----:B0-----:R-:W4:Y:S04]  /*a69e0*/  LDL.LU R13, [R1+0x2a0] ;  /* 0x0002a000010d7983 */ /* 0x001f280000300800 */
[----:B------:R-:W4:Y:S04]  /*a69f0*/  LDL.LU R14, [R1+0x2a4] ;  /* 0x0002a400010e7983 */ /* 0x000f280000300800 */
[----:B------:R0:W-:Y:S02]  /*a6a00*/  STL.64 [R1+0x3ba8], R22 ;  /* 0x003ba81601007387 */ /* 0x0001e40000100a00 */
[----:B0-----:R-:W-:-:S02]  /*a6a10*/  F2FP.SATFINITE.E4M3.F32.PACK_AB_MERGE_C R22, R25, R21, RZ ;  /* 0x000000151916723e */ /* 0x001fc400048070ff */
[----:B------:R-:W4:Y:S04]  /*a6a20*/  LDL.LU R21, [R1+0x2a8] ;  /* 0x0002a80001157983 */ /* 0x000f280000300800 */
[----:B------:R-:W-:Y:S04]  /*a6a30*/  STL [R1+0x5160], R22 ;  /* 0x0051601601007387 */ /* 0x000fe80000100800 */
[----:B------:R-:W4:Y:S04]  /*a6a40*/  LDL.LU R25, [R1+0x2ac] ;  /* 0x0002ac0001197983 */ /* 0x000f280000300800 */
[----:B------:R0:W-:Y:S04]  /*a6a50*/  STL [R1+0x5134], R17 ;  /* 0x0051341101007387 */ /* 0x0001e80000100800 */
[----:B0-----:R-:W4:Y:S04]  /*a6a60*/  LDL.LU R17, [R1+0x2b0] ;  /* 0x0002b00001117983 */ /* 0x001f280000300800 */
[----:B------:R-:W4:Y:S01]  /*a6a70*/  LDL.LU R18, [R1+0x2b4] ;  /* 0x0002b40001127983 */ /* 0x000f220000300800 */
[----:B------:R-:W-:-:S02]  /*a6a80*/  IADD3 R22, P3, R8, R3, RZ ;  /* 0x0000000308167210 */ /* 0x000fc40007f7e0ff */
[----:B--2---:R-:W-:-:S03]  /*a6a90*/  F2FP.SATFINITE.E4M3.F32.PACK_AB_MERGE_C R24, R28, R26, RZ ;  /* 0x0000001a1c18723e */ /* 0x004fc600048070ff */
[----:B------:R-:W-:-:S05]  /*a6aa0*/  IMAD.X R23, R9, 0x1, R4, P3 ;  /* 0x0000000109177824 */ /* 0x000fca00018e0604 */
[----:B------:R0:W-:Y:S04]  /*a6ab0*/  STL.64 [R1+0x3b70], R22 ;  /* 0x003b701601007387 */ /* 0x0001e80000100a00 */
[----:B------:R-:W-:Y:S04]  /*a6ac0*/  STL [R1+0x513c], R24 ;  /* 0x00513c1801007387 */ /* 0x000fe80000100800 */
[----:B------:R-:W2:Y:S01]  /*a6ad0*/  LDL.LU R26, [R1+0x2b8] ;  /* 0x0002b800011a7983 */ /* 0x000ea20000300800 */
[----:B0-----:R-:W-:-:S03]  /*a6ae0*/  IADD3 R22, P3, R8, R0, RZ ;  /* 0x0000000008167210 */ /* 0x001fc60007f7e0ff */
[----:B------:R-:W2:Y:S01]  /*a6af0*/  LDL.LU R28, [R1+0x2bc] ;  /* 0x0002bc00011c7983 */ /* 0x000ea20000300800 */
[----:B---3--:R-:W-:Y:S01]  /*a6b00*/  F2FP.SATFINITE.E4M3.F32.PACK_AB_MERGE_C R12, R12, R11, RZ ;  /* 0x0000000b0c0c723e */ /* 0x008fe200048070ff */
[----:B------:R-:W-:Y:S01]  /*a6b10*/  IMAD.X R23, R9, 0x1, R2, P3 ;  /* 0x0000000109177824 */ /* 0x000fe200018e0602 */
[----:B------:R-:W-:-:S04]  /*a6b20*/  F2FP.SATFINITE.E4M3.F32.PACK_AB_MERGE_C R9, R20, R15, RZ ;  /* 0x0000000f1409723e */ /* 0x000fc800048070ff */
[----:B------:R-:W-:Y:S04]  /*a6b30*/  STL.64 [R1+0x3b40], R22 ;  /* 0x003b401601007387 */ /* 0x000fe80000100a00 */
[----:B------:R-:W3:Y:S04]  /*a6b40*/  LDL.LU R11, [R1+0x2e0] ;  /* 0x0002e000010b7983 */ /* 0x000ee80000300800 */
[----:B------:R0:W-:Y:S01]  /*a6b50*/  STL [R1+0x5100], R12 ;  /* 0x0051000c01007387 */ /* 0x0001e20000100800 */
[----:B------:R-:W-:Y:S01]  /*a6b60*/  VIADD R8, R8, UR5 ;  /* 0x0000000508087c36 */ /* 0x000fe20008000000 */
[----:B------:R-:W-:-:S02]  /*a6b70*/  ULDC UR5, c[0x0][0x248] ;  /* 0x0000920000057ab9 */ /* 0x000fc40000000800 */
        /* <DEDUP_REMOVED lines=8> */
[----:B------:R0:W-:Y:S02]  /*a6c00*/  STL [R1+0x507c], R9 ;  /* 0x00507c0901007387 */ /* 0x0001e40000100800 */
[----:B0-----:R-:W-:-:S05]  /*a6c10*/  SHF.R.S32.HI R9, RZ, 0x1f, R8 ;  /* 0x0000001fff097819 */ /* 0x001fca0000011408 */
[----:B------:R-:W-:Y:S01]  /*a6c20*/  IMAD.X R23, R9, 0x1, R27, P3 ;  /* 0x0000000109177824 */ /* 0x000fe200018e061b */
[----:B----4-:R-:W-:Y:S02]  /*a6c30*/  F2FP.SATFINITE.E4M3.F32.PACK_AB_MERGE_C R10, R10, R29, RZ ;  /* 0x0000001d0a0a723e */ /* 0x010fe400048070ff */
[----:B------:R-:W4:Y:S04]  /*a6c40*/  LDL.LU R29, [R1+0x2d8] ;  /* 0x0002d800011d7983 */ /* 0x000f280000300800 */
[----:B------:R0:W-:Y:S04]  /*a6c50*/  STL.64 [R1+0x3b68], R22 ;  /* 0x003b681601007387 */ /* 0x0001e80000100a00 */
[----:B------:R1:W-:Y:S01]  /*a6c60*/  STL [R1+0x5080], R10 ;  /* 0x0050800a01007387 */ /* 0x0003e20000100800 */
[----:B0-----:R-:W-:-:S02]  /*a6c70*/  IADD3 R22, P3, R8, R5, RZ ;  /* 0x0000000508167210 */ /* 0x001fc40007f7e0ff */
[----:B------:R-:W-:Y:S01]  /*a6c80*/  F2FP.SATFINITE.E4M3.F32.PACK_AB_MERGE_C R13, R14, R13, RZ ;  /* 0x0000000d0e0d723e */ /* 0x000fe200048070ff */
[----:B-1----:R-:W4:Y:S02]  /*a6c90*/  LDL.LU R10, [R1+0x2dc] ;  /* 0x0002dc00010a7983 */ /* 0x002f240000300800 */
[----:B------:R-:W-:Y:S02]  /*a6ca0*/  IMAD.X R23, R9, 0x1, R7, P3 ;  /* 0x0000000109177824 */ /* 0x000fe400018e0607 */
[----:B------:R0:W-:Y:S04]  /*a6cb0*/  STL [R1+0x5018], R13 ;  /* 0x0050180d01007387 */ /* 0x0001e80000100800 */
[----:B0-----:R-:W4:Y:S04]  /*a6cc0*/  LDL.LU R13, [R1+0x2c0] ;  /* 0x0002c000010d7983 */ /* 0x001f280000300800 */
[----:B------:R-:W4:Y:S04]  /*a6cd0*/  LDL.LU R14, [R1+0x2c4] ;  /* 0x0002c400010e7983 */ /* 0x000f280000300800 */
[----:B------:R0:W-:Y:S02]  /*a6ce0*/  STL.64 [R1+0x3b28], R22 ;  /* 0x003b281601007387 */ /* 0x0001e40000100a00 */
[----:B0-----:R-:W-:-:S02]  /*a6cf0*/  F2FP.SATFINITE.E4M3.F32.PACK_AB_MERGE_C R22, R25, R21, RZ ;  /* 0x000000151916723e */ /* 0x001fc400048070ff */
[----:B------:R-:W4:Y:S01]  /*a6d00*/  LDL.LU R21, [R1+0x2c8] ;  /* 0x0002c80001157983 */ /* 0x000f220000300800 */
[----:B------:R-:W-:-:S03]  /*a6d10*/  F2FP.SATFINITE.E4M3.F32.PACK_AB_MERGE_C R17, R18, R17, RZ ;  /* 0x000000111211723e */ /* 0x000fc600048070ff */
[----:B------:R-:W-:Y:S04]  /*a6d20*/  STL [R1+0x5030], R22 ;  /* 0x0050301601007387 */ /* 0x000fe80000100800 */
[----:B------:R-:W4:Y:S04]  /*a6d30*/  LDL.LU R25, [R1+0x2cc] ;  /* 0x0002cc0001197983 */ /* 0x000f280000300800 */
[----:B------:R0:W-:Y:S04]  /*a6d40*/  STL [R1+0x4f80], R17 ;  /* 0x004f801101007387 */ /* 0x0001e80000100800 */
[----:B------:R-:W4:Y:S04]  /*a6d50*/  LDL R18, [R1+0x2f4] ;  /* 0x0002f40001127983 */ /* 0x000f280000100800 */
[----:B0-----:R-:W4:Y:S01]  /*a6d60*/  LDL R17, [R1+0x2f0] ;  /* 0x0002f00001117983 */ /* 0x001f220000100800 */
[----:B------:R-:W-:-:S05]  /*a6d70*/  IADD3 R22, P3, R8, R3, RZ ;  /* 0x0000000308167210 */ /* 0x000fca0007f7e0ff */
[----:B------:R-:W-:-:S05]  /*a6d80*/  IMAD.X R23, R9, 0x1, R4, P3 ;  /* 0x0000000109177824 */ /* 0x000fca00018e0604 */
[----:B------:R2:W-:Y:S02]  /*a6d90*/  STL.64 [R1+0x3af0], R22 ;  /* 0x003af01601007387 */ /* 0x0005e40000100a00 */
[----:B--2---:R-:W-:Y:S02]  /*a6da0*/  F2FP.SATFINITE.E4M3.F32.PACK_AB_MERGE_C R22, R28, R26, RZ ;  /* 0x0000001a1c16723e */ /* 0x004fe400048070ff */
[----:B------:R-:W2:Y:S04]  /*a6db0*/  LDL R26, [R1+0x2f8] ;  /* 0x0002f800011a7983 */ /* 0x000ea80000100800 */
[----:B------:R-:W2:Y:S04]  /*a6dc0*/  LDL R28, [R1+0x2fc] ;  /* 0x0002fc00011c7983 */ /* 0x000ea80000100800 */
[----:B------:R0:W-:Y:S01]  /*a6dd0*/  STL [R1+0x4fa0], R22 ;  /* 0x004fa01601007387 */ /* 0x0001e20000100800 */
[----:B---3--:R-:W-:-:S02]  /*a6de0*/  F2FP.SATFINITE.E4M3.F32.PACK_AB_MERGE_C R11, R12, R11, RZ ;  /* 0x0000000b0c0b723e */ /* 0x008fc400048070ff */
[----:B0-----:R-:W-:-:S05]  /*a6df0*/  IADD3 R22, P3, R8, R0, RZ ;  /* 0x0000000008167210 */ /* 0x001fca0007f7e0ff */
[----:B------:R-:W-:Y:S01]  /*a6e00*/  IMAD.X R23, R9, 0x1, R2, P3 ;  /* 0x0000000109177824 */ /* 0x000fe200018e0602 */
[----:B------:R-:W-:Y:S02]  /*a6e10*/  F2FP.SATFINITE.E4M3.F32.PACK_AB_MERGE_C R9, R20, R15, RZ ;  /* 0x0000000f1409723e */ /* 0x000fe400048070ff */
[----:B------:R-:W3:Y:S04]  /*a6e20*/  LDL R15, [R1+0x300] ;  /* 0x00030000010f7983 */ /* 0x000ee80000100800 */
[----:B------:R0:W-:Y:S04]  /*a6e30*/  STL.64 [R1+0x3ac0], R22 ;  /* 0x003ac01601007387 */ /* 0x0001e80000100a00 */
[----:B------:R-:W-:Y:S01]  /*a6e40*/  STL [R1+0x4f38], R11 ;  /* 0x004f380b01007387 */ /* 0x000fe20000100800 */
[----:B------:R-:W-:Y:S01]  /*a6e50*/  VIADD R8, R8, UR5 ;  /* 0x0000000508087c36 */ /* 0x000fe20008000000 */
[----:B------:R-:W-:-:S02]  /*a6e60*/  ULDC UR5, c[0x0][0x248] ;  /* 0x0000920000057ab9 */ /* 0x000fc40000000800 */
[----:B------:R-:W3:Y:S04]  /*a6e70*/  LDL R20, [R1+0x304] ;  /* 0x0003040001147983 */ /* 0x000ee80000100800 */
[----:B------:R1:W-:Y:S01]  /*a6e80*/  STL [R1+0x4f44], R9 ;  /* 0x004f440901007387 */ /* 0x0003e20000100800 */
[----:B0-----:R-:W-:Y:S02]  /*a6e90*/  IADD3 R22, P3, R8, R6, RZ ;  /* 0x0000000608167210 */ /* 0x001fe40007f7e0ff */
[----:B-1----:R-:W-:Y:S02]  /*a6ea0*/  F2FP.SATFINITE.E4M3.F32.PACK_AB_MERGE_C R9, R19, R16, RZ ;  /* 0x000000101309723e */ /* 0x002fe400048070ff */
[----:B------:R-:W3:Y:S04]  /*a6eb0*/  LDL R16, [R1+0x308] ;  /* 0x0003080001107983 */ /* 0x000ee80000100800 */
[----:B------:R-:W3:Y:S04]  /*a6ec0*/  LDL R19, [R1+0x30c] ;  /* 0x00030c0001137983 */ /* 0x000ee80000100800 */
[----:B------:R0:W-:Y:S04]  /*a6ed0*/  STL [R1+0x4f28], R9 ;  /* 0x004f280901007387 */ /* 0x0001e80000100800 */
[----:B------:R-:W3:Y:S04]  /*a6ee0*/  LDL R11, [R1+0x310] ;  /* 0x00031000010b7983 */ /* 0x000ee80000100800 */
[----:B------:R-:W3:Y:S01]  /*a6ef0*/  LDL R12, [R1+0x314] ;  /* 0x00031400010c7983 */ /* 0x000ee20000100800 */
[----:B0-----:R-:W-:-:S05]  /*a6f00*/  SHF.R.S32.HI R9, RZ, 0x1f, R8 ;  /* 0x0000001fff097819 */ /* 0x001fca0000011408 */
[----:B------:R-:W-:-:S05]  /*a6f10*/  IMAD.X R23, R9, 0x1, R27, P3 ;  /* 0x0000000109177824 */ /* 0x000fca00018e061b */
[----:B------:R0:W-:Y:S02]  /*a6f20*/  STL.64 [R1+0x3ae8], R22 ;  /* 0x003ae81601007387 */ /* 0x0001e40000100a00 */
[----:B0-----:R-:W-:-:S05]  /*a6f30*/  IADD3 R22, P3, R8, R5, RZ ;  /* 0x0000000508167210 */ /* 0x001fca0007f7e0ff */
[----:B------:R-:W-:Y:S01]  /*a6f40*/  IMAD.X R23, R9, 0x1, R7, P3 ;  /* 0x0000000109177824 */ /* 0x000fe200018e0607 */
[----:B----4-:R-:W-:Y:S02]  /*a6f50*/  F2FP.SATFINITE.E4M3.F32.PACK_AB_MERGE_C R10, R10, R29, RZ ;  /* 0x0000001d0a0a723e */ /* 0x010fe400048070ff */
[----:B------:R-:W4:Y:S04]  /*a6f60*/  LDL R29, [R1+0x318] ;  /* 0x00031800011d7983 */ /* 0x000f280000100800 */
[----:B------:R0:W-:Y:S04]  /*a6f70*/  STL [R1+0x4f18], R10 ;  /* 0x004f180a01007387 */ /* 0x0001e80000100800 */
[----:B0-----:R-:W4:Y:S01]  /*a6f80*/  LDL R10, [R1+0x31c] ;  /* 0x00031c00010a7983 */ /* 0x001f220000100800 */
[----:B------:R-:W-:-:S05]  /*a6f90*/  F2FP.SATFINITE.E4M3.F32.PACK_AB_MERGE_C R13, R14, R13, RZ ;  /* 0x0000000d0e0d723e */ /* 0x000fca00048070ff */
[----:B------:R0:W-:Y:S04]  /*a6fa0*/  STL [R1+0x4f04], R13 ;  /* 0x004f040d01007387 */ /* 0x0001e80000100800 */
[----:B0-----:R-:W4:Y:S04]  /*a6fb0*/  LDL.LU R13, [R1+0x320] ;  /* 0x00032000010d7983 */ /* 0x001f280000300800 */
[----:B------:R-:W4:Y:S04]  /*a6fc0*/  LDL.LU R14, [R1+0x324] ;  /* 0x00032400010e7983 */ /* 0x000f280000300800 */
[----:B------:R0:W-:Y:S02]  /*a6fd0*/  STL.64 [R1+0x3aa8], R22 ;  /* 0x003aa81601007387 */ /* 0x0001e40000100a00 */
[----:B0-----:R-:W-:-:S02]  /*a6fe0*/  F2FP.SATFINITE.E4M3.F32.PACK_AB_MERGE_C R22, R25, R21, RZ ;  /* 0x000000151916723e */ /* 0x001fc400048070ff */
[----:B------:R-:W-:Y:S02]  /*a6ff0*/  F2FP.SATFINITE.E4M3.F32.PACK_AB_MERGE_C R21, R18, R17, RZ ;  /* 0x000000111215723e */ /* 0x000fe400048070ff */
[----:B------:R-:W4:Y:S04]  /*a7000*/  LDL.LU R17, [R1+0x328] ;  /* 0x0003280001117983 */ /* 0x000f280000300800 */
[----:B------:R0:W-:Y:S04]  /*a7010*/  STL [R1+0x4ef0], R22 ;  /* 0x004ef01601007387 */ /* 0x0001e80000100800 */
[----:B------:R-:W4:Y:S01]  /*a7020*/  LDL.LU R18, [R1+0x32c] ;  /* 0x00032c0001127983 */ /* 0x000f220000300800 */
[----:B0-----:R-:W-:-:S03]  /*a7030*/  IADD3 R22, P3, R8, R3, RZ ;  /* 0x0000000308167210 */ /* 0x001fc60007f7e0ff */
[----:B------:R-:W-:Y:S02]  /*a7040*/  STL [R1+0x4ed4], R21 ;  /* 0x004ed41501007387 */ /* 0x000fe40000100800 */
[----:B------:R-:W-:Y:S02]  /*a7050*/  IMAD.X R23, R9, 0x1, R4, P3 ;  /* 0x0000000109177824 */ /* 0x000fe400018e0604 */
[----:B------:R-:W4:Y:S04]  /*a7060*/  LDL.LU R24, [R1+0x330] ;  /* 0x0003300001187983 */ /* 0x000f280000300800 */
[----:B------:R0:W-:Y:S04]  /*a7070*/  STL.64 [R1+0x3a70], R22 ;  /* 0x003a701601007387 */ /* 0x0001e80000100a00 */
[----:B0-----:R-:W3:Y:S01]  /*a7080*/  LDL.LU R22, [R1+0x334] ;  /* 0x0003340001167983 */ /* 0x001ee20000300800 */
[----:B--2---:R-:W-:-:S05]  /*a7090*/  F2FP.SATFINITE.E4M3.F32.PACK_AB_MERGE_C R21, R28, R26, RZ ;  /* 0x0000001a1c15723e */ /* 0x004fca00048070ff */
[----:B------:R0:W-:Y:S04]  /*a70a0*/  STL [R1+0x4eec], R21 ;  /* 0x004eec1501007387 */ /* 0x0001e80000100800 */
[----:B---3--:R1:W-:Y:S04]  /*a70b0*/  STL [R1+0x549c], R22 ;  /* 0x00549c1601007387 */ /* 0x0083e80000100800 */
[----:B0-----:R-:W2:Y:S04]  /*a70c0*/  LDL.LU R21, [R1+0x338] ;  /* 0x0003380001157983 */ /* 0x001ea80000300800 */
[----:B------:R-:W2:Y:S01]  /*a70d0*/  LDL.LU R25, [R1+0x33c] ;  /* 0x00033c0001197983 */ /* 0x000ea20000300800 */
[----:B-1----:R-:W-:-:S05]  /*a70e0*/  IADD3 R22, P3, R8, R0, RZ ;  /* 0x0000000008167210 */ /* 0x002fca0007f7e0ff */
[----:B------:R-:W-:Y:S01]  /*a70f0*/  IMAD.X R23, R9, 0x1, R2, P3 ;  /* 0x0000000109177824 */ /* 0x000fe200018e0602 */
[----:B------:R-:W-:-:S04]  /*a7100*/  F2FP.SATFINITE.E4M3.F32.PACK_AB_MERGE_C R9, R20, R15, RZ ;  /* 0x0000000f1409723e */ /* 0x000fc800048070ff */
[----:B------:R-:W-:Y:S04]  /*a7110*/  STL.64 [R1+0x3a50], R22 ;  /* 0x003a501601007387 */ /* 0x000fe80000100a00 */
[----:B------:R-:W3:Y:S04]  /*a7120*/  LDL.LU R15, [R1+0x340] ;  /* 0x00034000010f7983 */ /* 0x000ee80000300800 */
[----:B------:R-:W3:Y:S04]  /*a7130*/  LDL.LU R20, [R1+0x344] ;  /* 0x0003440001147983 */ /* 0x000ee80000300800 */
[----:B------:R0:W-:Y:S01]  /*a7140*/  STL [R1+0x4ec0], R9 ;  /* 0x004ec00901007387 */ /* 0x0001e20000100800 */
[----:B------:R-:W-:Y:S01]  /*a7150*/  VIADD R8, R8, UR5 ;  /* 0x0000000508087c36 */ /* 0x000fe20008000000 */
[----:B----4-:R-:W-:Y:S01]  /*a7160*/  F2FP.SATFINITE.E4M3.F32.PACK_AB_MERGE_C R17, R18, R17, RZ ;  /* 0x000000111211723e */ /* 0x010fe200048070ff */
[----:B------:R-:W-:Y:S01]  /*a7170*/  ULDC UR5, c[0x0][0x248] ;  /* 0x0000920000057ab9 */ /* 0x000fe20000000800 */
[----:B0-----:R-:W-:-:S02]  /*a7180*/  F2FP.SATFINITE.E4M3.F32.PACK_AB_MERGE_C R9, R19, R16, RZ ;  /* 0x000000101309723e */ /* 0x001fc400048070ff */
[----:B------:R-:W4:Y:S04]  /*a7190*/  LDL.LU R16, [R1+0x348] ;  /* 0x0003480001107983 */ /* 0x000f280000300800 */
[----:B------:R-:W4:Y:S04]  /*a71a0*/  LDL.LU R19, [R1+0x34c] ;  /* 0x00034c0001137983 */ /* 0x000f280000300800 */
[----:B------:R0:W-:Y:S01]  /*a71b0*/  STL [R1+0x4ed0], R9 ;  /* 0x004ed00901007387 */ /* 0x0001e20000100800 */
[----:B------:R-:W-:Y:S02]  /*a71c0*/  IADD3 R22, P3, R8, R6, RZ ;  /* 0x0000000608167210 */ /* 0x000fe40007f7e0ff */
[----:B0-----:R-:W-:-:S02]  /*a71d0*/  F2FP.SATFINITE.E4M3.F32.PACK_AB_MERGE_C R9, R12, R11, RZ ;  /* 0x0000000b0c09723e */ /* 0x001fc400048070ff */
[----:B------:R-:W4:Y:S04]  /*a71e0*/  LDL.LU R11, [R1+0x350] ;  /* 0x00035000010b7983 */ /* 0x000f280000300800 */
[----:B------:R-:W4:Y:S04]  /*a71f0*/  LDL.LU R12, [R1+0x354] ;  /* 0x00035400010c7983 */ /* 0x000f280000300800 */
[----:B------:R0:W-:Y:S02]  /*a7200*/  STL [R1+0x4ea8], R9 ;  /* 0x004ea80901007387 */ /* 0x0001e40000100800 */
[----:B0-----:R-:W-:-:S05]  /*a7210*/  SHF.R.S32.HI R9, RZ, 0x1f, R8 ;  /* 0x0000001fff097819 */ /* 0x001fca0000011408 */
[----:B------:R-:W-:-:S05]  /*a7220*/  IMAD.X R23, R9, 0x1, R27, P3 ;  /* 0x0000000109177824 */ /* 0x000fca00018e061b */
[----:B------:R0:W-:Y:S04]  /*a7230*/  STL.64 [R1+0x3a68], R22 ;  /* 0x003a681601007387 */ /* 0x0001e80000100a00 */
[----:B------:R-:W4:Y:S01]  /*a7240*/  LDL.LU R26, [R1+0x358] ;  /* 0x00035800011a7983 */ /* 0x000f220000300800 */
[----:B0-----:R-:W-:Y:S02]  /*a7250*/  F2FP.SATFINITE.E4M3.F32.PACK_AB_MERGE_C R22, R10, R29, RZ ;  /* 0x0000001d0a16723e */ /* 0x001fe400048070ff */
[----:B------:R-:W-:-:S03]  /*a7260*/  F2FP.SATFINITE.E4M3.F32.PACK_AB_MERGE_C R10, R14, R13, RZ ;  /* 0x0000000d0e0a723e */ /* 0x000fc600048070ff */
[----:B------:R0:W-:Y:S04]  /*a7270*/  STL [R1+0x4eb4], R22 ;  /* 0x004eb41601007387 */ /* 0x0001e80000100800 */
[----:B------:R-:W4:Y:S01]  /*a7280*/  LDL.LU R28, [R1+0x35c] ;  /* 0x00035c00011c7983 */ /* 0x000f220000300800 */
[----:B0-----:R-:W-:-:S03]  /*a7290*/  IADD3 R22, P3, R8, R5, RZ ;  /* 0x0000000508167210 */ /* 0x001fc60007f7e0ff */
[----:B------:R-:W-:Y:S02]  /*a72a0*/  STL [R1+0x4e9c], R10 ;  /* 0x004e9c0a01007387 */ /* 0x000fe40000100800 */
[----:B------:R-:W-:Y:S02]  /*a72b0*/  IMAD.X R23, R9, 0x1, R7, P3 ;  /* 0x0000000109177824 */ /* 0x000fe400018e0607 */
[----:B------:R-:W4:Y:S04]  /*a72c0*/  LDL.LU R13, [R1+0x360] ;  /* 0x00036000010d7983 */ /* 0x000f280000300800 */
[----:B------:R-:W4:Y:S04]  /*a72d0*/  LDL.LU R14, [R1+0x364] ;  /* 0x00036400010e7983 */ /* 0x000f280000300800 */
[----:B------:R0:W-:Y:S04]  /*a72e0*/  STL.64 [R1+0x3a38], R22 ;  /* 0x003a381601007387 */ /* 0x0001e80000100a00 */
[----:B0-----:R-:W3:Y:S04]  /*a72f0*/  LDL.LU R22, [R1+0x549c] ;  /* 0x00549c0001167983 */ /* 0x001ee80000300800 */
[----:B------:R-:W4:Y:S04]  /*a7300*/  LDL.LU R29, [R1+0x368] ;  /* 0x00036800011d7983 */ /* 0x000f280000300800 */
[----:B------:R-:W4:Y:S04]  /*a7310*/  LDL.LU R10, [R1+0x36c] ;  /* 0x00036c00010a7983 */ /* 0x000f280000300800 */
[----:B------:R0:W-:Y:S04]  /*a7320*/  STL [R1+0x4ea4], R17 ;  /* 0x004ea41101007387 */ /* 0x0001e80000100800 */
[----:B0-----:R-:W4:Y:S04]  /*a7330*/  LDL.LU R17, [R1+0x370] ;  /* 0x0003700001117983 */ /* 0x001f280000300800 */
[----:B------:R-:W4:Y:S01]  /*a7340*/  LDL.LU R18, [R1+0x374] ;  /* 0x0003740001127983 */ /* 0x000f220000300800 */
[----:B--2---:R-:W-:-:S02]  /*a7350*/  F2FP.SATFINITE.E4M3.F32.PACK_AB_MERGE_C R21, R25, R21, RZ ;  /* 0x000000151915723e */ /* 0x004fc400048070ff */
[----:B---3--:R-:W-:Y:S02]  /*a7360*/  F2FP.SATFINITE.E4M3.F32.PACK_AB_MERGE_C R24, R22, R24, RZ ;  /* 0x000000181618723e */ /* 0x008fe400048070ff */
[----:B------:R-:W-:-:S05]  /*a7370*/  IADD3 R22, P3, R8, R3, RZ ;  /* 0x0000000308167210 */ /* 0x000fca0007f7e0ff */
[----:B------:R-:W-:Y:S01]  /*a7380*/  IMAD.X R23, R9, 0x1, R4, P3 ;  /* 0x0000000109177824 */ /* 0x000fe200018e0604 */
[----:B------:R-:W-:Y:S04]  /*a7390*/  STL [R1+0x4e88], R24 ;  /* 0x004e881801007387 */ /* 0x000fe80000100800 */
[----:B------:R0:W-:Y:S04]  /*a73a0*/  STL.64 [R1+0x3a00], R22 ;  /* 0x003a001601007387 */ /* 0x0001e80000100a00 */
[----:B------:R-:W-:Y:S01]  /*a73b0*/  STL [R1+0x4e8c], R21 ;  /* 0x004e8c1501007387 */ /* 0x000fe20000100800 */
[----:B0-----:R-:W-:-:S05]  /*a73c0*/  IADD3 R22, P3, R8, R0, RZ ;  /* 0x0000000008167210 */ /* 0x001fca0007f7e0ff */
[----:B------:R-:W-:Y:S01]  /*a73d0*/  IMAD.X R23, R9, 0x1, R2, P3 ;  /* 0x0000000109177824 */ /* 0x000fe200018e0602 */
[----:B------:R-:W-:Y:S02]  /*a73e0*/  F2FP.SATFINITE.E4M3.F32.PACK_AB_MERGE_C R9, R20, R15, RZ ;  /* 0x0000000f1409723e */ /* 0x000fe400048070ff */
[----:B------:R-:W2:Y:S04]  /*a73f0*/  LDL.LU R15, [R1+0x378] ;  /* 0x00037800010f7983 */ /* 0x000ea80000300800 */
[----:B------:R-:W2:Y:S04]  /*a7400*/  LDL.LU R20, [R1+0x37c] ;  /* 0x00037c0001147983 */ /* 0x000ea80000300800 */
[----:B------:R-:W-:Y:S04]  /*a7410*/  STL.64 [R1+0x39d0], R22 ;  /* 0x0039d01601007387 */ /* 0x000fe80000100a00 */
[----:B------:R4:W-:Y:S02]  /*a7420*/  STL [R1+0x4e70], R9 ;  /* 0x004e700901007387 */ /* 0x0009e40000100800 */
[----:B----4-:R-:W-:-:S02]  /*a7430*/  F2FP.SATFINITE.E4M3.F32.PACK_AB_MERGE_C R9, R19, R16, RZ ;  /* 0x000000101309723e */ /* 0x010fc400048070ff */
[----:B------:R-:W3:Y:S04]  /*a7440*/  LDL.LU R16, [R1+0x380] ;  /* 0x0003800001107983 */ /* 0x000ee80000300800 */
[----:B------:R-:W3:Y:S04]  /*a7450*/  LDL.LU R19, [R1+0x384] ;  /* 0x0003840001137983 */ /* 0x000ee80000300800 */
[----:B------:R0:W-:Y:S04]  /*a7460*/  STL [R1+0x4e74], R9 ;  /* 0x004e740901007387 */ /* 0x0001e80000100800 */
[----:B------:R-:W4:Y:S04]  /*a7470*/  LDL.LU R24, [R1+0x388] ;  /* 0x0003880001187983 */ /* 0x000f280000300800 */
[----:B------:R-:W2:Y:S01]  /*a7480*/  LDL.LU R22, [R1+0x38c] ;  /* 0x00038c0001167983 */ /* 0x000ea20000300800 */
[----:B0-----:R-:W-:Y:S01]  /*a7490*/  F2FP.SATFINITE.E4M3.F32.PACK_AB_MERGE_C R9, R12, R11, RZ ;  /* 0x0000000b0c09723e */ /* 0x001fe200048070ff */
[----:B------:R-:W-:Y:S01]  /*a74a0*/  VIADD R8, R8, UR5 ;  /* 0x0000000508087c36 */ /* 0x000fe20008000000 */
[----:B------:R-:W-:Y:S01]  /*a74b0*/  F2FP.SATFINITE.E4M3.F32.PACK_AB_MERGE_C R21, R28, R26, RZ ;  /* 0x0000001a1c15723e */ /* 0x000fe200048070ff */
[----:B------:R-:W-:-:S02]  /*a74c0*/  ULDC UR5, c[0x0][0x248] ;  /* 0x0000920000057ab9 */ /* 0x000fc40000000800 */
[----:B------:R0:W-:Y:S02]  /*a74d0*/  STL [R1+0x4e5c], R9 ;  /* 0x004e5c0901007387 */ /* 0x0001e40000100800 */
[----:B0-----:R-:W-:Y:S02]  /*a74e0*/  SHF.R.S32.HI R9, RZ, 0x1f, R8 ;  /* 0x0000001fff097819 */ /* 0x001fe40000011408 */
[----:B------:R-:W-:Y:S01]  /*a74f0*/  F2FP.SATFINITE.E4M3.F32.PACK_AB_MERGE_C R13, R14, R13, RZ ;  /* 0x0000000d0e0d723e */ /* 0x000fe200048070ff */
[----:B--2---:R0:W-:Y:S04]  /*a7500*/  STL [R1+0x5498], R22 ;  /* 0x0054981601007387 */ /* 0x0041e80000100800 */
[----:B------:R-:W2:Y:S04]  /*a7510*/  LDL.LU R11, [R1+0x3a0] ;  /* 0x0003a000010b7983 */ /* 0x000ea80000300800 */
[----:B------:R-:W2:Y:S01]  /*a7520*/  LDL.LU R12, [R1+0x3a4] ;  /* 0x0003a400010c7983 */ /* 0x000ea20000300800 */
[----:B0-----:R-:W-:-:S05]  /*a7530*/  IADD3 R22, P3, R8, R6, RZ ;  /* 0x0000000608167210 */ /* 0x001fca0007f7e0ff */
[----:B------:R-:W-:-:S05]  /*a7540*/  IMAD.X R23, R9, 0x1, R27, P3 ;  /* 0x0000000109177824 */ /* 0x000fca00018e061b */
[----:B------:R0:W-:Y:S04]  /*a7550*/  STL.64 [R1+0x39f8], R22 ;  /* 0x0039f81601007387 */ /* 0x0001e80000100a00 */
[----:B------:R1:W-:Y:S01]  /*a7560*/  STL [R1+0x4e60], R21 ;  /* 0x004e601501007387 */ /* 0x0003e20000100800 */
[----:B0-----:R-:W-:-:S03]  /*a7570*/  IADD3 R22, P3, R8, R5, RZ ;  /* 0x0000000508167210 */ /* 0x001fc60007f7e0ff */
[----:B------:R0:W-:Y:S02]  /*a7580*/  STL [R1+0x4e44], R13 ;  /* 0x004e440d01007387 */ /* 0x0001e40000100800 */
[----:B------:R-:W-:Y:S01]  /*a7590*/  IMAD.X R23, R9, 0x1, R7, P3 ;  /* 0x0000000109177824 */ /* 0x000fe200018e0607 */
[----:B-1----:R-:W-:Y:S01]  /*a75a0*/  F2FP.SATFINITE.E4M3.F32.PACK_AB_MERGE_C R21, R10, R29, RZ ;  /* 0x0000001d0a15723e */ /* 0x002fe200048070ff */
[----:B0-----:R-:W4:Y:S01]  /*a75b0*/  LDL.LU R13, [R1+0x3a8] ;  /* 0x0003a800010d7983 */ /* 0x001f220000300800 */
[----:B------:R-:W-:-:S03]  /*a75c0*/  F2FP.SATFINITE.E4M3.F32.PACK_AB_MERGE_C R10, R18, R17, RZ ;  /* 0x00000011120a723e */ /* 0x000fc600048070ff */
[----:B------:R-:W4:Y:S04]  /*a75d0*/  LDL.LU R14, [R1+0x3ac] ;  /* 0x0003ac00010e7983 */ /* 0x000f280000300800 */
[----:B------:R0:W-:Y:S04]  /*a75e0*/  STL.64 [R1+0x39b8], R22 ;  /* 0x0039b81601007387 */ /* 0x0001e80000100a00 */
[----:B------:R-:W4:Y:S04]  /*a75f0*/  LDL.LU R17, [R1+0x3c0] ;  /* 0x0003c00001117983 */ /* 0x000f280000300800 */
[----:B------:R1:W-:Y:S01]  /*a7600*/  STL [R1+0x4e48], R21 ;  /* 0x004e481501007387 */ /* 0x0003e20000100800 */
[----:B0-----:R-:W-:-:S03]  /*a7610*/  IADD3 R22, P3, R8, R3, RZ ;  /* 0x0000000308167210 */ /* 0x001fc60007f7e0ff */
[----:B------:R-:W4:Y:S02]  /*a7620*/  LDL.LU R18, [R1+0x3c4] ;  /* 0x0003c40001127983 */ /* 0x000f240000300800 */
[----:B------:R-:W-:Y:S02]  /*a7630*/  IMAD.X R23, R9, 0x1, R4, P3 ;  /* 0x0000000109177824 */ /* 0x000fe400018e0604 */
[----:B------:R0:W-:Y:S04]  /*a7640*/  STL [R1+0x4e30], R10 ;  /* 0x004e300a01007387 */ /* 0x0001e80000100800 */
[----:B-1----:R-:W4:Y:S04]  /*a7650*/  LDL.LU R21, [R1+0x3c8] ;  /* 0x0003c80001157983 */ /* 0x002f280000300800 */
[----:B------:R-:W4:Y:S04]  /*a7660*/  LDL.LU R25, [R1+0x3cc] ;  /* 0x0003cc0001197983 */ /* 0x000f280000300800 */
[----:B------:R-:W4:Y:S04]  /*a7670*/  LDL.LU R26, [R1+0x3e0] ;  /* 0x0003e000011a7983 */ /* 0x000f280000300800 */
[----:B------:R1:W-:Y:S01]  /*a7680*/  STL.64 [R1+0x3980], R22 ;  /* 0x0039801601007387 */ /* 0x0003e20000100a00 */
[----:B0-----:R-:W-:-:S03]  /*a7690*/  F2FP.SATFINITE.E4M3.F32.PACK_AB_MERGE_C R10, R20, R15, RZ ;  /* 0x0000000f140a723e */ /* 0x001fc600048070ff */
[----:B------:R-:W4:Y:S04]  /*a76a0*/  LDL.LU R28, [R1+0x3e4] ;  /* 0x0003e400011c7983 */ /* 0x000f280000300800 */
[----:B------:R-:W4:Y:S01]  /*a76b0*/  LDL.LU R29, [R1+0x3e8] ;  /* 0x0003e800011d7983 */ /* 0x000f220000300800 */
[----:B-1----:R-:W-:-:S03]  /*a76c0*/  IADD3 R22, P3, R8, R0, RZ ;  /* 0x0000000008167210 */ /* 0x002fc60007f7e0ff */
[----:B------:R-:W4:Y:S02]  /*a76d0*/  LDL.LU R20, [R1+0x3ec] ;  /* 0x0003ec0001147983 */ /* 0x000f240000300800 */
[----:B------:R-:W-:Y:S02]  /*a76e0*/  IMAD.X R23, R9, 0x1, R2, P3 ;  /* 0x0000000109177824 */ /* 0x000fe400018e0602 */
[----:B------:R-:W-:Y:S04]  /*a76f0*/  STL [R1+0x4e38], R10 ;  /* 0x004e380a01007387 */ /* 0x000fe80000100800 */
[----:B------:R0:W-:Y:S04]  /*a7700*/  STL.64 [R1+0x3950], R22 ;  /* 0x0039501601007387 */ /* 0x0001e80000100a00 */
[----:B0-----:R-:W4:Y:S01]  /*a7710*/  LDL.LU R22, [R1+0x5498] ;  /* 0x0054980001167983 */ /* 0x001f220000300800 */
[----:B---3--:R-:W-:-:S03]  /*a7720*/  F2FP.SATFINITE.E4M3.F32.PACK_AB_MERGE_C R9, R19, R16, RZ ;  /* 0x000000101309723e */ /* 0x008fc600048070ff */
[----:B------:R-:W3:Y:S01]  /*a7730*/  LDL.LU R10, [R1+0x400] ;  /* 0x00040000010a7983 */ /* 0x000ee20000300800 */
[----:B------:R-:W-:Y:S01]  /*a7740*/  VIADD R8, R8, UR5 ;  /* 0x0000000508087c36 */ /* 0x000fe20008000000 */
[----:B------:R-:W-:Y:S02]  /*a7750*/  ULDC UR5, c[0x0][0x248] ;  /* 0x0000920000057ab9 */ /* 0x000fe40000000800 */
[----:B------:R-:W3:Y:S04]  /*a7760*/  LDL.LU R15, [R1+0x404] ;  /* 0x00040400010f7983 */ /* 0x000ee80000300800 */
[----:B------:R0:W-:Y:S04]  /*a7770*/  STL [R1+0x4e28], R9 ;  /* 0x004e280901007387 */ /* 0x0001e80000100800 */
[----:B------:R-:W3:Y:S04]  /*a7780*/  LDL.LU R16, [R1+0x408] ;  /* 0x0004080001107983 */ /* 0x000ee80000300800 */
[----:B------:R-:W3:Y:S01]  /*a7790*/  LDL.LU R19, [R1+0x40c] ;  /* 0x00040c0001137983 */ /* 0x000ee20000300800 */
[----:B--2---:R-:W-:-:S02]  /*a77a0*/  F2FP.SATFINITE.E4M3.F32.PACK_AB_MERGE_C R11, R12, R11, RZ ;  /* 0x0000000b0c0b723e */ /* 0x004fc400048070ff */
[----:B----4-:R-:W-:Y:S02]  /*a77b0*/  F2FP.SATFINITE.E4M3.F32.PACK_AB_MERGE_C R14, R14, R13, RZ ;  /* 0x0000000d0e0e723e */ /* 0x010fe400048070ff */
[----:B0-----:R-:W-:Y:S02]  /*a77c0*/  F2FP.SATFINITE.E4M3.F32.PACK_AB_MERGE_C R9, R22, R24, RZ ;  /* 0x000000181609723e */ /* 0x001fe400048070ff */
[----:B------:R-:W-:-:S03]  /*a77d0*/  IADD3 R22, P3, R8, R6, RZ ;  /* 0x0000000608167210 */ /* 0x000fc60007f7e0ff */
[----:B------:R0:W-:Y:S04]  /*a77e0*/  STL [R1+0x4e2c], R9 ;  /* 0x004e2c0901007387 */ /* 0x0001e80000100800 */
[----:B------:R1:W-:Y:S01]  /*a77f0*/  STL [R1+0x4e24], R11 ;  /* 0x004e240b01007387 */ /* 0x0003e20000100800 */
[----:B0-----:R-:W-:-:S03]  /*a7800*/  SHF.R.S32.HI R9, RZ, 0x1f, R8 ;  /* 0x0000001fff097819 */ /* 0x001fc60000011408 */
[----:B------:R-:W-:Y:S02]  /*a7810*/  STL [R1+0x5494], R27 ;  /* 0x0054941b01007387 */ /* 0x000fe40000100800 */
[----:B------:R-:W-:Y:S02]  /*a7820*/  IMAD.X R23, R9, 0x1, R27, P3 ;  /* 0x0000000109177824 */ /* 0x000fe400018e061b */
[----:B-1----:R-:W2:Y:S04]  /*a7830*/  LDL.LU R11, [R1+0x420] ;  /* 0x00042000010b7983 */ /* 0x002ea80000300800 */
[----:B------:R-:W2:Y:S04]  /*a7840*/  LDL.LU R12, [R1+0x424] ;  /* 0x00042400010c7983 */ /* 0x000ea80000300800 */
[----:B------:R0:W-:Y:S04]  /*a7850*/  STL.64 [R1+0x3978], R22 ;  /* 0x0039781601007387 */ /* 0x0001e80000100a00 */
[----:B------:R-:W4:Y:S01]  /*a7860*/  LDL.LU R13, [R1+0x428] ;  /* 0x00042800010d7983 */ /* 0x000f220000300800 */
[----:B0-----:R-:W-:-:S05]  /*a7870*/  IADD3 R22, P3, R8, R5, RZ ;  /* 0x0000000508167210 */ /* 0x001fca0007f7e0ff */
[----:B------:R-:W-:Y:S01]  /*a7880*/  IMAD.X R23, R9, 0x1, R7, P3 ;  /* 0x0000000109177824 */ /* 0x000fe200018e0607 */
[----:B------:R-:W-:Y:S01]  /*a7890*/  F2FP.SATFINITE.E4M3.F32.PACK_AB_MERGE_C R21, R25, R21, RZ ;  /* 0x000000151915723e */ /* 0x000fe200048070ff */
[----:B----4-:R0:W-:Y:S04]  /*a78a0*/  STL [R1+0x5490], R13 ;  /* 0x0054900d01007387 */ /* 0x0101e80000100800 */
[----:B------:R1:W-:Y:S01]  /*a78b0*/  STL [R1+0x4e20], R14 ;  /* 0x004e200e01007387 */ /* 0x0003e20000100800 */
[----:B0-----:R-:W-:-:S03]  /*a78c0*/  F2FP.SATFINITE.E4M3.F32.PACK_AB_MERGE_C R13, R18, R17, RZ ;  /* 0x00000011120d723e */ /* 0x001fc600048070ff */
[----:B-1----:R-:W4:Y:S04]  /*a78d0*/  LDL.LU R14, [R1+0x42c] ;  /* 0x00042c00010e7983 */ /* 0x002f280000300800 */
[----:B------:R-:W4:Y:S04]  /*a78e0*/  LDL.LU R17, [R1+0x440] ;  /* 0x0004400001117983 */ /* 0x000f280000300800 */
[----:B------:R-:W4:Y:S04]  /*a78f0*/  LDL.LU R18, [R1+0x444] ;  /* 0x0004440001127983 */ /* 0x000f280000300800 */
[----:B------:R0:W-:Y:S04]  /*a7900*/  STL [R1+0x4e1c], R13 ;  /* 0x004e1c0d01007387 */ /* 0x0001e80000100800 */
[----:B------:R1:W-:Y:S01]  /*a7910*/  STL.64 [R1+0x3938], R22 ;  /* 0x0039381601007387 */ /* 0x0003e20000100a00 */
[----:B0-----:R-:W-:-:S02]  /*a7920*/  F2FP.SATFINITE.E4M3.F32.PACK_AB_MERGE_C R13, R28, R26, RZ ;  /* 0x0000001a1c0d723e */ /* 0x001fc400048070ff */
[C---:B-1----:R-:W-:Y:S01]  /*a7930*/  IADD3 R22, P3, R8.reuse, R3, RZ ;  /* 0x0000000308167210 */ /* 0x042fe20007f7e0ff */
[----:B------:R-:W-:Y:S04]  /*a7940*/  STL [R1+0x4e18], R21 ;  /* 0x004e181501007387 */ /* 0x000fe80000100800 */
[C---:B------:R-:W-:Y:S01]  /*a7950*/  IMAD.X R23, R9.reuse, 0x1, R4, P3 ;  /* 0x0000000109177824 */ /* 0x040fe200018e0604 */
[----:B------:R-:W-:Y:S01]  /*a7960*/  IADD3 R26, P3, R8, R0, RZ ;  /* 0x00000000081a7210 */ /* 0x000fe20007f7e0ff */
[----:B------:R0:W-:Y:S04]  /*a7970*/  STL [R1+0x4e10], R13 ;  /* 0x004e100d01007387 */ /* 0x0001e80000100800 */
[----:B------:R-:W4:Y:S01]  /*a7980*/  LDL.LU R24, [R1+0x448] ;  /* 0x0004480001187983 */ /* 0x000f220000300800 */
[----:B------:R-:W-:Y:S01]  /*a7990*/  IMAD.X R27, R9, 0x1, R2, P3 ;  /* 0x00000001091b7824 */ /* 0x000fe200018e0602 */
[----:B0-----:R-:W-:-:S02]  /*a79a0*/  F2FP.SATFINITE.E4M3.F32.PACK_AB_MERGE_C R13, R20, R29, RZ ;  /* 0x0000001d140d723e */ /* 0x001fc400048070ff */
[----:B------:R0:W-:Y:S04]  /*a79b0*/  STL.64 [R1+0x3900], R22 ;  /* 0x0039001601007387 */ /* 0x0001e80000100a00 */
[----:B0-----:R-:W4:Y:S04]  /*a79c0*/  LDL.LU R22, [R1+0x44c] ;  /* 0x00044c0001167983 */ /* 0x001f280000300800 */
[----:B------:R-:W-:Y:S04]  /*a79d0*/  STL [R1+0x4e14], R13 ;  /* 0x004e140d01007387 */ /* 0x000fe80000100800 */
[----:B------:R-:W4:Y:S04]  /*a79e0*/  LDL.LU R29, [R1+0x470] ;  /* 0x00047000011d7983 */ /* 0x000f280000300800 */
[----:B------:R-:W4:Y:S04]  /*a79f0*/  LDL.LU R20, [R1+0x474] ;  /* 0x0004740001147983 */ /* 0x000f280000300800 */
[----:B------:R0:W-:Y:S04]  /*a7a00*/  STL.64 [R1+0x38d0], R26 ;  /* 0x0038d01a01007387 */ /* 0x0001e80000100a00 */
[----:B0-----:R-:W4:Y:S01]  /*a7a10*/  LDL.LU R27, [R1+0x5494] ;  /* 0x00549400011b7983 */ /* 0x001f220000300800 */
[----:B---3--:R-:W-:Y:S01]  /*a7a20*/  F2FP.SATFINITE.E4M3.F32.PACK_AB_MERGE_C R13, R15, R10, RZ ;  /* 0x0000000a0f0d723e */ /* 0x008fe200048070ff */
[----:B------:R-:W-:Y:S01]  /*a7a30*/  VIADD R8, R8, UR5 ;  /* 0x0000000508087c36 */ /* 0x000fe20008000000 */
[----:B------:R-:W-:Y:S01]  /*a7a40*/  F2FP.SATFINITE.E4M3.F32.PACK_AB_MERGE_C R9, R19, R16, RZ ;  /* 0x000000101309723e */ /* 0x000fe200048070ff */
[----:B------:R-:W3:Y:S01]  /*a7a50*/  LDL.LU R10, [R1+0x478] ;  /* 0x00047800010a7983 */ /* 0x000ee20000300800 */
[----:B--2---:R-:W-:Y:S01]  /*a7a60*/  F2FP.SATFINITE.E4M3.F32.PACK_AB_MERGE_C R11, R12, R11, RZ ;  /* 0x0000000b0c0b723e */ /* 0x004fe200048070ff */
[----:B------:R-:W-:-:S02]  /*a7a70*/  ULDC UR5, c[0x0][0x248] ;  /* 0x0000920000057ab9 */ /* 0x000fc40000000800 */
[----:B------:R-:W-:Y:S01]  /*a7a80*/  STL [R1+0x4e08], R13 ;  /* 0x004e080d01007387 */ /* 0x000fe20000100800 */
[----:B------:R-:W-:-:S03]  /*a7a90*/  IADD3 R12, P3, R8, R6, RZ ;  /* 0x00000006080c7210 */ /* 0x000fc60007f7e0ff */
[----:B------:R-:W3:Y:S04]  /*a7aa0*/  LDL.LU R19, [R1+0x47c] ;  /* 0x00047c0001137983 */ /* 0x000ee80000300800 */
[----:B------:R0:W-:Y:S04]  /*a7ab0*/  STL [R1+0x4e0c], R9 ;  /* 0x004e0c0901007387 */ /* 0x0001e80000100800 */
[----:B------:R-:W2:Y:S04]  /*a7ac0*/  LDL.LU R21, [R1+0x500] ;  /* 0x0005000001157983 */ /* 0x000ea80000300800 */
[----:B------:R-:W2:Y:S01]  /*a7ad0*/  LDL.LU R25, [R1+0x504] ;  /* 0x0005040001197983 */ /* 0x000ea20000300800 */
[----:B0-----:R-:W-:-:S03]  /*a7ae0*/  SHF.R.S32.HI R9, RZ, 0x1f, R8 ;  /* 0x0000001fff097819 */ /* 0x001fc60000011408 */
[----:B------:R-:W2:Y:S04]  /*a7af0*/  LDL.LU R15, [R1+0x508] ;  /* 0x00050800010f7983 */ /* 0x000ea80000300800 */
[----:B------:R-:W2:Y:S04]  /*a7b00*/  LDL.LU R16, [R1+0x50c] ;  /* 0x00050c0001107983 */ /* 0x000ea80000300800 */
[----:B------:R-:W-:Y:S01]  /*a7b10*/  STL [R1+0x4e00], R11 ;  /* 0x004e000b01007387 */ /* 0x000fe20000100800 */
[----:B----4-:R-:W-:-:S05]  /*a7b20*/  IMAD.X R13, R9, 0x1, R27, P3 ;  /* 0x00000001090d7824 */ /* 0x010fca00018e061b */
[----:B------:R0:W-:Y:S04]  /*a7b30*/  STL.64 [R1+0x38f8], R12 ;  /* 0x0038f80c01007387 */ /* 0x0001e80000100a00 */
[----:B0-----:R-:W4:Y:S04]  /*a7b40*/  LDL.LU R13, [R1+0x5490] ;  /* 0x00549000010d7983 */ /* 0x001f280000300800 */
[----:B------:R-:W2:Y:S01]  /*a7b50*/  LDL.LU R11, [R1+0x4f0] ;  /* 0x0004f000010b7983 */ /* 0x000ea20000300800 */
[----:B----4-:R-:W-:-:S03]  /*a7b60*/  F2FP.SATFINITE.E4M3.F32.PACK_AB_MERGE_C R12, R14, R13, RZ ;  /* 0x0000000d0e0c723e */ /* 0x010fc600048070ff */
[----:B------:R-:W4:Y:S04]  /*a7b70*/  LDL.LU R14, [R1+0x4f4] ;  /* 0x0004f400010e7983 */ /* 0x000f280000300800 */
[----:B------:R0:W-:Y:S04]  /*a7b80*/  STL [R1+0x4e04], R12 ;  /* 0x004e040c01007387 */ /* 0x0001e80000100800 */
[----:B------:R-:W4:Y:S04]  /*a7b90*/  LDL.LU R26, [R1+0x4f8] ;  /* 0x0004f800011a7983 */ /* 0x000f280000300800 */
[----:B------:R-:W4:Y:S01]  /*a7ba0*/  LDL.LU R28, [R1+0x4fc] ;  /* 0x0004fc00011c7983 */ /* 0x000f220000300800 */
[----:B0-----:R-:W-:-:S05]  /*a7bb0*/  F2FP.SATFINITE.E4M3.F32.PACK_AB_MERGE_C R12, R18, R17, RZ ;  /* 0x00000011120c723e */ /* 0x001fca00048070ff */
[----:B------:R0:W-:Y:S04]  /*a7bc0*/  STL [R1+0x4df8], R12 ;  /* 0x004df80c01007387 */ /* 0x0001e80000100800 */
[----:B0-----:R-:W3:Y:S04]  /*a7bd0*/  LDL.LU R12, [R1+0x1070] ;  /* 0x00107000010c7983 */ /* 0x001ee80000300800 */
[----:B------:R-:W4:Y:S04]  /*a7be0*/  LDL.LU R18, [R1+0x1074] ;  /* 0x0010740001127983 */ /* 0x000f280000300800 */
[----:B------:R-:W2:Y:S04]  /*a7bf0*/  LDL.LU R13, [R1+0x1078] ;  /* 0x00107800010d7983 */ /* 0x000ea80000300800 */
[----:B--2---:R-:W-:Y:S04]  /*a7c00*/  STL [R1+0x5488], R13 ;  /* 0x0054880d01007387 */ /* 0x004fe80000100800 */
[----:B---3--:R0:W-:Y:S04]  /*a7c10*/  STL [R1+0x548c], R12 ;  /* 0x00548c0c01007387 */ /* 0x0081e80000100800 */
[----:B------:R-:W2:Y:S01]  /*a7c20*/  LDL.LU R17, [R1+0x107c] ;  /* 0x00107c0001117983 */ /* 0x000ea20000300800 */
[----:B0-----:R-:W-:-:S05]  /*a7c30*/  IADD3 R12, P3, R8, R5, RZ ;  /* 0x00000005080c7210 */ /* 0x001fca0007f7e0ff */
[----:B------:R-:W-:-:S05]  /*a7c40*/  IMAD.X R13, R9, 0x1, R7, P3 ;  /* 0x00000001090d7824 */ /* 0x000fca00018e0607 */
[----:B------:R0:W-:Y:S02]  /*a7c50*/  STL.64 [R1+0x38b8], R12 ;  /* 0x0038b80c01007387 */ /* 0x0001e40000100a00 */
[----:B0-----:R-:W-:Y:S02]  /*a7c60*/  F2FP.SATFINITE.E4M3.F32.PACK_AB_MERGE_C R13, R22, R24, RZ ;  /* 0x00000018160d723e */ /* 0x001fe400048070ff */
[----:B------:R-:W-:Y:S02]  /*a7c70*/  F2FP.SATFINITE.E4M3.F32.PACK_AB_MERGE_C R12, R20, R29, RZ ;  /* 0x0000001d140c723e */ /* 0x000fe400048070ff */
[----:B------:R-:W3:Y:S04]  /*a7c80*/  LDL.LU R29, [R1+0x1060] ;  /* 0x00106000011d7983 */ /* 0x000ee80000300800 */
[----:B------:R-:W-:Y:S04]  /*a7c90*/  STL [R1+0x4dfc], R13 ;  /* 0x004dfc0d01007387 */ /* 0x000fe80000100800 */
[----:B------:R-:W3:Y:S04]  /*a7ca0*/  LDL.LU R20, [R1+0x1064] ;  /* 0x0010640001147983 */ /* 0x000ee80000300800 */
[----:B------:R0:W-:Y:S02]  /*a7cb0*/  STL [R1+0x4df0], R12 ;  /* 0x004df00c01007387 */ /* 0x0001e40000100800 */
[----:B0-----:R-:W-:-:S05]  /*a7cc0*/  IADD3 R12, P3, R8, R3, RZ ;  /* 0x00000003080c7210 */ /* 0x001fca0007f7e0ff */
[----:B------:R-:W-:-:S05]  /*a7cd0*/  IMAD.X R13, R9, 0x1, R4, P3 ;  /* 0x00000001090d7824 */ /* 0x000fca00018e0604 */
[----:B------:R0:W-:Y:S02]  /*a7ce0*/  STL.64 [R1+0x3878], R12 ;  /* 0x0038780c01007387 */ /* 0x0001e40000100a00 */
[----:B0-----:R-:W-:Y:S02]  /*a7cf0*/  F2FP.SATFINITE.E4M3.F32.PACK_AB_MERGE_C R12, R19, R10, RZ ;  /* 0x0000000a130c723e */ /* 0x001fe400048070ff */
[----:B------:R-:W2:Y:S04]  /*a7d00*/  LDL.LU R10, [R1+0x1068] ;  /* 0x00106800010a7983 */ /* 0x000ea80000300800 */
[----:B------:R-:W2:Y:S04]  /*a7d10*/  LDL.LU R19, [R1+0x106c] ;  /* 0x00106c0001137983 */ /* 0x000ea80000300800 */
[----:B------:R0:W-:Y:S02]  /*a7d20*/  STL [R1+0x4df4], R12 ;  /* 0x004df40c01007387 */ /* 0x0001e40000100800 */
[----:B0-----:R-:W-:-:S05]  /*a7d30*/  IADD3 R12, P3, R8, R0, RZ ;  /* 0x00000000080c7210 */ /* 0x001fca0007f7e0ff */
[----:B------:R-:W-:Y:S01]  /*a7d40*/  IMAD.X R13, R9, 0x1, R2, P3 ;  /* 0x00000001090d7824 */ /* 0x000fe200018e0602 */
[----:B------:R-:W-:-:S04]  /*a7d50*/  F2FP.SATFINITE.E4M3.F32.PACK_AB_MERGE_C R9, R16, R15, RZ ;  /* 0x0000000f1009723e */ /* 0x000fc800048070ff */
[----:B------:R0:W-:Y:S04]  /*a7d60*/  STL.64 [R1+0x3850], R12 ;  /* 0x0038500c01007387 */ /* 0x0001e80000100a00 */
[----:B------:R-:W2:Y:S01]  /*a7d70*/  LDL.LU R24, [R1+0x1050] ;  /* 0x0010500001187983 */ /* 0x000ea20000300800 */
[----:B0-----:R-:W-:Y:S01]  /*a7d80*/  F2FP.SATFINITE.E4M3.F32.PACK_AB_MERGE_C R12, R25, R21, RZ ;  /* 0x00000015190c723e */ /* 0x001fe200048070ff */
[----:B------:R-:W-:Y:S01]  /*a7d90*/  VIADD R8, R8, UR5 ;  /* 0x0000000508087c36 */ /* 0x000fe20008000000 */
[----:B----4-:R-:W-:Y:S01]  /*a7da0*/  F2FP.SATFINITE.E4M3.F32.PACK_AB_MERGE_C R21, R28, R26, RZ ;  /* 0x0000001a1c15723e */ /* 0x010fe200048070ff */
[----:B------:R-:W-:Y:S02]  /*a7db0*/  ULDC UR5, c[0x0][0x248] ;  /* 0x0000920000057ab9 */ /* 0x000fe40000000800 */
[----:B------:R-:W-:Y:S04]  /*a7dc0*/  STL [R1+0x4de8], R12 ;  /* 0x004de80c01007387 */ /* 0x000fe80000100800 */
[----:B------:R-:W4:Y:S04]  /*a7dd0*/  LDL.LU R22, [R1+0x1054] ;  /* 0x0010540001167983 */ /* 0x000f280000300800 */
[----:B------:R0:W-:Y:S04]  /*a7de0*/  STL [R1+0x4dec], R9 ;  /* 0x004dec0901007387 */ /* 0x0001e80000100800 */
[----:B------:R-:W4:Y:S04]  /*a7df0*/  LDL.LU R15, [R1+0x1058] ;  /* 0x00105800010f7983 */ /* 0x000f280000300800 */
[----:B------:R-:W4:Y:S01]  /*a7e00*/  LDL.LU R16, [R1+0x105c] ;  /* 0x00105c0001107983 */ /* 0x000f220000300800 */
[----:B0-----:R-:W-:-:S03]  /*a7e10*/  F2FP.SATFINITE.E4M3.F32.PACK_AB_MERGE_C R9, R14, R11, RZ ;  /* 0x0000000b0e09723e */ /* 0x001fc600048070ff */
[----:B------:R-:W4:Y:S01]  /*a7e20*/  LDL.LU R11, [R1+0x1040] ;  /* 0x00104000010b7983 */ /* 0x000f220000300800 */
[----:B------:R-:W-:-:S03]  /*a7e30*/  IADD3 R12, P3, R8, R6, RZ ;  /* 0x00000006080c7210 */ /* 0x000fc60007f7e0ff */
[----:B------:R-:W4:Y:S04]  /*a7e40*/  LDL.LU R14, [R1+0x1044] ;  /* 0x00104400010e7983 */ /* 0x000f280000300800 */
[----:B------:R0:W-:Y:S02]  /*a7e50*/  STL [R1+0x4de4], R9 ;  /* 0x004de40901007387 */ /* 0x0001e40000100800 */
[----:B0-----:R-:W-:-:S05]  /*a7e60*/  SHF.R.S32.HI R9, RZ, 0x1f, R8 ;  /* 0x0000001fff097819 */ /* 0x001fca0000011408 */
[----:B------:R-:W-:-:S05]  /*a7e70*/  IMAD.X R13, R9, 0x1, R27, P3 ;  /* 0x00000001090d7824 */ /* 0x000fca00018e061b */
[----:B------:R0:W-:Y:S04]  /*a7e80*/  STL.64 [R1+0x3890], R12 ;  /* 0x0038900c01007387 */ /* 0x0001e80000100a00 */
[----:B0-----:R-:W3:Y:S04]  /*a7e90*/  LDL.LU R12, [R1+0x548c] ;  /* 0x00548c00010c7983 */ /* 0x001ee80000300800 */
[----:B------:R-:W-:Y:S01]  /*a7ea0*/  STL [R1+0x4de0], R21 ;  /* 0x004de01501007387 */ /* 0x000fe20000100800 */
[----:B---3--:R-:W-:Y:S02]  /*a7eb0*/  F2FP.SATFINITE.E4M3.F32.PACK_AB_MERGE_C R18, R18, R12, RZ ;  /* 0x0000000c1212723e */ /* 0x008fe400048070ff */
[----:B------:R-:W-:-:S05]  /*a7ec0*/  IADD3 R12, P3, R8, R5, RZ ;  /* 0x00000005080c7210 */ /* 0x000fca0007f7e0ff */
[----:B------:R-:W-:-:S05]  /*a7ed0*/  IMAD.X R13, R9, 0x1, R7, P3 ;  /* 0x00000001090d7824 */ /* 0x000fca00018e0607 */
[----:B------:R0:W-:Y:S04]  /*a7ee0*/  STL.64 [R1+0x3848], R12 ;  /* 0x0038480c01007387 */ /* 0x0001e80000100a00 */
[----:B0-----:R-:W3:Y:S01]  /*a7ef0*/  LDL.LU R13, [R1+0x5488] ;  /* 0x00548800010d7983 */ /* 0x001ee20000300800 */
[----:B------:R-:W-:Y:S02]  /*a7f00*/  IADD3 R28, P3, R8, R3, RZ ;  /* 0x00000003081c7210 */ /* 0x000fe40007f7e0ff */
[----:B------:R-:W-:Y:S01]  /*a7f10*/  F2FP.SATFINITE.E4M3.F32.PACK_AB_MERGE_C R20, R20, R29, RZ ;  /* 0x0000001d1414723e */ /* 0x000fe200048070ff */
[----:B------:R-:W4:Y:S02]  /*a7f20*/  LDL.LU R21, [R1+0x1048] ;  /* 0x0010480001157983 */ /* 0x000f240000300800 */
[----:B------:R-:W-:-:S02]  /*a7f30*/  IMAD.X R29, R9, 0x1, R4, P3 ;  /* 0x00000001091d7824 */ /* 0x000fc400018e0604 */
[----:B------:R-:W4:Y:S04]  /*a7f40*/  LDL.LU R25, [R1+0x104c] ;  /* 0x00104c0001197983 */ /* 0x000f280000300800 */
[----:B------:R-:W4:Y:S01]  /*a7f50*/  LDL.LU R12, [R1+0x1030] ;  /* 0x00103000010c7983 */ /* 0x000f220000300800 */
[----:B--2---:R-:W-:Y:S02]  /*a7f60*/  F2FP.SATFINITE.E4M3.F32.PACK_AB_MERGE_C R19, R19, R10, RZ ;  /* 0x0000000a1313723e */ /* 0x004fe400048070ff */
[----:B---3--:R-:W-:Y:S02]  /*a7f70*/  F2FP.SATFINITE.E4M3.F32.PACK_AB_MERGE_C R17, R17, R13, RZ ;  /* 0x0000000d1111723e */ /* 0x008fe400048070ff */
[----:B------:R-:W2:Y:S04]  /*a7f80*/  LDL.LU R13, [R1+0x1034] ;  /* 0x00103400010d7983 */ /* 0x000ea80000300800 */
[----:B------:R4:W-:Y:S04]  /*a7f90*/  STL [R1+0x53b0], R17 ;  /* 0x0053b01101007387 */ /* 0x0009e80000100800 */
[----:B------:R-:W-:Y:S04]  /*a7fa0*/  STL [R1+0x53b4], R20 ;  /* 0x0053b41401007387 */ /* 0x000fe80000100800 */
[----:B------:R-:W3:Y:S04]  /*a7fb0*/  LDL.LU R26, [R1+0x1038] ;  /* 0x00103800011a7983 */ /* 0x000ee80000300800 */
[----:B------:R0:W-:Y:S01]  /*a7fc0*/  STL.64 [R1+0x37f8], R28 ;  /* 0x0037f81c01007387 */ /* 0x0001e20000100a00 */
[----:B----4-:R-:W-:-:S03]  /*a7fd0*/  F2FP.SATFINITE.E4M3.F32.PACK_AB_MERGE_C R17, R22, R24, RZ ;  /* 0x000000181611723e */ /* 0x010fc600048070ff */
[----:B0-----:R-:W3:Y:S04]  /*a7fe0*/  LDL.LU R28, [R1+0x103c] ;  /* 0x00103c00011c7983 */ /* 0x001ee80000300800 */
[----:B------:R-:W4:Y:S04]  /*a7ff0*/  LDL.LU R29, [R1+0x1020] ;  /* 0x00102000011d7983 */ /* 0x000f280000300800 */
[----:B------:R-:W4:Y:S04]  /*a8000*/  LDL.LU R10, [R1+0x1024] ;  /* 0x00102400010a7983 */ /* 0x000f280000300800 */
[----:B------:R0:W-:Y:S02]  /*a8010*/  STL.64 [R1+0x53a8], R18 ;  /* 0x0053a81201007387 */ /* 0x0001e40000100a00 */
[----:B0-----:R-:W-:-:S05]  /*a8020*/  IADD3 R18, P3, R8, R0, RZ ;  /* 0x0000000008127210 */ /* 0x001fca0007f7e0ff */
[----:B------:R-:W-:Y:S01]  /*a8030*/  IMAD.X R19, R9, 0x1, R2, P3 ;  /* 0x0000000109137824 */ /* 0x000fe200018e0602 */
[----:B------:R-:W-:Y:S02]  /*a8040*/  F2FP.SATFINITE.E4M3.F32.PACK_AB_MERGE_C R9, R16, R15, RZ ;  /* 0x0000000f1009723e */ /* 0x000fe400048070ff */
[----:B------:R-:W3:Y:S04]  /*a8050*/  LDL.LU R15, [R1+0x1028] ;  /* 0x00102800010f7983 */ /* 0x000ee80000300800 */
[----:B------:R0:W-:Y:S04]  /*a8060*/  STL.64 [R1+0x37d0], R18 ;  /* 0x0037d01201007387 */ /* 0x0001e80000100a00 */
[----:B------:R-:W-:Y:S04]  /*a8070*/  STL [R1+0x440], R17 ;  /* 0x0004401101007387 */ /* 0x000fe80000100800 */
[----:B------:R-:W3:Y:S04]  /*a8080*/  LDL.LU R16, [R1+0x102c] ;  /* 0x00102c0001107983 */ /* 0x000ee80000300800 */
[----:B------:R1:W-:Y:S04]  /*a8090*/  STL [R1+0x42c], R9 ;  /* 0x00042c0901007387 */ /* 0x0003e80000100800 */
[----:B0-----:R-:W3:Y:S04]  /*a80a0*/  LDL.LU R18, [R1+0x1014] ;  /* 0x0010140001127983 */ /* 0x001ee80000300800 */
[----:B------:R-:W3:Y:S01]  /*a80b0*/  LDL.LU R19, [R1+0x1018] ;  /* 0x0010180001137983 */ /* 0x000ee20000300800 */
[----:B-1----:R-:W-:Y:S01]  /*a80c0*/  F2FP.SATFINITE.E4M3.F32.PACK_AB_MERGE_C R9, R14, R11, RZ ;  /* 0x0000000b0e09723e */ /* 0x002fe200048070ff */
[----:B------:R-:W-:Y:S01]  /*a80d0*/  VIADD R8, R8, UR5 ;  /* 0x0000000508087c36 */ /* 0x000fe20008000000 */
[----:B------:R-:W-:-:S03]  /*a80e0*/  ULDC UR5, c[0x0][0x248] ;  /* 0x0000920000057ab9 */ /* 0x000fc60000000800 */
[----:B------:R0:W-:Y:S02]  /*a80f0*/  STL [R1+0x5164], R9 ;  /* 0x0051640901007387 */ /* 0x0001e40000100800 */
[----:B0-----:R-:W-:Y:S02]  /*a8100*/  SHF.R.S32.HI R9, RZ, 0x1f, R8 ;  /* 0x0000001fff097819 */ /* 0x001fe40000011408 */
[----:B--2---:R-:W-:Y:S02]  /*a8110*/  F2FP.SATFINITE.E4M3.F32.PACK_AB_MERGE_C R12, R13, R12, RZ ;  /* 0x0000000c0d0c723e */ /* 0x004fe400048070ff */
[----:B----4-:R-:W-:Y:S01]  /*a8120*/  F2FP.SATFINITE.E4M3.F32.PACK_AB_MERGE_C R10, R10, R29, RZ ;  /* 0x0000001d0a0a723e */ /* 0x010fe200048070ff */
[----:B---3--:R0:W-:Y:S04]  /*a8130*/  STL.64 [R1+0x5480], R18 ;  /* 0x0054801201007387 */ /* 0x0081e80000100a00 */
[----:B------:R-:W2:Y:S04]  /*a8140*/  LDL.LU R20, [R1+0x101c] ;  /* 0x00101c0001147983 */ /* 0x000ea80000300800 */
[----:B------:R-:W3:Y:S01]  /*a8150*/  LDL.LU R17, [R1+0x1000] ;  /* 0x0010000001117983 */ /* 0x000ee20000300800 */
[----:B0-----:R-:W-:-:S03]  /*a8160*/  IADD3 R18, P3, R8, R6, RZ ;  /* 0x0000000608127210 */ /* 0x001fc60007f7e0ff */
[----:B------:R-:W3:Y:S02]  /*a8170*/  LDL.LU R23, [R1+0x1004] ;  /* 0x0010040001177983 */ /* 0x000ee40000300800 */
[----:B------:R-:W-:Y:S02]  /*a8180*/  IMAD.X R19, R9, 0x1, R27, P3 ;  /* 0x0000000109137824 */ /* 0x000fe400018e061b */
[----:B------:R-:W4:Y:S04]  /*a8190*/  LDL.LU R24, [R1+0x1008] ;  /* 0x0010080001187983 */ /* 0x000f280000300800 */
[----:B------:R-:W4:Y:S04]  /*a81a0*/  LDL.LU R22, [R1+0x100c] ;  /* 0x00100c0001167983 */ /* 0x000f280000300800 */
[----:B------:R-:W4:Y:S04]  /*a81b0*/  LDL.LU R11, [R1+0xff0] ;  /* 0x000ff000010b7983 */ /* 0x000f280000300800 */
[----:B------:R0:W-:Y:S04]  /*a81c0*/  STL.64 [R1+0x3810], R18 ;  /* 0x0038101201007387 */ /* 0x0001e80000100a00 */
[----:B------:R-:W4:Y:S01]  /*a81d0*/  LDL.LU R14, [R1+0xff4] ;  /* 0x000ff400010e7983 */ /* 0x000f220000300800 */
[----:B0-----:R-:W-:-:S03]  /*a81e0*/  F2FP.SATFINITE.E4M3.F32.PACK_AB_MERGE_C R18, R25, R21, RZ ;  /* 0x000000151912723e */ /* 0x001fc600048070ff */
[----:B------:R-:W4:Y:S04]  /*a81f0*/  LDL.LU R21, [R1+0xff8] ;  /* 0x000ff80001157983 */ /* 0x000f280000300800 */
[----:B------:R0:W-:Y:S04]  /*a8200*/  STL [R1+0x5150], R18 ;  /* 0x0051501201007387 */ /* 0x0001e80000100800 */
[----:B------:R-:W4:Y:S01]  /*a8210*/  LDL.LU R25, [R1+0xffc] ;  /* 0x000ffc0001197983 */ /* 0x000f220000300800 */
[----:B0-----:R-:W-:-:S03]  /*a8220*/  IADD3 R18, P3, R8, R5, RZ ;  /* 0x0000000508127210 */ /* 0x001fc60007f7e0ff */
[----:B------:R0:W-:Y:S02]  /*a8230*/  STL [R1+0x5130], R12 ;  /* 0x0051300c01007387 */ /* 0x0001e40000100800 */
[----:B------:R-:W-:Y:S02]  /*a8240*/  IMAD.X R19, R9, 0x1, R7, P3 ;  /* 0x0000000109137824 */ /* 0x000fe400018e0607 */
[----:B0-----:R-:W4:Y:S04]  /*a8250*/  LDL.LU R12, [R1+0xfe0] ;  /* 0x000fe000010c7983 */ /* 0x001f280000300800 */
[----:B------:R-:W4:Y:S04]  /*a8260*/  LDL.LU R13, [R1+0xfe4] ;  /* 0x000fe400010d7983 */ /* 0x000f280000300800 */
[----:B------:R0:W-:Y:S02]  /*a8270*/  STL.64 [R1+0x37c8], R18 ;  /* 0x0037c81201007387 */ /* 0x0001e40000100a00 */
[----:B0-----:R-:W-:-:S02]  /*a8280*/  F2FP.SATFINITE.E4M3.F32.PACK_AB_MERGE_C R18, R28, R26, RZ ;  /* 0x0000001a1c12723e */ /* 0x001fc400048070ff */
[----:B------:R-:W4:Y:S04]  /*a8290*/  LDL.LU R26, [R1+0xfe8] ;  /* 0x000fe800011a7983 */ /* 0x000f280000300800 */
[----:B------:R0:W-:Y:S04]  /*a82a0*/  STL [R1+0x5138], R18 ;  /* 0x0051381201007387 */ /* 0x0001e80000100800 */
[----:B------:R-:W4:Y:S01]  /*a82b0*/  LDL.LU R28, [R1+0xfec] ;  /* 0x000fec00011c7983 */ /* 0x000f220000300800 */
[----:B0-----:R-:W-:-:S03]  /*a82c0*/  IADD3 R18, P3, R8, R3, RZ ;  /* 0x0000000308127210 */ /* 0x001fc60007f7e0ff */
[----:B------:R0:W-:Y:S02]  /*a82d0*/  STL [R1+0x5110], R10 ;  /* 0x0051100a01007387 */ /* 0x0001e40000100800 */
[----:B------:R-:W-:-:S05]  /*a82e0*/  IMAD.X R19, R9, 0x1, R4, P3 ;  /* 0x0000000109137824 */ /* 0x000fca00018e0604 */
[----:B------:R1:W-:Y:S01]  /*a82f0*/  STL.64 [R1+0x3790], R18 ;  /* 0x0037901201007387 */ /* 0x0003e20000100a00 */
[----:B0-----:R-:W-:Y:S02]  /*a8300*/  F2FP.SATFINITE.E4M3.F32.PACK_AB_MERGE_C R10, R16, R15, RZ ;  /* 0x0000000f100a723e */ /* 0x001fe400048070ff */
[----:B-1----:R-:W-:-:S03]  /*a8310*/  IADD3 R18, P3, R8, R0, RZ ;  /* 0x0000000008127210 */ /* 0x002fc60007f7e0ff */
[----:B------:R-:W-:Y:S02]  /*a8320*/  STL [R1+0x5250], R10 ;  /* 0x0052500a01007387 */ /* 0x000fe40000100800 */
[----:B------:R-:W-:-:S05]  /*a8330*/  IMAD.X R19, R9, 0x1, R2, P3 ;  /* 0x0000000109137824 */ /* 0x000fca00018e0602 */
[----:B------:R0:W-:Y:S04]  /*a8340*/  STL.64 [R1+0x3760], R18 ;  /* 0x0037601201007387 */ /* 0x0001e80000100a00 */
[----:B0-----:R-:W2:Y:S04]  /*a8350*/  LDL.LU.64 R18, [R1+0x5480] ;  /* 0x0054800001127983 */ /* 0x001ea80000300a00 */
[----:B------:R-:W2:Y:S01]  /*a8360*/  LDL.LU R9, [R1+0x1010] ;  /* 0x0010100001097983 */ /* 0x000ea20000300800 */
[----:B------:R-:W-:Y:S01]  /*a8370*/  VIADD R8, R8, UR5 ;  /* 0x0000000508087c36 */ /* 0x000fe20008000000 */
[----:B------:R-:W-:-:S02]  /*a8380*/  ULDC UR5, c[0x0][0x248] ;  /* 0x0000920000057ab9 */ /* 0x000fc40000000800 */
[----:B------:R-:W4:Y:S04]  /*a8390*/  LDL.LU R29, [R1+0xfd0] ;  /* 0x000fd000011d7983 */ /* 0x000f280000300800 */
[----:B------:R-:W4:Y:S04]  /*a83a0*/  LDL.LU R10, [R1+0xfd4] ;  /* 0x000fd400010a7983 */ /* 0x000f280000300800 */
[----:B------:R-:W4:Y:S04]  /*a83b0*/  LDL.LU R15, [R1+0xfd8] ;  /* 0x000fd800010f7983 */ /* 0x000f280000300800 */
[----:B------:R-:W4:Y:S01]  /*a83c0*/  LDL.LU R16, [R1+0xfdc] ;  /* 0x000fdc0001107983 */ /* 0x000f220000300800 */
[----:B---3--:R-:W-:-:S02]  /*a83d0*/  F2FP.SATFINITE.E4M3.F32.PACK_AB_MERGE_C R17, R23, R17, RZ ;  /* 0x000000111711723e */ /* 0x008fc400048070ff */
[----:B--2---:R-:W-:Y:S02]  /*a83e0*/  F2FP.SATFINITE.E4M3.F32.PACK_AB_MERGE_C R18, R18, R9, RZ ;  /* 0x000000091212723e */ /* 0x004fe400048070ff */
[----:B------:R-:W-:-:S03]  /*a83f0*/  F2FP.SATFINITE.E4M3.F32.PACK_AB_MERGE_C R9, R20, R19, RZ ;  /* 0x000000131409723e */ /* 0x000fc600048070ff */
[----:B------:R0:W-:Y:S04]  /*a8400*/  STL [R1+0x5098], R18 ;  /* 0x0050981201007387 */ /* 0x0001e80000100800 */
[----:B------:R1:W-:Y:S01]  /*a8410*/  STL [R1+0x50a0], R9 ;  /* 0x0050a00901007387 */ /* 0x0003e20000100800 */
[----:B0-----:R-:W-:Y:S02]  /*a8420*/  IADD3 R18, P3, R8, R6, RZ ;  /* 0x0000000608127210 */ /* 0x001fe40007f7e0ff */
[----:B-1----:R-:W-:Y:S01]  /*a8430*/  SHF.R.S32.HI R9, RZ, 0x1f, R8 ;  /* 0x0000001fff097819 */ /* 0x002fe20000011408 */
[----:B------:R4:W-:Y:S04]  /*a8440*/  STL [R1+0x5014], R17 ;  /* 0x0050141101007387 */ /* 0x0009e80000100800 */
[----:B------:R-:W-:-:S05]  /*a8450*/  IMAD.X R19, R9, 0x1, R27, P3 ;  /* 0x0000000109137824 */ /* 0x000fca00018e061b */
[----:B------:R0:W-:Y:S01]  /*a8460*/  STL.64 [R1+0x3788], R18 ;  /* 0x0037881201007387 */ /* 0x0001e20000100a00 */
[----:B----4-:R-:W-:-:S03]  /*a8470*/  F2FP.SATFINITE.E4M3.F32.PACK_AB_MERGE_C R17, R14, R11, RZ ;  /* 0x0000000b0e11723e */ /* 0x010fc600048070ff */
[----:B------:R-:W2:Y:S01]  /*a8480*/  LDL.LU R11, [R1+0xfc0] ;  /* 0x000fc000010b7983 */ /* 0x000ea20000300800 */
[----:B0-----:R-:W-:-:S05]  /*a8490*/  F2FP.SATFINITE.E4M3.F32.PACK_AB_MERGE_C R18, R22, R24, RZ ;  /* 0x000000181612723e */ /* 0x001fca00048070ff */
[----:B------:R0:W-:Y:S04]  /*a84a0*/  STL [R1+0x502c], R18 ;  /* 0x00502c1201007387 */ /* 0x0001e80000100800 */
[----:B------:R-:W2:Y:S01]  /*a84b0*/  LDL.LU R14, [R1+0xfc4] ;  /* 0x000fc400010e7983 */ /* 0x000ea20000300800 */
[----:B0-----:R-:W-:-:S03]  /*a84c0*/  IADD3 R18, P3, R8, R5, RZ ;  /* 0x0000000508127210 */ /* 0x001fc60007f7e0ff */
[----:B------:R0:W-:Y:S02]  /*a84d0*/  STL [R1+0x4fac], R17 ;  /* 0x004fac1101007387 */ /* 0x0001e40000100800 */
[----:B------:R-:W-:-:S05]  /*a84e0*/  IMAD.X R19, R9, 0x1, R7, P3 ;  /* 0x0000000109137824 */ /* 0x000fca00018e0607 */
[----:B------:R1:W-:Y:S01]  /*a84f0*/  STL.64 [R1+0x3748], R18 ;  /* 0x0037481201007387 */ /* 0x0003e20000100a00 */
[----:B0-----:R-:W-:Y:S02]  /*a8500*/  F2FP.SATFINITE.E4M3.F32.PACK_AB_MERGE_C R17, R13, R12, RZ ;  /* 0x0000000c0d11723e */ /* 0x001fe400048070ff */
[----:B------:R-:W-:Y:S02]  /*a8510*/  IADD3 R12, P3, R8, R3, RZ ;  /* 0x00000003080c7210 */ /* 0x000fe40007f7e0ff */
[----:B-1----:R-:W-:-:S03]  /*a8520*/  F2FP.SATFINITE.E4M3.F32.PACK_AB_MERGE_C R18, R25, R21, RZ ;  /* 0x000000151912723e */ /* 0x002fc600048070ff */
[----:B------:R-:W-:Y:S02]  /*a8530*/  IMAD.X R13, R9, 0x1, R4, P3 ;  /* 0x00000001090d7824 */ /* 0x000fe400018e0604 */
[----:B------:R0:W-:Y:S04]  /*a8540*/  STL [R1+0x5270], R18 ;  /* 0x0052701201007387 */ /* 0x0001e80000100800 */
[----:B------:R1:W-:Y:S04]  /*a8550*/  STL [R1+0x4f40], R17 ;  /* 0x004f401101007387 */ /* 0x0003e80000100800 */
[----:B------:R-:W3:Y:S01]  /*a8560*/  LDL.LU R21, [R1+0xfc8] ;  /* 0x000fc80001157983 */ /* 0x000ee20000300800 */
[----:B0-----:R-:W-:-:S03]  /*a8570*/  IADD3 R18, P3, R8, R0, RZ ;  /* 0x0000000008127210 */ /* 0x001fc60007f7e0ff */
[----:B------:R-:W3:Y:S01]  /*a8580*/  LDL.LU R25, [R1+0xfcc] ;  /* 0x000fcc0001197983 */ /* 0x000ee20000300800 */
[----:B-1----:R-:W-:Y:S01]  /*a8590*/  F2FP.SATFINITE.E4M3.F32.PACK_AB_MERGE_C R17, R28, R26, RZ ;  /* 0x0000001a1c11723e */ /* 0x002fe200048070ff */
[----:B------:R-:W-:Y:S02]  /*a85a0*/  IMAD.X R19, R9, 0x1, R2, P3 ;  /* 0x0000000109137824 */ /* 0x000fe400018e0602 */
[----:B------:R0:W-:Y:S04]  /*a85b0*/  STL.64 [R1+0x3720], R12 ;  /* 0x0037200c01007387 */ /* 0x0001e80000100a00 */
[----:B0-----:R-:W4:Y:S04]  /*a85c0*/  LDL.LU R12, [R1+0xfb0] ;  /* 0x000fb000010c7983 */ /* 0x001f280000300800 */
[----:B------:R-:W4:Y:S04]  /*a85d0*/  LDL.LU R13, [R1+0xfb4] ;  /* 0x000fb400010d7983 */ /* 0x000f280000300800 */
[----:B------:R-:W-:Y:S04]  /*a85e0*/  STL [R1+0x4f30], R17 ;  /* 0x004f301101007387 */ /* 0x000fe80000100800 */
[----:B------:R-:W-:Y:S04]  /*a85f0*/  STL.64 [R1+0x5478], R2 ;  /* 0x0054780201007387 */ /* 0x000fe80000100a00 */
[----:B------:R0:W-:Y:S04]  /*a8600*/  STL.64 [R1+0x36f0], R18 ;  /* 0x0036f01201007387 */ /* 0x0001e80000100a00 */
[----:B0-----:R-:W4:Y:S04]  /*a8610*/  LDL.LU R18, [R1+0xfbc] ;  /* 0x000fbc0001127983 */ /* 0x001f280000300800 */
[----:B------:R-:W4:Y:S04]  /*a8620*/  LDL.LU R26, [R1+0xfa0] ;  /* 0x000fa000011a7983 */ /* 0x000f280000300800 */
[----:B------:R-:W4:Y:S04]  /*a8630*/  LDL.LU R28, [R1+0xfa4] ;  /* 0x000fa400011c7983 */ /* 0x000f280000300800 */
[----:B------:R-:W3:Y:S01]  /*a8640*/  LDL.LU R19, [R1+0xfa8] ;  /* 0x000fa80001137983 */ /* 0x000ee20000300800 */
[----:B------:R-:W-:-:S02]  /*a8650*/  F2FP.SATFINITE.E4M3.F32.PACK_AB_MERGE_C R3, R10, R29, RZ ;  /* 0x0000001d0a03723e */ /* 0x000fc400048070ff */
[----:B------:R-:W-:Y:S01]  /*a8660*/  F2FP.SATFINITE.E4M3.F32.PACK_AB_MERGE_C R2, R16, R15, RZ ;  /* 0x0000000f1002723e */ /* 0x000fe200048070ff */
[----:B------:R-:W-:Y:S01]  /*a8670*/  VIADD R8, R8, UR5 ;  /* 0x0000000508087c36 */ /* 0x000fe20008000000 */
[----:B------:R-:W-:Y:S01]  /*a8680*/  ULDC UR5, c[0x0][0x248] ;  /* 0x0000920000057ab9 */ /* 0x000fe20000000800 */
[----:B------:R-:W-:Y:S03]  /*a8690*/  STL [R1+0x4f0c], R3 ;  /* 0x004f0c0301007387 */ /* 0x000fe60000100800 */
[----:B------:R-:W-:Y:S02]  /*a86a0*/  SHF.R.S32.HI R9, RZ, 0x1f, R8 ;  /* 0x0000001fff097819 */ /* 0x000fe40000011408 */
[----:B--2---:R-:W-:Y:S01]  /*a86b0*/  F2FP.SATFINITE.E4M3.F32.PACK_AB_MERGE_C R11, R14, R11, RZ ;  /* 0x0000000b0e0b723e */ /* 0x004fe200048070ff */
[----:B---3--:R0:W-:Y:S04]  /*a86c0*/  STL [R1+0x5470], R19 ;  /* 0x0054701301007387 */ /* 0x0081e80000100800 */
[----:B------:R1:W-:Y:S04]  /*a86d0*/  STL [R1+0x4f20], R2 ;  /* 0x004f200201007387 */ /* 0x0003e80000100800 */
[----:B0-----:R-:W2:Y:S04]  /*a86e0*/  LDL.LU R19, [R1+0xfb8] ;  /* 0x000fb80001137983 */ /* 0x001ea80000300800 */
[----:B------:R-:W3:Y:S01]  /*a86f0*/  LDL.LU R20, [R1+0xfac] ;  /* 0x000fac0001147983 */ /* 0x000ee20000300800 */
[----:B-1----:R-:W-:-:S03]  /*a8700*/  IADD3 R2, P3, R8, R6, RZ ;  /* 0x0000000608027210 */ /* 0x002fc60007f7e0ff */
[----:B------:R-:W3:Y:S04]  /*a8710*/  LDL.LU R17, [R1+0xf90] ;  /* 0x000f900001117983 */ /* 0x000ee80000300800 */
[----:B------:R-:W3:Y:S01]  /*a8720*/  LDL.LU R23, [R1+0xf94] ;  /* 0x000f940001177983 */ /* 0x000ee20000300800 */
[----:B------:R-:W-:-:S03]  /*a8730*/  IMAD.X R3, R9, 0x1, R27, P3 ;  /* 0x0000000109037824 */ /* 0x000fc600018e061b */
[----:B------:R-:W3:Y:S04]  /*a8740*/  LDL.LU R29, [R1+0xf98] ;  /* 0x000f9800011d7983 */ /* 0x000ee80000300800 */
[----:B------:R-:W3:Y:S04]  /*a8750*/  LDL.LU R10, [R1+0xf9c] ;  /* 0x000f9c00010a7983 */ /* 0x000ee80000300800 */
[----:B------:R-:W3:Y:S04]  /*a8760*/  LDL.LU R15, [R1+0xf80] ;  /* 0x000f8000010f7983 */ /* 0x000ee80000300800 */
[----:B------:R-:W3:Y:S04]  /*a8770*/  LDL.LU R16, [R1+0xf84] ;  /* 0x000f840001107983 */ /* 0x000ee80000300800 */
[----:B------:R0:W-:Y:S04]  /*a8780*/  STL [R1+0x4f00], R11 ;  /* 0x004f000b01007387 */ /* 0x0001e80000100800 */
[----:B------:R-:W3:Y:S04]  /*a8790*/  LDL.LU R24, [R1+0xf88] ;  /* 0x000f880001187983 */ /* 0x000ee80000300800 */
[----:B------:R-:W3:Y:S04]  /*a87a0*/  LDL.LU R22, [R1+0xf8c] ;  /* 0x000f8c0001167983 */ /* 0x000ee80000300800 */
[----:B0-----:R-:W3:Y:S04]  /*a87b0*/  LDL.LU R11, [R1+0xf70] ;  /* 0x000f7000010b7983 */ /* 0x001ee80000300800 */
[----:B------:R0:W-:Y:S04]  /*a87c0*/  STL.64 [R1+0x3718], R2 ;  /* 0x0037180201007387 */ /* 0x0001e80000100a00 */
[----:B------:R-:W3:Y:S01]  /*a87d0*/  LDL.LU R14, [R1+0xf74] ;  /* 0x000f7400010e7983 */ /* 0x000ee20000300800 */
[----:B0-----:R-:W-:-:S02]  /*a87e0*/  F2FP.SATFINITE.E4M3.F32.PACK_AB_MERGE_C R3, R25, R21, RZ ;  /* 0x000000151903723e */ /* 0x001fc400048070ff */
[----:B----4-:R-:W-:Y:S01]  /*a87f0*/  F2FP.SATFINITE.E4M3.F32.PACK_AB_MERGE_C R2, R13, R12, RZ ;  /* 0x0000000c0d02723e */ /* 0x010fe200048070ff */
[----:B------:R-:W4:Y:S04]  /*a8800*/  LDL.LU R21, [R1+0xf78] ;  /* 0x000f780001157983 */ /* 0x000f280000300800 */
[----:B------:R-:W-:Y:S04]  /*a8810*/  STL [R1+0x5280], R3 ;  /* 0x0052800301007387 */ /* 0x000fe80000100800 */
[----:B------:R-:W4:Y:S04]  /*a8820*/  LDL.LU R25, [R1+0xf7c] ;  /* 0x000f7c0001197983 */ /* 0x000f280000300800 */
[----:B------:R0:W-:Y:S04]  /*a8830*/  STL [R1+0x4ee0], R2 ;  /* 0x004ee00201007387 */ /* 0x0001e80000100800 */
[----:B------:R-:W4:Y:S04]  /*a8840*/  LDL.LU R12, [R1+0xf60] ;  /* 0x000f6000010c7983 */ /* 0x000f280000300800 */
[----:B------:R-:W4:Y:S01]  /*a8850*/  LDL.LU R13, [R1+0xf64] ;  /* 0x000f6400010d7983 */ /* 0x000f220000300800 */
[----:B0-----:R-:W-:-:S05]  /*a8860*/  IADD3 R2, P3, R8, R5, RZ ;  /* 0x0000000508027210 */ /* 0x001fca0007f7e0ff */
[----:B------:R-:W-:-:S05]  /*a8870*/  IMAD.X R3, R9, 0x1, R7, P3 ;  /* 0x0000000109037824 */ /* 0x000fca00018e0607 */
[----:B------:R0:W-:Y:S04]  /*a8880*/  STL.64 [R1+0x36d8], R2 ;  /* 0x0036d80201007387 */ /* 0x0001e80000100a00 */
[----:B0-----:R-:W3:Y:S01]  /*a8890*/  LDL.LU.64 R2, [R1+0x5478] ;  /* 0x0054780001027983 */ /* 0x001ee20000300a00 */
[----:B------:R-:W-:Y:S02]  /*a88a0*/  F2FP.SATFINITE.E4M3.F32.PACK_AB_MERGE_C R26, R28, R26, RZ ;  /* 0x0000001a1c1a723e */ /* 0x000fe400048070ff */
[----:B--2---:R-:W-:-:S05]  /*a88b0*/  F2FP.SATFINITE.E4M3.F32.PACK_AB_MERGE_C R19, R18, R19, RZ ;  /* 0x000000131213723e */ /* 0x004fca00048070ff */
[----:B------:R0:W-:Y:S04]  /*a88c0*/  STL [R1+0x4ed8], R19 ;  /* 0x004ed81301007387 */ /* 0x0001e80000100800 */
[----:B------:R-:W-:Y:S01]  /*a88d0*/  STL [R1+0x4ebc], R26 ;  /* 0x004ebc1a01007387 */ /* 0x000fe20000100800 */
[----:B---3--:R-:W-:-:S05]  /*a88e0*/  IADD3 R18, P3, R8, R3, RZ ;  /* 0x0000000308127210 */ /* 0x008fca0007f7e0ff */
[----:B0-----:R-:W-:-:S05]  /*a88f0*/  IMAD.X R19, R9, 0x1, R4, P3 ;  /* 0x0000000109137824 */ /* 0x001fca00018e0604 */
[----:B------:R0:W-:Y:S04]  /*a8900*/  STL.64 [R1+0x36a0], R18 ;  /* 0x0036a01201007387 */ /* 0x0001e80000100a00 */
[----:B0-----:R-:W2:Y:S04]  /*a8910*/  LDL.LU R19, [R1+0x5470] ;  /* 0x0054700001137983 */ /* 0x001ea80000300800 */
[----:B------:R-:W3:Y:S04]  /*a8920*/  LDL.LU R26, [R1+0xf68] ;  /* 0x000f6800011a7983 */ /* 0x000ee80000300800 */
[----:B------:R-:W3:Y:S01]  /*a8930*/  LDL.LU R28, [R1+0xf6c] ;  /* 0x000f6c00011c7983 */ /* 0x000ee20000300800 */
[----:B------:R-:W-:-:S02]  /*a8940*/  IADD3 R18, P3, R8, R0, RZ ;  /* 0x0000000008127210 */ /* 0x000fc40007f7e0ff */
[----:B------:R-:W-:Y:S01]  /*a8950*/  F2FP.SATFINITE.E4M3.F32.PACK_AB_MERGE_C R17, R23, R17, RZ ;  /* 0x000000111711723e */ /* 0x000fe200048070ff */
[----:B------:R-:W-:Y:S01]  /*a8960*/  VIADD R8, R8, UR5 ;  /* 0x0000000508087c36 */ /* 0x000fe20008000000 */
[----:B----4-:R-:W-:Y:S01]  /*a8970*/  F2FP.SATFINITE.E4M3.F32.PACK_AB_MERGE_C R12, R13, R12, RZ ;  /* 0x0000000c0d0c723e */ /* 0x010fe200048070ff */
[----:B------:R-:W-:Y:S01]  /*a8980*/  ULDC UR5, c[0x0][0x248] ;  /* 0x0000920000057ab9 */ /* 0x000fe20000000800 */
[----:B--2---:R-:W-:Y:S01]  /*a8990*/  F2FP.SATFINITE.E4M3.F32.PACK_AB_MERGE_C R20, R20, R19, RZ ;  /* 0x000000131414723e */ /* 0x004fe200048070ff */
[----:B------:R-:W-:Y:S01]  /*a89a0*/  IMAD.X R19, R9, 0x1, R2, P3 ;  /* 0x0000000109137824 */ /* 0x000fe200018e0602 */
[----:B------:R-:W-:-:S03]  /*a89b0*/  F2FP.SATFINITE.E4M3.F32.PACK_AB_MERGE_C R9, R10, R29, RZ ;  /* 0x0000001d0a09723e */ /* 0x000fc600048070ff */
[----:B------:R-:W-:Y:S04]  /*a89c0*/  STL [R1+0x4ecc], R20 ;  /* 0x004ecc1401007387 */ /* 0x000fe80000100800 */
[----:B------:R0:W-:Y:S04]  /*a89d0*/  STL.64 [R1+0x3670], R18 ;  /* 0x0036701201007387 */ /* 0x0001e80000100a00 */
[----:B------:R-:W-:Y:S04]  /*a89e0*/  STL [R1+0x4eb0], R17 ;  /* 0x004eb01101007387 */ /* 0x000fe80000100800 */
[----:B------:R1:W-:Y:S01]  /*a89f0*/  STL [R1+0x5288], R9 ;  /* 0x0052880901007387 */ /* 0x0003e20000100800 */
[----:B0-----:R-:W-:-:S02]  /*a8a00*/  IADD3 R18, P3, R8, R6, RZ ;  /* 0x0000000608127210 */ /* 0x001fc40007f7e0ff */
[----:B-1----:R-:W-:Y:S02]  /*a8a10*/  F2FP.SATFINITE.E4M3.F32.PACK_AB_MERGE_C R9, R16, R15, RZ ;  /* 0x0000000f1009723e */ /* 0x002fe400048070ff */
[----:B------:R-:W2:Y:S04]  /*a8a20*/  LDL.LU R15, [R1+0xf50] ;  /* 0x000f5000010f7983 */ /* 0x000ea80000300800 */
[----:B------:R-:W2:Y:S04]  /*a8a30*/  LDL.LU R16, [R1+0xf54] ;  /* 0x000f540001107983 */ /* 0x000ea80000300800 */
[----:B------:R0:W-:Y:S04]  /*a8a40*/  STL [R1+0x4e94], R9 ;  /* 0x004e940901007387 */ /* 0x0001e80000100800 */
[----:B------:R-:W4:Y:S04]  /*a8a50*/  LDL.LU R29, [R1+0xf58] ;  /* 0x000f5800011d7983 */ /* 0x000f280000300800 */
[----:B------:R-:W4:Y:S01]  /*a8a60*/  LDL.LU R10, [R1+0xf5c] ;  /* 0x000f5c00010a7983 */ /* 0x000f220000300800 */
[----:B0-----:R-:W-:-:S05]  /*a8a70*/  SHF.R.S32.HI R9, RZ, 0x1f, R8 ;  /* 0x0000001fff097819 */ /* 0x001fca0000011408 */
[----:B------:R-:W-:Y:S01]  /*a8a80*/  IMAD.X R19, R9, 0x1, R27, P3 ;  /* 0x0000000109137824 */ /* 0x000fe200018e061b */
[----:B------:R-:W-:-:S04]  /*a8a90*/  F2FP.SATFINITE.E4M3.F32.PACK_AB_MERGE_C R17, R14, R11, RZ ;  /* 0x0000000b0e11723e */ /* 0x000fc800048070ff */
[----:B------:R0:W-:Y:S04]  /*a8aa0*/  STL.64 [R1+0x3698], R18 ;  /* 0x0036981201007387 */ /* 0x0001e80000100a00 */
[----:B------:R-:W4:Y:S01]  /*a8ab0*/  LDL.LU R11, [R1+0xf40] ;  /* 0x000f4000010b7983 */ /* 0x000f220000300800 */
[----:B0-----:R-:W-:-:S05]  /*a8ac0*/  F2FP.SATFINITE.E4M3.F32.PACK_AB_MERGE_C R18, R22, R24, RZ ;  /* 0x000000181612723e */ /* 0x001fca00048070ff */
[----:B------:R0:W-:Y:S04]  /*a8ad0*/  STL [R1+0x4ea0], R18 ;  /* 0x004ea01201007387 */ /* 0x0001e80000100800 */
[----:B------:R-:W4:Y:S01]  /*a8ae0*/  LDL.LU R14, [R1+0xf44] ;  /* 0x000f4400010e7983 */ /* 0x000f220000300800 */
[----:B0-----:R-:W-:-:S03]  /*a8af0*/  IADD3 R18, P3, R8, R5, RZ ;  /* 0x0000000508127210 */ /* 0x001fc60007f7e0ff */
[----:B------:R0:W-:Y:S02]  /*a8b00*/  STL [R1+0x4e80], R17 ;  /* 0x004e801101007387 */ /* 0x0001e40000100800 */
[----:B------:R-:W-:Y:S01]  /*a8b10*/  IMAD.X R19, R9, 0x1, R7, P3 ;  /* 0x0000000109137824 */ /* 0x000fe200018e0607 */
[----:B0-----:R-:W-:Y:S02]  /*a8b20*/  F2FP.SATFINITE.E4M3.F32.PACK_AB_MERGE_C R17, R25, R21, RZ ;  /* 0x000000151911723e */ /* 0x001fe400048070ff */
[----:B------:R-:W4:Y:S04]  /*a8b30*/  LDL.LU R21, [R1+0xf48] ;  /* 0x000f480001157983 */ /* 0x000f280000300800 */
[----:B------:R0:W-:Y:S04]  /*a8b40*/  STL.64 [R1+0x3658], R18 ;  /* 0x0036581201007387 */ /* 0x0001e80000100a00 */
[----:B------:R3:W-:Y:S04]  /*a8b50*/  STL [R1+0x4e84], R17 ;  /* 0x004e841101007387 */ /* 0x0007e80000100800 */
[----:B------:R-:W4:Y:S01]  /*a8b60*/  LDL.LU R25, [R1+0xf4c] ;  /* 0x000f4c0001197983 */ /* 0x000f220000300800 */
[----:B0-----:R-:W-:-:S03]  /*a8b70*/  IADD3 R18, P3, R8, R3, RZ ;  /* 0x0000000308127210 */ /* 0x001fc60007f7e0ff */
[----:B------:R0:W-:Y:S01]  /*a8b80*/  STL [R1+0x4e6c], R12 ;  /* 0x004e6c0c01007387 */ /* 0x0001e20000100800 */
[----:B---3--:R-:W-:Y:S01]  /*a8b90*/  F2FP.SATFINITE.E4M3.F32.PACK_AB_MERGE_C R17, R28, R26, RZ ;  /* 0x0000001a1c11723e */ /* 0x008fe200048070ff */
[----:B------:R-:W-:Y:S02]  /*a8ba0*/  IMAD.X R19, R9, 0x1, R4, P3 ;  /* 0x0000000109137824 */ /* 0x000fe400018e0604 */
[----:B0-----:R-:W3:Y:S04]  /*a8bb0*/  LDL.LU R12, [R1+0xf30] ;  /* 0x000f3000010c7983 */ /* 0x001ee80000300800 */
[----:B------:R-:W3:Y:S04]  /*a8bc0*/  LDL.LU R13, [R1+0xf34] ;  /* 0x000f3400010d7983 */ /* 0x000ee80000300800 */
[----:B------:R0:W-:Y:S04]  /*a8bd0*/  STL [R1+0x5464], R3 ;  /* 0x0054640301007387 */ /* 0x0001e80000100800 */
[----:B0-----:R-:W3:Y:S04]  /*a8be0*/  LDL.LU R3, [R1+0xf38] ;  /* 0x000f380001037983 */ /* 0x001ee80000300800 */
[----:B------:R0:W-:Y:S04]  /*a8bf0*/  STL.64 [R1+0x3620], R18 ;  /* 0x0036201201007387 */ /* 0x0001e80000100a00 */
[----:B0-----:R-:W4:Y:S04]  /*a8c00*/  LDL.LU R18, [R1+0xf3c] ;  /* 0x000f3c0001127983 */ /* 0x001f280000300800 */
[----:B------:R0:W-:Y:S04]  /*a8c10*/  STL [R1+0x5294], R17 ;  /* 0x0052941101007387 */ /* 0x0001e80000100800 */
[----:B------:R-:W4:Y:S01]  /*a8c20*/  LDL.LU R19, [R1+0xf20] ;  /* 0x000f200001137983 */ /* 0x000f220000300800 */
[----:B------:R-:W-:-:S05]  /*a8c30*/  IADD3 R22, P3, R8, R0, RZ ;  /* 0x0000000008167210 */ /* 0x000fca0007f7e0ff */
[----:B------:R-:W-:Y:S02]  /*a8c40*/  IMAD.X R23, R9, 0x1, R2, P3 ;  /* 0x0000000109177824 */ /* 0x000fe400018e0602 */
[----:B------:R-:W-:Y:S01]  /*a8c50*/  VIADD R8, R8, UR5 ;  /* 0x0000000508087c36 */ /* 0x000fe20008000000 */
[----:B------:R-:W-:Y:S01]  /*a8c60*/  ULDC UR5, c[0x0][0x248] ;  /* 0x0000920000057ab9 */ /* 0x000fe20000000800 */
[----:B--2---:R-:W-:Y:S01]  /*a8c70*/  F2FP.SATFINITE.E4M3.F32.PACK_AB_MERGE_C R9, R16, R15, RZ ;  /* 0x0000000f1009723e */ /* 0x004fe200048070ff */
[----:B----4-:R-:W-:Y:S04]  /*a8c80*/  STL.64 [R1+0x5468], R18 ;  /* 0x0054681201007387 */ /* 0x010fe80000100a00 */
[----:B------:R-:W2:Y:S04]  /*a8c90*/  LDL.LU R20, [R1+0xf24] ;  /* 0x000f240001147983 */ /* 0x000ea80000300800 */
[----:B0-----:R-:W4:Y:S04]  /*a8ca0*/  LDL.LU R17, [R1+0xf28] ;  /* 0x000f280001117983 */ /* 0x001f280000300800 */
[----:B------:R0:W-:Y:S04]  /*a8cb0*/  STL.64 [R1+0x35f0], R22 ;  /* 0x0035f01601007387 */ /* 0x0001e80000100a00 */
[----:B0-----:R-:W4:Y:S04]  /*a8cc0*/  LDL.LU R23, [R1+0xf2c] ;  /* 0x000f2c0001177983 */ /* 0x001f280000300800 */
[----:B------:R-:W4:Y:S04]  /*a8cd0*/  LDL.LU R15, [R1+0xf10] ;  /* 0x000f1000010f7983 */ /* 0x000f280000300800 */
[----:B------:R-:W4:Y:S04]  /*a8ce0*/  LDL.LU R16, [R1+0xf14] ;  /* 0x000f140001107983 */ /* 0x000f280000300800 */
[----:B------:R0:W-:Y:S04]  /*a8cf0*/  STL [R1+0x4e54], R9 ;  /* 0x004e540901007387 */ /* 0x0001e80000100800 */
[----:B------:R-:W4:Y:S04]  /*a8d00*/  LDL.LU R24, [R1+0xf18] ;  /* 0x000f180001187983 */ /* 0x000f280000300800 */
[----:B------:R-:W4:Y:S01]  /*a8d10*/  LDL.LU R22, [R1+0xf1c] ;  /* 0x000f1c0001167983 */ /* 0x000f220000300800 */
[----:B0-----:R-:W-:-:S05]  /*a8d20*/  F2FP.SATFINITE.E4M3.F32.PACK_AB_MERGE_C R9, R10, R29, RZ ;  /* 0x0000001d0a09723e */ /* 0x001fca00048070ff */
[----:B------:R0:W-:Y:S04]  /*a8d30*/  STL [R1+0x4e58], R9 ;  /* 0x004e580901007387 */ /* 0x0001e80000100800 */
[----:B------:R-:W4:Y:S04]  /*a8d40*/  LDL.LU R28, [R1+0xf00] ;  /* 0x000f0000011c7983 */ /* 0x000f280000300800 */
[----:B------:R-:W4:Y:S01]  /*a8d50*/  LDL.LU R29, [R1+0xf04] ;  /* 0x000f0400011d7983 */ /* 0x000f220000300800 */
[----:B0-----:R-:W-:-:S03]  /*a8d60*/  F2FP.SATFINITE.E4M3.F32.PACK_AB_MERGE_C R9, R14, R11, RZ ;  /* 0x0000000b0e09723e */ /* 0x001fc600048070ff */
[----:B------:R-:W4:Y:S01]  /*a8d70*/  LDL.LU R26, [R1+0xf08] ;  /* 0x000f0800011a7983 */ /* 0x000f220000300800 */
[----:B------:R-:W-:-:S03]  /*a8d80*/  IADD3 R18, P3, R8, R6, RZ ;  /* 0x0000000608127210 */ /* 0x000fc60007f7e0ff */
[----:B------:R-:W4:Y:S04]  /*a8d90*/  LDL.LU R10, [R1+0xf0c] ;  /* 0x000f0c00010a7983 */ /* 0x000f280000300800 */
[----:B------:R0:W-:Y:S04]  /*a8da0*/  STL [R1+0x4e3c], R9 ;  /* 0x004e3c0901007387 */ /* 0x0001e80000100800 */
[----:B------:R-:W4:Y:S04]  /*a8db0*/  LDL.LU R11, [R1+0xef0] ;  /* 0x000ef000010b7983 */ /* 0x000f280000300800 */
[----:B------:R-:W4:Y:S01]  /*a8dc0*/  LDL.LU R14, [R1+0xef4] ;  /* 0x000ef400010e7983 */ /* 0x000f220000300800 */
[----:B0-----:R-:W-:-:S05]  /*a8dd0*/  SHF.R.S32.HI R9, RZ, 0x1f, R8 ;  /* 0x0000001fff097819 */ /* 0x001fca0000011408 */
[----:B------:R-:W-:-:S05]  /*a8de0*/  IMAD.X R19, R9, 0x1, R27, P3 ;  /* 0x0000000109137824 */ /* 0x000fca00018e061b */
[----:B------:R0:W-:Y:S01]  /*a8df0*/  STL.64 [R1+0x3618], R18 ;  /* 0x0036181201007387 */ /* 0x0001e20000100a00 */
[----:B---3--:R-:W-:Y:S02]  /*a8e00*/  F2FP.SATFINITE.E4M3.F32.PACK_AB_MERGE_C R12, R13, R12, RZ ;  /* 0x0000000c0d0c723e */ /* 0x008fe400048070ff */
[----:B0-----:R-:W-:Y:S02]  /*a8e10*/  F2FP.SATFINITE.E4M3.F32.PACK_AB_MERGE_C R18, R25, R21, RZ ;  /* 0x000000151912723e */ /* 0x001fe400048070ff */
[----:B------:R-:W3:Y:S04]  /*a8e20*/  LDL.LU R21, [R1+0xef8] ;  /* 0x000ef80001157983 */ /* 0x000ee80000300800 */
[----:B------:R0:W-:Y:S04]  /*a8e30*/  STL [R1+0x4e40], R18 ;  /* 0x004e401201007387 */ /* 0x0001e80000100800 */
[----:B------:R-:W3:Y:S01]  /*a8e40*/  LDL.LU R25, [R1+0xefc] ;  /* 0x000efc0001197983 */ /* 0x000ee20000300800 */
[----:B0-----:R-:W-:-:S03]  /*a8e50*/  IADD3 R18, P3, R8, R5, RZ ;  /* 0x0000000508127210 */ /* 0x001fc60007f7e0ff */
[----:B------:R0:W-:Y:S02]  /*a8e60*/  STL [R1+0x4e34], R12 ;  /* 0x004e340c01007387 */ /* 0x0001e40000100800 */
[----:B------:R-:W-:Y:S02]  /*a8e70*/  IMAD.X R19, R9, 0x1, R7, P3 ;  /* 0x0000000109137824 */ /* 0x000fe400018e0607 */
[----:B0-----:R-:W3:Y:S04]  /*a8e80*/  LDL.LU R12, [R1+0xee0] ;  /* 0x000ee000010c7983 */ /* 0x001ee80000300800 */
[----:B------:R-:W3:Y:S04]  /*a8e90*/  LDL.LU R13, [R1+0xee4] ;  /* 0x000ee400010d7983 */ /* 0x000ee80000300800 */
[----:B------:R0:W-:Y:S04]  /*a8ea0*/  STL.64 [R1+0x35d8], R18 ;  /* 0x0035d81201007387 */ /* 0x0001e80000100a00 */
[----:B0-----:R-:W2:Y:S02]  /*a8eb0*/  LDL.LU.64 R18, [R1+0x5468] ;  /* 0x0054680001127983 */ /* 0x001ea40000300a00 */
[----:B--2---:R-:W-:-:S02]  /*a8ec0*/  F2FP.SATFINITE.E4M3.F32.PACK_AB_MERGE_C R18, R18, R3, RZ ;  /* 0x000000031212723e */ /* 0x004fc400048070ff */
[----:B------:R-:W2:Y:S04]  /*a8ed0*/  LDL.LU R3, [R1+0x5464] ;  /* 0x0054640001037983 */ /* 0x000ea80000300800 */
[----:B------:R2:W-:Y:S01]  /*a8ee0*/  STL [R1+0x52a0], R18 ;  /* 0x0052a01201007387 */ /* 0x0005e20000100800 */
[----:B------:R-:W-:-:S05]  /*a8ef0*/  F2FP.SATFINITE.E4M3.F32.PACK_AB_MERGE_C R20, R20, R19, RZ ;  /* 0x000000131414723e */ /* 0x000fca00048070ff */
[----:B------:R-:W-:Y:S01]  /*a8f00*/  STL [R1+0xf50], R20 ;  /* 0x000f501401007387 */ /* 0x000fe20000100800 */
[----:B----4-:R-:W-:Y:S02]  /*a8f10*/  F2FP.SATFINITE.E4M3.F32.PACK_AB_MERGE_C R17, R23, R17, RZ ;  /* 0x000000111711723e */ /* 0x010fe400048070ff */
[----:B------:R-:W-:Y:S02]  /*a8f20*/  F2FP.SATFINITE.E4M3.F32.PACK_AB_MERGE_C R10, R10, R26, RZ ;  /* 0x0000001a0a0a723e */ /* 0x000fe400048070ff */
[----:B------:R-:W-:Y:S02]  /*a8f30*/  F2FP.SATFINITE.E4M3.F32.PACK_AB_MERGE_C R11, R14, R11, RZ ;  /* 0x0000000b0e0b723e */ /* 0x000fe400048070ff */
[----:B--2---:R-:W-:-:S05]  /*a8f40*/  IADD3 R18, P3, R8, R3, RZ ;  /* 0x0000000308127210 */ /* 0x004fca0007f7e0ff */
[----:B------:R-:W-:-:S05]  /*a8f50*/  IMAD.X R19, R9, 0x1, R4, P3 ;  /* 0x0000000109137824 */ /* 0x000fca00018e0604 */
[----:B------:R0:W-:Y:S04]  /*a8f60*/  STL.64 [R1+0x35a0], R18 ;  /* 0x0035a01201007387 */ /* 0x0001e80000100a00 */
[----:B------:R3:W-:Y:S01]  /*a8f70*/  STL [R1+0xf28], R17 ;  /* 0x000f281101007387 */ /* 0x0007e20000100800 */
[----:B0-----:R-:W-:-:S05]  /*a8f80*/  IADD3 R18, P3, R8, R0, RZ ;  /* 0x0000000008127210 */ /* 0x001fca0007f7e0ff */
[----:B------:R-:W-:Y:S01]  /*a8f90*/  IMAD.X R19, R9, 0x1, R2, P3 ;  /* 0x0000000109137824 */ /* 0x000fe200018e0602 */
[----:B------:R-:W-:Y:S02]  /*a8fa0*/  F2FP.SATFINITE.E4M3.F32.PACK_AB_MERGE_C R9, R16, R15, RZ ;  /* 0x0000000f1009723e */ /* 0x000fe400048070ff */
[----:B------:R-:W2:Y:S04]  /*a8fb0*/  LDL.LU R15, [R1+0xee8] ;  /* 0x000ee800010f7983 */ /* 0x000ea80000300800 */
[----:B------:R-:W2:Y:S04]  /*a8fc0*/  LDL.LU R16, [R1+0xeec] ;  /* 0x000eec0001107983 */ /* 0x000ea80000300800 */
[----:B------:R-:W-:Y:S04]  /*a8fd0*/  STL.64 [R1+0x3570], R18 ;  /* 0x0035701201007387 */ /* 0x000fe80000100a00 */
[----:B------:R0:W-:Y:S01]  /*a8fe0*/  STL [R1+0xf20], R9 ;  /* 0x000f200901007387 */ /* 0x0001e20000100800 */
[----:B------:R-:W-:Y:S01]  /*a8ff0*/  VIADD R8, R8, UR5 ;  /* 0x0000000508087c36 */ /* 0x000fe20008000000 */
[----:B---3--:R-:W-:Y:S01]  /*a9000*/  F2FP.SATFINITE.E4M3.F32.PACK_AB_MERGE_C R17, R13, R12, RZ ;  /* 0x0000000c0d11723e */ /* 0x008fe200048070ff */
[----:B------:R-:W-:Y:S01]  /*a9010*/  ULDC UR5, c[0x0][0x248] ;  /* 0x0000920000057ab9 */ /* 0x000fe20000000800 */
[----:B0-----:R-:W-:-:S05]  /*a9020*/  F2FP.SATFINITE.E4M3.F32.PACK_AB_MERGE_C R9, R22, R24, RZ ;  /* 0x000000181609723e */ /* 0x001fca00048070ff */
[----:B------:R0:W-:Y:S01]  /*a9030*/  STL [R1+0xf24], R9 ;  /* 0x000f240901007387 */ /* 0x0001e20000100800 */
[----:B------:R-:W-:-:S03]  /*a9040*/  IADD3 R22, P3, R8, R6, RZ ;  /* 0x0000000608167210 */ /* 0x000fc60007f7e0ff */
[----:B------:R-:W3:Y:S01]  /*a9050*/  LDL.LU R18, [R1+0xed4] ;  /* 0x000ed40001127983 */ /* 0x000ee20000300800 */
[----:B0-----:R-:W-:-:S03]  /*a9060*/  F2FP.SATFINITE.E4M3.F32.PACK_AB_MERGE_C R9, R29, R28, RZ ;  /* 0x0000001c1d09723e */ /* 0x001fc600048070ff */
[----:B------:R-:W4:Y:S04]  /*a9070*/  LDL.LU R28, [R1+0xed8] ;  /* 0x000ed800011c7983 */ /* 0x000f280000300800 */
[----:B------:R0:W-:Y:S04]  /*a9080*/  STL [R1+0xf1c], R9 ;  /* 0x000f1c0901007387 */ /* 0x0001e80000100800 */
[----:B------:R-:W4:Y:S04]  /*a9090*/  LDL.LU R29, [R1+0xedc] ;  /* 0x000edc00011d7983 */ /* 0x000f280000300800 */
[----:B------:R-:W3:Y:S01]  /*a90a0*/  LDL.LU R26, [R1+0xec0] ;  /* 0x000ec000011a7983 */ /* 0x000ee20000300800 */
[----:B0-----:R-:W-:-:S05]  /*a90b0*/  SHF.R.S32.HI R9, RZ, 0x1f, R8 ;  /* 0x0000001fff097819 */ /* 0x001fca0000011408 */
[----:B------:R-:W-:-:S05]  /*a90c0*/  IMAD.X R23, R9, 0x1, R27, P3 ;  /* 0x0000000109177824 */ /* 0x000fca00018e061b */
[----:B------:R0:W-:Y:S01]  /*a90d0*/  STL.64 [R1+0x3598], R22 ;  /* 0x0035981601007387 */ /* 0x0001e20000100a00 */
[----:B------:R-:W-:-:S03]  /*a90e0*/  F2FP.SATFINITE.E4M3.F32.PACK_AB_MERGE_C R19, R25, R21, RZ ;  /* 0x000000151913723e */ /* 0x000fc600048070ff */
[----:B------:R1:W-:Y:S01]  /*a90f0*/  STL [R1+0x52a8], R10 ;  /* 0x0052a80a01007387 */ /* 0x0003e20000100800 */
[----:B0-----:R-:W-:-:S03]  /*a9100*/  IADD3 R22, P3, R8, R5, RZ ;  /* 0x0000000508167210 */ /* 0x001fc60007f7e0ff */
[----:B-1----:R-:W3:Y:S02]  /*a9110*/  LDL.LU R10, [R1+0xec4] ;  /* 0x000ec400010a7983 */ /* 0x002ee40000300800 */
[----:B------:R-:W-:Y:S02]  /*a9120*/  IMAD.X R23, R9, 0x1, R7, P3 ;  /* 0x0000000109177824 */ /* 0x000fe400018e0607 */
[----:B------:R0:W-:Y:S04]  /*a9130*/  STL [R1+0xf18], R11 ;  /* 0x000f180b01007387 */ /* 0x0001e80000100800 */
[----:B0-----:R-:W3:Y:S04]  /*a9140*/  LDL.LU R11, [R1+0xec8] ;  /* 0x000ec800010b7983 */ /* 0x001ee80000300800 */
[----:B------:R-:W3:Y:S04]  /*a9150*/  LDL.LU R14, [R1+0xecc] ;  /* 0x000ecc00010e7983 */ /* 0x000ee80000300800 */
[----:B------:R-:W-:Y:S04]  /*a9160*/  STL.64 [R1+0x3558], R22 ;  /* 0x0035581601007387 */ /* 0x000fe80000100a00 */
[----:B------:R-:W3:Y:S04]  /*a9170*/  LDL.LU R12, [R1+0xeb0] ;  /* 0x000eb000010c7983 */ /* 0x000ee80000300800 */
[----:B------:R0:W-:Y:S04]  /*a9180*/  STL [R1+0xef4], R19 ;  /* 0x000ef41301007387 */ /* 0x0001e80000100800 */
[----:B------:R-:W3:Y:S04]  /*a9190*/  LDL.LU R13, [R1+0xeb4] ;  /* 0x000eb400010d7983 */ /* 0x000ee80000300800 */
[----:B------:R-:W-:Y:S04]  /*a91a0*/  STL [R1+0xef0], R17 ;  /* 0x000ef01101007387 */ /* 0x000fe80000100800 */
[----:B0-----:R-:W2:Y:S01]  /*a91b0*/  LDL.LU R19, [R1+0xeb8] ;  /* 0x000eb80001137983 */ /* 0x001ea20000300800 */
[----:B------:R-:W-:-:S05]  /*a91c0*/  IADD3 R20, P3, R8, R3, RZ ;  /* 0x0000000308147210 */ /* 0x000fca0007f7e0ff */
[C---:B------:R-:W-:Y:S01]  /*a91d0*/  IMAD.X R21, R9.reuse, 0x1, R4, P3 ;  /* 0x0000000109157824 */ /* 0x040fe200018e0604 */
[----:B------:R-:W-:Y:S01]  /*a91e0*/  IADD3 R24, P3, R8, R0, RZ ;  /* 0x0000000008187210 */ /* 0x000fe20007f7e0ff */
[----:B--2---:R0:W-:Y:S04]  /*a91f0*/  STL [R1+0x5460], R19 ;  /* 0x0054601301007387 */ /* 0x0041e80000100800 */
[----:B0-----:R-:W2:Y:S01]  /*a9200*/  LDL.LU R19, [R1+0xed0] ;  /* 0x000ed00001137983 */ /* 0x001ea20000300800 */
[----:B------:R-:W-:Y:S01]  /*a9210*/  F2FP.SATFINITE.E4M3.F32.PACK_AB_MERGE_C R15, R16, R15, RZ ;  /* 0x0000000f100f723e */ /* 0x000fe200048070ff */
[----:B------:R-:W-:Y:S02]  /*a9220*/  IMAD.X R25, R9, 0x1, R2, P3 ;  /* 0x0000000109197824 */ /* 0x000fe400018e0602 */
[----:B------:R0:W-:Y:S01]  /*a9230*/  STL.64 [R1+0x3520], R20 ;  /* 0x0035201401007387 */ /* 0x0001e20000100a00 */
[----:B----4-:R-:W-:Y:S01]  /*a9240*/  F2FP.SATFINITE.E4M3.F32.PACK_AB_MERGE_C R9, R29, R28, RZ ;  /* 0x0000001c1d09723e */ /* 0x010fe200048070ff */
[----:B------:R-:W-:Y:S01]  /*a9250*/  VIADD R8, R8, UR5 ;  /* 0x0000000508087c36 */ /* 0x000fe20008000000 */
[----:B---3--:R-:W-:Y:S01]  /*a9260*/  F2FP.SATFINITE.E4M3.F32.PACK_AB_MERGE_C R10, R10, R26, RZ ;  /* 0x0000001a0a0a723e */ /* 0x008fe200048070ff */
[----:B------:R-:W-:Y:S01]  /*a9270*/  ULDC UR5, c[0x0][0x248] ;  /* 0x0000920000057ab9 */ /* 0x000fe20000000800 */
[----:B0-----:R-:W3:Y:S04]  /*a9280*/  LDL.LU R20, [R1+0xebc] ;  /* 0x000ebc0001147983 */ /* 0x001ee80000300800 */
[----:B------:R-:W4:Y:S04]  /*a9290*/  LDL.LU R17, [R1+0xea0] ;  /* 0x000ea00001117983 */ /* 0x000f280000300800 */
[----:B------:R-:W4:Y:S04]  /*a92a0*/  LDL.LU R23, [R1+0xea4] ;  /* 0x000ea40001177983 */ /* 0x000f280000300800 */
[----:B------:R-:W3:Y:S04]  /*a92b0*/  LDL.LU R22, [R1+0xea8] ;  /* 0x000ea80001167983 */ /* 0x000ee80000300800 */
[----:B------:R-:W3:Y:S04]  /*a92c0*/  LDL.LU R16, [R1+0xeac] ;  /* 0x000eac0001107983 */ /* 0x000ee80000300800 */
[----:B------:R-:W-:Y:S04]  /*a92d0*/  STL [R1+0xee8], R15 ;  /* 0x000ee80f01007387 */ /* 0x000fe80000100800 */
[----:B------:R0:W-:Y:S04]  /*a92e0*/  STL.64 [R1+0x34f0], R24 ;  /* 0x0034f01801007387 */ /* 0x0001e80000100a00 */
[----:B0-----:R-:W3:Y:S04]  /*a92f0*/  LDL.LU R24, [R1+0xe90] ;  /* 0x000e900001187983 */ /* 0x001ee80000300800 */
[----:B------:R-:W3:Y:S04]  /*a9300*/  LDL.LU R21, [R1+0xe94] ;  /* 0x000e940001157983 */ /* 0x000ee80000300800 */
[----:B------:R-:W3:Y:S04]  /*a9310*/  LDL.LU R25, [R1+0xe98] ;  /* 0x000e980001197983 */ /* 0x000ee80000300800 */
[----:B------:R-:W3:Y:S04]  /*a9320*/  LDL.LU R15, [R1+0xe9c] ;  /* 0x000e9c00010f7983 */ /* 0x000ee80000300800 */
[----:B------:R-:W3:Y:S01]  /*a9330*/  LDL.LU R28, [R1+0x4e0] ;  /* 0x0004e000011c7983 */ /* 0x000ee20000300800 */
[----:B------:R-:W-:-:S02]  /*a9340*/  F2FP.SATFINITE.E4M3.F32.PACK_AB_MERGE_C R11, R14, R11, RZ ;  /* 0x0000000b0e0b723e */ /* 0x000fc400048070ff */
[----:B--2---:R-:W-:-:S05]  /*a9350*/  F2FP.SATFINITE.E4M3.F32.PACK_AB_MERGE_C R18, R18, R19, RZ ;  /* 0x000000131212723e */ /* 0x004fca00048070ff */
[----:B------:R0:W-:Y:S04]  /*a9360*/  STL [R1+0xed4], R18 ;  /* 0x000ed41201007387 */ /* 0x0001e80000100800 */
[----:B------:R-:W2:Y:S04]  /*a9370*/  LDL.LU R29, [R1+0x4e4] ;  /* 0x0004e400011d7983 */ /* 0x000ea80000300800 */
[----:B------:R1:W-:Y:S01]  /*a9380*/  STL [R1+0x52ac], R9 ;  /* 0x0052ac0901007387 */ /* 0x0003e20000100800 */
[----:B0-----:R-:W-:Y:S02]  /*a9390*/  IADD3 R18, P3, R8, R6, RZ ;  /* 0x0000000608127210 */ /* 0x001fe40007f7e0ff */
[----:B-1----:R-:W-:Y:S01]  /*a93a0*/  SHF.R.S32.HI R9, RZ, 0x1f, R8 ;  /* 0x0000001fff097819 */ /* 0x002fe20000011408 */
[----:B------:R0:W-:Y:S04]  /*a93b0*/  STL [R1+0xed0], R10 ;  /* 0x000ed00a01007387 */ /* 0x0001e80000100800 */
[----:B------:R-:W-:Y:S01]  /*a93c0*/  IMAD.X R19, R9, 0x1, R27, P3 ;  /* 0x0000000109137824 */ /* 0x000fe200018e061b */
[----:B------:R-:W2:Y:S04]  /*a93d0*/  LDL.LU R26, [R1+0x4e8] ;  /* 0x0004e800011a7983 */ /* 0x000ea80000300800 */
[----:B0-----:R-:W2:Y:S04]  /*a93e0*/  LDL.LU R10, [R1+0x4ec] ;  /* 0x0004ec00010a7983 */ /* 0x001ea80000300800 */
[----:B------:R0:W-:Y:S04]  /*a93f0*/  STL.64 [R1+0x3518], R18 ;  /* 0x0035181201007387 */ /* 0x0001e80000100a00 */
[----:B------:R1:W-:Y:S01]  /*a9400*/  STL [R1+0xecc], R11 ;  /* 0x000ecc0b01007387 */ /* 0x0003e20000100800 */
[----:B0-----:R-:W-:-:S03]  /*a9410*/  F2FP.SATFINITE.E4M3.F32.PACK_AB_MERGE_C R18, R13, R12, RZ ;  /* 0x0000000c0d12723e */ /* 0x001fc600048070ff */
[----:B-1----:R-:W2:Y:S04]  /*a9420*/  LDL.LU R11, [R1+0xe80] ;  /* 0x000e8000010b7983 */ /* 0x002ea80000300800 */
[----:B------:R-:W2:Y:S04]  /*a9430*/  LDL.LU R14, [R1+0xe84] ;  /* 0x000e8400010e7983 */ /* 0x000ea80000300800 */
[----:B------:R-:W2:Y:S04]  /*a9440*/  LDL.LU R12, [R1+0xe88] ;  /* 0x000e8800010c7983 */ /* 0x000ea80000300800 */
[----:B------:R-:W2:Y:S04]  /*a9450*/  LDL.LU R13, [R1+0xe8c] ;  /* 0x000e8c00010d7983 */ /* 0x000ea80000300800 */
[----:B------:R0:W-:Y:S02]  /*a9460*/  STL [R1+0xeb4], R18 ;  /* 0x000eb41201007387 */ /* 0x0001e40000100800 */
[----:B0-----:R-:W-:-:S05]  /*a9470*/  IADD3 R18, P3, R8, R5, RZ ;  /* 0x0000000508127210 */ /* 0x001fca0007f7e0ff */
[----:B------:R-:W-:-:S05]  /*a9480*/  IMAD.X R19, R9, 0x1, R7, P3 ;  /* 0x0000000109137824 */ /* 0x000fca00018e0607 */
[----:B------:R0:W-:Y:S04]  /*a9490*/  STL.64 [R1+0x34d8], R18 ;  /* 0x0034d81201007387 */ /* 0x0001e80000100a00 */
[----:B0-----:R-:W3:Y:S01]  /*a94a0*/  LDL.LU R19, [R1+0x5460] ;  /* 0x0054600001137983 */ /* 0x001ee20000300800 */
[----:B------:R-:W-:Y:S02]  /*a94b0*/  IADD3 R18, P3, R8, R3, RZ ;  /* 0x0000000308127210 */ /* 0x000fe40007f7e0ff */
[----:B----4-:R-:W-:Y:S02]  /*a94c0*/  F2FP.SATFINITE.E4M3.F32.PACK_AB_MERGE_C R17, R23, R17, RZ ;  /* 0x000000111711723e */ /* 0x010fe400048070ff */
[----:B---3--:R-:W-:Y:S01]  /*a94d0*/  F2FP.SATFINITE.E4M3.F32.PACK_AB_MERGE_C R20, R20, R19, RZ ;  /* 0x000000131414723e */ /* 0x008fe200048070ff */
[----:B------:R-:W-:-:S04]  /*a94e0*/  IMAD.X R19, R9, 0x1, R4, P3 ;  /* 0x0000000109137824 */ /* 0x000fc800018e0604 */
[----:B------:R-:W-:Y:S04]  /*a94f0*/  STL [R1+0xec8], R20 ;  /* 0x000ec81401007387 */ /* 0x000fe80000100800 */
[----:B------:R0:W-:Y:S02]  /*a9500*/  STL [R1+0xeb0], R17 ;  /* 0x000eb01101007387 */ /* 0x0001e40000100800 */
[----:B0-----:R-:W-:Y:S02]  /*a9510*/  F2FP.SATFINITE.E4M3.F32.PACK_AB_MERGE_C R17, R16, R22, RZ ;  /* 0x000000161011723e */ /* 0x001fe400048070ff */
[----:B------:R-:W3:Y:S04]  /*a9520*/  LDL.LU R22, [R1+0xe70] ;  /* 0x000e700001167983 */ /* 0x000ee80000300800 */
[----:B------:R-:W3:Y:S04]  /*a9530*/  LDL.LU R16, [R1+0xe74] ;  /* 0x000e740001107983 */ /* 0x000ee80000300800 */
[----:B------:R0:W-:Y:S04]  /*a9540*/  STL.64 [R1+0x34a0], R18 ;  /* 0x0034a01201007387 */ /* 0x0001e80000100a00 */
[----:B------:R1:W-:Y:S04]  /*a9550*/  STL [R1+0x52bc], R17 ;  /* 0x0052bc1101007387 */ /* 0x0003e80000100800 */
[----:B------:R-:W4:Y:S01]  /*a9560*/  LDL.LU R20, [R1+0xe78] ;  /* 0x000e780001147983 */ /* 0x000f220000300800 */
[----:B0-----:R-:W-:-:S02]  /*a9570*/  IADD3 R18, P3, R8, R0, RZ ;  /* 0x0000000008127210 */ /* 0x001fc40007f7e0ff */
[----:B-1----:R-:W-:-:S03]  /*a9580*/  F2FP.SATFINITE.E4M3.F32.PACK_AB_MERGE_C R17, R21, R24, RZ ;  /* 0x000000181511723e */ /* 0x002fc600048070ff */
[----:B------:R-:W-:Y:S01]  /*a9590*/  IMAD.X R19, R9, 0x1, R2, P3 ;  /* 0x0000000109137824 */ /* 0x000fe200018e0602 */
[----:B------:R-:W-:-:S04]  /*a95a0*/  F2FP.SATFINITE.E4M3.F32.PACK_AB_MERGE_C R9, R15, R25, RZ ;  /* 0x000000190f09723e */ /* 0x000fc800048070ff */
[----:B------:R-:W-:Y:S04]  /*a95b0*/  STL.64 [R1+0x1060], R18 ;  /* 0x0010601201007387 */ /* 0x000fe80000100a00 */
[----:B------:R-:W-:Y:S04]  /*a95c0*/  STL [R1+0xe90], R17 ;  /* 0x000e901101007387 */ /* 0x000fe80000100800 */
[----:B------:R-:W4:Y:S04]  /*a95d0*/  LDL.LU R15, [R1+0xe7c] ;  /* 0x000e7c00010f7983 */ /* 0x000f280000300800 */
[----:B------:R2:W-:Y:S02]  /*a95e0*/  STL [R1+0xe94], R9 ;  /* 0x000e940901007387 */ /* 0x0005e40000100800 */
[----:B--2---:R-:W-:-:S02]  /*a95f0*/  F2FP.SATFINITE.E4M3.F32.PACK_AB_MERGE_C R9, R29, R28, RZ ;  /* 0x0000001c1d09723e */ /* 0x004fc400048070ff */
[----:B------:R-:W2:Y:S04]  /*a9600*/  LDL.LU R28, [R1+0xe60] ;  /* 0x000e6000011c7983 */ /* 0x000ea80000300800 */
[----:B------:R-:W2:Y:S01]  /*a9610*/  LDL.LU R29, [R1+0xe64] ;  /* 0x000e6400011d7983 */ /* 0x000ea20000300800 */
[----:B------:R-:W-:Y:S01]  /*a9620*/  VIADD R8, R8, UR5 ;  /* 0x0000000508087c36 */ /* 0x000fe20008000000 */
[----:B------:R-:W-:Y:S01]  /*a9630*/  F2FP.SATFINITE.E4M3.F32.PACK_AB_MERGE_C R17, R10, R26, RZ ;  /* 0x0000001a0a11723e */ /* 0x000fe200048070ff */
[----:B------:R-:W-:Y:S01]  /*a9640*/  ULDC UR5, c[0x0][0x248] ;  /* 0x0000920000057ab9 */ /* 0x000fe20000000800 */
[----:B------:R0:W-:Y:S02]  /*a9650*/  STL [R1+0x52b8], R9 ;  /* 0x0052b80901007387 */ /* 0x0001e40000100800 */
[----:B------:R-:W-:-:S02]  /*a9660*/  IADD3 R18, P3, R8, R6, RZ ;  /* 0x0000000608127210 */ /* 0x000fc40007f7e0ff */
[----:B0-----:R-:W-:-:S05]  /*a9670*/  SHF.R.S32.HI R9, RZ, 0x1f, R8 ;  /* 0x0000001fff097819 */ /* 0x001fca0000011408 */
[----:B------:R-:W-:Y:S01]  /*a9680*/  IMAD.X R19, R9, 0x1, R27, P3 ;  /* 0x0000000109137824 */ /* 0x000fe200018e061b */
[----:B------:R-:W-:Y:S02]  /*a9690*/  IADD3 R10, P3, R8, R5, RZ ;  /* 0x00000005080a7210 */ /* 0x000fe40007f7e0ff */
[----:B------:R-:W-:-:S03]  /*a96a0*/  F2FP.SATFINITE.E4M3.F32.PACK_AB_MERGE_C R14, R14, R11, RZ ;  /* 0x0000000b0e0e723e */ /* 0x000fc600048070ff */
[----:B------:R-:W-:Y:S01]  /*a96b0*/  IMAD.X R11, R9, 0x1, R7, P3 ;  /* 0x00000001090b7824 */ /* 0x000fe200018e0607 */
[----:B------:R-:W-:Y:S02]  /*a96c0*/  F2FP.SATFINITE.E4M3.F32.PACK_AB_MERGE_C R13, R13, R12, RZ ;  /* 0x0000000c0d0d723e */ /* 0x000fe400048070ff */
[----:B---3--:R-:W-:Y:S01]  /*a96d0*/  F2FP.SATFINITE.E4M3.F32.PACK_AB_MERGE_C R16, R16, R22, RZ ;  /* 0x000000161010723e */ /* 0x008fe200048070ff */
[----:B--2---:R0:W-:Y:S04]  /*a96e0*/  STL.64 [R1+0x5458], R28 ;  /* 0x0054581c01007387 */ /* 0x0041e80000100a00 */
[----:B------:R-:W2:Y:S04]  /*a96f0*/  LDL.LU R21, [R1+0xe68] ;  /* 0x000e680001157983 */ /* 0x000ea80000300800 */
[----:B------:R-:W2:Y:S04]  /*a9700*/  LDL.LU R25, [R1+0xe6c] ;  /* 0x000e6c0001197983 */ /* 0x000ea80000300800 */
[----:B------:R1:W-:Y:S04]  /*a9710*/  STL.64 [R1+0x1078], R18 ;  /* 0x0010781201007387 */ /* 0x0003e80000100a00 */
[----:B------:R3:W-:Y:S01]  /*a9720*/  STL [R1+0x52b0], R17 ;  /* 0x0052b01101007387 */ /* 0x0007e20000100800 */
[----:B0-----:R-:W-:-:S03]  /*a9730*/  IADD3 R28, P3, R8, R3, RZ ;  /* 0x00000003081c7210 */ /* 0x001fc60007f7e0ff */
[----:B-1----:R-:W2:Y:S04]  /*a9740*/  LDL.LU R18, [R1+0xe5c] ;  /* 0x000e5c0001127983 */ /* 0x002ea80000300800 */
[----:B---3--:R-:W3:Y:S04]  /*a9750*/  LDL.LU R17, [R1+0xe40] ;  /* 0x000e400001117983 */ /* 0x008ee80000300800 */
[----:B------:R0:W-:Y:S04]  /*a9760*/  STL.64 [R1+0x1058], R10 ;  /* 0x0010580a01007387 */ /* 0x0001e80000100a00 */
[----:B------:R-:W3:Y:S04]  /*a9770*/  LDL.LU R23, [R1+0xe44] ;  /* 0x000e440001177983 */ /* 0x000ee80000300800 */
[----:B------:R-:W3:Y:S04]  /*a9780*/  LDL.LU R26, [R1+0xe48] ;  /* 0x000e4800011a7983 */ /* 0x000ee80000300800 */
[----:B0-----:R-:W3:Y:S01]  /*a9790*/  LDL.LU R10, [R1+0xe4c] ;  /* 0x000e4c00010a7983 */ /* 0x001ee20000300800 */
[----:B------:R-:W-:-:S03]  /*a97a0*/  IMAD.X R29, R9, 0x1, R4, P3 ;  /* 0x00000001091d7824 */ /* 0x000fc600018e0604 */
[----:B------:R-:W3:Y:S04]  /*a97b0*/  LDL.LU R11, [R1+0xe30] ;  /* 0x000e3000010b7983 */ /* 0x000ee80000300800 */
[----:B------:R-:W3:Y:S04]  /*a97c0*/  LDL.LU R12, [R1+0xe34] ;  /* 0x000e3400010c7983 */ /* 0x000ee80000300800 */
[----:B------:R0:W-:Y:S01]  /*a97d0*/  STL [R1+0x53c0], R13 ;  /* 0x0053c00d01007387 */ /* 0x0001e20000100800 */
[----:B----4-:R-:W-:-:S03]  /*a97e0*/  F2FP.SATFINITE.E4M3.F32.PACK_AB_MERGE_C R15, R15, R20, RZ ;  /* 0x000000140f0f723e */ /* 0x010fc600048070ff */
[----:B0-----:R-:W4:Y:S04]  /*a97f0*/  LDL.LU R13, [R1+0xe58] ;  /* 0x000e5800010d7983 */ /* 0x001f280000300800 */
[----:B------:R0:W-:Y:S04]  /*a9800*/  STL [R1+0x53c4], R16 ;  /* 0x0053c41001007387 */ /* 0x0001e80000100800 */
[----:B0-----:R-:W3:Y:S04]  /*a9810*/  LDL.LU R16, [R1+0xe54] ;  /* 0x000e540001107983 */ /* 0x001ee80000300800 */
[----:B------:R-:W4:Y:S04]  /*a9820*/  LDL.LU R24, [R1+0xe38] ;  /* 0x000e380001187983 */ /* 0x000f280000300800 */
[----:B------:R-:W4:Y:S04]  /*a9830*/  LDL.LU R22, [R1+0xe3c] ;  /* 0x000e3c0001167983 */ /* 0x000f280000300800 */
[----:B------:R0:W-:Y:S04]  /*a9840*/  STL.64 [R1+0x1048], R28 ;  /* 0x0010481c01007387 */ /* 0x0001e80000100a00 */
[----:B------:R1:W-:Y:S01]  /*a9850*/  STL.64 [R1+0x53b8], R14 ;  /* 0x0053b80e01007387 */ /* 0x0003e20000100a00 */
[----:B0-----:R-:W-:-:S03]  /*a9860*/  IADD3 R28, P3, R8, R0, RZ ;  /* 0x00000000081c7210 */ /* 0x001fc60007f7e0ff */
[----:B-1----:R-:W3:Y:S02]  /*a9870*/  LDL.LU R15, [R1+0xe50] ;  /* 0x000e5000010f7983 */ /* 0x002ee40000300800 */
[----:B------:R-:W-:-:S05]  /*a9880*/  IMAD.X R29, R9, 0x1, R2, P3 ;  /* 0x00000001091d7824 */ /* 0x000fca00018e0602 */
[----:B------:R0:W-:Y:S04]  /*a9890*/  STL.64 [R1+0x1030], R28 ;  /* 0x0010301c01007387 */ /* 0x0001e80000100a00 */
[----:B0-----:R-:W2:Y:S01]  /*a98a0*/  LDL.LU.64 R28, [R1+0x5458] ;  /* 0x00545800011c7983 */ /* 0x001ea20000300a00 */
[----:B------:R-:W-:Y:S01]  /*a98b0*/  VIADD R8, R8, UR5 ;  /* 0x0000000508087c36 */ /* 0x000fe20008000000 */
[----:B------:R-:W-:-:S04]  /*a98c0*/  ULDC UR5, c[0x0][0x248] ;  /* 0x0000920000057ab9 */ /* 0x000fc80000000800 */
[----:B------:R-:W-:Y:S02]  /*a98d0*/  IADD3 R14, P3, R8, R6, RZ ;  /* 0x00000006080e7210 */ /* 0x000fe40007f7e0ff */
[----:B--2---:R-:W-:Y:S02]  /*a98e0*/  F2FP.SATFINITE.E4M3.F32.PACK_AB_MERGE_C R9, R29, R28, RZ ;  /* 0x0000001c1d09723e */ /* 0x004fe400048070ff */
[----:B------:R-:W2:Y:S04]  /*a98f0*/  LDL.LU R28, [R1+0xe20] ;  /* 0x000e2000011c7983 */ /* 0x000ea80000300800 */
[----:B------:R-:W2:Y:S04]  /*a9900*/  LDL.LU R29, [R1+0xe24] ;  /* 0x000e2400011d7983 */ /* 0x000ea80000300800 */
[----:B------:R0:W-:Y:S04]  /*a9910*/  STL [R1+0x408], R9 ;  /* 0x0004080901007387 */ /* 0x0001e80000100800 */
[----:B------:R-:W2:Y:S04]  /*a9920*/  LDL.LU R19, [R1+0xe28] ;  /* 0x000e280001137983 */ /* 0x000ea80000300800 */
[----:B------:R-:W2:Y:S01]  /*a9930*/  LDL.LU R20, [R1+0xe2c] ;  /* 0x000e2c0001147983 */ /* 0x000ea20000300800 */
[----:B0-----:R-:W-:-:S05]  /*a9940*/  F2FP.SATFINITE.E4M3.F32.PACK_AB_MERGE_C R9, R25, R21, RZ ;  /* 0x000000151909723e */ /* 0x001fca00048070ff */
[----:B------:R0:W-:Y:S01]  /*a9950*/  STL [R1+0x404], R9 ;  /* 0x0004040901007387 */ /* 0x0001e20000100800 */
[----:B---3--:R-:W-:-:S03]  /*a9960*/  F2FP.SATFINITE.E4M3.F32.PACK_AB_MERGE_C R16, R16, R15, RZ ;  /* 0x0000000f1010723e */ /* 0x008fc600048070ff */
[----:B------:R-:W3:Y:S04]  /*a9970*/  LDL.LU R21, [R1+0xe10] ;  /* 0x000e100001157983 */ /* 0x000ee80000300800 */
[----:B------:R-:W3:Y:S01]  /*a9980*/  LDL.LU R25, [R1+0xe14] ;  /* 0x000e140001197983 */ /* 0x000ee20000300800 */
[----:B0-----:R-:W-:-:S05]  /*a9990*/  SHF.R.S32.HI R9, RZ, 0x1f, R8 ;  /* 0x0000001fff097819 */ /* 0x001fca0000011408 */
[----:B------:R-:W-:Y:S01]  /*a99a0*/  IMAD.X R15, R9, 0x1, R27, P3 ;  /* 0x00000001090f7824 */ /* 0x000fe200018e061b */
[----:B------:R4:W-:Y:S04]  /*a99b0*/  STL [R1+0x510c], R16 ;  /* 0x00510c1001007387 */ /* 0x0009e80000100800 */
[----:B------:R0:W-:Y:S01]  /*a99c0*/  STL.64 [R1+0x1040], R14 ;  /* 0x0010400e01007387 */ /* 0x0001e20000100a00 */
[----:B----4-:R-:W-:Y:S02]  /*a99d0*/  F2FP.SATFINITE.E4M3.F32.PACK_AB_MERGE_C R16, R18, R13, RZ ;  /* 0x0000000d1210723e */ /* 0x010fe400048070ff */
[----:B------:R-:W-:Y:S02]  /*a99e0*/  F2FP.SATFINITE.E4M3.F32.PACK_AB_MERGE_C R13, R23, R17, RZ ;  /* 0x00000011170d723e */ /* 0x000fe400048070ff */
[----:B0-----:R-:W-:Y:S01]  /*a99f0*/  IADD3 R14, P3, R8, R5, RZ ;  /* 0x00000005080e7210 */ /* 0x001fe20007f7e0ff */
[----:B------:R-:W-:Y:S01]  /*a9a00*/  STL [R1+0x5114], R16 ;  /* 0x0051141001007387 */ /* 0x000fe20000100800 */
[----:B------:R-:W-:-:S03]  /*a9a10*/  F2FP.SATFINITE.E4M3.F32.PACK_AB_MERGE_C R10, R10, R26, RZ ;  /* 0x0000001a0a0a723e */ /* 0x000fc600048070ff */
[----:B------:R-:W-:Y:S01]  /*a9a20*/  IMAD.X R15, R9, 0x1, R7, P3 ;  /* 0x00000001090f7824 */ /* 0x000fe200018e0607 */
[----:B------:R-:W-:Y:S01]  /*a9a30*/  STL [R1+0x5088], R13 ;  /* 0x0050880d01007387 */ /* 0x000fe20000100800 */
[----:B------:R-:W-:-:S03]  /*a9a40*/  F2FP.SATFINITE.E4M3.F32.PACK_AB_MERGE_C R11, R12, R11, RZ ;  /* 0x0000000b0c0b723e */ /* 0x000fc600048070ff */
[----:B------:R-:W4:Y:S04]  /*a9a50*/  LDL.LU R26, [R1+0xe18] ;  /* 0x000e1800011a7983 */ /* 0x000f280000300800 */
[----:B------:R0:W-:Y:S04]  /*a9a60*/  STL.64 [R1+0x1028], R14 ;  /* 0x0010280e01007387 */ /* 0x0001e80000100a00 */
[----:B------:R1:W-:Y:S01]  /*a9a70*/  STL [R1+0x5094], R10 ;  /* 0x0050940a01007387 */ /* 0x0003e20000100800 */
[----:B0-----:R-:W-:-:S03]  /*a9a80*/  IADD3 R14, P3, R8, R3, RZ ;  /* 0x00000003080e7210 */ /* 0x001fc60007f7e0ff */
[----:B-1----:R-:W4:Y:S02]  /*a9a90*/  LDL.LU R10, [R1+0xe1c] ;  /* 0x000e1c00010a7983 */ /* 0x002f240000300800 */
[----:B------:R-:W-:Y:S02]  /*a9aa0*/  IMAD.X R15, R9, 0x1, R4, P3 ;  /* 0x00000001090f7824 */ /* 0x000fe400018e0604 */
[----:B------:R0:W-:Y:S01]  /*a9ab0*/  STL [R1+0x5020], R11 ;  /* 0x0050200b01007387 */ /* 0x0001e20000100800 */
[----:B------:R-:W-:-:S03]  /*a9ac0*/  F2FP.SATFINITE.E4M3.F32.PACK_AB_MERGE_C R13, R22, R24, RZ ;  /* 0x00000018160d723e */ /* 0x000fc600048070ff */
[----:B0-----:R-:W3:Y:S04]  /*a9ad0*/  LDL.LU R11, [R1+0xe00] ;  /* 0x000e0000010b7983 */ /* 0x001ee80000300800 */
[----:B------:R-:W3:Y:S04]  /*a9ae0*/  LDL.LU R12, [R1+0xe04] ;  /* 0x000e0400010c7983 */ /* 0x000ee80000300800 */
[----:B------:R-:W3:Y:S04]  /*a9af0*/  LDL.LU R17, [R1+0xe08] ;  /* 0x000e080001117983 */ /* 0x000ee80000300800 */
[----:B------:R-:W3:Y:S04]  /*a9b00*/  LDL.LU R23, [R1+0xe0c] ;  /* 0x000e0c0001177983 */ /* 0x000ee80000300800 */
[----:B------:R0:W-:Y:S04]  /*a9b10*/  STL.64 [R1+0x1010], R14 ;  /* 0x0010100e01007387 */ /* 0x0001e80000100a00 */
[----:B------:R-:W-:Y:S04]  /*a9b20*/  STL [R1+0x5034], R13 ;  /* 0x0050340d01007387 */ /* 0x000fe80000100800 */
[----:B------:R-:W3:Y:S01]  /*a9b30*/  LDL.LU R24, [R1+0xdf0] ;  /* 0x000df00001187983 */ /* 0x000ee20000300800 */
[----:B0-----:R-:W-:-:S03]  /*a9b40*/  IADD3 R14, P3, R8, R0, RZ ;  /* 0x00000000080e7210 */ /* 0x001fc60007f7e0ff */
[----:B------:R-:W3:Y:S02]  /*a9b50*/  LDL.LU R22, [R1+0xdf4] ;  /* 0x000df40001167983 */ /* 0x000ee40000300800 */
[----:B------:R-:W-:Y:S01]  /*a9b60*/  IMAD.X R15, R9, 0x1, R2, P3 ;  /* 0x00000001090f7824 */ /* 0x000fe200018e0602 */
[----:B--2---:R-:W-:Y:S02]  /*a9b70*/  F2FP.SATFINITE.E4M3.F32.PACK_AB_MERGE_C R9, R29, R28, RZ ;  /* 0x0000001c1d09723e */ /* 0x004fe400048070ff */
[----:B------:R-:W2:Y:S04]  /*a9b80*/  LDL.LU R28, [R1+0xdf8] ;  /* 0x000df800011c7983 */ /* 0x000ea80000300800 */
[----:B------:R-:W2:Y:S04]  /*a9b90*/  LDL.LU R29, [R1+0xdfc] ;  /* 0x000dfc00011d7983 */ /* 0x000ea80000300800 */
[----:B------:R-:W-:Y:S04]  /*a9ba0*/  STL.64 [R1+0x1000], R14 ;  /* 0x0010000e01007387 */ /* 0x000fe80000100a00 */
[----:B------:R0:W-:Y:S01]  /*a9bb0*/  STL [R1+0x4fa8], R9 ;  /* 0x004fa80901007387 */ /* 0x0001e20000100800 */
[----:B------:R-:W-:Y:S01]  /*a9bc0*/  VIADD R8, R8, UR5 ;  /* 0x0000000508087c36 */ /* 0x000fe20008000000 */
[----:B------:R-:W-:Y:S01]  /*a9bd0*/  ULDC UR5, c[0x0][0x248] ;  /* 0x0000920000057ab9 */ /* 0x000fe20000000800 */
[----:B0-----:R-:W-:-:S03]  /*a9be0*/  F2FP.SATFINITE.E4M3.F32.PACK_AB_MERGE_C R9, R20, R19, RZ ;  /* 0x000000131409723e */ /* 0x001fc600048070ff */
[----:B------:R-:W-:Y:S02]  /*a9bf0*/  IADD3 R20, P3, R8, R6, RZ ;  /* 0x0000000608147210 */ /* 0x000fe40007f7e0ff */
[----:B----4-:R-:W-:Y:S02]  /*a9c00*/  F2FP.SATFINITE.E4M3.F32.PACK_AB_MERGE_C R10, R10, R26, RZ ;  /* 0x0000001a0a0a723e */ /* 0x010fe400048070ff */
[----:B---3--:R-:W-:Y:S02]  /*a9c10*/  F2FP.SATFINITE.E4M3.F32.PACK_AB_MERGE_C R11, R12, R11, RZ ;  /* 0x0000000b0c0b723e */ /* 0x008fe400048070ff */
[----:B------:R-:W-:Y:S02]  /*a9c20*/  F2FP.SATFINITE.E4M3.F32.PACK_AB_MERGE_C R23, R23, R17, RZ ;  /* 0x000000111717723e */ /* 0x000fe400048070ff */
[----:B------:R-:W-:Y:S01]  /*a9c30*/  F2FP.SATFINITE.E4M3.F32.PACK_AB_MERGE_C R22, R22, R24, RZ ;  /* 0x000000181616723e */ /* 0x000fe200048070ff */
[----:B--2---:R-:W-:Y:S04]  /*a9c40*/  STL.64 [R1+0x5450], R28 ;  /* 0x0054501c01007387 */ /* 0x004fe80000100a00 */
[----:B------:R0:W-:Y:S04]  /*a9c50*/  STL [R1+0x4fc4], R9 ;  /* 0x004fc40901007387 */ /* 0x0001e80000100800 */
[----:B------:R-:W2:Y:S04]  /*a9c60*/  LDL.LU R14, [R1+0xde4] ;  /* 0x000de400010e7983 */ /* 0x000ea80000300800 */
[----:B------:R-:W3:Y:S01]  /*a9c70*/  LDL.LU R15, [R1+0xde8] ;  /* 0x000de800010f7983 */ /* 0x000ee20000300800 */
[----:B0-----:R-:W-:-:S05]  /*a9c80*/  F2FP.SATFINITE.E4M3.F32.PACK_AB_MERGE_C R9, R25, R21, RZ ;  /* 0x000000151909723e */ /* 0x001fca00048070ff */
[----:B------:R0:W-:Y:S04]  /*a9c90*/  STL [R1+0x4f34], R9 ;  /* 0x004f340901007387 */ /* 0x0001e80000100800 */
[----:B------:R-:W3:Y:S04]  /*a9ca0*/  LDL.LU R16, [R1+0xdec] ;  /* 0x000dec0001107983 */ /* 0x000ee80000300800 */
[----:B------:R-:W4:Y:S01]  /*a9cb0*/  LDL.LU R13, [R1+0xdd0] ;  /* 0x000dd000010d7983 */ /* 0x000f220000300800 */
[----:B0-----:R-:W-:-:S03]  /*a9cc0*/  SHF.R.S32.HI R9, RZ, 0x1f, R8 ;  /* 0x0000001fff097819 */ /* 0x001fc60000011408 */
[----:B------:R-:W4:Y:S02]  /*a9cd0*/  LDL.LU R18, [R1+0xdd4] ;  /* 0x000dd40001127983 */ /* 0x000f240000300800 */
[----:B------:R-:W-:Y:S02]  /*a9ce0*/  IMAD.X R21, R9, 0x1, R27, P3 ;  /* 0x0000000109157824 */ /* 0x000fe400018e061b */
[----:B------:R-:W3:Y:S01]  /*a9cf0*/  LDL.LU R19, [R1+0xdd8] ;  /* 0x000dd80001137983 */ /* 0x000ee20000300800 */
[----:B------:R-:W-:-:S03]  /*a9d00*/  IADD3 R28, P3, R8, R5, RZ ;  /* 0x00000005081c7210 */ /* 0x000fc60007f7e0ff */
[----:B------:R0:W-:Y:S02]  /*a9d10*/  STL.64 [R1+0x1008], R20 ;  /* 0x0010081401007387 */ /* 0x0001e40000100a00 */
[----:B------:R-:W-:Y:S02]  /*a9d20*/  IMAD.X R29, R9, 0x1, R7, P3 ;  /* 0x00000001091d7824 */ /* 0x000fe400018e0607 */
[----:B0-----:R-:W3:Y:S04]  /*a9d30*/  LDL.LU R20, [R1+0xddc] ;  /* 0x000ddc0001147983 */ /* 0x001ee80000300800 */
[----:B------:R-:W3:Y:S04]  /*a9d40*/  LDL.LU R21, [R1+0xdc0] ;  /* 0x000dc00001157983 */ /* 0x000ee80000300800 */
[----:B------:R-:W3:Y:S04]  /*a9d50*/  LDL.LU R25, [R1+0xdc4] ;  /* 0x000dc40001197983 */ /* 0x000ee80000300800 */
[----:B------:R-:W3:Y:S04]  /*a9d60*/  LDL.LU R26, [R1+0xdc8] ;  /* 0x000dc800011a7983 */ /* 0x000ee80000300800 */
[----:B------:R0:W-:Y:S04]  /*a9d70*/  STL [R1+0x4f48], R10 ;  /* 0x004f480a01007387 */ /* 0x0001e80000100800 */
[----:B0-----:R-:W3:Y:S04]  /*a9d80*/  LDL.LU R10, [R1+0xdcc] ;  /* 0x000dcc00010a7983 */ /* 0x001ee80000300800 */
[----:B------:R0:W-:Y:S04]  /*a9d90*/  STL [R1+0x4f14], R11 ;  /* 0x004f140b01007387 */ /* 0x0001e80000100800 */
[----:B0-----:R-:W3:Y:S04]  /*a9da0*/  LDL.LU R11, [R1+0xdb0] ;  /* 0x000db000010b7983 */ /* 0x001ee80000300800 */
[----:B------:R-:W3:Y:S04]  /*a9db0*/  LDL.LU R12, [R1+0xdb4] ;  /* 0x000db400010c7983 */ /* 0x000ee80000300800 */
[----:B------:R0:W-:Y:S04]  /*a9dc0*/  STL.64 [R1+0xff8], R28 ;  /* 0x000ff81c01007387 */ /* 0x0001e80000100a00 */
[----:B------:R-:W3:Y:S01]  /*a9dd0*/  LDL.LU R17, [R1+0xdb8] ;  /* 0x000db80001117983 */ /* 0x000ee20000300800 */
[----:B0-----:R-:W-:-:S03]  /*a9de0*/  IADD3 R28, P3, R8, R3, RZ ;  /* 0x00000003081c7210 */ /* 0x001fc60007f7e0ff */
[----:B------:R0:W-:Y:S02]  /*a9df0*/  STL [R1+0x4f1c], R23 ;  /* 0x004f1c1701007387 */ /* 0x0001e40000100800 */
[----:B------:R-:W-:Y:S02]  /*a9e00*/  IMAD.X R29, R9, 0x1, R4, P3 ;  /* 0x00000001091d7824 */ /* 0x000fe400018e0604 */
[----:B0-----:R-:W3:Y:S04]  /*a9e10*/  LDL.LU R23, [R1+0xdbc] ;  /* 0x000dbc0001177983 */ /* 0x001ee80000300800 */
[----:B------:R-:W-:Y:S04]  /*a9e20*/  STL [R1+0x4ef8], R22 ;  /* 0x004ef81601007387 */ /* 0x000fe80000100800 */
[----:B------:R0:W-:Y:S04]  /*a9e30*/  STL.64 [R1+0xfe8], R28 ;  /* 0x000fe81c01007387 */ /* 0x0001e80000100a00 */
[----:B0-----:R-:W2:Y:S02]  /*a9e40*/  LDL.LU.64 R28, [R1+0x5450] ;  /* 0x00545000011c7983 */ /* 0x001ea40000300a00 */
[----:B--2---:R-:W-:-:S02]  /*a9e50*/  F2FP.SATFINITE.E4M3.F32.PACK_AB_MERGE_C R22, R29, R28, RZ ;  /* 0x0000001c1d16723e */ /* 0x004fc400048070ff */
[----:B------:R-:W-:-:S03]  /*a9e60*/  IADD3 R28, P3, R8, R0, RZ ;  /* 0x00000000081c7210 */ /* 0x000fc60007f7e0ff */
[----:B------:R0:W-:Y:S02]  /*a9e70*/  STL [R1+0x4efc], R22 ;  /* 0x004efc1601007387 */ /* 0x0001e40000100800 */
[----:B------:R-:W-:Y:S02]  /*a9e80*/  IMAD.X R29, R9, 0x1, R2, P3 ;  /* 0x00000001091d7824 */ /* 0x000fe400018e0602 */
[----:B------:R-:W2:Y:S01]  /*a9e90*/  LDL.LU R9, [R1+0xde0] ;  /* 0x000de00001097983 */ /* 0x000ea20000300800 */
[----:B------:R-:W-:Y:S01]  /*a9ea0*/  VIADD R8, R8, UR5 ;  /* 0x0000000508087c36 */ /* 0x000fe20008000000 */
[----:B----4-:R-:W-:Y:S01]  /*a9eb0*/  F2FP.SATFINITE.E4M3.F32.PACK_AB_MERGE_C R13, R18, R13, RZ ;  /* 0x0000000d120d723e */ /* 0x010fe200048070ff */
[----:B------:R-:W-:Y:S01]  /*a9ec0*/  ULDC UR5, c[0x0][0x248] ;  /* 0x0000920000057ab9 */ /* 0x000fe20000000800 */
[----:B------:R-:W4:Y:S04]  /*a9ed0*/  LDL.LU R24, [R1+0xda0] ;  /* 0x000da00001187983 */ /* 0x000f280000300800 */
[----:B0-----:R-:W4:Y:S04]  /*a9ee0*/  LDL.LU R22, [R1+0xda4] ;  /* 0x000da40001167983 */ /* 0x001f280000300800 */
[----:B------:R0:W-:Y:S04]  /*a9ef0*/  STL.64 [R1+0xfd0], R28 ;  /* 0x000fd01c01007387 */ /* 0x0001e80000100a00 */
[----:B0-----:R-:W4:Y:S04]  /*a9f00*/  LDL.LU R28, [R1+0xda8] ;  /* 0x000da800011c7983 */ /* 0x001f280000300800 */
[----:B------:R-:W4:Y:S01]  /*a9f10*/  LDL.LU R29, [R1+0xdac] ;  /* 0x000dac00011d7983 */ /* 0x000f220000300800 */
[----:B--2---:R-:W-:-:S02]  /*a9f20*/  F2FP.SATFINITE.E4M3.F32.PACK_AB_MERGE_C R14, R14, R9, RZ ;  /* 0x000000090e0e723e */ /* 0x004fc400048070ff */
[----:B---3--:R-:W-:-:S03]  /*a9f30*/  F2FP.SATFINITE.E4M3.F32.PACK_AB_MERGE_C R9, R16, R15, RZ ;  /* 0x0000000f1009723e */ /* 0x008fc600048070ff */
[----:B------:R0:W-:Y:S04]  /*a9f40*/  STL [R1+0x4edc], R14 ;  /* 0x004edc0e01007387 */ /* 0x0001e80000100800 */
[----:B------:R1:W-:Y:S01]  /*a9f50*/  STL [R1+0x4ee8], R9 ;  /* 0x004ee80901007387 */ /* 0x0003e20000100800 */
[----:B0-----:R-:W-:Y:S02]  /*a9f60*/  IADD3 R14, P3, R8, R6, RZ ;  /* 0x00000006080e7210 */ /* 0x001fe40007f7e0ff */
[----:B-1----:R-:W-:Y:S01]  /*a9f70*/  SHF.R.S32.HI R9, RZ, 0x1f, R8 ;  /* 0x0000001fff097819 */ /* 0x002fe20000011408 */
[----:B------:R0:W-:Y:S04]  /*a9f80*/  STL [R1+0x4ec4], R13 ;  /* 0x004ec40d01007387 */ /* 0x0001e80000100800 */
[----:B------:R-:W-:-:S05]  /*a9f90*/  IMAD.X R15, R9, 0x1, R27, P3 ;  /* 0x00000001090f7824 */ /* 0x000fca00018e061b */
[----:B------:R1:W-:Y:S01]  /*a9fa0*/  STL.64 [R1+0xfe0], R14 ;  /* 0x000fe00e01007387 */ /* 0x0003e20000100a00 */
[----:B0-----:R-:W-:-:S03]  /*a9fb0*/  F2FP.SATFINITE.E4M3.F32.PACK_AB_MERGE_C R13, R25, R21, RZ ;  /* 0x00000015190d723e */ /* 0x001fc600048070ff */
[----:B------:R-:W2:Y:S01]  /*a9fc0*/  LDL.LU R21, [R1+0xd90] ;  /* 0x000d900001157983 */ /* 0x000ea20000300800 */
[----:B-1----:R-:W-:-:S05]  /*a9fd0*/  F2FP.SATFINITE.E4M3.F32.PACK_AB_MERGE_C R14, R20, R19, RZ ;  /* 0x00000013140e723e */ /* 0x002fca00048070ff */
[----:B------:R0:W-:Y:S04]  /*a9fe0*/  STL [R1+0x4ec8], R14 ;  /* 0x004ec80e01007387 */ /* 0x0001e80000100800 */
[----:B------:R-:W2:Y:S01]  /*a9ff0*/  LDL.LU R25, [R1+0xd94] ;  /* 0x000d940001197983 */ /* 0x000ea20000300800 */
[----:B0-----:R-:W-:-:S03]  /*aa000*/  IADD3 R14, P3, R8, R5, RZ ;  /* 0x00000005080e7210 */ /* 0x001fc60007f7e0ff */
[----:B------:R0:W-:Y:S02]  /*aa010*/  STL [R1+0x4eac], R13 ;  /* 0x004eac0d01007387 */ /* 0x0001e40000100800 */
[----:B------:R-:W-:Y:S01]  /*aa020*/  IMAD.X R15, R9, 0x1, R7, P3 ;  /* 0x00000001090f7824 */ /* 0x000fe200018e0607 */
[----:B0-----:R-:W-:Y:S02]  /*aa030*/  F2FP.SATFINITE.E4M3.F32.PACK_AB_MERGE_C R13, R10, R26, RZ ;  /* 0x0000001a0a0d723e */ /* 0x001fe400048070ff */
[----:B------:R-:W3:Y:S04]  /*aa040*/  LDL.LU R26, [R1+0xd98] ;  /* 0x000d9800011a7983 */ /* 0x000ee80000300800 */
[----:B------:R-:W3:Y:S04]  /*aa050*/  LDL.LU R10, [R1+0xd9c] ;  /* 0x000d9c00010a7983 */ /* 0x000ee80000300800 */
[----:B------:R0:W-:Y:S04]  /*aa060*/  STL.64 [R1+0xfb8], R14 ;  /* 0x000fb80e01007387 */ /* 0x0001e80000100a00 */
[----:B------:R1:W-:Y:S01]  /*aa070*/  STL [R1+0x4eb8], R13 ;  /* 0x004eb80d01007387 */ /* 0x0003e20000100800 */
[----:B0-----:R-:W-:-:S02]  /*aa080*/  IADD3 R14, P3, R8, R3, RZ ;  /* 0x00000003080e7210 */ /* 0x001fc40007f7e0ff */
[----:B-1----:R-:W-:Y:S02]  /*aa090*/  F2FP.SATFINITE.E4M3.F32.PACK_AB_MERGE_C R13, R12, R11, RZ ;  /* 0x0000000b0c0d723e */ /* 0x002fe400048070ff */
[----:B------:R-:W3:Y:S01]  /*aa0a0*/  LDL.LU R11, [R1+0xd80] ;  /* 0x000d8000010b7983 */ /* 0x000ee20000300800 */
[----:B------:R-:W-:-:S03]  /*aa0b0*/  IMAD.X R15, R9, 0x1, R4, P3 ;  /* 0x00000001090f7824 */ /* 0x000fc600018e0604 */
[----:B------:R-:W3:Y:S04]  /*aa0c0*/  LDL.LU R12, [R1+0xd84] ;  /* 0x000d8400010c7983 */ /* 0x000ee80000300800 */
[----:B------:R0:W-:Y:S04]  /*aa0d0*/  STL [R1+0x4e90], R13 ;  /* 0x004e900d01007387 */ /* 0x0001e80000100800 */
[----:B------:R1:W-:Y:S01]  /*aa0e0*/  STL.64 [R1+0xfb0], R14 ;  /* 0x000fb00e01007387 */ /* 0x0003e20000100a00 */
[----:B0-----:R-:W-:Y:S02]  /*aa0f0*/  F2FP.SATFINITE.E4M3.F32.PACK_AB_MERGE_C R13, R23, R17, RZ ;  /* 0x00000011170d723e */ /* 0x001fe400048070ff */
[----:B-1----:R-:W-:-:S03]  /*aa100*/  IADD3 R14, P3, R8, R0, RZ ;  /* 0x00000000080e7210 */ /* 0x002fc60007f7e0ff */
[----:B------:R-:W-:Y:S02]  /*aa110*/  STL [R1+0x4e98], R13 ;  /* 0x004e980d01007387 */ /* 0x000fe40000100800 */
[----:B------:R-:W-:Y:S02]  /*aa120*/  IMAD.X R15, R9, 0x1, R2, P3 ;  /* 0x00000001090f7824 */ /* 0x000fe400018e0602 */
[----:B------:R-:W-:Y:S04]  /*aa130*/  STL.64 [R1+0x5448], R2 ;  /* 0x0054480201007387 */ /* 0x000fe80000100a00 */
[----:B------:R0:W-:Y:S04]  /*aa140*/  STL.64 [R1+0xf98], R14 ;  /* 0x000f980e01007387 */ /* 0x0001e80000100a00 */
[----:B0-----:R-:W3:Y:S04]  /*aa150*/  LDL.LU R14, [R1+0xd8c] ;  /* 0x000d8c00010e7983 */ /* 0x001ee80000300800 */
[----:B------:R-:W3:Y:S04]  /*aa160*/  LDL.LU R17, [R1+0xd70] ;  /* 0x000d700001117983 */ /* 0x000ee80000300800 */
[----:B------:R-:W3:Y:S04]  /*aa170*/  LDL.LU R23, [R1+0xd74] ;  /* 0x000d740001177983 */ /* 0x000ee80000300800 */
[----:B------:R-:W3:Y:S01]  /*aa180*/  LDL.LU R15, [R1+0xd78] ;  /* 0x000d7800010f7983 */ /* 0x000ee20000300800 */
[----:B----4-:R-:W-:Y:S01]  /*aa190*/  F2FP.SATFINITE.E4M3.F32.PACK_AB_MERGE_C R3, R22, R24, RZ ;  /* 0x000000181603723e */ /* 0x010fe200048070ff */
[----:B------:R-:W-:Y:S01]  /*aa1a0*/  VIADD R8, R8, UR5 ;  /* 0x0000000508087c36 */ /* 0x000fe20008000000 */
[----:B------:R-:W-:Y:S01]  /*aa1b0*/  F2FP.SATFINITE.E4M3.F32.PACK_AB_MERGE_C R2, R29, R28, RZ ;  /* 0x0000001c1d02723e */ /* 0x000fe200048070ff */
[----:B------:R-:W-:-:S02]  /*aa1c0*/  ULDC UR5, c[0x0][0x248] ;  /* 0x0000920000057ab9 */ /* 0x000fc40000000800 */
[----:B------:R-:W-:Y:S01]  /*aa1d0*/  STL [R1+0x4e78], R3 ;  /* 0x004e780301007387 */ /* 0x000fe20000100800 */
[----:B------:R-:W-:Y:S02]  /*aa1e0*/  SHF.R.S32.HI R9, RZ, 0x1f, R8 ;  /* 0x0000001fff097819 */ /* 0x000fe40000011408 */
[----:B--2---:R-:W-:Y:S01]  /*aa1f0*/  F2FP.SATFINITE.E4M3.F32.PACK_AB_MERGE_C R19, R25, R21, RZ ;  /* 0x000000151913723e */ /* 0x004fe200048070ff */
[----:B---3--:R0:W-:Y:S04]  /*aa200*/  STL [R1+0x5440], R15 ;  /* 0x0054400f01007387 */ /* 0x0081e80000100800 */
[----:B------:R1:W-:Y:S04]  /*aa210*/  STL [R1+0x4e7c], R2 ;  /* 0x004e7c0201007387 */ /* 0x0003e80000100800 */
[----:B0-----:R-:W2:Y:S01]  /*aa220*/  LDL.LU R15, [R1+0xd88] ;  /* 0x000d8800010f7983 */ /* 0x001ea20000300800 */
[----:B-1----:R-:W-:-:S03]  /*aa230*/  IADD3 R2, P3, R8, R6, RZ ;  /* 0x0000000608027210 */ /* 0x002fc60007f7e0ff */
[----:B------:R-:W3:Y:S04]  /*aa240*/  LDL.LU R16, [R1+0xd7c] ;  /* 0x000d7c0001107983 */ /* 0x000ee80000300800 */
[----:B------:R-:W4:Y:S01]  /*aa250*/  LDL.LU R13, [R1+0xd60] ;  /* 0x000d6000010d7983 */ /* 0x000f220000300800 */
[----:B------:R-:W-:-:S03]  /*aa260*/  IMAD.X R3, R9, 0x1, R27, P3 ;  /* 0x0000000109037824 */ /* 0x000fc600018e061b */
[----:B------:R-:W4:Y:S04]  /*aa270*/  LDL.LU R18, [R1+0xd64] ;  /* 0x000d640001127983 */ /* 0x000f280000300800 */
[----:B------:R-:W3:Y:S04]  /*aa280*/  LDL.LU R24, [R1+0xd68] ;  /* 0x000d680001187983 */ /* 0x000ee80000300800 */
[----:B------:R-:W3:Y:S04]  /*aa290*/  LDL.LU R22, [R1+0xd6c] ;  /* 0x000d6c0001167983 */ /* 0x000ee80000300800 */
[----:B------:R-:W3:Y:S04]  /*aa2a0*/  LDL.LU R28, [R1+0xd50] ;  /* 0x000d5000011c7983 */ /* 0x000ee80000300800 */
[----:B------:R-:W3:Y:S04]  /*aa2b0*/  LDL.LU R29, [R1+0xd54] ;  /* 0x000d5400011d7983 */ /* 0x000ee80000300800 */
[----:B------:R-:W-:Y:S04]  /*aa2c0*/  STL [R1+0x4e64], R19 ;  /* 0x004e641301007387 */ /* 0x000fe80000100800 */
[----:B------:R0:W-:Y:S04]  /*aa2d0*/  STL.64 [R1+0xfa8], R2 ;  /* 0x000fa80201007387 */ /* 0x0001e80000100a00 */
[----:B------:R-:W3:Y:S04]  /*aa2e0*/  LDL.LU R21, [R1+0xd58] ;  /* 0x000d580001157983 */ /* 0x000ee80000300800 */
[----:B------:R-:W3:Y:S01]  /*aa2f0*/  LDL.LU R25, [R1+0xd5c] ;  /* 0x000d5c0001197983 */ /* 0x000ee20000300800 */
[----:B0-----:R-:W-:-:S05]  /*aa300*/  F2FP.SATFINITE.E4M3.F32.PACK_AB_MERGE_C R2, R10, R26, RZ ;  /* 0x0000001a0a02723e */ /* 0x001fca00048070ff */
[----:B------:R0:W-:Y:S04]  /*aa310*/  STL [R1+0x4e68], R2 ;  /* 0x004e680201007387 */ /* 0x0001e80000100800 */
[----:B------:R-:W3:Y:S04]  /*aa320*/  LDL.LU R19, [R1+0xd40] ;  /* 0x000d400001137983 */ /* 0x000ee80000300800 */
[----:B------:R-:W3:Y:S01]  /*aa330*/  LDL.LU R20, [R1+0xd44] ;  /* 0x000d440001147983 */ /* 0x000ee20000300800 */
[----:B0-----:R-:W-:-:S05]  /*aa340*/  F2FP.SATFINITE.E4M3.F32.PACK_AB_MERGE_C R2, R12, R11, RZ ;  /* 0x0000000b0c02723e */ /* 0x001fca00048070ff */
[----:B------:R0:W-:Y:S04]  /*aa350*/  STL [R1+0x4e4c], R2 ;  /* 0x004e4c0201007387 */ /* 0x0001e80000100800 */
[----:B------:R-:W3:Y:S04]  /*aa360*/  LDL.LU R26, [R1+0xd48] ;  /* 0x000d4800011a7983 */ /* 0x000ee80000300800 */
[----:B------:R-:W3:Y:S01]  /*aa370*/  LDL.LU R10, [R1+0xd4c] ;  /* 0x000d4c00010a7983 */ /* 0x000ee20000300800 */
[----:B0-----:R-:W-:-:S03]  /*aa380*/  IADD3 R2, P3, R8, R5, RZ ;  /* 0x0000000508027210 */ /* 0x001fc60007f7e0ff */
[----:B------:R-:W3:Y:S02]  /*aa390*/  LDL.LU R11, [R1+0xd30] ;  /* 0x000d3000010b7983 */ /* 0x000ee40000300800 */
[----:B------:R-:W-:Y:S02]  /*aa3a0*/  IMAD.X R3, R9, 0x1, R7, P3 ;  /* 0x0000000109037824 */ /* 0x000fe400018e0607 */
[----:B------:R-:W3:Y:S04]  /*aa3b0*/  LDL.LU R12, [R1+0xd34] ;  /* 0x000d3400010c7983 */ /* 0x000ee80000300800 */
[----:B------:R0:W-:Y:S04]  /*aa3c0*/  STL.64 [R1+0xf90], R2 ;  /* 0x000f900201007387 */ /* 0x0001e80000100a00 */
[----:B0-----:R-:W4:Y:S01]  /*aa3d0*/  LDL.LU.64 R2, [R1+0x5448] ;  /* 0x0054480001027983 */ /* 0x001f220000300a00 */
[----:B------:R-:W-:-:S02]  /*aa3e0*/  F2FP.SATFINITE.E4M3.F32.PACK_AB_MERGE_C R17, R23, R17, RZ ;  /* 0x000000111711723e */ /* 0x000fc400048070ff */
[----:B--2---:R-:W-:-:S05]  /*aa3f0*/  F2FP.SATFINITE.E4M3.F32.PACK_AB_MERGE_C R15, R14, R15, RZ ;  /* 0x0000000f0e0f723e */ /* 0x004fca00048070ff */
[----:B------:R0:W-:Y:S04]  /*aa400*/  STL [R1+0x4e50], R15 ;  /* 0x004e500f01007387 */ /* 0x0001e80000100800 */
[----:B------:R-:W-:Y:S01]  /*aa410*/  STL [R1+0xd80], R17 ;  /* 0x000d801101007387 */ /* 0x000fe20000100800 */
[----:B----4-:R-:W-:-:S05]  /*aa420*/  IADD3 R14, P3, R8, R3, RZ ;  /* 0x00000003080e7210 */ /* 0x010fca0007f7e0ff */
[----:B0-----:R-:W-:-:S05]  /*aa430*/  IMAD.X R15, R9, 0x1, R4, P3 ;  /* 0x00000001090f7824 */ /* 0x001fca00018e0604 */
[----:B------:R0:W-:Y:S04]  /*aa440*/  STL.64 [R1+0xf70], R14 ;  /* 0x000f700e01007387 */ /* 0x0001e80000100a00 */
[----:B0-----:R-:W2:Y:S04]  /*aa450*/  LDL.LU R15, [R1+0x5440] ;  /* 0x00544000010f7983 */ /* 0x001ea80000300800 */
[----:B------:R-:W4:Y:S04]  /*aa460*/  LDL.LU R17, [R1+0xd38] ;  /* 0x000d380001117983 */ /* 0x000f280000300800 */
[----:B------:R-:W4:Y:S01]  /*aa470*/  LDL.LU R23, [R1+0xd3c] ;  /* 0x000d3c0001177983 */ /* 0x000f220000300800 */
[----:B------:R-:W-:-:S02]  /*aa480*/  IADD3 R14, P3, R8, R0, RZ ;  /* 0x00000000080e7210 */ /* 0x000fc40007f7e0ff */
[----:B------:R-:W-:Y:S01]  /*aa490*/  F2FP.SATFINITE.E4M3.F32.PACK_AB_MERGE_C R13, R18, R13, RZ ;  /* 0x0000000d120d723e */ /* 0x000fe200048070ff */
[----:B------:R-:W-:Y:S01]  /*aa4a0*/  VIADD R8, R8, UR5 ;  /* 0x0000000508087c36 */ /* 0x000fe20008000000 */
[----:B---3--:R-:W-:Y:S01]  /*aa4b0*/  F2FP.SATFINITE.E4M3.F32.PACK_AB_MERGE_C R10, R10, R26, RZ ;  /* 0x0000001a0a0a723e */ /* 0x008fe200048070ff */
[----:B------:R-:W-:Y:S01]  /*aa4c0*/  ULDC UR5, c[0x0][0x248] ;  /* 0x0000920000057ab9 */ /* 0x000fe20000000800 */
[----:B------:R-:W-:Y:S02]  /*aa4d0*/  F2FP.SATFINITE.E4M3.F32.PACK_AB_MERGE_C R11, R12, R11, RZ ;  /* 0x0000000b0c0b723e */ /* 0x000fe400048070ff */
        /* <DEDUP_REMOVED lines=11> */
[----:B------:R0:W-:Y:S01]  /*aa590*/  STL [R1+0xd50], R9 ;  /* 0x000d500901007387 */ /* 0x0001e20000100800 */
[----:B------:R-:W-:-:S03]  /*aa5a0*/  F2FP.SATFINITE.E4M3.F32.PACK_AB_MERGE_C R13, R25, R21, RZ ;  /* 0x00000015190d723e */ /* 0x000fc600048070ff */
[----:B------:R-:W3:Y:S04]  /*aa5b0*/  LDL.LU R24, [R1+0xd28] ;  /* 0x000d280001187983 */ /* 0x000ee80000300800 */
[----:B------:R-:W3:Y:S01]  /*aa5c0*/  LDL.LU R22, [R1+0xd2c] ;  /* 0x000d2c0001167983 */ /* 0x000ee20000300800 */
[----:B0-----:R-:W-:-:S03]  /*aa5d0*/  SHF.R.S32.HI R9, RZ, 0x1f, R8 ;  /* 0x0000001fff097819 */ /* 0x001fc60000011408 */
[----:B------:R-:W3:Y:S02]  /*aa5e0*/  LDL.LU R21, [R1+0xd10] ;  /* 0x000d100001157983 */ /* 0x000ee40000300800 */
[----:B------:R-:W-:Y:S02]  /*aa5f0*/  IMAD.X R15, R9, 0x1, R27, P3 ;  /* 0x00000001090f7824 */ /* 0x000fe400018e061b */
[----:B------:R-:W3:Y:S04]  /*aa600*/  LDL.LU R25, [R1+0xd14] ;  /* 0x000d140001197983 */ /* 0x000ee80000300800 */
[----:B------:R0:W-:Y:S04]  /*aa610*/  STL.64 [R1+0xf68], R14 ;  /* 0x000f680e01007387 */ /* 0x0001e80000100a00 */
[----:B------:R1:W-:Y:S01]  /*aa620*/  STL [R1+0xd54], R13 ;  /* 0x000d540d01007387 */ /* 0x0003e20000100800 */
[----:B0-----:R-:W-:-:S02]  /*aa630*/  IADD3 R14, P3, R8, R5, RZ ;  /* 0x00000005080e7210 */ /* 0x001fc40007f7e0ff */
[----:B-1----:R-:W-:-:S03]  /*aa640*/  F2FP.SATFINITE.E4M3.F32.PACK_AB_MERGE_C R13, R20, R19, RZ ;  /* 0x00000013140d723e */ /* 0x002fc600048070ff */
[----:B------:R-:W-:Y:S02]  /*aa650*/  IMAD.X R15, R9, 0x1, R7, P3 ;  /* 0x00000001090f7824 */ /* 0x000fe400018e0607 */
[----:B------:R4:W-:Y:S04]  /*aa660*/  STL [R1+0xd40], R13 ;  /* 0x000d400d01007387 */ /* 0x0009e80000100800 */
[----:B------:R-:W3:Y:S04]  /*aa670*/  LDL.LU R26, [R1+0xd18] ;  /* 0x000d1800011a7983 */ /* 0x000ee80000300800 */
[----:B------:R0:W-:Y:S04]  /*aa680*/  STL.64 [R1+0xf58], R14 ;  /* 0x000f580e01007387 */ /* 0x0001e80000100a00 */
[----:B------:R1:W-:Y:S01]  /*aa690*/  STL [R1+0xd44], R10 ;  /* 0x000d440a01007387 */ /* 0x0003e20000100800 */
[----:B----4-:R-:W-:-:S02]  /*aa6a0*/  F2FP.SATFINITE.E4M3.F32.PACK_AB_MERGE_C R13, R23, R17, RZ ;  /* 0x00000011170d723e */ /* 0x010fc400048070ff */
[C---:B0-----:R-:W-:Y:S01]  /*aa6b0*/  IADD3 R14, P3, R8.reuse, R3, RZ ;  /* 0x00000003080e7210 */ /* 0x041fe20007f7e0ff */
[----:B-1----:R-:W3:Y:S04]  /*aa6c0*/  LDL.LU R10, [R1+0xd1c] ;  /* 0x000d1c00010a7983 */ /* 0x002ee80000300800 */
[----:B------:R-:W-:Y:S01]  /*aa6d0*/  IMAD.X R15, R9, 0x1, R4, P3 ;  /* 0x00000001090f7824 */ /* 0x000fe200018e0604 */
[----:B------:R0:W-:Y:S04]  /*aa6e0*/  STL [R1+0xd30], R11 ;  /* 0x000d300b01007387 */ /* 0x0001e80000100800 */
[----:B0-----:R-:W4:Y:S04]  /*aa6f0*/  LDL.LU R11, [R1+0xd00] ;  /* 0x000d0000010b7983 */ /* 0x001f280000300800 */
[----:B------:R-:W4:Y:S04]  /*aa700*/  LDL.LU R12, [R1+0xd04] ;  /* 0x000d0400010c7983 */ /* 0x000f280000300800 */
[----:B------:R0:W-:Y:S04]  /*aa710*/  STL [R1+0x5434], R3 ;  /* 0x0054340301007387 */ /* 0x0001e80000100800 */
[----:B0-----:R-:W4:Y:S04]  /*aa720*/  LDL.LU R3, [R1+0xd08] ;  /* 0x000d080001037983 */ /* 0x001f280000300800 */
[----:B------:R0:W-:Y:S04]  /*aa730*/  STL.64 [R1+0xf48], R14 ;  /* 0x000f480e01007387 */ /* 0x0001e80000100a00 */
[----:B0-----:R-:W4:Y:S04]  /*aa740*/  LDL.LU R14, [R1+0xd0c] ;  /* 0x000d0c00010e7983 */ /* 0x001f280000300800 */
[----:B------:R-:W-:Y:S04]  /*aa750*/  STL [R1+0xd34], R13 ;  /* 0x000d340d01007387 */ /* 0x000fe80000100800 */
[----:B------:R-:W4:Y:S01]  /*aa760*/  LDL.LU R15, [R1+0xcf0] ;  /* 0x000cf000010f7983 */ /* 0x000f220000300800 */
[----:B------:R-:W-:-:S05]  /*aa770*/  IADD3 R18, P3, R8, R0, RZ ;  /* 0x0000000008127210 */ /* 0x000fca0007f7e0ff */
[----:B------:R-:W-:Y:S02]  /*aa780*/  IMAD.X R19, R9, 0x1, R2, P3 ;  /* 0x0000000109137824 */ /* 0x000fe400018e0602 */
[----:B------:R-:W-:Y:S01]  /*aa790*/  VIADD R8, R8, UR5 ;  /* 0x0000000508087c36 */ /* 0x000fe20008000000 */
[----:B------:R-:W-:Y:S01]  /*aa7a0*/  ULDC UR5, c[0x0][0x248] ;  /* 0x0000920000057ab9 */ /* 0x000fe20000000800 */
[----:B--2---:R-:W-:Y:S02]  /*aa7b0*/  F2FP.SATFINITE.E4M3.F32.PACK_AB_MERGE_C R9, R29, R28, RZ ;  /* 0x0000001c1d09723e */ /* 0x004fe400048070ff */
[----:B---3--:R-:W-:Y:S02]  /*aa7c0*/  F2FP.SATFINITE.E4M3.F32.PACK_AB_MERGE_C R10, R10, R26, RZ ;  /* 0x0000001a0a0a723e */ /* 0x008fe400048070ff */
[----:B----4-:R-:W-:Y:S01]  /*aa7d0*/  F2FP.SATFINITE.E4M3.F32.PACK_AB_MERGE_C R11, R12, R11, RZ ;  /* 0x0000000b0c0b723e */ /* 0x010fe200048070ff */
[----:B------:R-:W-:Y:S04]  /*aa7e0*/  STL.64 [R1+0x5438], R14 ;  /* 0x0054380e01007387 */ /* 0x000fe80000100a00 */
[----:B------:R-:W2:Y:S04]  /*aa7f0*/  LDL.LU R16, [R1+0xcf4] ;  /* 0x000cf40001107983 */ /* 0x000ea80000300800 */
[----:B------:R-:W3:Y:S04]  /*aa800*/  LDL.LU R20, [R1+0xcf8] ;  /* 0x000cf80001147983 */ /* 0x000ee80000300800 */
[----:B------:R-:W3:Y:S04]  /*aa810*/  LDL.LU R17, [R1+0xcfc] ;  /* 0x000cfc0001117983 */ /* 0x000ee80000300800 */
[----:B------:R-:W-:Y:S04]  /*aa820*/  STL.64 [R1+0xf38], R18 ;  /* 0x000f381201007387 */ /* 0x000fe80000100a00 */
[----:B------:R-:W4:Y:S04]  /*aa830*/  LDL.LU R28, [R1+0xce0] ;  /* 0x000ce000011c7983 */ /* 0x000f280000300800 */
[----:B------:R-:W4:Y:S04]  /*aa840*/  LDL.LU R29, [R1+0xce4] ;  /* 0x000ce400011d7983 */ /* 0x000f280000300800 */
[----:B------:R0:W-:Y:S04]  /*aa850*/  STL [R1+0xd20], R9 ;  /* 0x000d200901007387 */ /* 0x0001e80000100800 */
[----:B------:R-:W4:Y:S01]  /*aa860*/  LDL.LU R23, [R1+0xce8] ;  /* 0x000ce80001177983 */ /* 0x000f220000300800 */
[----:B0-----:R-:W-:-:S03]  /*aa870*/  F2FP.SATFINITE.E4M3.F32.PACK_AB_MERGE_C R9, R22, R24, RZ ;  /* 0x000000181609723e */ /* 0x001fc600048070ff */
[----:B------:R-:W4:Y:S04]  /*aa880*/  LDL.LU R24, [R1+0xcec] ;  /* 0x000cec0001187983 */ /* 0x000f280000300800 */
[----:B------:R0:W-:Y:S01]  /*aa890*/  STL [R1+0xd24], R9 ;  /* 0x000d240901007387 */ /* 0x0001e20000100800 */
[----:B------:R-:W-:-:S03]  /*aa8a0*/  IADD3 R14, P3, R8, R6, RZ ;  /* 0x00000006080e7210 */ /* 0x000fc60007f7e0ff */
[----:B------:R-:W4:Y:S04]  /*aa8b0*/  LDL.LU R13, [R1+0xcd0] ;  /* 0x000cd000010d7983 */ /* 0x000f280000300800 */
[----:B------:R-:W4:Y:S01]  /*aa8c0*/  LDL.LU R18, [R1+0xcd4] ;  /* 0x000cd40001127983 */ /* 0x000f220000300800 */
[----:B0-----:R-:W-:-:S05]  /*aa8d0*/  F2FP.SATFINITE.E4M3.F32.PACK_AB_MERGE_C R9, R25, R21, RZ ;  /* 0x000000151909723e */ /* 0x001fca00048070ff */
[----:B------:R0:W-:Y:S04]  /*aa8e0*/  STL [R1+0xd10], R9 ;  /* 0x000d100901007387 */ /* 0x0001e80000100800 */
[----:B------:R-:W4:Y:S04]  /*aa8f0*/  LDL.LU R19, [R1+0xcd8] ;  /* 0x000cd80001137983 */ /* 0x000f280000300800 */
[----:B------:R-:W4:Y:S01]  /*aa900*/  LDL.LU R22, [R1+0xcdc] ;  /* 0x000cdc0001167983 */ /* 0x000f220000300800 */
[----:B0-----:R-:W-:-:S03]  /*aa910*/  SHF.R.S32.HI R9, RZ, 0x1f, R8 ;  /* 0x0000001fff097819 */ /* 0x001fc60000011408 */
[----:B------:R-:W4:Y:S02]  /*aa920*/  LDL.LU R21, [R1+0xcc0] ;  /* 0x000cc00001157983 */ /* 0x000f240000300800 */
[----:B------:R-:W-:-:S05]  /*aa930*/  IMAD.X R15, R9, 0x1, R27, P3 ;  /* 0x00000001090f7824 */ /* 0x000fca00018e061b */
[----:B------:R0:W-:Y:S04]  /*aa940*/  STL.64 [R1+0xf40], R14 ;  /* 0x000f400e01007387 */ /* 0x0001e80000100a00 */
[----:B------:R-:W4:Y:S04]  /*aa950*/  LDL.LU R25, [R1+0xcc4] ;  /* 0x000cc40001197983 */ /* 0x000f280000300800 */
[----:B------:R-:W4:Y:S01]  /*aa960*/  LDL.LU R26, [R1+0xcc8] ;  /* 0x000cc800011a7983 */ /* 0x000f220000300800 */
[----:B0-----:R-:W-:-:S03]  /*aa970*/  IADD3 R14, P3, R8, R5, RZ ;  /* 0x00000005080e7210 */ /* 0x001fc60007f7e0ff */
[----:B------:R0:W-:Y:S02]  /*aa980*/  STL [R1+0xd14], R10 ;  /* 0x000d140a01007387 */ /* 0x0001e40000100800 */
[----:B------:R-:W-:Y:S02]  /*aa990*/  IMAD.X R15, R9, 0x1, R7, P3 ;  /* 0x00000001090f7824 */ /* 0x000fe400018e0607 */
[----:B0-----:R-:W4:Y:S04]  /*aa9a0*/  LDL.LU R10, [R1+0xccc] ;  /* 0x000ccc00010a7983 */ /* 0x001f280000300800 */
[----:B------:R0:W-:Y:S04]  /*aa9b0*/  STL [R1+0xd00], R11 ;  /* 0x000d000b01007387 */ /* 0x0001e80000100800 */
[----:B0-----:R-:W4:Y:S04]  /*aa9c0*/  LDL.LU R11, [R1+0xcb0] ;  /* 0x000cb000010b7983 */ /* 0x001f280000300800 */
[----:B------:R-:W4:Y:S04]  /*aa9d0*/  LDL.LU R12, [R1+0xcb4] ;  /* 0x000cb400010c7983 */ /* 0x000f280000300800 */
[----:B------:R0:W-:Y:S04]  /*aa9e0*/  STL.64 [R1+0xf30], R14 ;  /* 0x000f300e01007387 */ /* 0x0001e80000100a00 */
[----:B0-----:R-:W2:Y:S02]  /*aa9f0*/  LDL.LU.64 R14, [R1+0x5438] ;  /* 0x00543800010e7983 */ /* 0x001ea40000300a00 */
[----:B--2---:R-:W-:-:S02]  /*aaa00*/  F2FP.SATFINITE.E4M3.F32.PACK_AB_MERGE_C R14, R14, R3, RZ ;  /* 0x000000030e0e723e */ /* 0x004fc400048070ff */
[----:B------:R-:W2:Y:S04]  /*aaa10*/  LDL.LU R3, [R1+0x5434] ;  /* 0x0054340001037983 */ /* 0x000ea80000300800 */
[----:B------:R-:W-:Y:S01]  /*aaa20*/  STL [R1+0xd04], R14 ;  /* 0x000d040e01007387 */ /* 0x000fe20000100800 */
[----:B------:R-:W-:-:S05]  /*aaa30*/  F2FP.SATFINITE.E4M3.F32.PACK_AB_MERGE_C R16, R16, R15, RZ ;  /* 0x0000000f1010723e */ /* 0x000fca00048070ff */
[----:B------:R3:W-:Y:S02]  /*aaa40*/  STL [R1+0xcf0], R16 ;  /* 0x000cf01001007387 */ /* 0x0007e40000100800 */
[----:B---3--:R-:W-:Y:S02]  /*aaa50*/  F2FP.SATFINITE.E4M3.F32.PACK_AB_MERGE_C R16, R17, R20, RZ ;  /* 0x000000141110723e */ /* 0x008fe400048070ff */
[----:B----4-:R-:W-:Y:S02]  /*aaa60*/  F2FP.SATFINITE.E4M3.F32.PACK_AB_MERGE_C R13, R18, R13, RZ ;  /* 0x0000000d120d723e */ /* 0x010fe400048070ff */
[----:B--2---:R-:W-:-:S05]  /*aaa70*/  IADD3 R14, P3, R8, R3, RZ ;  /* 0x00000003080e7210 */ /* 0x004fca0007f7e0ff */
[----:B------:R-:W-:-:S05]  /*aaa80*/  IMAD.X R15, R9, 0x1, R4, P3 ;  /* 0x00000001090f7824 */ /* 0x000fca00018e0604 */
[----:B------:R0:W-:Y:S04]  /*aaa90*/  STL.64 [R1+0xf10], R14 ;  /* 0x000f100e01007387 */ /* 0x0001e80000100a00 */
[----:B------:R-:W-:Y:S01]  /*aaaa0*/  STL [R1+0xcf4], R16 ;  /* 0x000cf41001007387 */ /* 0x000fe20000100800 */
[----:B0-----:R-:W-:-:S05]  /*aaab0*/  IADD3 R14, P3, R8, R0, RZ ;  /* 0x00000000080e7210 */ /* 0x001fca0007f7e0ff */
[----:B------:R-:W-:Y:S01]  /*aaac0*/  IMAD.X R15, R9, 0x1, R2, P3 ;  /* 0x00000001090f7824 */ /* 0x000fe200018e0602 */
[----:B------:R-:W-:Y:S02]  /*aaad0*/  F2FP.SATFINITE.E4M3.F32.PACK_AB_MERGE_C R9, R29, R28, RZ ;  /* 0x0000001c1d09723e */ /* 0x000fe400048070ff */
[----:B------:R-:W2:Y:S04]  /*aaae0*/  LDL.LU R28, [R1+0xcb8] ;  /* 0x000cb800011c7983 */ /* 0x000ea80000300800 */
[----:B------:R-:W2:Y:S01]  /*aaaf0*/  LDL.LU R29, [R1+0xcbc] ;  /* 0x000cbc00011d7983 */ /* 0x000ea20000300800 */
[----:B------:R-:W-:Y:S01]  /*aab00*/  VIADD R8, R8, UR5 ;  /* 0x0000000508087c36 */ /* 0x000fe20008000000 */
[----:B------:R-:W-:Y:S02]  /*aab10*/  ULDC UR5, c[0x0][0x248] ;  /* 0x0000920000057ab9 */ /* 0x000fe40000000800 */
[----:B------:R-:W-:Y:S04]  /*aab20*/  STL.64 [R1+0xf00], R14 ;  /* 0x000f000e01007387 */ /* 0x000fe80000100a00 */
[----:B------:R0:W-:Y:S04]  /*aab30*/  STL [R1+0xce0], R9 ;  /* 0x000ce00901007387 */ /* 0x0001e80000100800 */
[----:B------:R-:W3:Y:S04]  /*aab40*/  LDL.LU R20, [R1+0xca0] ;  /* 0x000ca00001147983 */ /* 0x000ee80000300800 */
[----:B------:R-:W3:Y:S01]  /*aab50*/  LDL.LU R17, [R1+0xca4] ;  /* 0x000ca40001117983 */ /* 0x000ee20000300800 */
[----:B0-----:R-:W-:-:S02]  /*aab60*/  F2FP.SATFINITE.E4M3.F32.PACK_AB_MERGE_C R9, R24, R23, RZ ;  /* 0x000000171809723e */ /* 0x001fc400048070ff */
[----:B------:R-:W-:-:S03]  /*aab70*/  IADD3 R14, P3, R8, R6, RZ ;  /* 0x00000006080e7210 */ /* 0x000fc60007f7e0ff */
[----:B------:R0:W-:Y:S04]  /*aab80*/  STL [R1+0xce4], R9 ;  /* 0x000ce40901007387 */ /* 0x0001e80000100800 */
[----:B------:R-:W4:Y:S04]  /*aab90*/  LDL.LU R23, [R1+0xca8] ;  /* 0x000ca80001177983 */ /* 0x000f280000300800 */
[----:B------:R-:W4:Y:S01]  /*aaba0*/  LDL.LU R24, [R1+0xcac] ;  /* 0x000cac0001187983 */ /* 0x000f220000300800 */
[----:B0-----:R-:W-:-:S05]  /*aabb0*/  SHF.R.S32.HI R9, RZ, 0x1f, R8 ;  /* 0x0000001fff097819 */ /* 0x001fca0000011408 */
[----:B------:R-:W-:Y:S01]  /*aabc0*/  IMAD.X R15, R9, 0x1, R27, P3 ;  /* 0x00000001090f7824 */ /* 0x000fe200018e061b */
[----:B------:R0:W-:Y:S04]  /*aabd0*/  STL [R1+0xcd0], R13 ;  /* 0x000cd00d01007387 */ /* 0x0001e80000100800 */
[----:B------:R1:W-:Y:S01]  /*aabe0*/  STL.64 [R1+0xf08], R14 ;  /* 0x000f080e01007387 */ /* 0x0003e20000100a00 */
[----:B0-----:R-:W-:Y:S02]  /*aabf0*/  F2FP.SATFINITE.E4M3.F32.PACK_AB_MERGE_C R13, R25, R21, RZ ;  /* 0x00000015190d723e */ /* 0x001fe400048070ff */
[----:B-1----:R-:W-:Y:S02]  /*aac00*/  F2FP.SATFINITE.E4M3.F32.PACK_AB_MERGE_C R14, R22, R19, RZ ;  /* 0x00000013160e723e */ /* 0x002fe400048070ff */
[----:B------:R-:W4:Y:S04]  /*aac10*/  LDL.LU R22, [R1+0x4d0] ;  /* 0x0004d00001167983 */ /* 0x000f280000300800 */
[----:B------:R0:W-:Y:S04]  /*aac20*/  STL [R1+0xcd4], R14 ;  /* 0x000cd40e01007387 */ /* 0x0001e80000100800 */
[----:B------:R-:W4:Y:S01]  /*aac30*/  LDL.LU R21, [R1+0x4d4] ;  /* 0x0004d40001157983 */ /* 0x000f220000300800 */
[----:B0-----:R-:W-:-:S03]  /*aac40*/  IADD3 R14, P3, R8, R5, RZ ;  /* 0x00000005080e7210 */ /* 0x001fc60007f7e0ff */
[----:B------:R0:W-:Y:S02]  /*aac50*/  STL [R1+0xcc4], R13 ;  /* 0x000cc40d01007387 */ /* 0x0001e40000100800 */
[----:B------:R-:W-:Y:S02]  /*aac60*/  IMAD.X R15, R9, 0x1, R7, P3 ;  /* 0x00000001090f7824 */ /* 0x000fe400018e0607 */
[----:B------:R1:W-:Y:S01]  /*aac70*/  STL [R1+0x5430], R5 ;  /* 0x0054300501007387 */ /* 0x0003e20000100800 */
[----:B0-----:R-:W-:-:S03]  /*aac80*/  F2FP.SATFINITE.E4M3.F32.PACK_AB_MERGE_C R13, R10, R26, RZ ;  /* 0x0000001a0a0d723e */ /* 0x001fc600048070ff */
[----:B-1----:R-:W4:Y:S04]  /*aac90*/  LDL.LU R5, [R1+0x4d8] ;  /* 0x0004d80001057983 */ /* 0x002f280000300800 */
[----:B------:R0:W-:Y:S04]  /*aaca0*/  STL.64 [R1+0xef8], R14 ;  /* 0x000ef80e01007387 */ /* 0x0001e80000100a00 */
[----:B------:R1:W-:Y:S04]  /*aacb0*/  STL [R1+0xcc0], R13 ;  /* 0x000cc00d01007387 */ /* 0x0003e80000100800 */
[----:B0-----:R-:W4:Y:S01]  /*aacc0*/  LDL.LU R14, [R1+0x4dc] ;  /* 0x0004dc00010e7983 */ /* 0x001f220000300800 */
[----:B------:R-:W-:-:S02]  /*aacd0*/  F2FP.SATFINITE.E4M3.F32.PACK_AB_MERGE_C R10, R12, R11, RZ ;  /* 0x0000000b0c0a723e */ /* 0x000fc400048070ff */
[----:B------:R-:W-:-:S03]  /*aace0*/  IADD3 R12, P3, R8, R3, RZ ;  /* 0x00000003080c7210 */ /* 0x000fc60007f7e0ff */
[----:B------:R0:W-:Y:S02]  /*aacf0*/  STL [R1+0xcb4], R10 ;  /* 0x000cb40a01007387 */ /* 0x0001e40000100800 */
[----:B-1----:R-:W-:Y:S02]  /*aad00*/  IMAD.X R13, R9, 0x1, R4, P3 ;  /* 0x00000001090d7824 */ /* 0x002fe400018e0604 */
[----:B------:R-:W4:Y:S01]  /*aad10*/  LDL.LU R15, [R1+0xc90] ;  /* 0x000c9000010f7983 */ /* 0x000f220000300800 */
[----:B------:R-:W-:-:S03]  /*aad20*/  IADD3 R18, P3, R8, R0, RZ ;  /* 0x0000000008127210 */ /* 0x000fc60007f7e0ff */
[----:B0-----:R-:W4:Y:S04]  /*aad30*/  LDL.LU R10, [R1+0xc94] ;  /* 0x000c9400010a7983 */ /* 0x001f280000300800 */
[----:B------:R-:W4:Y:S04]  /*aad40*/  LDL.LU R25, [R1+0xc98] ;  /* 0x000c980001197983 */ /* 0x000f280000300800 */
[----:B------:R-:W4:Y:S04]  /*aad50*/  LDL.LU R11, [R1+0xc9c] ;  /* 0x000c9c00010b7983 */ /* 0x000f280000300800 */
[----:B------:R-:W4:Y:S04]  /*aad60*/  LDL.LU R26, [R1+0xc80] ;  /* 0x000c8000011a7983 */ /* 0x000f280000300800 */
[----:B------:R0:W-:Y:S01]  /*aad70*/  STL.64 [R1+0xee0], R12 ;  /* 0x000ee00c01007387 */ /* 0x0001e20000100a00 */
[----:B------:R-:W-:-:S02]  /*aad80*/  IMAD.X R19, R9, 0x1, R2, P3 ;  /* 0x0000000109137824 */ /* 0x000fc400018e0602 */
[----:B------:R-:W-:Y:S01]  /*aad90*/  VIADD R8, R8, UR5 ;  /* 0x0000000508087c36 */ /* 0x000fe20008000000 */
[----:B------:R-:W-:Y:S01]  /*aada0*/  ULDC UR5, c[0x0][0x248] ;  /* 0x0000920000057ab9 */ /* 0x000fe20000000800 */
[----:B0-----:R-:W4:Y:S01]  /*aadb0*/  LDL.LU R12, [R1+0xc84] ;  /* 0x000c8400010c7983 */ /* 0x001f220000300800 */
[----:B--2---:R-:W-:-:S03]  /*aadc0*/  F2FP.SATFINITE.E4M3.F32.PACK_AB_MERGE_C R13, R29, R28, RZ ;  /* 0x0000001c1d0d723e */ /* 0x004fc600048070ff */
[----:B------:R-:W2:Y:S04]  /*aadd0*/  LDL.LU R28, [R1+0xc88] ;  /* 0x000c8800011c7983 */ /* 0x000ea80000300800 */
[----:B------:R-:W2:Y:S04]  /*aade0*/  LDL.LU R29, [R1+0xc8c] ;  /* 0x000c8c00011d7983 */ /* 0x000ea80000300800 */
[----:B------:R3:W-:Y:S04]  /*aadf0*/  STL [R1+0xcb8], R13 ;  /* 0x000cb80d01007387 */ /* 0x0007e80000100800 */
[----:B------:R-:W2:Y:S01]  /*aae00*/  LDL.LU R16, [R1+0xc70] ;  /* 0x000c700001107983 */ /* 0x000ea20000300800 */
[----:B---3--:R-:W-:-:S03]  /*aae10*/  F2FP.SATFINITE.E4M3.F32.PACK_AB_MERGE_C R13, R17, R20, RZ ;  /* 0x00000014110d723e */ /* 0x008fc600048070ff */
[----:B------:R-:W-:Y:S04]  /*aae20*/  STL.64 [R1+0xec0], R18 ;  /* 0x000ec01201007387 */ /* 0x000fe80000100a00 */
[----:B------:R0:W-:Y:S01]  /*aae30*/  STL [R1+0xcb0], R13 ;  /* 0x000cb00d01007387 */ /* 0x0001e20000100800 */
[----:B----4-:R-:W-:-:S03]  /*aae40*/  F2FP.SATFINITE.E4M3.F32.PACK_AB_MERGE_C R9, R24, R23, RZ ;  /* 0x000000171809723e */ /* 0x010fc600048070ff */
[----:B0-----:R-:W3:Y:S04]  /*aae50*/  LDL.LU R13, [R1+0xc74] ;  /* 0x000c7400010d7983 */ /* 0x001ee80000300800 */
[----:B------:R0:W-:Y:S04]  /*aae60*/  STL [R1+0xca8], R9 ;  /* 0x000ca80901007387 */ /* 0x0001e80000100800 */
[----:B------:R-:W4:Y:S04]  /*aae70*/  LDL.LU R18, [R1+0xc78] ;  /* 0x000c780001127983 */ /* 0x000f280000300800 */
[----:B------:R-:W4:Y:S01]  /*aae80*/  LDL.LU R19, [R1+0xc7c] ;  /* 0x000c7c0001137983 */ /* 0x000f220000300800 */
[----:B0-----:R-:W-:-:S03]  /*aae90*/  SHF.R.S32.HI R9, RZ, 0x1f, R8 ;  /* 0x0000001fff097819 */ /* 0x001fc60000011408 */
[----:B------:R-:W3:Y:S04]  /*aaea0*/  LDL.LU R20, [R1+0xc60] ;  /* 0x000c600001147983 */ /* 0x000ee80000300800 */
[----:B------:R-:W3:Y:S01]  /*aaeb0*/  LDL.LU R17, [R1+0xc64] ;  /* 0x000c640001117983 */ /* 0x000ee20000300800 */
[----:B------:R-:W-:Y:S02]  /*aaec0*/  F2FP.SATFINITE.E4M3.F32.PACK_AB_MERGE_C R21, R21, R22, RZ ;  /* 0x000000161515723e */ /* 0x000fe400048070ff */
[----:B------:R-:W-:-:S05]  /*aaed0*/  IADD3 R22, P3, R8, R6, RZ ;  /* 0x0000000608167210 */ /* 0x000fca0007f7e0ff */
[----:B------:R-:W-:Y:S01]  /*aaee0*/  IMAD.X R23, R9, 0x1, R27, P3 ;  /* 0x0000000109177824 */ /* 0x000fe200018e061b */
[----:B------:R-:W-:Y:S04]  /*aaef0*/  STL [R1+0xca4], R21 ;  /* 0x000ca41501007387 */ /* 0x000fe80000100800 */
[----:B------:R0:W-:Y:S04]  /*aaf00*/  STL.64 [R1+0xed8], R22 ;  /* 0x000ed81601007387 */ /* 0x0001e80000100a00 */
[----:B0-----:R-:W3:Y:S04]  /*aaf10*/  LDL.LU R23, [R1+0xc68] ;  /* 0x000c680001177983 */ /* 0x001ee80000300800 */
[----:B------:R-:W3:Y:S04]  /*aaf20*/  LDL.LU R24, [R1+0xc6c] ;  /* 0x000c6c0001187983 */ /* 0x000ee80000300800 */
[----:B------:R-:W3:Y:S04]  /*aaf30*/  LDL.LU R22, [R1+0xc50] ;  /* 0x000c500001167983 */ /* 0x000ee80000300800 */
[----:B------:R-:W3:Y:S01]  /*aaf40*/  LDL.LU R21, [R1+0xc54] ;  /* 0x000c540001157983 */ /* 0x000ee20000300800 */
[----:B------:R-:W-:-:S03]  /*aaf50*/  F2FP.SATFINITE.E4M3.F32.PACK_AB_MERGE_C R14, R14, R5, RZ ;  /* 0x000000050e0e723e */ /* 0x000fc600048070ff */
[----:B------:R-:W2:Y:S01]  /*aaf60*/  LDL.LU R5, [R1+0x5430] ;  /* 0x0054300001057983 */ /* 0x000ea20000300800 */
[----:B------:R-:W-:-:S05]  /*aaf70*/  F2FP.SATFINITE.E4M3.F32.PACK_AB_MERGE_C R10, R10, R15, RZ ;  /* 0x0000000f0a0a723e */ /* 0x000fca00048070ff */
[----:B------:R-:W-:Y:S04]  /*aaf80*/  STL [R1+0x53c8], R10 ;  /* 0x0053c80a01007387 */ /* 0x000fe80000100800 */
[----:B------:R2:W-:Y:S01]  /*aaf90*/  STL [R1+0xca0], R14 ;  /* 0x000ca00e01007387 */ /* 0x0005e20000100800 */
[----:B------:R-:W-:-:S05]  /*aafa0*/  F2FP.SATFINITE.E4M3.F32.PACK_AB_MERGE_C R11, R11, R25, RZ ;  /* 0x000000190b0b723e */ /* 0x000fca00048070ff */
[----:B------:R0:W-:Y:S01]  /*aafb0*/  STL [R1+0x53f8], R11 ;  /* 0x0053f80b01007387 */ /* 0x0001e20000100800 */
[----:B------:R-:W-:Y:S02]  /*aafc0*/  F2FP.SATFINITE.E4M3.F32.PACK_AB_MERGE_C R12, R12, R26, RZ ;  /* 0x0000001a0c0c723e */ /* 0x000fe400048070ff */
[----:B--2---:R-:W-:-:S05]  /*aafd0*/  IADD3 R14, P3, R8, R5, RZ ;  /* 0x00000005080e7210 */ /* 0x004fca0007f7e0ff */
[----:B------:R-:W-:Y:S01]  /*aafe0*/  IMAD.X R15, R9, 0x1, R7, P3 ;  /* 0x00000001090f7824 */ /* 0x000fe200018e0607 */
[----:B------:R-:W-:-:S05]  /*aaff0*/  IADD3 R10, P3, R8, R3, RZ ;  /* 0x00000003080a7210 */ /* 0x000fca0007f7e0ff */
[----:B0-----:R-:W-:Y:S01]  /*ab000*/  IMAD.X R11, R9, 0x1, R4, P3 ;  /* 0x00000001090b7824 */ /* 0x001fe200018e0604 */
[----:B------:R-:W-:Y:S04]  /*ab010*/  STL.64 [R1+0xeb8], R14 ;  /* 0x000eb80e01007387 */ /* 0x000fe80000100a00 */
[----:B------:R-:W-:Y:S04]  /*ab020*/  STL [R1+0x53e0], R12 ;  /* 0x0053e00c01007387 */ /* 0x000fe80000100800 */
[----:B------:R0:W-:Y:S04]  /*ab030*/  STL.64 [R1+0xea8], R10 ;  /* 0x000ea80a01007387 */ /* 0x0001e80000100a00 */
[----:B------:R-:W2:Y:S04]  /*ab040*/  LDL.LU R25, [R1+0xc58] ;  /* 0x000c580001197983 */ /* 0x000ea80000300800 */
[----:B------:R-:W2:Y:S01]  /*ab050*/  LDL.LU R26, [R1+0xc5c] ;  /* 0x000c5c00011a7983 */ /* 0x000ea20000300800 */
[----:B0-----:R-:W-:-:S05]  /*ab060*/  F2FP.SATFINITE.E4M3.F32.PACK_AB_MERGE_C R10, R29, R28, RZ ;  /* 0x0000001c1d0a723e */ /* 0x001fca00048070ff */
[----:B------:R0:W-:Y:S04]  /*ab070*/  STL [R1+0x3e8], R10 ;  /* 0x0003e80a01007387 */ /* 0x0001e80000100800 */
[----:B------:R-:W2:Y:S04]  /*ab080*/  LDL.LU R28, [R1+0xc40] ;  /* 0x000c4000011c7983 */ /* 0x000ea80000300800 */
[----:B------:R-:W2:Y:S01]  /*ab090*/  LDL.LU R29, [R1+0xc44] ;  /* 0x000c4400011d7983 */ /* 0x000ea20000300800 */
[----:B0-----:R-:W-:-:S05]  /*ab0a0*/  IADD3 R10, P3, R8, R0, RZ ;  /* 0x00000000080a7210 */ /* 0x001fca0007f7e0ff */
[----:B------:R-:W-:Y:S01]  /*ab0b0*/  IMAD.X R11, R9, 0x1, R2, P3 ;  /* 0x00000001090b7824 */ /* 0x000fe200018e0602 */
[----:B----4-:R-:W-:Y:S01]  /*ab0c0*/  F2FP.SATFINITE.E4M3.F32.PACK_AB_MERGE_C R9, R19, R18, RZ ;  /* 0x000000121309723e */ /* 0x010fe200048070ff */
[----:B------:R-:W-:Y:S01]  /*ab0d0*/  VIADD R8, R8, UR5 ;  /* 0x0000000508087c36 */ /* 0x000fe20008000000 */
[----:B---3--:R-:W-:Y:S01]  /*ab0e0*/  F2FP.SATFINITE.E4M3.F32.PACK_AB_MERGE_C R12, R17, R20, RZ ;  /* 0x00000014110c723e */ /* 0x008fe200048070ff */
[----:B------:R-:W-:Y:S01]  /*ab0f0*/  ULDC UR5, c[0x0][0x248] ;  /* 0x0000920000057ab9 */ /* 0x000fe20000000800 */
[----:B------:R0:W-:Y:S02]  /*ab100*/  STL.64 [R1+0xe98], R10 ;  /* 0x000e980a01007387 */ /* 0x0001e40000100a00 */
[----:B0-----:R-:W-:-:S05]  /*ab110*/  F2FP.SATFINITE.E4M3.F32.PACK_AB_MERGE_C R10, R13, R16, RZ ;  /* 0x000000100d0a723e */ /* 0x001fca00048070ff */
[----:B------:R0:W-:Y:S04]  /*ab120*/  STL [R1+0x400], R10 ;  /* 0x0004000a01007387 */ /* 0x0001e80000100800 */
[----:B------:R1:W-:Y:S01]  /*ab130*/  STL [R1+0x3ec], R9 ;  /* 0x0003ec0901007387 */ /* 0x0003e20000100800 */
[----:B0-----:R-:W-:Y:S02]  /*ab140*/  IADD3 R10, P3, R8, R6, RZ ;  /* 0x00000006080a7210 */ /* 0x001fe40007f7e0ff */
[----:B-1----:R-:W-:Y:S01]  /*ab150*/  SHF.R.S32.HI R9, RZ, 0x1f, R8 ;  /* 0x0000001fff097819 */ /* 0x002fe20000011408 */
[----:B------:R0:W-:Y:S04]  /*ab160*/  STL [R1+0x509c], R12 ;  /* 0x00509c0c01007387 */ /* 0x0001e80000100800 */
[----:B------:R-:W-:Y:S01]  /*ab170*/  IMAD.X R11, R9, 0x1, R27, P3 ;  /* 0x00000001090b7824 */ /* 0x000fe200018e061b */
[----:B------:R-:W3:Y:S04]  /*ab180*/  LDL.LU R20, [R1+0xc30] ;  /* 0x000c300001147983 */ /* 0x000ee80000300800 */
[----:B------:R-:W3:Y:S04]  /*ab190*/  LDL.LU R17, [R1+0xc34] ;  /* 0x000c340001117983 */ /* 0x000ee80000300800 */
[----:B------:R1:W-:Y:S04]  /*ab1a0*/  STL.64 [R1+0xea0], R10 ;  /* 0x000ea00a01007387 */ /* 0x0003e80000100a00 */
[----:B0-----:R-:W4:Y:S01]  /*ab1b0*/  LDL.LU R12, [R1+0xc3c] ;  /* 0x000c3c00010c7983 */ /* 0x001f220000300800 */
[----:B-1----:R-:W-:-:S02]  /*ab1c0*/  F2FP.SATFINITE.E4M3.F32.PACK_AB_MERGE_C R11, R24, R23, RZ ;  /* 0x00000017180b723e */ /* 0x002fc400048070ff */
[----:B------:R-:W-:-:S03]  /*ab1d0*/  F2FP.SATFINITE.E4M3.F32.PACK_AB_MERGE_C R10, R21, R22, RZ ;  /* 0x00000016150a723e */ /* 0x000fc600048070ff */
[----:B------:R-:W-:Y:S04]  /*ab1e0*/  STL [R1+0x5168], R11 ;  /* 0x0051680b01007387 */ /* 0x000fe80000100800 */
[----:B------:R-:W4:Y:S04]  /*ab1f0*/  LDL.LU R23, [R1+0xc20] ;  /* 0x000c200001177983 */ /* 0x000f280000300800 */
[----:B------:R-:W4:Y:S04]  /*ab200*/  LDL.LU R24, [R1+0xc24] ;  /* 0x000c240001187983 */ /* 0x000f280000300800 */
[----:B------:R0:W-:Y:S04]  /*ab210*/  STL [R1+0x501c], R10 ;  /* 0x00501c0a01007387 */ /* 0x0001e80000100800 */
[----:B------:R1:W-:Y:S01]  /*ab220*/  STL.64 [R1+0x5420], R6 ;  /* 0x0054200601007387 */ /* 0x0003e20000100a00 */
[----:B0-----:R-:W-:-:S05]  /*ab230*/  IADD3 R10, P3, R8, R5, RZ ;  /* 0x00000005080a7210 */ /* 0x001fca0007f7e0ff */
[----:B------:R-:W-:Y:S01]  /*ab240*/  IMAD.X R11, R9, 0x1, R7, P3 ;  /* 0x00000001090b7824 */ /* 0x000fe200018e0607 */
[----:B-1----:R-:W2:Y:S04]  /*ab250*/  LDL.LU R6, [R1+0xc48] ;  /* 0x000c480001067983 */ /* 0x002ea80000300800 */
[----:B------:R-:W2:Y:S04]  /*ab260*/  LDL.LU R7, [R1+0xc4c] ;  /* 0x000c4c0001077983 */ /* 0x000ea80000300800 */
[----:B------:R0:W-:Y:S04]  /*ab270*/  STL.64 [R1+0xe80], R10 ;  /* 0x000e800a01007387 */ /* 0x0001e80000100a00 */
[----:B--2---:R1:W-:Y:S04]  /*ab280*/  STL.64 [R1+0x5428], R6 ;  /* 0x0054280601007387 */ /* 0x0043e80000100a00 */
[----:B0-----:R-:W2:Y:S04]  /*ab290*/  LDL.LU R11, [R1+0xc28] ;  /* 0x000c2800010b7983 */ /* 0x001ea80000300800 */
[----:B------:R-:W2:Y:S01]  /*ab2a0*/  LDL.LU R10, [R1+0xc2c] ;  /* 0x000c2c00010a7983 */ /* 0x000ea20000300800 */
[----:B-1----:R-:W-:-:S03]  /*ab2b0*/  F2FP.SATFINITE.E4M3.F32.PACK_AB_MERGE_C R6, R26, R25, RZ ;  /* 0x000000191a06723e */ /* 0x002fc600048070ff */
[----:B--2---:R0:W-:Y:S04]  /*ab2c0*/  STL.64 [R1+0x5418], R10 ;  /* 0x0054180a01007387 */ /* 0x0041e80000100a00 */
[----:B0-----:R-:W4:Y:S04]  /*ab2d0*/  LDL.LU R11, [R1+0xc38] ;  /* 0x000c3800010b7983 */ /* 0x001f280000300800 */
[----:B------:R-:W2:Y:S04]  /*ab2e0*/  LDL.LU R14, [R1+0xc10] ;  /* 0x000c1000010e7983 */ /* 0x000ea80000300800 */
[----:B------:R-:W2:Y:S04]  /*ab2f0*/  LDL.LU R15, [R1+0xc14] ;  /* 0x000c1400010f7983 */ /* 0x000ea80000300800 */
[----:B------:R-:W2:Y:S04]  /*ab300*/  LDL.LU R22, [R1+0xc18] ;  /* 0x000c180001167983 */ /* 0x000ea80000300800 */
[----:B------:R-:W2:Y:S04]  /*ab310*/  LDL.LU R21, [R1+0xc1c] ;  /* 0x000c1c0001157983 */ /* 0x000ea80000300800 */
[----:B------:R0:W-:Y:S04]  /*ab320*/  STL [R1+0x5038], R6 ;  /* 0x0050380601007387 */ /* 0x0001e80000100800 */
[----:B------:R-:W2:Y:S04]  /*ab330*/  LDL.LU R16, [R1+0xc00] ;  /* 0x000c000001107983 */ /* 0x000ea80000300800 */
[----:B------:R-:W2:Y:S01]  /*ab340*/  LDL.LU R13, [R1+0xc04] ;  /* 0x000c0400010d7983 */ /* 0x000ea20000300800 */
[----:B0-----:R-:W-:-:S05]  /*ab350*/  F2FP.SATFINITE.E4M3.F32.PACK_AB_MERGE_C R6, R29, R28, RZ ;  /* 0x0000001c1d06723e */ /* 0x001fca00048070ff */
[----:B------:R0:W-:Y:S04]  /*ab360*/  STL [R1+0x4fa4], R6 ;  /* 0x004fa40601007387 */ /* 0x0001e80000100800 */
[----:B------:R-:W2:Y:S04]  /*ab370*/  LDL.LU R18, [R1+0xc08] ;  /* 0x000c080001127983 */ /* 0x000ea80000300800 */
[----:B------:R-:W2:Y:S01]  /*ab380*/  LDL.LU R19, [R1+0xc0c] ;  /* 0x000c0c0001137983 */ /* 0x000ea20000300800 */
[----:B0-----:R-:W-:-:S03]  /*ab390*/  IADD3 R6, P3, R8, R3, RZ ;  /* 0x0000000308067210 */ /* 0x001fc60007f7e0ff */
[----:B------:R-:W2:Y:S02]  /*ab3a0*/  LDL.LU R25, [R1+0xbf0] ;  /* 0x000bf00001197983 */ /* 0x000ea40000300800 */
[----:B------:R-:W-:Y:S02]  /*ab3b0*/  IMAD.X R7, R9, 0x1, R4, P3 ;  /* 0x0000000109077824 */ /* 0x000fe400018e0604 */
[----:B------:R-:W2:Y:S04]  /*ab3c0*/  LDL.LU R26, [R1+0xbf4] ;  /* 0x000bf400011a7983 */ /* 0x000ea80000300800 */
[----:B------:R-:W2:Y:S04]  /*ab3d0*/  LDL.LU R28, [R1+0xbf8] ;  /* 0x000bf800011c7983 */ /* 0x000ea80000300800 */
[----:B------:R-:W2:Y:S04]  /*ab3e0*/  LDL.LU R29, [R1+0xbfc] ;  /* 0x000bfc00011d7983 */ /* 0x000ea80000300800 */
[----:B------:R0:W-:Y:S04]  /*ab3f0*/  STL.64 [R1+0xe70], R6 ;  /* 0x000e700601007387 */ /* 0x0001e80000100a00 */
[----:B0-----:R-:W3:Y:S02]  /*ab400*/  LDL.LU.64 R6, [R1+0x5428] ;  /* 0x0054280001067983 */ /* 0x001ee40000300a00 */
[----:B---3--:R-:W-:-:S02]  /*ab410*/  F2FP.SATFINITE.E4M3.F32.PACK_AB_MERGE_C R10, R7, R6, RZ ;  /* 0x00000006070a723e */ /* 0x008fc400048070ff */
[----:B------:R-:W-:-:S05]  /*ab420*/  IADD3 R6, P3, R8, R0, RZ ;  /* 0x0000000008067210 */ /* 0x000fca0007f7e0ff */
[----:B------:R-:W-:Y:S01]  /*ab430*/  IMAD.X R7, R9, 0x1, R2, P3 ;  /* 0x0000000109077824 */ /* 0x000fe200018e0602 */
[----:B------:R-:W-:Y:S04]  /*ab440*/  STL [R1+0x4fc0], R10 ;  /* 0x004fc00a01007387 */ /* 0x000fe80000100800 */
[----:B------:R0:W-:Y:S04]  /*ab450*/  STL.64 [R1+0xe60], R6 ;  /* 0x000e600601007387 */ /* 0x0001e80000100a00 */
[----:B0-----:R-:W3:Y:S01]  /*ab460*/  LDL.LU.64 R6, [R1+0x5420] ;  /* 0x0054200001067983 */ /* 0x001ee20000300a00 */
[----:B------:R-:W-:-:S03]  /*ab470*/  F2FP.SATFINITE.E4M3.F32.PACK_AB_MERGE_C R9, R17, R20, RZ ;  /* 0x000000141109723e */ /* 0x000fc600048070ff */
[----:B------:R-:W2:Y:S01]  /*ab480*/  LDL.LU R20, [R1+0xbe0] ;  /* 0x000be00001147983 */ /* 0x000ea20000300800 */
[----:B------:R-:W-:Y:S01]  /*ab490*/  VIADD R8, R8, UR5 ;  /* 0x0000000508087c36 */ /* 0x000fe20008000000 */
[----:B------:R-:W-:Y:S02]  /*ab4a0*/  ULDC UR5, c[0x0][0x248] ;  /* 0x0000920000057ab9 */ /* 0x000fe40000000800 */
[----:B------:R-:W2:Y:S04]  /*ab4b0*/  LDL.LU R17, [R1+0xbe4] ;  /* 0x000be40001117983 */ /* 0x000ea80000300800 */
[----:B------:R4:W-:Y:S02]  /*ab4c0*/  STL [R1+0x4f4c], R9 ;  /* 0x004f4c0901007387 */ /* 0x0009e40000100800 */
[----:B----4-:R-:W-:-:S05]  /*ab4d0*/  F2FP.SATFINITE.E4M3.F32.PACK_AB_MERGE_C R9, R12, R11, RZ ;  /* 0x0000000b0c09723e */ /* 0x010fca00048070ff */
[----:B------:R0:W-:Y:S01]  /*ab4e0*/  STL [R1+0x51f0], R9 ;  /* 0x0051f00901007387 */ /* 0x0001e20000100800 */
[----:B------:R-:W-:Y:S02]  /*ab4f0*/  F2FP.SATFINITE.E4M3.F32.PACK_AB_MERGE_C R12, R24, R23, RZ ;  /* 0x00000017180c723e */ /* 0x000fe400048070ff */
[----:B0-----:R-:W-:-:S03]  /*ab500*/  SHF.R.S32.HI R9, RZ, 0x1f, R8 ;  /* 0x0000001fff097819 */ /* 0x001fc60000011408 */
[----:B------:R-:W-:Y:S01]  /*ab510*/  STL [R1+0x4f10], R12 ;  /* 0x004f100c01007387 */ /* 0x000fe20000100800 */
[----:B---3--:R-:W-:-:S05]  /*ab520*/  IADD3 R10, P3, R8, R6, RZ ;  /* 0x00000006080a7210 */ /* 0x008fca0007f7e0ff */
[----:B------:R-:W-:-:S05]  /*ab530*/  IMAD.X R11, R9, 0x1, R27, P3 ;  /* 0x00000001090b7824 */ /* 0x000fca00018e061b */
[----:B------:R0:W-:Y:S04]  /*ab540*/  STL.64 [R1+0xe68], R10 ;  /* 0x000e680a01007387 */ /* 0x0001e80000100a00 */
[----:B0-----:R-:W3:Y:S01]  /*ab550*/  LDL.LU.64 R10, [R1+0x5418] ;  /* 0x00541800010a7983 */ /* 0x001ee20000300a00 */
[----:B--2---:R-:W-:-:S03]  /*ab560*/  F2FP.SATFINITE.E4M3.F32.PACK_AB_MERGE_C R12, R15, R14, RZ ;  /* 0x0000000e0f0c723e */ /* 0x004fc600048070ff */
[----:B------:R-:W2:Y:S04]  /*ab570*/  LDL.LU R23, [R1+0xbe8] ;  /* 0x000be80001177983 */ /* 0x000ea80000300800 */
[----:B------:R-:W2:Y:S01]  /*ab580*/  LDL.LU R24, [R1+0xbec] ;  /* 0x000bec0001187983 */ /* 0x000ea20000300800 */
[----:B---3--:R-:W-:Y:S02]  /*ab590*/  F2FP.SATFINITE.E4M3.F32.PACK_AB_MERGE_C R11, R10, R11, RZ ;  /* 0x0000000b0a0b723e */ /* 0x008fe400048070ff */
[----:B------:R-:W-:-:S03]  /*ab5a0*/  IADD3 R10, P3, R8, R5, RZ ;  /* 0x00000005080a7210 */ /* 0x000fc60007f7e0ff */
[----:B------:R0:W-:Y:S04]  /*ab5b0*/  STL [R1+0x4f24], R11 ;  /* 0x004f240b01007387 */ /* 0x0001e80000100800 */
[----:B------:R1:W-:Y:S01]  /*ab5c0*/  STL [R1+0x4ef4], R12 ;  /* 0x004ef40c01007387 */ /* 0x0003e20000100800 */
[----:B0-----:R-:W-:-:S05]  /*ab5d0*/  IMAD.X R11, R9, 0x1, R7, P3 ;  /* 0x00000001090b7824 */ /* 0x001fca00018e0607 */
[----:B------:R0:W-:Y:S01]  /*ab5e0*/  STL.64 [R1+0xe58], R10 ;  /* 0x000e580a01007387 */ /* 0x0001e20000100a00 */
[----:B-1----:R-:W-:Y:S02]  /*ab5f0*/  F2FP.SATFINITE.E4M3.F32.PACK_AB_MERGE_C R12, R13, R16, RZ ;  /* 0x000000100d0c723e */ /* 0x002fe400048070ff */
[----:B0-----:R-:W-:Y:S02]  /*ab600*/  F2FP.SATFINITE.E4M3.F32.PACK_AB_MERGE_C R10, R21, R22, RZ ;  /* 0x00000016150a723e */ /* 0x001fe400048070ff */
[----:B------:R-:W3:Y:S04]  /*ab610*/  LDL.LU R22, [R1+0xbd0] ;  /* 0x000bd00001167983 */ /* 0x000ee80000300800 */
[----:B------:R-:W3:Y:S04]  /*ab620*/  LDL.LU R21, [R1+0xbd4] ;  /* 0x000bd40001157983 */ /* 0x000ee80000300800 */
[----:B------:R0:W-:Y:S02]  /*ab630*/  STL [R1+0x4f08], R10 ;  /* 0x004f080a01007387 */ /* 0x0001e40000100800 */
[----:B0-----:R-:W-:-:S02]  /*ab640*/  IADD3 R10, P3, R8, R3, RZ ;  /* 0x00000003080a7210 */ /* 0x001fc40007f7e0ff */
[----:B------:R0:W-:Y:S03]  /*ab650*/  STL [R1+0x4ee4], R12 ;  /* 0x004ee40c01007387 */ /* 0x0001e60000100800 */
[----:B------:R-:W-:-:S05]  /*ab660*/  IMAD.X R11, R9, 0x1, R4, P3 ;  /* 0x00000001090b7824 */ /* 0x000fca00018e0604 */
[----:B------:R1:W-:Y:S01]  /*ab670*/  STL.64 [R1+0xe40], R10 ;  /* 0x000e400a01007387 */ /* 0x0003e20000100a00 */
[----:B0-----:R-:W-:Y:S02]  /*ab680*/  F2FP.SATFINITE.E4M3.F32.PACK_AB_MERGE_C R12, R19, R18, RZ ;  /* 0x00000012130c723e */ /* 0x001fe400048070ff */
[----:B-1----:R-:W-:-:S03]  /*ab690*/  IADD3 R10, P3, R8, R0, RZ ;  /* 0x00000000080a7210 */ /* 0x002fc60007f7e0ff */
[----:B------:R0:W-:Y:S02]  /*ab6a0*/  STL [R1+0x522c], R12 ;  /* 0x00522c0c01007387 */ /* 0x0001e40000100800 */
[----:B------:R-:W-:Y:S01]  /*ab6b0*/  IMAD.X R11, R9, 0x1, R2, P3 ;  /* 0x00000001090b7824 */ /* 0x000fe200018e0602 */
[----:B------:R-:W-:-:S04]  /*ab6c0*/  F2FP.SATFINITE.E4M3.F32.PACK_AB_MERGE_C R9, R29, R28, RZ ;  /* 0x0000001c1d09723e */ /* 0x000fc800048070ff */
[----:B------:R1:W-:Y:S01]  /*ab6d0*/  STL.64 [R1+0xe30], R10 ;  /* 0x000e300a01007387 */ /* 0x0003e20000100a00 */
[----:B------:R-:W-:Y:S01]  /*ab6e0*/  VIADD R8, R8, UR5 ;  /* 0x0000000508087c36 */ /* 0x000fe20008000000 */
[----:B0-----:R-:W-:Y:S01]  /*ab6f0*/  F2FP.SATFINITE.E4M3.F32.PACK_AB_MERGE_C R12, R17, R20, RZ ;  /* 0x00000014110c723e */ /* 0x001fe200048070ff */
[----:B------:R-:W-:Y:S01]  /*ab700*/  ULDC UR5, c[0x0][0x248] ;  /* 0x0000920000057ab9 */ /* 0x000fe20000000800 */
[----:B-1----:R-:W-:Y:S02]  /*ab710*/  F2FP.SATFINITE.E4M3.F32.PACK_AB_MERGE_C R10, R26, R25, RZ ;  /* 0x000000191a0a723e */ /* 0x002fe400048070ff */
[----:B------:R-:W4:Y:S04]  /*ab720*/  LDL.LU R25, [R1+0xbd8] ;  /* 0x000bd80001197983 */ /* 0x000f280000300800 */
[----:B------:R0:W-:Y:S04]  /*ab730*/  STL [R1+0xbf0], R10 ;  /* 0x000bf00a01007387 */ /* 0x0001e80000100800 */
[----:B------:R-:W4:Y:S04]  /*ab740*/  LDL.LU R26, [R1+0xbdc] ;  /* 0x000bdc00011a7983 */ /* 0x000f280000300800 */
[----:B------:R1:W-:Y:S01]  /*ab750*/  STL [R1+0xbf4], R9 ;  /* 0x000bf40901007387 */ /* 0x0003e20000100800 */
[----:B0-----:R-:W-:-:S03]  /*ab760*/  IADD3 R10, P3, R8, R6, RZ ;  /* 0x00000006080a7210 */ /* 0x001fc60007f7e0ff */
[----:B------:R-:W4:Y:S04]  /*ab770*/  LDL.LU R28, [R1+0xbc0] ;  /* 0x000bc000011c7983 */ /* 0x000f280000300800 */
[----:B------:R-:W4:Y:S01]  /*ab780*/  LDL.LU R29, [R1+0xbc4] ;  /* 0x000bc400011d7983 */ /* 0x000f220000300800 */
[----:B-1----:R-:W-:-:S03]  /*ab790*/  SHF.R.S32.HI R9, RZ, 0x1f, R8 ;  /* 0x0000001fff097819 */ /* 0x002fc60000011408 */
[----:B------:R-:W-:Y:S02]  /*ab7a0*/  STL [R1+0xbe4], R12 ;  /* 0x000be40c01007387 */ /* 0x000fe40000100800 */
[----:B------:R-:W-:Y:S02]  /*ab7b0*/  IMAD.X R11, R9, 0x1, R27, P3 ;  /* 0x00000001090b7824 */ /* 0x000fe400018e061b */
[----:B------:R-:W-:Y:S04]  /*ab7c0*/  STL [R1+0x53fc], R6 ;  /* 0x0053fc0601007387 */ /* 0x000fe80000100800 */
[----:B------:R0:W-:Y:S04]  /*ab7d0*/  STL [R1+0x5400], R27 ;  /* 0x0054001b01007387 */ /* 0x0001e80000100800 */
[----:B0-----:R-:W4:Y:S04]  /*ab7e0*/  LDL.LU R27, [R1+0xbb0] ;  /* 0x000bb000011b7983 */ /* 0x001f280000300800 */
[----:B------:R-:W4:Y:S04]  /*ab7f0*/  LDL.LU R6, [R1+0xbb4] ;  /* 0x000bb40001067983 */ /* 0x000f280000300800 */
[----:B------:R0:W-:Y:S04]  /*ab800*/  STL.64 [R1+0xe48], R10 ;  /* 0x000e480a01007387 */ /* 0x0001e80000100a00 */
[----:B------:R-:W4:Y:S04]  /*ab810*/  LDL.LU R12, [R1+0xbbc] ;  /* 0x000bbc00010c7983 */ /* 0x000f280000300800 */
[----:B0-----:R-:W3:Y:S04]  /*ab820*/  LDL.LU R11, [R1+0xba0] ;  /* 0x000ba000010b7983 */ /* 0x001ee80000300800 */
[----:B------:R-:W3:Y:S01]  /*ab830*/  LDL.LU R10, [R1+0xba4] ;  /* 0x000ba400010a7983 */ /* 0x000ee20000300800 */
[----:B--2---:R-:W-:-:S05]  /*ab840*/  F2FP.SATFINITE.E4M3.F32.PACK_AB_MERGE_C R13, R24, R23, RZ ;  /* 0x00000017180d723e */ /* 0x004fca00048070ff */
[----:B------:R-:W-:Y:S04]  /*ab850*/  STL [R1+0xbe0], R13 ;  /* 0x000be00d01007387 */ /* 0x000fe80000100800 */
[----:B---3--:R0:W-:Y:S04]  /*ab860*/  STL.64 [R1+0x5408], R10 ;  /* 0x0054080a01007387 */ /* 0x0081e80000100a00 */
[----:B0-----:R-:W2:Y:S04]  /*ab870*/  LDL.LU R10, [R1+0xbc8] ;  /* 0x000bc800010a7983 */ /* 0x001ea80000300800 */
[----:B------:R-:W2:Y:S04]  /*ab880*/  LDL.LU R11, [R1+0xbcc] ;  /* 0x000bcc00010b7983 */ /* 0x000ea80000300800 */
[----:B--2---:R0:W-:Y:S04]  /*ab890*/  STL.64 [R1+0x5410], R10 ;  /* 0x0054100a01007387 */ /* 0x0041e80000100a00 */
[----:B------:R-:W2:Y:S04]  /*ab8a0*/  LDL.LU R14, [R1+0xba8] ;  /* 0x000ba800010e7983 */ /* 0x000ea80000300800 */
[----:B------:R-:W2:Y:S01]  /*ab8b0*/  LDL.LU R15, [R1+0xbac] ;  /* 0x000bac00010f7983 */ /* 0x000ea20000300800 */
        /* <DEDUP_REMOVED lines=8> */
[----:B------:R-:W3:Y:S04]  /*ab940*/  LDL.LU R20, [R1+0xb80] ;  /* 0x000b800001147983 */ /* 0x000ee80000300800 */
[----:B------:R4:W-:Y:S04]  /*ab950*/  STL.64 [R1+0xe28], R10 ;  /* 0x000e280a01007387 */ /* 0x0009e80000100a00 */
[----:B------:R-:W3:Y:S04]  /*ab960*/  LDL.LU R17, [R1+0xb84] ;  /* 0x000b840001117983 */ /* 0x000ee80000300800 */
[----:B------:R-:W3:Y:S01]  /*ab970*/  LDL.LU R23, [R1+0xb88] ;  /* 0x000b880001177983 */ /* 0x000ee20000300800 */
[----:B----4-:R-:W-:-:S02]  /*ab980*/  F2FP.SATFINITE.E4M3.F32.PACK_AB_MERGE_C R11, R26, R25, RZ ;  /* 0x000000191a0b723e */ /* 0x010fc400048070ff */
[----:B------:R-:W-:-:S03]  /*ab990*/  F2FP.SATFINITE.E4M3.F32.PACK_AB_MERGE_C R10, R29, R28, RZ ;  /* 0x0000001c1d0a723e */ /* 0x000fc600048070ff */
[----:B------:R-:W-:Y:S04]  /*ab9a0*/  STL [R1+0x5234], R11 ;  /* 0x0052340b01007387 */ /* 0x000fe80000100800 */
[----:B------:R-:W4:Y:S04]  /*ab9b0*/  LDL.LU R24, [R1+0xb8c] ;  /* 0x000b8c0001187983 */ /* 0x000f280000300800 */
[----:B------:R0:W-:Y:S04]  /*ab9c0*/  STL [R1+0xbc0], R10 ;  /* 0x000bc00a01007387 */ /* 0x0001e80000100800 */
[----:B------:R-:W4:Y:S04]  /*ab9d0*/  LDL.LU R22, [R1+0xb70] ;  /* 0x000b700001167983 */ /* 0x000f280000300800 */
[----:B------:R-:W4:Y:S01]  /*ab9e0*/  LDL.LU R21, [R1+0xb74] ;  /* 0x000b740001157983 */ /* 0x000f220000300800 */
[----:B0-----:R-:W-:-:S03]  /*ab9f0*/  IADD3 R10, P3, R8, R3, RZ ;  /* 0x00000003080a7210 */ /* 0x001fc60007f7e0ff */
[----:B------:R-:W4:Y:S02]  /*aba00*/  LDL.LU R25, [R1+0xb78] ;  /* 0x000b780001197983 */ /* 0x000f240000300800 */
[----:B------:R-:W-:Y:S02]  /*aba10*/  IMAD.X R11, R9, 0x1, R4, P3 ;  /* 0x00000001090b7824 */ /* 0x000fe400018e0604 */
[----:B------:R-:W4:Y:S04]  /*aba20*/  LDL.LU R26, [R1+0xb7c] ;  /* 0x000b7c00011a7983 */ /* 0x000f280000300800 */
[----:B------:R-:W4:Y:S04]  /*aba30*/  LDL.LU R28, [R1+0xb60] ;  /* 0x000b6000011c7983 */ /* 0x000f280000300800 */
[----:B------:R-:W4:Y:S04]  /*aba40*/  LDL.LU R29, [R1+0xb64] ;  /* 0x000b6400011d7983 */ /* 0x000f280000300800 */
[----:B------:R0:W-:Y:S04]  /*aba50*/  STL.64 [R1+0xe08], R10 ;  /* 0x000e080a01007387 */ /* 0x0001e80000100a00 */
[----:B0-----:R-:W2:Y:S01]  /*aba60*/  LDL.LU.64 R10, [R1+0x5410] ;  /* 0x00541000010a7983 */ /* 0x001ea20000300a00 */
[----:B------:R-:W-:-:S02]  /*aba70*/  F2FP.SATFINITE.E4M3.F32.PACK_AB_MERGE_C R6, R6, R27, RZ ;  /* 0x0000001b0606723e */ /* 0x000fc400048070ff */
[----:B--2---:R-:W-:Y:S02]  /*aba80*/  F2FP.SATFINITE.E4M3.F32.PACK_AB_MERGE_C R11, R11, R10, RZ ;  /* 0x0000000a0b0b723e */ /* 0x004fe400048070ff */
[----:B------:R-:W-:-:S03]  /*aba90*/  IADD3 R10, P3, R8, R0, RZ ;  /* 0x00000000080a7210 */ /* 0x000fc60007f7e0ff */
[----:B------:R0:W-:Y:S02]  /*abaa0*/  STL [R1+0xbc4], R11 ;  /* 0x000bc40b01007387 */ /* 0x0001e40000100800 */
[----:B0-----:R-:W-:-:S05]  /*abab0*/  IMAD.X R11, R9, 0x1, R2, P3 ;  /* 0x00000001090b7824 */ /* 0x001fca00018e0602 */
[----:B------:R0:W-:Y:S04]  /*abac0*/  STL.64 [R1+0xdf8], R10 ;  /* 0x000df80a01007387 */ /* 0x0001e80000100a00 */
[----:B0-----:R-:W2:Y:S04]  /*abad0*/  LDL.LU.64 R10, [R1+0x5408] ;  /* 0x00540800010a7983 */ /* 0x001ea80000300a00 */
[----:B------:R-:W3:Y:S04]  /*abae0*/  LDL.LU R9, [R1+0xbb8] ;  /* 0x000bb80001097983 */ /* 0x000ee80000300800 */
[----:B------:R-:W4:Y:S04]  /*abaf0*/  LDL.LU R27, [R1+0x5400] ;  /* 0x00540000011b7983 */ /* 0x000f280000300800 */
[----:B------:R0:W-:Y:S04]  /*abb00*/  STL [R1+0xbb0], R6 ;  /* 0x000bb00601007387 */ /* 0x0001e80000100800 */
[----:B0-----:R-:W4:Y:S01]  /*abb10*/  LDL.LU R6, [R1+0x53fc] ;  /* 0x0053fc0001067983 */ /* 0x001f220000300800 */
[----:B------:R-:W-:Y:S01]  /*abb20*/  VIADD R8, R8, UR5 ;  /* 0x0000000508087c36 */ /* 0x000fe20008000000 */
[----:B------:R-:W-:Y:S01]  /*abb30*/  F2FP.SATFINITE.E4M3.F32.PACK_AB_MERGE_C R14, R15, R14, RZ ;  /* 0x0000000e0f0e723e */ /* 0x000fe200048070ff */
[----:B------:R-:W-:Y:S01]  /*abb40*/  ULDC UR5, c[0x0][0x248] ;  /* 0x0000920000057ab9 */ /* 0x000fe20000000800 */
[----:B---3--:R-:W-:-:S02]  /*abb50*/  F2FP.SATFINITE.E4M3.F32.PACK_AB_MERGE_C R9, R12, R9, RZ ;  /* 0x000000090c09723e */ /* 0x008fc400048070ff */
[----:B--2---:R-:W-:-:S03]  /*abb60*/  F2FP.SATFINITE.E4M3.F32.PACK_AB_MERGE_C R12, R10, R11, RZ ;  /* 0x0000000b0a0c723e */ /* 0x004fc600048070ff */
[----:B------:R0:W-:Y:S02]  /*abb70*/  STL [R1+0xbb4], R9 ;  /* 0x000bb40901007387 */ /* 0x0001e40000100800 */
[----:B0-----:R-:W-:Y:S02]  /*abb80*/  SHF.R.S32.HI R9, RZ, 0x1f, R8 ;  /* 0x0000001fff097819 */ /* 0x001fe40000011408 */
[C---:B----4-:R-:W-:Y:S01]  /*abb90*/  IADD3 R10, P3, R8.reuse, R6, RZ ;  /* 0x00000006080a7210 */ /* 0x050fe20007f7e0ff */
[----:B------:R0:W-:Y:S04]  /*abba0*/  STL [R1+0xba0], R12 ;  /* 0x000ba00c01007387 */ /* 0x0001e80000100800 */
[----:B------:R-:W-:Y:S01]  /*abbb0*/  IMAD.X R11, R9, 0x1, R27, P3 ;  /* 0x00000001090b7824 */ /* 0x000fe200018e061b */
[----:B0-----:R-:W-:-:S04]  /*abbc0*/  IADD3 R12, P3, R8, R5, RZ ;  /* 0x00000005080c7210 */ /* 0x001fc80007f7e0ff */
[----:B------:R0:W-:Y:S02]  /*abbd0*/  STL.64 [R1+0xe10], R10 ;  /* 0x000e100a01007387 */ /* 0x0001e40000100a00 */
[----:B0-----:R-:W-:Y:S02]  /*abbe0*/  F2FP.SATFINITE.E4M3.F32.PACK_AB_MERGE_C R10, R13, R16, RZ ;  /* 0x000000100d0a723e */ /* 0x001fe400048070ff */
[----:B------:R-:W2:Y:S01]  /*abbf0*/  LDL.LU R11, [R1+0x53f8] ;  /* 0x0053f800010b7983 */ /* 0x000ea20000300800 */
[----:B------:R-:W-:-:S03]  /*abc00*/  IMAD.X R13, R9, 0x1, R7, P3 ;  /* 0x00000001090d7824 */ /* 0x000fc600018e0607 */
[----:B------:R-:W-:Y:S04]  /*abc10*/  STL [R1+0x5244], R14 ;  /* 0x0052440e01007387 */ /* 0x000fe80000100800 */
[----:B------:R0:W-:Y:S04]  /*abc20*/  STL [R1+0x53f0], R5 ;  /* 0x0053f00501007387 */ /* 0x0001e80000100800 */
[----:B------:R-:W-:Y:S04]  /*abc30*/  STL [R1+0xb94], R10 ;  /* 0x000b940a01007387 */ /* 0x000fe80000100800 */
[----:B------:R1:W-:Y:S04]  /*abc40*/  STL [R1+0x53f4], R7 ;  /* 0x0053f40701007387 */ /* 0x0003e80000100800 */
[----:B------:R3:W-:Y:S01]  /*abc50*/  STL.64 [R1+0xdf0], R12 ;  /* 0x000df00c01007387 */ /* 0x0007e20000100a00 */
[----:B0-----:R-:W-:-:S02]  /*abc60*/  F2FP.SATFINITE.E4M3.F32.PACK_AB_MERGE_C R5, R17, R20, RZ ;  /* 0x000000141105723e */ /* 0x001fc400048070ff */
[----:B-1----:R-:W-:Y:S02]  /*abc70*/  F2FP.SATFINITE.E4M3.F32.PACK_AB_MERGE_C R7, R19, R18, RZ ;  /* 0x000000121307723e */ /* 0x002fe400048070ff */
[----:B---3--:R-:W-:-:S03]  /*abc80*/  IADD3 R12, P3, R8, R3, RZ ;  /* 0x00000003080c7210 */ /* 0x008fc60007f7e0ff */
[----:B------:R-:W-:Y:S02]  /*abc90*/  STL [R1+0xb90], R7 ;  /* 0x000b900701007387 */ /* 0x000fe40000100800 */
[----:B------:R-:W-:Y:S02]  /*abca0*/  IMAD.X R13, R9, 0x1, R4, P3 ;  /* 0x00000001090d7824 */ /* 0x000fe400018e0604 */
[----:B------:R0:W-:Y:S04]  /*abcb0*/  STL [R1+0x53e4], R3 ;  /* 0x0053e40301007387 */ /* 0x0001e80000100800 */
[----:B------:R1:W-:Y:S04]  /*abcc0*/  STL [R1+0xb84], R5 ;  /* 0x000b840501007387 */ /* 0x0003e80000100800 */
[----:B------:R3:W-:Y:S01]  /*abcd0*/  STL.64 [R1+0xde0], R12 ;  /* 0x000de00c01007387 */ /* 0x0007e20000100a00 */
[----:B0-----:R-:W-:-:S02]  /*abce0*/  F2FP.SATFINITE.E4M3.F32.PACK_AB_MERGE_C R3, R24, R23, RZ ;  /* 0x000000171803723e */ /* 0x001fc400048070ff */
[----:B-1----:R-:W-:Y:S02]  /*abcf0*/  F2FP.SATFINITE.E4M3.F32.PACK_AB_MERGE_C R5, R21, R22, RZ ;  /* 0x000000161505723e */ /* 0x002fe400048070ff */
[----:B---3--:R-:W-:Y:S01]  /*abd00*/  IADD3 R12, P3, R8, R0, RZ ;  /* 0x00000000080c7210 */ /* 0x008fe20007f7e0ff */
[----:B------:R0:W-:Y:S04]  /*abd10*/  STL [R1+0xb80], R3 ;  /* 0x000b800301007387 */ /* 0x0001e80000100800 */
[----:B------:R-:W-:Y:S01]  /*abd20*/  IMAD.X R13, R9, 0x1, R2, P3 ;  /* 0x00000001090d7824 */ /* 0x000fe200018e0602 */
[----:B0-----:R-:W-:-:S04]  /*abd30*/  F2FP.SATFINITE.E4M3.F32.PACK_AB_MERGE_C R3, R26, R25, RZ ;  /* 0x000000191a03723e */ /* 0x001fc800048070ff */
[----:B------:R-:W-:Y:S04]  /*abd40*/  STL.64 [R1+0xdc0], R12 ;  /* 0x000dc00c01007387 */ /* 0x000fe80000100a00 */
[----:B------:R0:W-:Y:S04]  /*abd50*/  STL [R1+0xb70], R5 ;  /* 0x000b700501007387 */ /* 0x0001e80000100800 */
[----:B------:R1:W-:Y:S04]  /*abd60*/  STL [R1+0x524c], R3 ;  /* 0x00524c0301007387 */ /* 0x0003e80000100800 */
[----:B------:R-:W3:Y:S04]  /*abd70*/  LDL.LU R7, [R1+0xb68] ;  /* 0x000b680001077983 */ /* 0x000ee80000300800 */
[----:B0-----:R-:W3:Y:S01]  /*abd80*/  LDL.LU R5, [R1+0xb6c] ;  /* 0x000b6c0001057983 */ /* 0x001ee20000300800 */
[----:B-1----:R-:W-:-:S05]  /*abd90*/  F2FP.SATFINITE.E4M3.F32.PACK_AB_MERGE_C R3, R29, R28, RZ ;  /* 0x0000001c1d03723e */ /* 0x002fca00048070ff */
[----:B------:R0:W-:Y:S04]  /*abda0*/  STL [R1+0xb60], R3 ;  /* 0x000b600301007387 */ /* 0x0001e80000100800 */
[----:B0-----:R-:W4:Y:S04]  /*abdb0*/  LDL.LU R3, [R1+0xb58] ;  /* 0x000b580001037983 */ /* 0x001f280000300800 */
[----:B----4-:R0:W-:Y:S04]  /*abdc0*/  STL.64 [R1+0x53e8], R2 ;  /* 0x0053e80201007387 */ /* 0x0101e80000100a00 */
[----:B0-----:R-:W4:Y:S04]  /*abdd0*/  LDL.LU R2, [R1+0xb50] ;  /* 0x000b500001027983 */ /* 0x001f280000300800 */
[----:B------:R-:W4:Y:S04]  /*abde0*/  LDL.LU R3, [R1+0xb54] ;  /* 0x000b540001037983 */ /* 0x000f280000300800 */
[----:B------:R-:W4:Y:S04]  /*abdf0*/  LDL.LU R12, [R1+0xb5c] ;  /* 0x000b5c00010c7983 */ /* 0x000f280000300800 */
[----:B------:R-:W2:Y:S04]  /*abe00*/  LDL.LU R10, [R1+0xb30] ;  /* 0x000b3000010a7983 */ /* 0x000ea80000300800 */
[----:B--2---:R0:W-:Y:S04]  /*abe10*/  STL.64 [R1+0x53d0], R10 ;  /* 0x0053d00a01007387 */ /* 0x0041e80000100a00 */
[----:B0-----:R-:W2:Y:S04]  /*abe20*/  LDL.LU R10, [R1+0xb48] ;  /* 0x000b4800010a7983 */ /* 0x001ea80000300800 */
[----:B------:R-:W2:Y:S01]  /*abe30*/  LDL.LU R11, [R1+0xb4c] ;  /* 0x000b4c00010b7983 */ /* 0x000ea20000300800 */
[----:B------:R-:W-:Y:S01]  /*abe40*/  VIADD R8, R8, UR5 ;  /* 0x0000000508087c36 */ /* 0x000fe20008000000 */
[----:B---3--:R-:W-:Y:S01]  /*abe50*/  F2FP.SATFINITE.E4M3.F32.PACK_AB_MERGE_C R5, R5, R7, RZ ;  /* 0x000000070505723e */ /* 0x008fe200048070ff */
[----:B------:R-:W-:-:S03]  /*abe60*/  ULDC UR5, c[0x0][0x248] ;  /* 0x0000920000057ab9 */ /* 0x000fc60000000800 */
[----:B------:R-:W-:Y:S02]  /*abe70*/  SHF.R.S32.HI R9, RZ, 0x1f, R8 ;  /* 0x0000001fff097819 */ /* 0x000fe40000011408 */
[----:B------:R-:W-:-:S05]  /*abe80*/  IADD3 R28, P3, R8, R6, RZ ;  /* 0x00000006081c7210 */ /* 0x000fca0007f7e0ff */
[----:B------:R-:W-:Y:S01]  /*abe90*/  IMAD.X R29, R9, 0x1, R27, P3 ;  /* 0x00000001091d7824 */ /* 0x000fe200018e061b */
[----:B--2---:R0:W-:Y:S04]  /*abea0*/  STL.64 [R1+0x53d8], R10 ;  /* 0x0053d80a01007387 */ /* 0x0041e80000100a00 */
[----:B0-----:R-:W2:Y:S04]  /*abeb0*/  LDL.LU R10, [R1+0xb40] ;  /* 0x000b4000010a7983 */ /* 0x001ea80000300800 */
[----:B------:R-:W2:Y:S04]  /*abec0*/  LDL.LU R11, [R1+0xb44] ;  /* 0x000b4400010b7983 */ /* 0x000ea80000300800 */
        /* <DEDUP_REMOVED lines=14> */
[----:B------:R0:W-:Y:S04]  /*abfb0*/  STL.64 [R1+0xdd8], R28 ;  /* 0x000dd81c01007387 */ /* 0x0001e80000100a00 */
[----:B0-----:R-:W3:Y:S04]  /*abfc0*/  LDL.LU R28, [R1+0xaf0] ;  /* 0x000af000011c7983 */ /* 0x001ee80000300800 */
[----:B------:R-:W3:Y:S04]  /*abfd0*/  LDL.LU R29, [R1+0xaf4] ;  /* 0x000af400011d7983 */ /* 0x000ee80000300800 */
[----:B------:R-:W2:Y:S04]  /*abfe0*/  LDL.LU R7, [R1+0x53f4] ;  /* 0x0053f40001077983 */ /* 0x000ea80000300800 */
[----:B------:R0:W-:Y:S04]  /*abff0*/  STL [R1+0xb64], R5 ;  /* 0x000b640501007387 */ /* 0x0001e80000100800 */
[----:B0-----:R-:W3:Y:S01]  /*ac000*/  LDL.LU R5, [R1+0x53f0] ;  /* 0x0053f00001057983 */ /* 0x001ee20000300800 */
[----:B----4-:R-:W-:-:S05]  /*ac010*/  F2FP.SATFINITE.E4M3.F32.PACK_AB_MERGE_C R3, R3, R2, RZ ;  /* 0x000000020303723e */ /* 0x010fca00048070ff */
[----:B------:R2:W-:Y:S01]  /*ac020*/  STL [R1+0xb50], R3 ;  /* 0x000b500301007387 */ /* 0x0005e20000100800 */
[----:B---3--:R-:W-:-:S05]  /*ac030*/  IADD3 R2, P3, R8, R5, RZ ;  /* 0x0000000508027210 */ /* 0x008fca0007f7e0ff */
[----:B--2---:R-:W-:-:S05]  /*ac040*/  IMAD.X R3, R9, 0x1, R7, P3 ;  /* 0x0000000109037824 */ /* 0x004fca00018e0607 */
[----:B------:R0:W-:Y:S04]  /*ac050*/  STL.64 [R1+0xdb8], R2 ;  /* 0x000db80201007387 */ /* 0x0001e80000100a00 */
[----:B0-----:R-:W2:Y:S02]  /*ac060*/  LDL.LU.64 R2, [R1+0x53e8] ;  /* 0x0053e80001027983 */ /* 0x001ea40000300a00 */
[----:B--2---:R-:W-:Y:S02]  /*ac070*/  F2FP.SATFINITE.E4M3.F32.PACK_AB_MERGE_C R12, R12, R3, RZ ;  /* 0x000000030c0c723e */ /* 0x004fe400048070ff */
[----:B------:R-:W2:Y:S01]  /*ac080*/  LDL.LU R3, [R1+0x53e4] ;  /* 0x0053e40001037983 */ /* 0x000ea20000300800 */
[----:B------:R-:W-:-:S03]  /*ac090*/  F2FP.SATFINITE.E4M3.F32.PACK_AB_MERGE_C R11, R11, R10, RZ ;  /* 0x0000000a0b0b723e */ /* 0x000fc600048070ff */
[----:B------:R0:W-:Y:S04]  /*ac0a0*/  STL [R1+0xb54], R12 ;  /* 0x000b540c01007387 */ /* 0x0001e80000100800 */
[----:B0-----:R-:W3:Y:S04]  /*ac0b0*/  LDL.LU R12, [R1+0x53e0] ;  /* 0x0053e000010c7983 */ /* 0x001ee80000300800 */
[----:B------:R0:W-:Y:S01]  /*ac0c0*/  STL [R1+0xb40], R11 ;  /* 0x000b400b01007387 */ /* 0x0001e20000100800 */
[----:B--2---:R-:W-:-:S05]  /*ac0d0*/  IADD3 R10, P3, R8, R3, RZ ;  /* 0x00000003080a7210 */ /* 0x004fca0007f7e0ff */
[----:B0-----:R-:W-:-:S05]  /*ac0e0*/  IMAD.X R11, R9, 0x1, R4, P3 ;  /* 0x00000001090b7824 */ /* 0x001fca00018e0604 */
[----:B------:R0:W-:Y:S04]  /*ac0f0*/  STL.64 [R1+0xda8], R10 ;  /* 0x000da80a01007387 */ /* 0x0001e80000100a00 */
[----:B0-----:R-:W2:Y:S02]  /*ac100*/  LDL.LU.64 R10, [R1+0x53d8] ;  /* 0x0053d800010a7983 */ /* 0x001ea40000300a00 */
[----:B--2---:R-:W-:Y:S02]  /*ac110*/  F2FP.SATFINITE.E4M3.F32.PACK_AB_MERGE_C R11, R11, R10, RZ ;  /* 0x0000000a0b0b723e */ /* 0x004fe400048070ff */
[----:B------:R-:W-:-:S03]  /*ac120*/  IADD3 R10, P3, R8, R0, RZ ;  /* 0x00000000080a7210 */ /* 0x000fc60007f7e0ff */
[----:B------:R0:W-:Y:S02]  /*ac130*/  STL [R1+0x5258], R11 ;  /* 0x0052580b01007387 */ /* 0x0001e40000100800 */
[----:B0-----:R-:W-:-:S05]  /*ac140*/  IMAD.X R11, R9, 0x1, R2, P3 ;  /* 0x00000001090b7824 */ /* 0x001fca00018e0602 */
[----:B------:R0:W-:Y:S04]  /*ac150*/  STL.64 [R1+0xd98], R10 ;  /* 0x000d980a01007387 */ /* 0x0001e80000100a00 */
[----:B0-----:R-:W2:Y:S04]  /*ac160*/  LDL.LU.64 R10, [R1+0x53d0] ;  /* 0x0053d000010a7983 */ /* 0x001ea80000300a00 */
[----:B------:R-:W4:Y:S01]  /*ac170*/  LDL.LU R9, [R1+0xb3c] ;  /* 0x000b3c0001097983 */ /* 0x000f220000300800 */
[----:B------:R-:W-:Y:S01]  /*ac180*/  VIADD R8, R8, UR5 ;  /* 0x0000000508087c36 */ /* 0x000fe20008000000 */
[----:B------:R-:W-:Y:S01]  /*ac190*/  F2FP.SATFINITE.E4M3.F32.PACK_AB_MERGE_C R15, R15, R14, RZ ;  /* 0x0000000e0f0f723e */ /* 0x000fe200048070ff */
[----:B------:R-:W-:-:S03]  /*ac1a0*/  ULDC UR5, c[0x0][0x228] ;  /* 0x00008a0000057ab9 */ /* 0x000fc60000000800 */
[----:B------:R-:W-:Y:S02]  /*ac1b0*/  IADD3 R14, P3, R8, R6, RZ ;  /* 0x00000006080e7210 */ /* 0x000fe40007f7e0ff */
[----:B------:R-:W-:Y:S02]  /*ac1c0*/  F2FP.SATFINITE.E4M3.F32.PACK_AB_MERGE_C R17, R17, R20, RZ ;  /* 0x000000141111723e */ /* 0x000fe400048070ff */
[----:B------:R-:W-:Y:S02]  /*ac1d0*/  F2FP.SATFINITE.E4M3.F32.PACK_AB_MERGE_C R19, R19, R18, RZ ;  /* 0x000000121313723e */ /* 0x000fe400048070ff */
[----:B------:R-:W-:Y:S02]  /*ac1e0*/  F2FP.SATFINITE.E4M3.F32.PACK_AB_MERGE_C R23, R23, R24, RZ ;  /* 0x000000181717723e */ /* 0x000fe400048070ff */
[----:B------:R-:W-:Y:S02]  /*ac1f0*/  F2FP.SATFINITE.E4M3.F32.PACK_AB_MERGE_C R21, R21, R22, RZ ;  /* 0x000000161515723e */ /* 0x000fe400048070ff */
[----:B--2---:R-:W-:-:S02]  /*ac200*/  F2FP.SATFINITE.E4M3.F32.PACK_AB_MERGE_C R16, R16, R10, RZ ;  /* 0x0000000a1010723e */ /* 0x004fc400048070ff */
[----:B------:R-:W2:Y:S01]  /*ac210*/  LDL.LU R10, [R1+0x53c8] ;  /* 0x0053c800010a7983 */ /* 0x000ea20000300800 */
[----:B----4-:R-:W-:-:S03]  /*ac220*/  F2FP.SATFINITE.E4M3.F32.PACK_AB_MERGE_C R9, R9, R13, RZ ;  /* 0x0000000d0909723e */ /* 0x010fc600048070ff */
[----:B------:R0:W-:Y:S04]  /*ac230*/  STL [R1+0xb30], R16 ;  /* 0x000b301001007387 */ /* 0x0001e80000100800 */
[----:B0-----:R-:W4:Y:S04]  /*ac240*/  LDL.LU R16, [R1+0x53c4] ;  /* 0x0053c40001107983 */ /* 0x001f280000300800 */
[----:B------:R-:W3:Y:S04]  /*ac250*/  LDL.LU R13, [R1+0x53c0] ;  /* 0x0053c000010d7983 */ /* 0x000ee80000300800 */
[----:B------:R0:W-:Y:S04]  /*ac260*/  STL [R1+0xb34], R9 ;  /* 0x000b340901007387 */ /* 0x0001e80000100800 */
[----:B------:R1:W-:Y:S01]  /*ac270*/  STL [R1+0xb24], R15 ;  /* 0x000b240f01007387 */ /* 0x0003e20000100800 */
[----:B0-----:R-:W-:-:S05]  /*ac280*/  SHF.R.S32.HI R9, RZ, 0x1f, R8 ;  /* 0x0000001fff097819 */ /* 0x001fca0000011408 */
[----:B-1----:R-:W-:Y:S01]  /*ac290*/  IMAD.X R15, R9, 0x1, R27, P3 ;  /* 0x00000001090f7824 */ /* 0x002fe200018e061b */
[----:B------:R-:W-:-:S04]  /*ac2a0*/  IADD3 R18, P3, R8, R5, RZ ;  /* 0x0000000508127210 */ /* 0x000fc80007f7e0ff */
[----:B------:R0:W-:Y:S04]  /*ac2b0*/  STL.64 [R1+0xda0], R14 ;  /* 0x000da00e01007387 */ /* 0x0001e80000100a00 */
[----:B0-----:R-:W2:Y:S04]  /*ac2c0*/  LDL.LU.64 R14, [R1+0x53b8] ;  /* 0x0053b800010e7983 */ /* 0x001ea80000300a00 */
[----:B------:R-:W4:Y:S04]  /*ac2d0*/  LDL.LU R20, [R1+0x53b4] ;  /* 0x0053b40001147983 */ /* 0x000f280000300800 */
[----:B------:R0:W-:Y:S04]  /*ac2e0*/  STL [R1+0xb20], R17 ;  /* 0x000b201101007387 */ /* 0x0001e80000100800 */
[----:B0-----:R-:W4:Y:S04]  /*ac2f0*/  LDL.LU R17, [R1+0x53b0] ;  /* 0x0053b00001117983 */ /* 0x001f280000300800 */
[----:B------:R0:W-:Y:S02]  /*ac300*/  STL [R1+0xb10], R19 ;  /* 0x000b101301007387 */ /* 0x0001e40000100800 */
[----:B0-----:R-:W-:Y:S01]  /*ac310*/  IMAD.X R19, R9, 0x1, R7, P3 ;  /* 0x0000000109137824 */ /* 0x001fe200018e0607 */
[----:B------:R-:W-:-:S04]  /*ac320*/  IADD3 R22, P3, R8, R3, RZ ;  /* 0x0000000308167210 */ /* 0x000fc80007f7e0ff */
[----:B------:R0:W-:Y:S04]  /*ac330*/  STL.64 [R1+0xd90], R18 ;  /* 0x000d901201007387 */ /* 0x0001e80000100a00 */
[----:B0-----:R-:W4:Y:S04]  /*ac340*/  LDL.LU.64 R18, [R1+0x53a8] ;  /* 0x0053a80001127983 */ /* 0x001f280000300a00 */
[----:B------:R-:W4:Y:S04]  /*ac350*/  LDL.LU R24, [R1+0x53a0] ;  /* 0x0053a00001187983 */ /* 0x000f280000300800 */
[----:B------:R0:W-:Y:S04]  /*ac360*/  STL [R1+0x5260], R23 ;  /* 0x0052601701007387 */ /* 0x0001e80000100800 */
[----:B------:R-:W-:Y:S01]  /*ac370*/  STL [R1+0xb00], R21 ;  /* 0x000b001501007387 */ /* 0x000fe20000100800 */
[----:B0-----:R-:W-:-:S05]  /*ac380*/  IMAD.X R23, R9, 0x1, R4, P3 ;  /* 0x0000000109177824 */ /* 0x001fca00018e0604 */
[----:B------:R0:W-:Y:S02]  /*ac390*/  STL.64 [R1+0xd70], R22 ;  /* 0x000d701601007387 */ /* 0x0001e40000100a00 */
[----:B0-----:R-:W-:-:S05]  /*ac3a0*/  IADD3 R22, P3, R8, R0, RZ ;  /* 0x0000000008167210 */ /* 0x001fca0007f7e0ff */
[----:B------:R-:W-:Y:S01]  /*ac3b0*/  IMAD.X R23, R9, 0x1, R2, P3 ;  /* 0x0000000109177824 */ /* 0x000fe200018e0602 */
[----:B------:R-:W-:Y:S02]  /*ac3c0*/  F2FP.SATFINITE.E4M3.F32.PACK_AB_MERGE_C R9, R26, R25, RZ ;  /* 0x000000191a09723e */ /* 0x000fe400048070ff */
[----:B------:R-:W-:Y:S02]  /*ac3d0*/  F2FP.SATFINITE.E4M3.F32.PACK_AB_MERGE_C R8, R29, R28, RZ ;  /* 0x0000001c1d08723e */ /* 0x000fe400048070ff */
[----:B------:R0:W-:Y:S04]  /*ac3e0*/  STL.64 [R1+0xd68], R22 ;  /* 0x000d681601007387 */ /* 0x0001e80000100a00 */
[----:B0-----:R-:W4:Y:S04]  /*ac3f0*/  LDL.LU R23, [R1+0x539c] ;  /* 0x00539c0001177983 */ /* 0x001f280000300800 */
[----:B------:R-:W3:Y:S04]  /*ac400*/  LDL.LU R29, [R1+0x2208] ;  /* 0x00220800011d7983 */ /* 0x000ee80000300800 */
[----:B------:R0:W-:Y:S04]  /*ac410*/  STL [R1+0xb04], R9 ;  /* 0x000b040901007387 */ /* 0x0001e80000100800 */
[----:B0-----:R-:W2:Y:S04]  /*ac420*/  LDL.LU R9, [R1+0x31c] ;  /* 0x00031c0001097983 */ /* 0x001ea80000300800 */
[----:B------:R0:W-:Y:S04]  /*ac430*/  STL [R1+0xb08], R8 ;  /* 0x000b080801007387 */ /* 0x0001e80000100800 */
[----:B------:R-:W4:Y:S04]  /*ac440*/  LDL R21, [R1+0xe0] ;  /* 0x0000e00001157983 */ /* 0x000f280000100800 */
[----:B------:R-:W2:Y:S04]  /*ac450*/  LDL R28, [R1+0xe4] ;  /* 0x0000e400011c7983 */ /* 0x000ea80000100800 */
[----:B------:R-:W2:Y:S04]  /*ac460*/  LDL R26, [R1+0xe8] ;  /* 0x0000e800011a7983 */ /* 0x000ea80000100800 */
[----:B------:R-:W2:Y:S04]  /*ac470*/  LDL R25, [R1+0xbc] ;  /* 0x0000bc0001197983 */ /* 0x000ea80000100800 */
[----:B------:R-:W0:Y:S01]  /*ac480*/  LDL R22, [R1+0xb8] ;  /* 0x0000b80001167983 */ /* 0x000e220000100800 */
[----:B---3--:R-:W-:-:S02]  /*ac490*/  LOP3.LUT R29, R29, 0xfffffffb, RZ, 0xc0, !PT ;  /* 0xfffffffb1d1d7812 */ /* 0x008fc400078ec0ff */
[----:B----4-:R-:W-:Y:S02]  /*ac4a0*/  ISETP.LT.AND P5, PT, R21, UR6, !P2 ;  /* 0x0000000615007c0c */ /* 0x010fe4000d7a1270 */
[----:B--2---:R-:W-:Y:S02]  /*ac4b0*/  ISETP.LT.AND P4, PT, R28, UR10, !P2 ;  /* 0x0000000a1c007c0c */ /* 0x004fe4000d781270 */
[----:B------:R-:W-:Y:S01]  /*ac4c0*/  ISETP.LT.AND P3, PT, R26, UR61, !P2 ;  /* 0x0000003d1a007c0c */ /* 0x000fe2000d761270 */
[----:B------:R-:W-:Y:S01]  /*ac4d0*/  ULDC UR61, c[0x0][0x228] ;  /* 0x00008a00003d7ab9 */ /* 0x000fe20000000800 */
[----:B------:R-:W-:Y:S01]  /*ac4e0*/  ISETP.LT.AND P2, PT, R25, UR11, !P2 ;  /* 0x0000000b19007c0c */ /* 0x000fe2000d741270 */
[----:B------:R-:W-:-:S06]  /*ac4f0*/  ULDC.64 UR10, c[0x0][0x228] ;  /* 0x00008a00000a7ab9 */ /* 0x000fcc0000000a00 */
[----:B------:R-:W-:-:S04]  /*ac500*/  @P5 LOP3.LUT R29, R29, 0x4, RZ, 0xfc, !PT ;  /* 0x000000041d1d5812 */ /* 0x000fc800078efcff */
[----:B------:R-:W-:Y:S01]  /*ac510*/  LOP3.LUT R29, R29, 0xfffffffd, RZ, 0xc0, !PT ;  /* 0xfffffffd1d1d7812 */ /* 0x000fe200078ec0ff */
[----:B0-----:R-:W-:Y:S01]  /*ac520*/  VIADD R8, R22, 0x11b ;  /* 0x0000011b16087836 */ /* 0x001fe20000000000 */
[----:B------:R-:W-:Y:S02]  /*ac530*/  LOP3.LUT R9, R9, 0x7fffffff, RZ, 0xc0, !PT ;  /* 0x7fffffff09097812 */ /* 0x000fe400078ec0ff */
[----:B------:R-:W-:Y:S02]  /*ac540*/  @P4 LOP3.LUT R29, R29, 0x2, RZ, 0xfc, !PT ;  /* 0x000000021d1d4812 */ /* 0x000fe400078efcff */
[----:B------:R-:W-:Y:S02]  /*ac550*/  @P2 LOP3.LUT R9, R9, 0x80000000, RZ, 0xfc, !PT ;  /* 0x8000000009092812 */ /* 0x000fe400078efcff */
[----:B------:R-:W-:Y:S02]  /*ac560*/  LOP3.LUT R29, R29, 0xfffffffe, RZ, 0xc0, !PT ;  /* 0xfffffffe1d1d7812 */ /* 0x000fe400078ec0ff */
[----:B------:R-:W-:-:S02]  /*ac570*/  ISETP.GE.AND P2, PT, R8, UR47, PT ;  /* 0x0000002f08007c0c */ /* 0x000fc4000bf46270 */
[----:B------:R-:W-:Y:S02]  /*ac580*/  @P3 LOP3.LUT R29, R29, 0x1, RZ, 0xfc, !PT ;  /* 0x000000011d1d3812 */ /* 0x000fe400078efcff */
[----:B------:R-:W-:Y:S01]  /*ac590*/  LOP3.LUT R9, R9, 0xbfffffff, RZ, 0xc0, !PT ;  /* 0xbfffffff09097812 */ /* 0x000fe200078ec0ff */
[----:B------:R-:W-:Y:S01]  /*ac5a0*/  VIADD R8, R22, 0x11a ;  /* 0x0000011a16087836 */ /* 0x000fe20000000000 */
[----:B------:R-:W-:Y:S01]  /*ac5b0*/  ISETP.LT.AND P5, PT, R21, UR10, !P2 ;  /* 0x0000000a15007c0c */ /* 0x000fe2000d7a1270 */
[----:B------:R0:W-:Y:S01]  /*ac5c0*/  STL [R1+0x2208], R29 ;  /* 0x0022081d01007387 */ /* 0x0001e20000100800 */
[----:B------:R-:W-:Y:S01]  /*ac5d0*/  ISETP.LT.AND P4, PT, R28, UR12, !P2 ;  /* 0x0000000c1c007c0c */ /* 0x000fe2000d781270 */
[----:B------:R-:W-:Y:S02]  /*ac5e0*/  ULDC UR47, c[0x0][0x228] ;  /* 0x00008a00002f7ab9 */ /* 0x000fe40000000800 */
[----:B0-----:R-:W2:Y:S08]  /*ac5f0*/  LDL.LU R29, [R1+0x318] ;  /* 0x00031800011d7983 */ /* 0x001eb00000300800 */
[----:B------:R-:W-:-:S02]  /*ac600*/  @P5 LOP3.LUT R9, R9, 0x40000000, RZ, 0xfc, !PT ;  /* 0x4000000009095812 */ /* 0x000fc400078efcff */
[----:B------:R-:W-:Y:S01]  /*ac610*/  ISETP.LT.AND P3, PT, R26, UR13, !P2 ;  /* 0x0000000d1a007c0c */ /* 0x000fe2000d761270 */
[----:B------:R-:W-:Y:S01]  /*ac620*/  ULDC.64 UR12, c[0x0][0x228] ;  /* 0x00008a00000c7ab9 */ /* 0x000fe20000000a00 */
[----:B------:R-:W-:-:S04]  /*ac630*/  LOP3.LUT R9, R9, 0xdfffffff, RZ, 0xc0, !PT ;  /* 0xdfffffff09097812 */ /* 0x000fc800078ec0ff */
[----:B------:R-:W-:Y:S02]  /*ac640*/  @P4 LOP3.LUT R9, R9, 0x20000000, RZ, 0xfc, !PT ;  /* 0x2000000009094812 */ /* 0x000fe400078efcff */
[----:B------:R-:W-:Y:S01]  /*ac650*/  ISETP.LT.AND P2, PT, R25, UR60, !P2 ;  /* 0x0000003c19007c0c */ /* 0x000fe2000d741270 */
[----:B------:R-:W-:Y:S01]  /*ac660*/  ULDC UR60, c[0x0][0x228] ;  /* 0x00008a00003c7ab9 */ /* 0x000fe20000000800 */
[----:B------:R-:W-:-:S04]  /*ac670*/  LOP3.LUT R9, R9, 0xefffffff, RZ, 0xc0, !PT ;  /* 0xefffffff09097812 */ /* 0x000fc800078ec0ff */
[----:B------:R-:W-:-:S04]  /*ac680*/  @P3 LOP3.LUT R9, R9, 0x10000000, RZ, 0xfc, !PT ;  /* 0x1000000009093812 */ /* 0x000fc800078efcff */
[----:B------:R-:W-:-:S04]  /*ac690*/  LOP3.LUT R9, R9, 0xf7ffffff, RZ, 0xc0, !PT ;  /* 0xf7ffffff09097812 */ /* 0x000fc800078ec0ff */
[----:B------:R-:W-:Y:S02]  /*ac6a0*/  @P2 LOP3.LUT R9, R9, 0x8000000, RZ, 0xfc, !PT ;  /* 0x0800000009092812 */ /* 0x000fe400078efcff */
[----:B------:R-:W-:Y:S02]  /*ac6b0*/  ISETP.GE.AND P2, PT, R8, UR49, PT ;  /* 0x0000003108007c0c */ /* 0x000fe4000bf46270 */
[----:B------:R-:W-:Y:S01]  /*ac6c0*/  LOP3.LUT R9, R9, 0xfbffffff, RZ, 0xc0, !PT ;  /* 0xfbffffff09097812 */ /* 0x000fe200078ec0ff */
[----:B------:R-:W-:Y:S01]  /*ac6d0*/  VIADD R8, R22, 0x119 ;  /* 0x0000011916087836 */ /* 0x000fe20000000000 */
[----:B------:R-:W-:Y:S01]  /*ac6e0*/  ISETP.LT.AND P5, PT, R21, UR12, !P2 ;  /* 0x0000000c15007c0c */ /* 0x000fe2000d7a1270 */
[----:B------:R-:W-:Y:S01]  /*ac6f0*/  ULDC UR49, c[0x0][0x228] ;  /* 0x00008a0000317ab9 */ /* 0x000fe20000000800 */
[----:B------:R-:W-:Y:S02]  /*ac700*/  ISETP.LT.AND P4, PT, R28, UR9, !P2 ;  /* 0x000000091c007c0c */ /* 0x000fe4000d781270 */
[----:B------:R-:W-:Y:S01]  /*ac710*/  ISETP.LT.AND P3, PT, R26, UR8, !P2 ;  /* 0x000000081a007c0c */ /* 0x000fe2000d761270 */
[----:B------:R-:W-:-:S08]  /*ac720*/  ULDC.64 UR8, c[0x0][0x228] ;  /* 0x00008a0000087ab9 */ /* 0x000fd00000000a00 */
[----:B------:R-:W-:-:S04]  /*ac730*/  @P5 LOP3.LUT R9, R9, 0x4000000, RZ, 0xfc, !PT ;  /* 0x0400000009095812 */ /* 0x000fc800078efcff */
        /* <DEDUP_REMOVED lines=12> */
[----:B------:R-:W-:Y:S01]  /*ac800*/  ULDC.64 UR6, c[0x0][0x228] ;  /* 0x00008a0000067ab9 */ /* 0x000fe20000000a00 */
[----:B------:R-:W-:Y:S01]  /*ac810*/  ISETP.LT.AND P4, PT, R28, UR58, !P2 ;  /* 0x0000003a1c007c0c */ /* 0x000fe2000d781270 */
[----:B------:R-:W-:Y:S01]  /*ac820*/  ULDC UR58, c[0x0][0x228] ;  /* 0x00008a00003a7ab9 */ /* 0x000fe20000000800 */
[----:B------:R-:W-:Y:S01]  /*ac830*/  ISETP.LT.AND P3, PT, R26, UR57, !P2 ;  /* 0x000000391a007c0c */ /* 0x000fe2000d761270 */
[----:B------:R-:W-:-:S08]  /*ac840*/  ULDC UR57, c[0x0][0x228] ;  /* 0x00008a0000397ab9 */ /* 0x000fd00000000800 */
        /* <DEDUP_REMOVED lines=81> */
[----:B------:R-:W-:Y:S01]  /*acd60*/  ISETP.GE.AND P2, PT, R8, UR11, PT ;  /* 0x0000000b08007c0c */ /* 0x000fe2000bf46270 */
[----:B------:R-:W-:Y:S01]  /*acd70*/  VIADD R8, R22, 0x113 ;  /* 0x0000011316087836 */ /* 0x000fe20000000000 */
[----:B------:R-:W-:Y:S01]  /*acd80*/  LOP3.LUT R9, R9, 0xfffffffb, RZ, 0xc0, !PT ;  /* 0xfffffffb09097812 */ /* 0x000fe200078ec0ff */
[----:B------:R-:W-:Y:S01]  /*acd90*/  ULDC.64 UR10, c[0x0][0x228] ;  /* 0x00008a00000a7ab9 */ /* 0x000fe20000000a00 */
[----:B------:R-:W-:Y:S02]  /*acda0*/  ISETP.LT.AND P5, PT, R21, UR6, !P2 ;  /* 0x0000000615007c0c */ /* 0x000fe4000d7a1270 */
[----:B------:R-:W-:Y:S01]  /*acdb0*/  ISETP.LT.AND P4, PT, R28, UR18, !P2 ;  /* 0x000000121c007c0c */ /* 0x000fe2000d781270 */
[----:B------:R-:W-:Y:S01]  /*acdc0*/  ULDC UR18, c[0x0][0x228] ;  /* 0x00008a0000127ab9 */ /* 0x000fe20000000800 */
[----:B------:R-:W-:Y:S01]  /*acdd0*/  ISETP.LT.AND P3, PT, R26, UR51, !P2 ;  /* 0x000000331a007c0c */ /* 0x000fe2000d761270 */
[----:B------:R-:W-:Y:S01]  /*acde0*/  ULDC UR51, c[0x0][0x228] ;  /* 0x00008a0000337ab9 */ /* 0x000fe20000000800 */
[----:B------:R-:W-:Y:S01]  /*acdf0*/  ISETP.LT.AND P2, PT, R25, UR50, !P2 ;  /* 0x0000003219007c0c */ /* 0x000fe2000d741270 */
[----:B------:R-:W-:Y:S01]  /*ace00*/  ULDC UR50, c[0x0][0x228] ;  /* 0x00008a0000327ab9 */ /* 0x000fe20000000800 */
[----:B--2---:R-:W-:-:S05]  /*ace10*/  LOP3.LUT R29, R29, 0x7fffffff, RZ, 0xc0, !PT ;  /* 0x7fffffff1d1d7812 */ /* 0x004fca00078ec0ff */
[----:B------:R-:W-:-:S06]  /*ace20*/  @P5 LOP3.LUT R9, R9, 0x4, RZ, 0xfc, !PT ;  /* 0x0000000409095812 */ /* 0x000fcc00078efcff */
[----:B------:R-:W-:Y:S02]  /*ace30*/  @P2 LOP3.LUT R29, R29, 0x80000000, RZ, 0xfc, !PT ;  /* 0x800000001d1d2812 */ /* 0x000fe400078efcff */
[----:B------:R-:W-:Y:S02]  /*ace40*/  ISETP.GE.AND P2, PT, R8, UR13, PT ;  /* 0x0000000d08007c0c */ /* 0x000fe4000bf46270 */
[----:B------:R-:W-:Y:S02]  /*ace50*/  LOP3.LUT R9, R9, 0xfffffffd, RZ, 0xc0, !PT ;  /* 0xfffffffd09097812 */ /* 0x000fe400078ec0ff */
[----:B------:R-:W-:Y:S01]  /*ace60*/  LOP3.LUT R29, R29, 0xbfffffff, RZ, 0xc0, !PT ;  /* 0xbfffffff1d1d7812 */ /* 0x000fe200078ec0ff */
[----:B------:R-:W-:Y:S01]  /*ace70*/  VIADD R8, R22, 0x112 ;  /* 0x0000011216087836 */ /* 0x000fe20000000000 */
[----:B------:R-:W-:Y:S01]  /*ace80*/  ISETP.LT.AND P5, PT, R21, UR10, !P2 ;  /* 0x0000000a15007c0c */ /* 0x000fe2000d7a1270 */
[----:B------:R-:W-:Y:S01]  /*ace90*/  ULDC.64 UR12, c[0x0][0x228] ;  /* 0x00008a00000c7ab9 */ /* 0x000fe20000000a00 */
[----:B------:R-:W-:-:S02]  /*acea0*/  @P4 LOP3.LUT R9, R9, 0x2, RZ, 0xfc, !PT ;  /* 0x0000000209094812 */ /* 0x000fc400078efcff */
[----:B------:R-:W-:Y:S01]  /*aceb0*/  ISETP.LT.AND P4, PT, R28, UR14, !P2 ;  /* 0x0000000e1c007c0c */ /* 0x000fe2000d781270 */
[----:B------:R-:W-:Y:S01]  /*acec0*/  ULDC UR14, c[0x0][0x228] ;  /* 0x00008a00000e7ab9 */ /* 0x000fe20000000800 */
[----:B------:R-:W-:-:S04]  /*aced0*/  LOP3.LUT R9, R9, 0xfffffffe, RZ, 0xc0, !PT ;  /* 0xfffffffe09097812 */ /* 0x000fc800078ec0ff */
[----:B------:R-:W-:-:S03]  /*acee0*/  @P3 LOP3.LUT R9, R9, 0x1, RZ, 0xfc, !PT ;  /* 0x0000000109093812 */ /* 0x000fc600078efcff */
[----:B------:R-:W-:Y:S02]  /*acef0*/  @P5 LOP3.LUT R29, R29, 0x40000000, RZ, 0xfc, !PT ;  /* 0x400000001d1d5812 */ /* 0x000fe400078efcff */
[----:B------:R0:W-:Y:S01]  /*acf00*/  STL [R1+0x31c], R9 ;  /* 0x00031c0901007387 */ /* 0x0001e20000100800 */
[----:B------:R-:W-:Y:S01]  /*acf10*/  ISETP.LT.AND P3, PT, R26, UR21, !P2 ;  /* 0x000000151a007c0c */ /* 0x000fe2000d761270 */
[----:B------:R-:W-:Y:S01]  /*acf20*/  ULDC UR21, c[0x0][0x228] ;  /* 0x00008a0000157ab9 */ /* 0x000fe20000000800 */
[----:B------:R-:W-:Y:S01]  /*acf30*/  LOP3.LUT R29, R29, 0xdfffffff, RZ, 0xc0, !PT ;  /* 0xdfffffff1d1d7812 */ /* 0x000fe200078ec0ff */
[----:B0-----:R-:W2:Y:S03]  /*acf40*/  LDL.LU R9, [R1+0x314] ;  /* 0x0003140001097983 */ /* 0x001ea60000300800 */
        /* <DEDUP_REMOVED lines=88> */
[----:B------:R-:W-:Y:S01]  /*ad4d0*/  @P5 LOP3.LUT R29, R29, 0x400, RZ, 0xfc, !PT ;  /* 0x000004001d1d5812 */ /* 0x000fe200078efcff */
[----:B------:R-:W-:-:S03]  /*ad4e0*/  ULDC UR45, c[0x0][0x228] ;  /* 0x00008a00002d7ab9 */ /* 0x000fc60000000800 */
        /* <DEDUP_REMOVED lines=35> */
[----:B------:R-:W-:Y:S01]  /*ad720*/  ULDC UR39, c[0x0][0x228] ;  /* 0x00008a0000277ab9 */ /* 0x000fe20000000800 */
[----:B------:R-:W-:Y:S01]  /*ad730*/  ISETP.LT.AND P2, PT, R25, UR41, !P2 ;  /* 0x0000002919007c0c */ /* 0x000fe2000d741270 */
[----:B------:R-:W-:Y:S01]  /*ad740*/  ULDC UR40, c[0x0][0x228] ;  /* 0x00008a0000287ab9 */ /* 0x000fe20000000800 */
[----:B------:R-:W-:-:S05]  /*ad750*/  ULDC UR41, c[0x0][0x228] ;  /* 0x00008a0000297ab9 */ /* 0x000fca0000000800 */
[----:B------:R-:W-:-:S04]  /*ad760*/  @P5 LOP3.LUT R29, R29, 0x4, RZ, 0xfc, !PT ;  /* 0x000000041d1d5812 */ /* 0x000fc800078efcff */
[----:B------:R-:W-:Y:S02]  /*ad770*/  LOP3.LUT R29, R29, 0xfffffffd, RZ, 0xc0, !PT ;  /* 0xfffffffd1d1d7812 */ /* 0x000fe400078ec0ff */
[----:B--2---:R-:W-:Y:S02]  /*ad780*/  LOP3.LUT R9, R9, 0x7fffffff, RZ, 0xc0, !PT ;  /* 0x7fffffff09097812 */ /* 0x004fe400078ec0ff */
[----:B------:R-:W-:Y:S02]  /*ad790*/  @P4 LOP3.LUT R29, R29, 0x2, RZ, 0xfc, !PT ;  /* 0x000000021d1d4812 */ /* 0x000fe400078efcff */
[----:B------:R-:W-:Y:S02]  /*ad7a0*/  @P2 LOP3.LUT R9, R9, 0x80000000, RZ, 0xfc, !PT ;  /* 0x8000000009092812 */ /* 0x000fe400078efcff */
[----:B------:R-:W-:Y:S02]  /*ad7b0*/  LOP3.LUT R29, R29, 0xfffffffe, RZ, 0xc0, !PT ;  /* 0xfffffffe1d1d7812 */ /* 0x000fe400078ec0ff */
[----:B------:R-:W-:-:S02]  /*ad7c0*/  ISETP.GE.AND P2, PT, R8, UR13, PT ;  /* 0x0000000d08007c0c */ /* 0x000fc4000bf46270 */
[----:B------:R-:W-:Y:S02]  /*ad7d0*/  @P3 LOP3.LUT R29, R29, 0x1, RZ, 0xfc, !PT ;  /* 0x000000011d1d3812 */ /* 0x000fe400078efcff */
[----:B------:R-:W-:-:S03]  /*ad7e0*/  ISETP.LT.AND P5, PT, R21, UR10, !P2 ;  /* 0x0000000a15007c0c */ /* 0x000fc6000d7a1270 */
[----:B------:R0:W-:Y:S01]  /*ad7f0*/  STL [R1+0x318], R29 ;  /* 0x0003181d01007387 */ /* 0x0001e20000100800 */
[----:B------:R-:W-:Y:S02]  /*ad800*/  ISETP.LT.AND P4, PT, R28, UR8, !P2 ;  /* 0x000000081c007c0c */ /* 0x000fe4000d781270 */
[----:B------:R-:W-:Y:S01]  /*ad810*/  LOP3.LUT R9, R9, 0xbfffffff, RZ, 0xc0, !PT ;  /* 0xbfffffff09097812 */ /* 0x000fe200078ec0ff */
[----:B------:R-:W-:Y:S01]  /*ad820*/  VIADD R8, R22, 0x10a ;  /* 0x0000010a16087836 */ /* 0x000fe20000000000 */
[----:B------:R-:W-:Y:S01]  /*ad830*/  ISETP.LT.AND P3, PT, R26, UR12, !P2 ;  /* 0x0000000c1a007c0c */ /* 0x000fe2000d761270 */
[----:B------:R-:W-:Y:S01]  /*ad840*/  ULDC.64 UR12, c[0x0][0x228] ;  /* 0x00008a00000c7ab9 */ /* 0x000fe20000000a00 */
[----:B------:R-:W-:Y:S01]  /*ad850*/  ULDC UR8, c[0x0][0x228] ;  /* 0x00008a0000087ab9 */ /* 0x000fe20000000800 */
[----:B0-----:R-:W2:Y:S02]  /*ad860*/  LDL.LU R29, [R1+0x310] ;  /* 0x00031000011d7983 */ /* 0x001ea40000300800 */
        /* <DEDUP_REMOVED lines=9> */
[----:B------:R-:W-:-:S04]  /*ad900*/  ISETP.GE.AND P2, PT, R8, UR9, PT ;  /* 0x0000000908007c0c */ /* 0x000fc8000bf46270 */
[----:B------:R-:W-:Y:S02]  /*ad910*/  ISETP.LT.AND P5, PT, R21, UR12, !P2 ;  /* 0x0000000c15007c0c */ /* 0x000fe4000d7a1270 */
[----:B------:R-:W-:Y:S02]  /*ad920*/  ISETP.LT.AND P4, PT, R28, UR6, !P2 ;  /* 0x000000061c007c0c */ /* 0x000fe4000d781270 */
[----:B------:R-:W-:Y:S01]  /*ad930*/  LOP3.LUT R9, R9, 0xfbffffff, RZ, 0xc0, !PT ;  /* 0xfbffffff09097812 */ /* 0x000fe200078ec0ff */
[----:B------:R-:W-:Y:S01]  /*ad940*/  VIADD R8, R22, 0x109 ;  /* 0x0000010916087836 */ /* 0x000fe20000000000 */
[----:B------:R-:W-:Y:S01]  /*ad950*/  ISETP.LT.AND P3, PT, R26, UR8, !P2 ;  /* 0x000000081a007c0c */ /* 0x000fe2000d761270 */
[----:B------:R-:W-:Y:S01]  /*ad960*/  ULDC.64 UR8, c[0x0][0x228] ;  /* 0x00008a0000087ab9 */ /* 0x000fe20000000a00 */
[----:B------:R-:W-:-:S05]  /*ad970*/  ULDC UR6, c[0x0][0x228] ;  /* 0x00008a0000067ab9 */ /* 0x000fca0000000800 */
        /* <DEDUP_REMOVED lines=118> */
[----:B------:R-:W-:Y:S01]  /*ae0e0*/  @P4 LOP3.LUT R9, R9, 0x2, RZ, 0xfc, !PT ;  /* 0x0000000209094812 */ /* 0x000fe200078efcff */
[----:B------:R-:W-:Y:S01]  /*ae0f0*/  ULDC UR10, c[0x0][0x228] ;  /* 0x00008a00000a7ab9 */ /* 0x000fe20000000800 */
        /* <DEDUP_REMOVED lines=45> */
[----:B------:R-:W-:-:S07]  /*ae3d0*/  ULDC UR8, c[0x0][0x228] ;  /* 0x00008a0000087ab9 */ /* 0x000fce0000000800 */
        /* <DEDUP_REMOVED lines=14> */
[----:B------:R-:W-:Y:S01]  /*ae4c0*/  ISETP.LT.AND P4, PT, R28, UR33, !P2 ;  /* 0x000000211c007c0c */ /* 0x000fe2000d781270 */
[----:B------:R-:W-:Y:S01]  /*ae4d0*/  ULDC UR6, c[0x0][0x228] ;  /* 0x00008a0000067ab9 */ /* 0x000fe20000000800 */
        /* <DEDUP_REMOVED lines=52> */
[----:B------:R-:W-:-:S09]  /*ae820*/  ISETP.LT.AND P3, PT, R26, UR35, !P2 ;  /* 0x000000231a007c0c */ /* 0x000fd2000d761270 */
[----:B------:R-:W-:-:S04]  /*ae830*/  @P5 LOP3.LUT R29, R29, 0x40, RZ, 0xfc, !PT ;  /* 0x000000401d1d5812 */ /* 0x000fc800078efcff */
[----:B------:R-:W-:-:S04]  /*ae840*/  LOP3.LUT R29, R29, 0xffffffdf, RZ, 0xc0, !PT ;  /* 0xffffffdf1d1d7812 */ /* 0x000fc800078ec0ff */
[----:B------:R-:W-:Y:S02]  /*ae850*/  @P4 LOP3.LUT R29, R29, 0x20, RZ, 0xfc, !PT ;  /* 0x000000201d1d4812 */ /* 0x000fe400078efcff */
[----:B------:R-:W-:Y:S01]  /*ae860*/  ISETP.LT.AND P2, PT, R25, UR34, !P2 ;  /* 0x0000002219007c0c */ /* 0x000fe2000d741270 */
[----:B------:R-:W-:Y:S01]  /*ae870*/  ULDC.64 UR34, c[0x0][0x228] ;  /* 0x00008a0000227ab9 */ /* 0x000fe20000000a00 */
        /* <DEDUP_REMOVED lines=29> */
[----:B------:R-:W-:Y:S01]  /*aea50*/  ULDC.64 UR28, c[0x0][0x228] ;  /* 0x00008a00001c7ab9 */ /* 0x000fe20000000a00 */
[----:B------:R-:W-:Y:S01]  /*aea60*/  ISETP.LT.AND P3, PT, R26, UR43, !P2 ;  /* 0x0000002b1a007c0c */ /* 0x000fe2000d761270 */
[----:B------:R-:W-:Y:S01]  /*aea70*/  ULDC UR44, c[0x0][0x228] ;  /* 0x00008a00002c7ab9 */ /* 0x000fe20000000800 */
[----:B0-----:R-:W2:Y:S07]  /*aea80*/  LDL.LU R29, [R1+0x308] ;  /* 0x00030800011d7983 */ /* 0x001eae0000300800 */
        /* <DEDUP_REMOVED lines=121> */
[----:B------:R-:W-:Y:S01]  /*af220*/  ISETP.LT.AND P5, PT, R21, UR34, !P2 ;  /* 0x0000002215007c0c */ /* 0x000fe2000d7a1270 */
[----:B------:R-:W-:Y:S01]  /*af230*/  ULDC UR34, c[0x0][0x228] ;  /* 0x00008a0000227ab9 */ /* 0x000fe20000000800 */
        /* <DEDUP_REMOVED lines=17> */
[----:B------:R-:W-:-:S02]  /*af350*/  ISETP.LT.AND P4, PT, R28, UR39, !P2 ;  /* 0x000000271c007c0c */ /* 0x000fc4000d781270 */
        /* <DEDUP_REMOVED lines=20> */
[----:B------:R-:W-:Y:S02]  /*af4a0*/  ISETP.LT.AND P4, PT, R28, UR26, !P2 ;  /* 0x0000001a1c007c0c */ /* 0x000fe4000d781270 */
[----:B------:R-:W-:Y:S01]  /*af4b0*/  ISETP.LT.AND P3, PT, R26, UR27, !P2 ;  /* 0x0000001b1a007c0c */ /* 0x000fe2000d761270 */
[----:B------:R-:W-:-:S08]  /*af4c0*/  ULDC.64 UR26, c[0x0][0x228] ;  /* 0x00008a00001a7ab9 */ /* 0x000fd00000000a00 */
        /* <DEDUP_REMOVED lines=107> */
[----:B------:R-:W-:Y:S01]  /*afb80*/  ULDC UR16, c[0x0][0x228] ;  /* 0x00008a0000107ab9 */ /* 0x000fe20000000800 */
[----:B------:R-:W-:Y:S01]  /*afb90*/  ISETP.LT.AND P2, PT, R25, UR8, !P2 ;  /* 0x0000000819007c0c */ /* 0x000fe2000d741270 */
[----:B------:R-:W-:-:S06]  /*afba0*/  ULDC.64 UR8, c[0x0][0x228] ;  /* 0x00008a0000087ab9 */ /* 0x000fcc0000000a00 */
        /* <DEDUP_REMOVED lines=13> */
[----:B------:R-:W-:Y:S01]  /*afc80*/  ULDC UR5, c[0x0][0x228] ;  /* 0x00008a0000057ab9 */ /* 0x000fe20000000800 */
[----:B------:R-:W-:Y:S01]  /*afc90*/  ISETP.LT.AND P3, PT, R26, UR7, !P2 ;  /* 0x000000071a007c0c */ /* 0x000fe2000d761270 */
[----:B------:R-:W-:Y:S01]  /*afca0*/  ULDC UR8, c[0x0][0x228] ;  /* 0x00008a0000087ab9 */ /* 0x000fe20000000800 */
[----:B------:R-:W-:Y:S01]  /*afcb0*/  ULDC UR15, c[0x0][0x228] ;  /* 0x00008a00000f7ab9 */ /* 0x000fe20000000800 */
[----:B0-----:R-:W2:Y:S06]  /*afcc0*/  LDL.LU R29, [R1+0x300] ;  /* 0x00030000011d7983 */ /* 0x001eac0000300800 */
        /* <DEDUP_REMOVED lines=275> */
[----:B------:R-:W-:Y:S01]  /*b0e00*/  ULDC.64 UR34, c[0x0][0x228] ;  /* 0x00008a0000227ab9 */ /* 0x000fe20000000a00 */
        /* <DEDUP_REMOVED lines=22> */
[----:B------:R-:W-:Y:S02]  /*b0f70*/  ISETP.LT.AND P2, PT, R25, UR27, !P2 ;  /* 0x0000001b19007c0c */ /* 0x000fe4000d741270 */
        /* <DEDUP_REMOVED lines=117> */
[----:B------:R-:W-:Y:S01]  /*b16d0*/  ULDC UR9, c[0x0][0x228] ;  /* 0x00008a0000097ab9 */ /* 0x000fe20000000800 */
        /* <DEDUP_REMOVED lines=13> */
[----:B------:R-:W-:Y:S02]  /*b17b0*/  ISETP.LT.AND P5, PT, R21, UR34, !P2 ;  /* 0x0000002215007c0c */ /* 0x000fe4000d7a1270 */
[----:B------:R-:W-:Y:S02]  /*b17c0*/  @P4 LOP3.LUT R9, R9, 0x2, RZ, 0xfc, !PT ;  /* 0x0000000209094812 */ /* 0x000fe400078efcff */
[----:B------:R-:W-:-:S02]  /*b17d0*/  ISETP.LT.AND P4, PT, R28, UR30, !P2 ;  /* 0x0000001e1c007c0c */ /* 0x000fc4000d781270 */
[----:B------:R-:W-:Y:S01]  /*b17e0*/  LOP3.LUT R29, R29, 0xbfffffff, RZ, 0xc0, !PT ;  /* 0xbfffffff1d1d7812 */ /* 0x000fe200078ec0ff */
[----:B------:R-:W-:Y:S01]  /*b17f0*/  VIADD R8, R22, 0xd2 ;  /* 0x000000d216087836 */ /* 0x000fe20000000000 */
[----:B------:R-:W-:Y:S01]  /*b1800*/  LOP3.LUT R9, R9, 0xfffffffe, RZ, 0xc0, !PT ;  /* 0xfffffffe09097812 */ /* 0x000fe200078ec0ff */
[----:B------:R-:W-:-:S03]  /*b1810*/  ULDC.64 UR30, c[0x0][0x228] ;  /* 0x00008a00001e7ab9 */ /* 0x000fc60000000a00 */
[----:B------:R-:W-:Y:S02]  /*b1820*/  @P3 LOP3.LUT R9, R9, 0x1, RZ, 0xfc, !PT ;  /* 0x0000000109093812 */ /* 0x000fe400078efcff */
[----:B------:R-:W-:Y:S02]  /*b1830*/  @P5 LOP3.LUT R29, R29, 0x40000000, RZ, 0xfc, !PT ;  /* 0x400000001d1d5812 */ /* 0x000fe400078efcff */
[----:B------:R-:W-:Y:S01]  /*b1840*/  ISETP.LT.AND P3, PT, R26, UR48, !P2 ;  /* 0x000000301a007c0c */ /* 0x000fe2000d761270 */
[----:B------:R0:W-:Y:S01]  /*b1850*/  STL [R1+0x2fc], R9 ;  /* 0x0002fc0901007387 */ /* 0x0001e20000100800 */
[----:B------:R-:W-:Y:S01]  /*b1860*/  LOP3.LUT R29, R29, 0xdfffffff, RZ, 0xc0, !PT ;  /* 0xdfffffff1d1d7812 */ /* 0x000fe200078ec0ff */
[----:B------:R-:W-:-:S03]  /*b1870*/  ULDC UR48, c[0x0][0x228] ;  /* 0x00008a0000307ab9 */ /* 0x000fc60000000800 */
[----:B------:R-:W-:Y:S01]  /*b1880*/  @P4 LOP3.LUT R29, R29, 0x20000000, RZ, 0xfc, !PT ;  /* 0x200000001d1d4812 */ /* 0x000fe200078efcff */
[----:B0-----:R-:W2:Y:S01]  /*b1890*/  LDL.LU R9, [R1+0x2f4] ;  /* 0x0002f40001097983 */ /* 0x001ea20000300800 */
        /* <DEDUP_REMOVED lines=12> */
[----:B------:R-:W-:-:S06]  /*b1960*/  ULDC UR53, c[0x0][0x228] ;  /* 0x00008a0000357ab9 */ /* 0x000fcc0000000800 */
[----:B------:R-:W-:Y:S01]  /*b1970*/  @P5 LOP3.LUT R29, R29, 0x4000000, RZ, 0xfc, !PT ;  /* 0x040000001d1d5812 */ /* 0x000fe200078efcff */
[----:B------:R-:W-:-:S03]  /*b1980*/  ULDC UR36, c[0x0][0x228] ;  /* 0x00008a0000247ab9 */ /* 0x000fc60000000800 */
        /* <DEDUP_REMOVED lines=107> */
[----:B------:R-:W-:-:S06]  /*b2040*/  ULDC UR45, c[0x0][0x228] ;  /* 0x00008a00002d7ab9 */ /* 0x000fcc0000000800 */
[----:B------:R-:W-:-:S04]  /*b2050*/  @P5 LOP3.LUT R29, R29, 0x4, RZ, 0xfc, !PT ;  /* 0x000000041d1d5812 */ /* 0x000fc800078efcff */
[----:B------:R-:W-:-:S04]  /*b2060*/  LOP3.LUT R29, R29, 0xfffffffd, RZ, 0xc0, !PT ;  /* 0xfffffffd1d1d7812 */ /* 0x000fc800078ec0ff */
[----:B------:R-:W-:Y:S02]  /*b2070*/  @P4 LOP3.LUT R29, R29, 0x2, RZ, 0xfc, !PT ;  /* 0x000000021d1d4812 */ /* 0x000fe400078efcff */
[----:B--2---:R-:W-:Y:S02]  /*b2080*/  LOP3.LUT R9, R9, 0x7fffffff, RZ, 0xc0, !PT ;  /* 0x7fffffff09097812 */ /* 0x004fe400078ec0ff */
[----:B------:R-:W-:Y:S02]  /*b2090*/  LOP3.LUT R29, R29, 0xfffffffe, RZ, 0xc0, !PT ;  /* 0xfffffffe1d1d7812 */ /* 0x000fe400078ec0ff */
[----:B------:R-:W-:Y:S02]  /*b20a0*/  @P2 LOP3.LUT R9, R9, 0x80000000, RZ, 0xfc, !PT ;  /* 0x8000000009092812 */ /* 0x000fe400078efcff */
[----:B------:R-:W-:Y:S02]  /*b20b0*/  ISETP.GE.AND P2, PT, R8, UR31, PT ;  /* 0x0000001f08007c0c */ /* 0x000fe4000bf46270 */
[----:B------:R-:W-:-:S02]  /*b20c0*/  @P3 LOP3.LUT R29, R29, 0x1, RZ, 0xfc, !PT ;  /* 0x000000011d1d3812 */ /* 0x000fc400078efcff */
        /* <DEDUP_REMOVED lines=10> */
[----:B------:R-:W-:Y:S01]  /*b2170*/  ULDC UR44, c[0x0][0x228] ;  /* 0x00008a00002c7ab9 */ /* 0x000fe20000000800 */
[----:B------:R-:W-:-:S02]  /*b2180*/  ULDC UR43, c[0x0][0x228] ;  /* 0x00008a00002b7ab9 */ /* 0x000fc40000000800 */
        /* <DEDUP_REMOVED lines=123> */
[----:B------:R-:W-:-:S02]  /*b2940*/  ISETP.LT.AND P3, PT, R26, UR13, !P2 ;  /* 0x0000000d1a007c0c */ /* 0x000fc4000d761270 */
[----:B------:R-:W-:Y:S01]  /*b2950*/  ISETP.LT.AND P2, PT, R25, UR12, !P2 ;  /* 0x0000000c19007c0c */ /* 0x000fe2000d741270 */
[----:B------:R-:W-:Y:S01]  /*b2960*/  ULDC.64 UR12, c[0x0][0x228] ;  /* 0x00008a00000c7ab9 */ /* 0x000fe20000000a00 */
        /* <DEDUP_REMOVED lines=268> */
[----:B------:R-:W-:-:S06]  /*b3a30*/  ULDC.64 UR38, c[0x0][0x228] ;  /* 0x00008a0000267ab9 */ /* 0x000fcc0000000a00 */
        /* <DEDUP_REMOVED lines=15> */
[----:B------:R-:W-:Y:S02]  /*b3b30*/  ISETP.LT.AND P4, PT, R28, UR20, !P2 ;  /* 0x000000141c007c0c */ /* 0x000fe4000d781270 */
[----:B------:R-:W-:Y:S01]  /*b3b40*/  ISETP.LT.AND P3, PT, R26, UR21, !P2 ;  /* 0x000000151a007c0c */ /* 0x000fe2000d761270 */
[----:B------:R-:W-:Y:S01]  /*b3b50*/  ULDC.64 UR20, c[0x0][0x228] ;  /* 0x00008a0000147ab9 */ /* 0x000fe20000000a00 */
[----:B------:R-:W-:-:S02]  /*b3b60*/  ISETP.LT.AND P2, PT, R25, UR27, !P2 ;  /* 0x0000001b19007c0c */ /* 0x000fc4000d741270 */
        /* <DEDUP_REMOVED lines=8> */
[----:B------:R-:W-:Y:S01]  /*b3bf0*/  ULDC UR33, c[0x0][0x228] ;  /* 0x00008a0000217ab9 */ /* 0x000fe20000000800 */
[----:B------:R-:W-:-:S02]  /*b3c00*/  @P4 LOP3.LUT R9, R9, 0x2, RZ, 0xfc, !PT ;  /* 0x0000000209094812 */ /* 0x000fc400078efcff */
[----:B------:R-:W-:Y:S02]  /*b3c10*/  ISETP.LT.AND P4, PT, R28, UR18, !P2 ;  /* 0x000000121c007c0c */ /* 0x000fe4000d781270 */
[----:B------:R-:W-:-:S04]  /*b3c20*/  LOP3.LUT R9, R9, 0xfffffffe, RZ, 0xc0, !PT ;  /* 0xfffffffe09097812 */ /* 0x000fc800078ec0ff */
[----:B------:R-:W-:-:S03]  /*b3c30*/  @P3 LOP3.LUT R9, R9, 0x1, RZ, 0xfc, !PT ;  /* 0x0000000109093812 */ /* 0x000fc600078efcff */
[----:B------:R-:W-:Y:S02]  /*b3c40*/  @P5 LOP3.LUT R29, R29, 0x40000000, RZ, 0xfc, !PT ;  /* 0x400000001d1d5812 */ /* 0x000fe400078efcff */
[----:B------:R0:W-:Y:S01]  /*b3c50*/  STL [R1+0xec], R9 ;  /* 0x0000ec0901007387 */ /* 0x0001e20000100800 */
[----:B------:R-:W-:Y:S01]  /*b3c60*/  ISETP.LT.AND P3, PT, R26, UR19, !P2 ;  /* 0x000000131a007c0c */ /* 0x000fe2000d761270 */
[----:B------:R-:W-:Y:S01]  /*b3c70*/  ULDC.64 UR18, c[0x0][0x228] ;  /* 0x00008a0000127ab9 */ /* 0x000fe20000000a00 */
[----:B------:R-:W-:Y:S01]  /*b3c80*/  LOP3.LUT R29, R29, 0xdfffffff, RZ, 0xc0, !PT ;  /* 0xdfffffff1d1d7812 */ /* 0x000fe200078ec0ff */
[----:B0-----:R-:W2:Y:S03]  /*b3c90*/  LDL.LU R9, [R1+0xb0] ;  /* 0x0000b00001097983 */ /* 0x001ea60000300800 */
        /* <DEDUP_REMOVED lines=23> */
[----:B------:R-:W-:-:S04]  /*b3e10*/  ISETP.GE.AND P2, PT, R8, UR31, PT ;  /* 0x0000001f08007c0c */ /* 0x000fc8000bf46270 */
[----:B------:R-:W-:Y:S02]  /*b3e20*/  ISETP.LT.AND P5, PT, R21, UR14, !P2 ;  /* 0x0000000e15007c0c */ /* 0x000fe4000d7a1270 */
[----:B------:R-:W-:Y:S01]  /*b3e30*/  LOP3.LUT R29, R29, 0xffbfffff, RZ, 0xc0, !PT ;  /* 0xffbfffff1d1d7812 */ /* 0x000fe200078ec0ff */
[----:B------:R-:W-:Y:S01]  /*b3e40*/  VIADD R8, R22, 0xb0 ;  /* 0x000000b016087836 */ /* 0x000fe20000000000 */
[----:B------:R-:W-:Y:S01]  /*b3e50*/  ISETP.LT.AND P4, PT, R28, UR10, !P2 ;  /* 0x0000000a1c007c0c */ /* 0x000fe2000d781270 */
[----:B------:R-:W-:Y:S01]  /*b3e60*/  ULDC UR14, c[0x0][0x228] ;  /* 0x00008a00000e7ab9 */ /* 0x000fe20000000800 */
        /* <DEDUP_REMOVED lines=109> */
[----:B------:R-:W-:Y:S01]  /*b4540*/  ULDC UR7, c[0x0][0x228] ;  /* 0x00008a0000077ab9 */ /* 0x000fe20000000800 */
[----:B0-----:R-:W2:Y:S08]  /*b4550*/  LDL.LU R29, [R1+0xc] ;  /* 0x00000c00011d7983 */ /* 0x001eb00000300800 */
[----:B------:R-:W-:-:S02]  /*b4560*/  @P5 LOP3.LUT R9, R9, 0x40000000, RZ, 0xfc, !PT ;  /* 0x4000000009095812 */ /* 0x000fc400078efcff */
[----:B------:R-:W-:Y:S01]  /*b4570*/  ISETP.LT.AND P3, PT, R26, UR47, !P2 ;  /* 0x0000002f1a007c0c */ /* 0x000fe2000d761270 */
[----:B------:R-:W-:Y:S01]  /*b4580*/  ULDC UR47, c[0x0][0x228] ;  /* 0x00008a00002f7ab9 */ /* 0x000fe20000000800 */
        /* <DEDUP_REMOVED lines=52> */
[----:B------:R-:W-:-:S07]  /*b48d0*/  ULDC.64 UR28, c[0x0][0x228] ;  /* 0x00008a00001c7ab9 */ /* 0x000fce0000000a00 */
        /* <DEDUP_REMOVED lines=15> */
[----:B------:R-:W-:Y:S01]  /*b49d0*/  ULDC.64 UR42, c[0x0][0x228] ;  /* 0x00008a00002a7ab9 */ /* 0x000fe20000000a00 */
        /* <DEDUP_REMOVED lines=48> */
[----:B------:R-:W-:Y:S01]  /*b4ce0*/  ISETP.LT.AND P5, PT, R21, UR36, !P2 ;  /* 0x0000002415007c0c */ /* 0x000fe2000d7a1270 */
[----:B------:R-:W-:Y:S01]  /*b4cf0*/  VIADD R8, R22, 0xa3 ;  /* 0x000000a316087836 */ /* 0x000fe20000000000 */
[----:B------:R-:W-:Y:S01]  /*b4d00*/  ISETP.LT.AND P4, PT, R28, UR46, !P2 ;  /* 0x0000002e1c007c0c */ /* 0x000fe2000d781270 */
[----:B------:R-:W-:Y:S01]  /*b4d10*/  ULDC UR36, c[0x0][0x228] ;  /* 0x00008a0000247ab9 */ /* 0x000fe20000000800 */
[----:B------:R-:W-:Y:S01]  /*b4d20*/  ISETP.LT.AND P3, PT, R26, UR18, !P2 ;  /* 0x000000121a007c0c */ /* 0x000fe2000d761270 */
[----:B------:R-:W-:Y:S01]  /*b4d30*/  ULDC UR46, c[0x0][0x228] ;  /* 0x00008a00002e7ab9 */ /* 0x000fe20000000800 */
[----:B------:R-:W-:Y:S01]  /*b4d40*/  ISETP.LT.AND P2, PT, R25, UR20, !P2 ;  /* 0x0000001419007c0c */ /* 0x000fe2000d741270 */
[----:B------:R-:W-:Y:S01]  /*b4d50*/  ULDC.64 UR20, c[0x0][0x228] ;  /* 0x00008a0000147ab9 */ /* 0x000fe20000000a00 */
[----:B--2---:R-:W-:Y:S01]  /*b4d60*/  LOP3.LUT R29, R29, 0x7fffffff, RZ, 0xc0, !PT ;  /* 0x7fffffff1d1d7812 */ /* 0x004fe200078ec0ff */
[----:B------:R-:W-:Y:S01]  /*b4d70*/  ULDC.64 UR18, c[0x0][0x228] ;  /* 0x00008a0000127ab9 */ /* 0x000fe20000000a00 */
[----:B------:R-:W-:-:S09]  /*b4d80*/  LOP3.LUT R9, R9, 0xfffffffb, RZ, 0xc0, !PT ;  /* 0xfffffffb09097812 */ /* 0x000fd200078ec0ff */
[----:B------:R-:W-:Y:S02]  /*b4d90*/  @P2 LOP3.LUT R29, R29, 0x80000000, RZ, 0xfc, !PT ;  /* 0x800000001d1d2812 */ /* 0x000fe400078efcff */
[----:B------:R-:W-:Y:S02]  /*b4da0*/  ISETP.GE.AND P2, PT, R8, UR47, PT ;  /* 0x0000002f08007c0c */ /* 0x000fe4000bf46270 */
[----:B------:R-:W-:Y:S02]  /*b4db0*/  @P5 LOP3.LUT R9, R9, 0x4, RZ, 0xfc, !PT ;  /* 0x0000000409095812 */ /* 0x000fe400078efcff */
[----:B------:R-:W-:Y:S02]  /*b4dc0*/  ISETP.LT.AND P5, PT, R21, UR38, !P2 ;  /* 0x0000002615007c0c */ /* 0x000fe4000d7a1270 */
[----:B------:R-:W-:Y:S01]  /*b4dd0*/  LOP3.LUT R29, R29, 0xbfffffff, RZ, 0xc0, !PT ;  /* 0xbfffffff1d1d7812 */ /* 0x000fe200078ec0ff */
[----:B------:R-:W-:Y:S01]  /*b4de0*/  VIADD R8, R22, 0xa2 ;  /* 0x000000a216087836 */ /* 0x000fe20000000000 */
[----:B------:R-:W-:Y:S01]  /*b4df0*/  LOP3.LUT R9, R9, 0xfffffffd, RZ, 0xc0, !PT ;  /* 0xfffffffd09097812 */ /* 0x000fe200078ec0ff */
[----:B------:R-:W-:-:S03]  /*b4e00*/  ULDC UR38, c[0x0][0x228] ;  /* 0x00008a0000267ab9 */ /* 0x000fc60000000800 */
[----:B------:R-:W-:Y:S02]  /*b4e10*/  @P4 LOP3.LUT R9, R9, 0x2, RZ, 0xfc, !PT ;  /* 0x0000000209094812 */ /* 0x000fe400078efcff */
[----:B------:R-:W-:Y:S01]  /*b4e20*/  ISETP.LT.AND P4, PT, R28, UR36, !P2 ;  /* 0x000000241c007c0c */ /* 0x000fe2000d781270 */
[----:B------:R-:W-:Y:S01]  /*b4e30*/  ULDC UR36, c[0x0][0x228] ;  /* 0x00008a0000247ab9 */ /* 0x000fe20000000800 */
[----:B------:R-:W-:Y:S02]  /*b4e40*/  LOP3.LUT R9, R9, 0xfffffffe, RZ, 0xc0, !PT ;  /* 0xfffffffe09097812 */ /* 0x000fe400078ec0ff */
[----:B------:R-:W-:Y:S02]  /*b4e50*/  @P5 LOP3.LUT R29, R29, 0x40000000, RZ, 0xfc, !PT ;  /* 0x400000001d1d5812 */ /* 0x000fe400078efcff */
[----:B------:R-:W-:Y:S02]  /*b4e60*/  @P3 LOP3.LUT R9, R9, 0x1, RZ, 0xfc, !PT ;  /* 0x0000000109093812 */ /* 0x000fe400078efcff */
[----:B------:R-:W-:Y:S01]  /*b4e70*/  ISETP.LT.AND P3, PT, R26, UR34, !P2 ;  /* 0x000000221a007c0c */ /* 0x000fe2000d761270 */
[----:B------:R-:W-:Y:S01]  /*b4e80*/  ULDC UR34, c[0x0][0x228] ;  /* 0x00008a0000227ab9 */ /* 0x000fe20000000800 */
[----:B------:R-:W-:-:S04]  /*b4e90*/  LOP3.LUT R29, R29, 0xdfffffff, RZ, 0xc0, !PT ;  /* 0xdfffffff1d1d7812 */ /* 0x000fc800078ec0ff */
[----:B------:R-:W-:Y:S02]  /*b4ea0*/  @P4 LOP3.LUT R29, R29, 0x20000000, RZ, 0xfc, !PT ;  /* 0x200000001d1d4812 */ /* 0x000fe400078efcff */
[----:B------:R-:W-:Y:S01]  /*b4eb0*/  ISETP.LT.AND P2, PT, R25, UR46, !P2 ;  /* 0x0000002e19007c0c */ /* 0x000fe2000d741270 */
[----:B------:R0:W-:Y:S01]  /*b4ec0*/  STL [R1+0xb0], R9 ;  /* 0x0000b00901007387 */ /* 0x0001e20000100800 */
[----:B------:R-:W-:Y:S01]  /*b4ed0*/  LOP3.LUT R29, R29, 0xefffffff, RZ, 0xc0, !PT ;  /* 0xefffffff1d1d7812 */ /* 0x000fe200078ec0ff */
[----:B------:R-:W-:-:S03]  /*b4ee0*/  ULDC.64 UR46, c[0x0][0x228] ;  /* 0x00008a00002e7ab9 */ /* 0x000fc60000000a00 */
        /* <DEDUP_REMOVED lines=9> */
[----:B------:R-:W-:-:S04]  /*b4f80*/  LOP3.LUT R29, R29, 0xfdffffff, RZ, 0xc0, !PT ;  /* 0xfdffffff1d1d7812 */ /* 0x000fc800078ec0ff */
[----:B------:R-:W-:Y:S02]  /*b4f90*/  @P5 LOP3.LUT R29, R29, 0x2000000, RZ, 0xfc, !PT ;  /* 0x020000001d1d5812 */ /* 0x000fe400078efcff */
[----:B------:R-:W-:Y:S02]  /*b4fa0*/  ISETP.LT.AND P3, PT, R25, UR34, !P2 ;  /* 0x0000002219007c0c */ /* 0x000fe4000d761270 */
[----:B------:R-:W-:Y:S01]  /*b4fb0*/  LOP3.LUT R29, R29, 0xfeffffff, RZ, 0xc0, !PT ;  /* 0xfeffffff1d1d7812 */ /* 0x000fe200078ec0ff */
[----:B0-----:R-:W-:-:S03]  /*b4fc0*/  VIADD R9, R22, 0xa1 ;  /* 0x000000a116097836 */ /* 0x001fc60000000000 */
[----:B------:R-:W-:Y:S02]  /*b4fd0*/  @P4 LOP3.LUT R29, R29, 0x1000000, RZ, 0xfc, !PT ;  /* 0x010000001d1d4812 */ /* 0x000fe400078efcff */
[----:B------:R-:W-:Y:S02]  /*b4fe0*/  ISETP.GE.AND P2, PT, R9, UR37, PT ;  /* 0x0000002509007c0c */ /* 0x000fe4000bf46270 */
[----:B------:R-:W-:-:S04]  /*b4ff0*/  LOP3.LUT R29, R29, 0xff7fffff, RZ, 0xc0, !PT ;  /* 0xff7fffff1d1d7812 */ /* 0x000fc800078ec0ff */
[----:B------:R-:W-:Y:S02]  /*b5000*/  @P3 LOP3.LUT R29, R29, 0x800000, RZ, 0xfc, !PT ;  /* 0x008000001d1d3812 */ /* 0x000fe400078efcff */
        /* <DEDUP_REMOVED lines=9> */
[----:B------:R-:W-:-:S03]  /*b50a0*/  VIADD R8, R22, 0xa0 ;  /* 0x000000a016087836 */ /* 0x000fc60000000000 */
        /* <DEDUP_REMOVED lines=66> */
[----:B------:R-:W-:-:S04]  /*b54d0*/  @P5 LOP3.LUT R29, R29, 0x2, RZ, 0xfc, !PT ;  /* 0x000000021d1d5812 */ /* 0x000fc800078efcff */
[----:B------:R-:W-:-:S04]  /*b54e0*/  LOP3.LUT R29, R29, 0xfffffffe, RZ, 0xc0, !PT ;  /* 0xfffffffe1d1d7812 */ /* 0x000fc800078ec0ff */
[----:B------:R-:W-:-:S05]  /*b54f0*/  @P4 LOP3.LUT R29, R29, 0x1, RZ, 0xfc, !PT ;  /* 0x000000011d1d4812 */ /* 0x000fca00078efcff */
[----:B------:R0:W-:Y:S04]  /*b5500*/  STL [R1+0xc], R29 ;  /* 0x00000c1d01007387 */ /* 0x0001e80000100800 */
[----:B0-----:R-:W2:Y:S01]  /*b5510*/  LDL.LU R29, [R1+0x5398] ;  /* 0x00539800011d7983 */ /* 0x001ea20000300800 */
[----:B------:R-:W-:Y:S01]  /*b5520*/  ISETP.LT.AND P3, PT, R25, UR14, !P2 ;  /* 0x0000000e19007c0c */ /* 0x000fe2000d761270 */
[----:B------:R-:W-:-:S05]  /*b5530*/  VIADD R9, R22, 0x9b ;  /* 0x0000009b16097836 */ /* 0x000fca0000000000 */
[----:B------:R-:W-:-:S04]  /*b5540*/  ISETP.GE.AND P2, PT, R9, UR27, PT ;  /* 0x0000001b09007c0c */ /* 0x000fc8000bf46270 */
[----:B------:R-:W-:Y:S02]  /*b5550*/  ISETP.LT.AND P5, PT, R28, UR13, !P2 ;  /* 0x0000000d1c007c0c */ /* 0x000fe4000d7a1270 */
[----:B------:R-:W-:Y:S01]  /*b5560*/  ISETP.LT.AND P4, PT, R26, UR12, !P2 ;  /* 0x0000000c1a007c0c */ /* 0x000fe2000d781270 */
[C---:B------:R-:W-:Y:S02]  /*b5570*/  VIADD R8, R22.reuse, 0x9a ;  /* 0x0000009a16087836 */ /* 0x040fe40000000000 */
[----:B------:R-:W-:Y:S01]  /*b5580*/  VIADD R9, R22, 0x99 ;  /* 0x0000009916097836 */ /* 0x000fe20000000000 */
[----:B--2---:R-:W-:-:S04]  /*b5590*/  LOP3.LUT R29, R29, 0x7fffffff, RZ, 0xc0, !PT ;  /* 0x7fffffff1d1d7812 */ /* 0x004fc800078ec0ff */
[----:B------:R-:W-:Y:S02]  /*b55a0*/  @P3 LOP3.LUT R29, R29, 0x80000000, RZ, 0xfc, !PT ;  /* 0x800000001d1d3812 */ /* 0x000fe400078efcff */
[----:B------:R-:W-:Y:S02]  /*b55b0*/  ISETP.LT.AND P3, PT, R21, UR32, !P2 ;  /* 0x0000002015007c0c */ /* 0x000fe4000d761270 */
[----:B------:R-:W-:-:S11]  /*b55c0*/  LOP3.LUT R29, R29, 0xbfffffff, RZ, 0xc0, !PT ;  /* 0xbfffffff1d1d7812 */ /* 0x000fd600078ec0ff */
[----:B------:R-:W-:-:S04]  /*b55d0*/  @P3 LOP3.LUT R29, R29, 0x40000000, RZ, 0xfc, !PT ;  /* 0x400000001d1d3812 */ /* 0x000fc800078efcff */
[----:B------:R-:W-:-:S04]  /*b55e0*/  LOP3.LUT R29, R29, 0xdfffffff, RZ, 0xc0, !PT ;  /* 0xdfffffff1d1d7812 */ /* 0x000fc800078ec0ff */
[----:B------:R-:W-:Y:S02]  /*b55f0*/  @P5 LOP3.LUT R29, R29, 0x20000000, RZ, 0xfc, !PT ;  /* 0x200000001d1d5812 */ /* 0x000fe400078efcff */
[----:B------:R-:W-:Y:S02]  /*b5600*/  ISETP.LT.AND P3, PT, R25, UR11, !P2 ;  /* 0x0000000b19007c0c */ /* 0x000fe4000d761270 */
[----:B------:R-:W-:-:S04]  /*b5610*/  LOP3.LUT R29, R29, 0xefffffff, RZ, 0xc0, !PT ;  /* 0xefffffff1d1d7812 */ /* 0x000fc800078ec0ff */
        /* <DEDUP_REMOVED lines=17> */
[----:B------:R-:W-:Y:S01]  /*b5730*/  ISETP.LT.AND P3, PT, R21, UR18, !P2 ;  /* 0x0000001215007c0c */ /* 0x000fe2000d761270 */
[----:B------:R-:W-:Y:S01]  /*b5740*/  VIADD R8, R22, 0x98 ;  /* 0x0000009816087836 */ /* 0x000fe20000000000 */
[----:B------:R-:W-:Y:S01]  /*b5750*/  LOP3.LUT R29, R29, 0xffbfffff, RZ, 0xc0, !PT ;  /* 0xffbfffff1d1d7812 */ /* 0x000fe200078ec0ff */
[----:B------:R-:W2:Y:S01]  /*b5760*/  LDL.LU R22, [R1+0x5394] ;  /* 0x0053940001167983 */ /* 0x000ea20000300800 */
[----:B------:R-:W-:Y:S02]  /*b5770*/  ISETP.LT.AND P5, PT, R28, UR7, !P2 ;  /* 0x000000071c007c0c */ /* 0x000fe4000d7a1270 */
[----:B------:R-:W-:Y:S01]  /*b5780*/  ISETP.LT.AND P4, PT, R26, UR6, !P2 ;  /* 0x000000061a007c0c */ /* 0x000fe2000d781270 */
[----:B------:R-:W3:Y:S04]  /*b5790*/  LDL.LU R21, [R1+0x5390] ;  /* 0x0053900001157983 */ /* 0x000ee80000300800 */
[----:B------:R-:W4:Y:S02]  /*b57a0*/  LDL.LU R28, [R1+0x538c] ;  /* 0x00538c00011c7983 */ /* 0x000f240000300800 */
[----:B------:R-:W-:-:S02]  /*b57b0*/  @P3 LOP3.LUT R29, R29, 0x400000, RZ, 0xfc, !PT ;  /* 0x004000001d1d3812 */ /* 0x000fc400078efcff */
[----:B------:R-:W4:Y:S01]  /*b57c0*/  LDL.LU R26, [R1+0x5388] ;  /* 0x00538800011a7983 */ /* 0x000f220000300800 */
[----:B------:R-:W-:-:S03]  /*b57d0*/  ISETP.LT.AND P3, PT, R25, UR5, !P2 ;  /* 0x0000000519007c0c */ /* 0x000fc6000d761270 */
[----:B------:R-:W4:Y:S01]  /*b57e0*/  LDL.LU R25, [R1+0x5384] ;  /* 0x0053840001197983 */ /* 0x000f220000300800 */
[----:B------:R-:W-:-:S04]  /*b57f0*/  LOP3.LUT R29, R29, 0xffdfffff, RZ, 0xc0, !PT ;  /* 0xffdfffff1d1d7812 */ /* 0x000fc800078ec0ff */
[----:B------:R-:W-:-:S04]  /*b5800*/  @P5 LOP3.LUT R29, R29, 0x200000, RZ, 0xfc, !PT ;  /* 0x002000001d1d5812 */ /* 0x000fc800078efcff */
[----:B------:R-:W-:-:S04]  /*b5810*/  LOP3.LUT R29, R29, 0xffefffff, RZ, 0xc0, !PT ;  /* 0xffefffff1d1d7812 */ /* 0x000fc800078ec0ff */
[----:B------:R-:W-:-:S04]  /*b5820*/  @P4 LOP3.LUT R29, R29, 0x100000, RZ, 0xfc, !PT ;  /* 0x001000001d1d4812 */ /* 0x000fc800078efcff */
[----:B------:R-:W-:Y:S02]  /*b5830*/  LOP3.LUT R29, R29, 0xfff7ffff, RZ, 0xc0, !PT ;  /* 0xfff7ffff1d1d7812 */ /* 0x000fe400078ec0ff */
[----:B------:R-:W-:Y:S02]  /*b5840*/  ISETP.GE.AND P2, PT, R8, UR33, PT ;  /* 0x0000002108007c0c */ /* 0x000fe4000bf46270 */
[----:B------:R-:W-:Y:S01]  /*b5850*/  @P3 LOP3.LUT R29, R29, 0x80000, RZ, 0xfc, !PT ;  /* 0x000800001d1d3812 */ /* 0x000fe200078efcff */
[----:B------:R0:W-:Y:S01]  /*b5860*/  STL [R1+0x5434], R14 ;  /* 0x0054340e01007387 */ /* 0x0001e20000100800 */
        /* <DEDUP_REMOVED lines=9> */
[----:B0-----:R-:W4:Y:S01]  /*b5900*/  LDL.LU R14, [R1+0xafc] ;  /* 0x000afc00010e7983 */ /* 0x001f220000300800 */
[----:B------:R-:W-:Y:S01]  /*b5910*/  ULDC UR40, c[0x0][0x228] ;  /* 0x00008a0000287ab9 */ /* 0x000fe20000000800 */
[----:B------:R-:W-:Y:S01]  /*b5920*/  ULDC UR43, c[0x0][0x228] ;  /* 0x00008a00002b7ab9 */ /* 0x000fe20000000800 */
[----:B------:R-:W-:Y:S01]  /*b5930*/  ULDC UR14, c[0x0][0x228] ;  /* 0x00008a00000e7ab9 */ /* 0x000fe20000000800 */
        /* <DEDUP_REMOVED lines=14> */
[----:B---3--:R0:W-:Y:S01]  /*b5a20*/  STL [R1+0x542c], R21 ;  /* 0x00542c1501007387 */ /* 0x0081e20000100800 */
        /* <DEDUP_REMOVED lines=9> */
[----:B0-----:R-:W3:Y:S01]  /*b5ac0*/  LDL.LU R21, [R1+0xacc] ;  /* 0x000acc0001157983 */ /* 0x001ee20000300800 */
        /* <DEDUP_REMOVED lines=21> */
[----:B0-----:R-:W3:Y:S04]  /*b5c20*/  LDL.LU R18, [R1+0xad0] ;  /* 0x000ad00001127983 */ /* 0x001ee80000300800 */
[----:B--2---:R0:W-:Y:S04]  /*b5c30*/  STL [R1+0x5420], R22 ;  /* 0x0054201601007387 */ /* 0x0041e80000100800 */
[----:B0-----:R-:W2:Y:S04]  /*b5c40*/  LDL.LU R22, [R1+0xac4] ;  /* 0x000ac40001167983 */ /* 0x001ea80000300800 */
[----:B------:R0:W-:Y:S04]  /*b5c50*/  STL [R1+0x541c], R17 ;  /* 0x00541c1101007387 */ /* 0x0001e80000100800 */
        /* <DEDUP_REMOVED lines=13> */
[----:B------:R-:W-:Y:S04]  /*b5d30*/  STL [R1+0x53b8], R20 ;  /* 0x0053b81401007387 */ /* 0x000fe80000100800 */
[----:B------:R0:W-:Y:S01]  /*b5d40*/  STL [R1+0x53b4], R19 ;  /* 0x0053b41301007387 */ /* 0x0001e20000100800 */
[----:B----4-:R-:W-:Y:S01]  /*b5d50*/  VIADD R28, R28, UR5 ;  /* 0x000000051c1c7c36 */ /* 0x010fe20008000000 */
[----:B------:R-:W-:-:S02]  /*b5d60*/  ULDC UR5, c[0x0][0x248] ;  /* 0x0000920000057ab9 */ /* 0x000fc40000000800 */
[----:B0-----:R-:W4:Y:S04]  /*b5d70*/  LDL.LU R19, [R1+0xad4] ;  /* 0x000ad40001137983 */ /* 0x001f280000300800 */
[----:B------:R-:W-:Y:S04]  /*b5d80*/  STL [R1+0x53b0], R29 ;  /* 0x0053b01d01007387 */ /* 0x000fe80000100800 */
[----:B------:R-:W-:Y:S04]  /*b5d90*/  STL [R1+0x53ac], R9 ;  /* 0x0053ac0901007387 */ /* 0x000fe80000100800 */
[----:B------:R-:W-:Y:S04]  /*b5da0*/  STL [R1+0x53a8], R25 ;  /* 0x0053a81901007387 */ /* 0x000fe80000100800 */
[----:B------:R-:W-:Y:S04]  /*b5db0*/  STL [R1+0x53a4], R26 ;  /* 0x0053a41a01007387 */ /* 0x000fe80000100800 */
[----:B------:R0:W-:Y:S02]  /*b5dc0*/  STL [R1+0x53a0], R8 ;  /* 0x0053a00801007387 */ /* 0x0001e40000100800 */
[----:B0-----:R-:W-:-:S02]  /*b5dd0*/  F2FP.SATFINITE.E4M3.F32.PACK_AB_MERGE_C R8, R14, R13, RZ ;  /* 0x0000000d0e08723e */ /* 0x001fc400048070ff */
[----:B------:R-:W4:Y:S04]  /*b5de0*/  LDL.LU R13, [R1+0xab0] ;  /* 0x000ab000010d7983 */ /* 0x000f280000300800 */
[----:B------:R-:W4:Y:S04]  /*b5df0*/  LDL.LU R14, [R1+0xab4] ;  /* 0x000ab400010e7983 */ /* 0x000f280000300800 */
[----:B------:R0:W-:Y:S02]  /*b5e00*/  STL [R1+0xaf0], R8 ;  /* 0x000af00801007387 */ /* 0x0001e40000100800 */
[----:B0-----:R-:W-:Y:S01]  /*b5e10*/  IADD3 R8, P3, R28, R0, RZ ;  /* 0x000000001c087210 */ /* 0x001fe20007f7e0ff */
[----:B---3--:R-:W-:Y:S01]  /*b5e20*/  IMAD.MOV.U32 R29, RZ, RZ, R18 ;  /* 0x000000ffff1d7224 */ /* 0x008fe200078e0012 */
[----:B------:R-:W-:-:S05]  /*b5e30*/  SHF.R.S32.HI R18, RZ, 0x1f, R28 ;  /* 0x0000001fff127819 */ /* 0x000fca000001141c */
[----:B------:R-:W-:-:S05]  /*b5e40*/  IMAD.X R9, R18, 0x1, R2, P3 ;  /* 0x0000000112097824 */ /* 0x000fca00018e0602 */
[----:B------:R2:W-:Y:S04]  /*b5e50*/  STL.64 [R1+0x3e98], R8 ;  /* 0x003e980801007387 */ /* 0x0005e80000100a00 */
[----:B------:R-:W3:Y:S01]  /*b5e60*/  LDL.LU R25, [R1+0xab8] ;  /* 0x000ab80001197983 */ /* 0x000ee20000300800 */
[----:B--2---:R-:W-:Y:S02]  /*b5e70*/  F2FP.SATFINITE.E4M3.F32.PACK_AB_MERGE_C R8, R11, R16, RZ ;  /* 0x000000100b08723e */ /* 0x004fe400048070ff */
[----:B------:R-:W-:-:S05]  /*b5e80*/  F2FP.SATFINITE.E4M3.F32.PACK_AB_MERGE_C R9, R15, R12, RZ ;  /* 0x0000000c0f09723e */ /* 0x000fca00048070ff */
[----:B------:R-:W-:Y:S04]  /*b5e90*/  STL [R1+0xae0], R9 ;  /* 0x000ae00901007387 */ /* 0x000fe80000100800 */
[----:B------:R-:W3:Y:S04]  /*b5ea0*/  LDL.LU R20, [R1+0xabc] ;  /* 0x000abc0001147983 */ /* 0x000ee80000300800 */
[----:B------:R0:W-:Y:S04]  /*b5eb0*/  STL [R1+0x5248], R8 ;  /* 0x0052480801007387 */ /* 0x0001e80000100800 */
[----:B------:R-:W2:Y:S04]  /*b5ec0*/  LDL.LU R12, [R1+0x4c0] ;  /* 0x0004c000010c7983 */ /* 0x000ea80000300800 */
[----:B------:R-:W2:Y:S01]  /*b5ed0*/  LDL.LU R15, [R1+0x4c4] ;  /* 0x0004c400010f7983 */ /* 0x000ea20000300800 */
[----:B0-----:R-:W-:-:S03]  /*b5ee0*/  IADD3 R8, P3, R28, R3, RZ ;  /* 0x000000031c087210 */ /* 0x001fc60007f7e0ff */
[----:B------:R-:W2:Y:S02]  /*b5ef0*/  LDL.LU R16, [R1+0x4c8] ;  /* 0x0004c80001107983 */ /* 0x000ea40000300800 */
[----:B------:R-:W-:Y:S02]  /*b5f00*/  IMAD.X R9, R18, 0x1, R4, P3 ;  /* 0x0000000112097824 */ /* 0x000fe400018e0604 */
[----:B------:R-:W2:Y:S04]  /*b5f10*/  LDL.LU R11, [R1+0x4cc] ;  /* 0x0004cc00010b7983 */ /* 0x000ea80000300800 */
[----:B------:R0:W-:Y:S04]  /*b5f20*/  STL.64 [R1+0x3e90], R8 ;  /* 0x003e900801007387 */ /* 0x0001e80000100a00 */
[----:B0-----:R-:W3:Y:S01]  /*b5f30*/  LDL.LU R9, [R1+0xaa0] ;  /* 0x000aa00001097983 */ /* 0x001ee20000300800 */
[----:B----4-:R-:W-:-:S02]  /*b5f40*/  F2FP.SATFINITE.E4M3.F32.PACK_AB_MERGE_C R19, R19, R29, RZ ;  /* 0x0000001d1313723e */ /* 0x010fc400048070ff */
[----:B------:R-:W-:-:S03]  /*b5f50*/  F2FP.SATFINITE.E4M3.F32.PACK_AB_MERGE_C R8, R17, R23, RZ ;  /* 0x000000171108723e */ /* 0x000fc600048070ff */
[----:B------:R0:W-:Y:S04]  /*b5f60*/  STL [R1+0xad0], R19 ;  /* 0x000ad01301007387 */ /* 0x0001e80000100800 */
[----:B---3--:R-:W-:Y:S04]  /*b5f70*/  STL [R1+0x5640], R9 ;  /* 0x0056400901007387 */ /* 0x008fe80000100800 */
[----:B------:R1:W-:Y:S04]  /*b5f80*/  STL [R1+0xad4], R8 ;  /* 0x000ad40801007387 */ /* 0x0003e80000100800 */
[----:B0-----:R-:W3:Y:S04]  /*b5f90*/  LDL.LU R19, [R1+0xaa4] ;  /* 0x000aa40001137983 */ /* 0x001ee80000300800 */
[----:B------:R-:W4:Y:S01]  /*b5fa0*/  LDL.LU R29, [R1+0xaa8] ;  /* 0x000aa800011d7983 */ /* 0x000f220000300800 */
[----:B-1----:R-:W-:-:S03]  /*b5fb0*/  IADD3 R8, P3, R28, R5, RZ ;  /* 0x000000051c087210 */ /* 0x002fc60007f7e0ff */
[----:B------:R-:W4:Y:S02]  /*b5fc0*/  LDL.LU R17, [R1+0xaac] ;  /* 0x000aac0001117983 */ /* 0x000f240000300800 */
[----:B------:R-:W-:-:S05]  /*b5fd0*/  IMAD.X R9, R18, 0x1, R7, P3 ;  /* 0x0000000112097824 */ /* 0x000fca00018e0607 */
[----:B------:R0:W-:Y:S04]  /*b5fe0*/  STL.64 [R1+0x3e88], R8 ;  /* 0x003e880801007387 */ /* 0x0001e80000100a00 */
[----:B------:R-:W3:Y:S01]  /*b5ff0*/  LDL.LU R23, [R1+0xa90] ;  /* 0x000a900001177983 */ /* 0x000ee20000300800 */
[----:B0-----:R-:W-:-:S03]  /*b6000*/  F2FP.SATFINITE.E4M3.F32.PACK_AB_MERGE_C R8, R22, R24, RZ ;  /* 0x000000181608723e */ /* 0x001fc600048070ff */
[----:B------:R-:W3:Y:S04]  /*b6010*/  LDL.LU R24, [R1+0xa94] ;  /* 0x000a940001187983 */ /* 0x000ee80000300800 */
[----:B------:R0:W-:Y:S02]  /*b6020*/  STL [R1+0xac4], R8 ;  /* 0x000ac40801007387 */ /* 0x0001e40000100800 */
[----:B0-----:R-:W-:-:S05]  /*b6030*/  IADD3 R8, P3, R28, R6, RZ ;  /* 0x000000061c087210 */ /* 0x001fca0007f7e0ff */
[----:B------:R-:W-:-:S05]  /*b6040*/  IMAD.X R9, R18, 0x1, R27, P3 ;  /* 0x0000000112097824 */ /* 0x000fca00018e061b */
[----:B------:R0:W-:Y:S04]  /*b6050*/  STL.64 [R1+0x3e80], R8 ;  /* 0x003e800801007387 */ /* 0x0001e80000100a00 */
[----:B------:R-:W3:Y:S01]  /*b6060*/  LDL.LU R22, [R1+0xa98] ;  /* 0x000a980001167983 */ /* 0x000ee20000300800 */
[----:B------:R-:W-:Y:S01]  /*b6070*/  VIADD R28, R28, UR5 ;  /* 0x000000051c1c7c36 */ /* 0x000fe20008000000 */
[----:B------:R-:W-:Y:S01]  /*b6080*/  F2FP.SATFINITE.E4M3.F32.PACK_AB_MERGE_C R25, R20, R25, RZ ;  /* 0x000000191419723e */ /* 0x000fe200048070ff */
[----:B------:R-:W-:Y:S01]  /*b6090*/  ULDC UR5, c[0x0][0x248] ;  /* 0x0000920000057ab9 */ /* 0x000fe20000000800 */
[----:B------:R-:W3:Y:S01]  /*b60a0*/  LDL.LU R18, [R1+0xa9c] ;  /* 0x000a9c0001127983 */ /* 0x000ee20000300800 */
[----:B0-----:R-:W-:-:S05]  /*b60b0*/  F2FP.SATFINITE.E4M3.F32.PACK_AB_MERGE_C R8, R21, R10, RZ ;  /* 0x0000000a1508723e */ /* 0x001fca00048070ff */
[----:B------:R0:W-:Y:S04]  /*b60c0*/  STL [R1+0xac8], R8 ;  /* 0x000ac80801007387 */ /* 0x0001e80000100800 */
[----:B------:R-:W3:Y:S04]  /*b60d0*/  LDL.LU R10, [R1+0xa80] ;  /* 0x000a8000010a7983 */ /* 0x000ee80000300800 */
[----:B------:R-:W3:Y:S01]  /*b60e0*/  LDL.LU R21, [R1+0xa84] ;  /* 0x000a840001157983 */ /* 0x000ee20000300800 */
[----:B0-----:R-:W-:-:S03]  /*b60f0*/  F2FP.SATFINITE.E4M3.F32.PACK_AB_MERGE_C R8, R14, R13, RZ ;  /* 0x0000000d0e08723e */ /* 0x001fc600048070ff */
[----:B------:R-:W3:Y:S01]  /*b6100*/  LDL.LU R13, [R1+0xa88] ;  /* 0x000a8800010d7983 */ /* 0x000ee20000300800 */
[----:B------:R-:W-:-:S03]  /*b6110*/  SHF.R.S32.HI R20, RZ, 0x1f, R28 ;  /* 0x0000001fff147819 */ /* 0x000fc6000001141c */
[----:B------:R-:W3:Y:S04]  /*b6120*/  LDL.LU R14, [R1+0xa8c] ;  /* 0x000a8c00010e7983 */ /* 0x000ee80000300800 */
[----:B------:R0:W-:Y:S02]  /*b6130*/  STL [R1+0xac0], R8 ;  /* 0x000ac00801007387 */ /* 0x0001e40000100800 */
[----:B0-----:R-:W-:Y:S02]  /*b6140*/  IADD3 R8, P3, R28, R0, RZ ;  /* 0x000000001c087210 */ /* 0x001fe40007f7e0ff */
[----:B------:R-:W-:Y:S03]  /*b6150*/  STL [R1+0x5254], R25 ;  /* 0x0052541901007387 */ /* 0x000fe60000100800 */
[----:B------:R-:W-:Y:S01]  /*b6160*/  IMAD.X R9, R20, 0x1, R2, P3 ;  /* 0x0000000114097824 */ /* 0x000fe200018e0602 */
[----:B--2---:R-:W-:-:S04]  /*b6170*/  F2FP.SATFINITE.E4M3.F32.PACK_AB_MERGE_C R12, R15, R12, RZ ;  /* 0x0000000c0f0c723e */ /* 0x004fc800048070ff */
[----:B------:R0:W-:Y:S01]  /*b6180*/  STL.64 [R1+0x3e78], R8 ;  /* 0x003e780801007387 */ /* 0x0001e20000100a00 */
[----:B------:R-:W-:-:S03]  /*b6190*/  F2FP.SATFINITE.E4M3.F32.PACK_AB_MERGE_C R11, R11, R16, RZ ;  /* 0x000000100b0b723e */ /* 0x000fc600048070ff */
[----:B------:R-:W-:Y:S01]  /*b61a0*/  STL [R1+0xab4], R12 ;  /* 0x000ab40c01007387 */ /* 0x000fe20000100800 */
[----:B0-----:R-:W-:-:S03]  /*b61b0*/  IADD3 R8, P3, R28, R3, RZ ;  /* 0x000000031c087210 */ /* 0x001fc60007f7e0ff */
[----:B------:R-:W-:Y:S02]  /*b61c0*/  STL [R1+0xab0], R11 ;  /* 0x000ab00b01007387 */ /* 0x000fe40000100800 */
[----:B------:R-:W-:-:S05]  /*b61d0*/  IMAD.X R9, R20, 0x1, R4, P3 ;  /* 0x0000000114097824 */ /* 0x000fca00018e0604 */
[----:B------:R0:W-:Y:S04]  /*b61e0*/  STL.64 [R1+0x3e70], R8 ;  /* 0x003e700801007387 */ /* 0x0001e80000100a00 */
[----:B0-----:R-:W2:Y:S01]  /*b61f0*/  LDL.LU R9, [R1+0x5640] ;  /* 0x0056400001097983 */ /* 0x001ea20000300800 */
[----:B------:R-:W-:-:S03]  /*b6200*/  IADD3 R8, P3, R28, R5, RZ ;  /* 0x000000051c087210 */ /* 0x000fc60007f7e0ff */
[----:B------:R-:W2:Y:S04]  /*b6210*/  LDL.LU R12, [R1+0xa70] ;  /* 0x000a7000010c7983 */ /* 0x000ea80000300800 */
[----:B------:R-:W2:Y:S04]  /*b6220*/  LDL.LU R15, [R1+0xa74] ;  /* 0x000a7400010f7983 */ /* 0x000ea80000300800 */
[----:B------:R-:W2:Y:S04]  /*b6230*/  LDL.LU R16, [R1+0xa78] ;  /* 0x000a780001107983 */ /* 0x000ea80000300800 */
[----:B------:R-:W2:Y:S01]  /*b6240*/  LDL.LU R11, [R1+0xa7c] ;  /* 0x000a7c00010b7983 */ /* 0x000ea20000300800 */
[----:B----4-:R-:W-:-:S02]  /*b6250*/  F2FP.SATFINITE.E4M3.F32.PACK_AB_MERGE_C R17, R17, R29, RZ ;  /* 0x0000001d1111723e */ /* 0x010fc400048070ff */
[----:B---3--:R-:W-:Y:S02]  /*b6260*/  F2FP.SATFINITE.E4M3.F32.PACK_AB_MERGE_C R26, R24, R23, RZ ;  /* 0x00000017181a723e */ /* 0x008fe400048070ff */
[----:B------:R-:W-:Y:S02]  /*b6270*/  F2FP.SATFINITE.E4M3.F32.PACK_AB_MERGE_C R25, R18, R22, RZ ;  /* 0x000000161219723e */ /* 0x000fe400048070ff */
[----:B--2---:R-:W-:Y:S01]  /*b6280*/  F2FP.SATFINITE.E4M3.F32.PACK_AB_MERGE_C R19, R19, R9, RZ ;  /* 0x000000091313723e */ /* 0x004fe200048070ff */
[----:B------:R-:W-:-:S04]  /*b6290*/  IMAD.X R9, R20, 0x1, R7, P3 ;  /* 0x0000000114097824 */ /* 0x000fc800018e0607 */
[----:B------:R-:W-:Y:S04]  /*b62a0*/  STL [R1+0x5438], R19 ;  /* 0x0054381301007387 */ /* 0x000fe80000100800 */
[----:B------:R-:W-:Y:S04]  /*b62b0*/  STL [R1+0x543c], R17 ;  /* 0x00543c1101007387 */ /* 0x000fe80000100800 */
[----:B------:R-:W-:Y:S04]  /*b62c0*/  STL [R1+0x53d0], R26 ;  /* 0x0053d01a01007387 */ /* 0x000fe80000100800 */
[----:B------:R0:W-:Y:S04]  /*b62d0*/  STL.64 [R1+0x3e68], R8 ;  /* 0x003e680801007387 */ /* 0x0001e80000100a00 */
[----:B------:R1:W-:Y:S01]  /*b62e0*/  STL.64 [R1+0x5638], R6 ;  /* 0x0056380601007387 */ /* 0x0003e20000100a00 */
[----:B0-----:R-:W-:-:S03]  /*b62f0*/  IADD3 R8, P3, R28, R6, RZ ;  /* 0x000000061c087210 */ /* 0x001fc60007f7e0ff */
[----:B------:R0:W-:Y:S02]  /*b6300*/  STL [R1+0x53d4], R25 ;  /* 0x0053d41901007387 */ /* 0x0001e40000100800 */
[----:B------:R-:W-:Y:S01]  /*b6310*/  IMAD.X R9, R20, 0x1, R27, P3 ;  /* 0x0000000114097824 */ /* 0x000fe200018e061b */
[----:B-1----:R-:W-:-:S04]  /*b6320*/  F2FP.SATFINITE.E4M3.F32.PACK_AB_MERGE_C R6, R21, R10, RZ ;  /* 0x0000000a1506723e */ /* 0x002fc800048070ff */
[----:B------:R-:W-:Y:S04]  /*b6330*/  STL.64 [R1+0x3e60], R8 ;  /* 0x003e600801007387 */ /* 0x000fe80000100a00 */
[----:B------:R-:W2:Y:S04]  /*b6340*/  LDL.LU R22, [R1+0xa68] ;  /* 0x000a680001167983 */ /* 0x000ea80000300800 */
[----:B------:R-:W2:Y:S04]  /*b6350*/  LDL.LU R18, [R1+0xa6c] ;  /* 0x000a6c0001127983 */ /* 0x000ea80000300800 */
[----:B------:R1:W-:Y:S04]  /*b6360*/  STL [R1+0x3e4], R6 ;  /* 0x0003e40601007387 */ /* 0x0003e80000100800 */
[----:B------:R-:W3:Y:S04]  /*b6370*/  LDL.LU R21, [R1+0xa54] ;  /* 0x000a540001157983 */ /* 0x000ee80000300800 */
[----:B0-----:R-:W4:Y:S01]  /*b6380*/  LDL.LU R25, [R1+0xa58] ;  /* 0x000a580001197983 */ /* 0x001f220000300800 */
[----:B-1----:R-:W-:-:S05]  /*b6390*/  F2FP.SATFINITE.E4M3.F32.PACK_AB_MERGE_C R6, R14, R13, RZ ;  /* 0x0000000d0e06723e */ /* 0x002fca00048070ff */
[----:B------:R0:W-:Y:S04]  /*b63a0*/  STL [R1+0x3e0], R6 ;  /* 0x0003e00601007387 */ /* 0x0001e80000100800 */
[----:B------:R-:W2:Y:S01]  /*b63b0*/  LDL.LU R26, [R1+0xa5c] ;  /* 0x000a5c00011a7983 */ /* 0x000ea20000300800 */
[----:B------:R-:W-:Y:S01]  /*b63c0*/  VIADD R28, R28, UR5 ;  /* 0x000000051c1c7c36 */ /* 0x000fe20008000000 */
[----:B------:R-:W-:-:S04]  /*b63d0*/  ULDC UR5, c[0x0][0x248] ;  /* 0x0000920000057ab9 */ /* 0x000fc80000000800 */
[----:B------:R-:W-:Y:S02]  /*b63e0*/  SHF.R.S32.HI R10, RZ, 0x1f, R28 ;  /* 0x0000001fff0a7819 */ /* 0x000fe4000001141c */
[----:B0-----:R-:W-:-:S05]  /*b63f0*/  IADD3 R6, P3, R28, R0, RZ ;  /* 0x000000001c067210 */ /* 0x001fca0007f7e0ff */
[----:B------:R-:W-:Y:S01]  /*b6400*/  IMAD.X R7, R10, 0x1, R2, P3 ;  /* 0x000000010a077824 */ /* 0x000fe200018e0602 */
[----:B--2---:R0:W-:Y:S04]  /*b6410*/  STL.64 [R1+0x5630], R26 ;  /* 0x0056301a01007387 */ /* 0x0041e80000100a00 */
[----:B0-----:R-:W2:Y:S04]  /*b6420*/  LDL.LU R26, [R1+0xa60] ;  /* 0x000a6000011a7983 */ /* 0x001ea80000300800 */
[----:B------:R-:W2:Y:S04]  /*b6430*/  LDL.LU R27, [R1+0xa64] ;  /* 0x000a6400011b7983 */ /* 0x000ea80000300800 */
[----:B------:R-:W4:Y:S04]  /*b6440*/  LDL.LU R13, [R1+0xa40] ;  /* 0x000a4000010d7983 */ /* 0x000f280000300800 */
[----:B------:R-:W4:Y:S04]  /*b6450*/  LDL.LU R14, [R1+0xa44] ;  /* 0x000a4400010e7983 */ /* 0x000f280000300800 */
[----:B------:R0:W-:Y:S04]  /*b6460*/  STL.64 [R1+0x3e58], R6 ;  /* 0x003e580601007387 */ /* 0x0001e80000100a00 */
[----:B------:R-:W4:Y:S01]  /*b6470*/  LDL.LU R17, [R1+0xa48] ;  /* 0x000a480001117983 */ /* 0x000f220000300800 */
[----:B0-----:R-:W-:-:S02]  /*b6480*/  F2FP.SATFINITE.E4M3.F32.PACK_AB_MERGE_C R7, R15, R12, RZ ;  /* 0x0000000c0f07723e */ /* 0x001fc400048070ff */
[----:B------:R-:W-:-:S03]  /*b6490*/  F2FP.SATFINITE.E4M3.F32.PACK_AB_MERGE_C R6, R11, R16, RZ ;  /* 0x000000100b06723e */ /* 0x000fc600048070ff */
[----:B------:R-:W-:Y:S04]  /*b64a0*/  STL [R1+0xabc], R7 ;  /* 0x000abc0701007387 */ /* 0x000fe80000100800 */
[----:B------:R-:W4:Y:S04]  /*b64b0*/  LDL.LU R11, [R1+0xa4c] ;  /* 0x000a4c00010b7983 */ /* 0x000f280000300800 */
[----:B------:R0:W-:Y:S04]  /*b64c0*/  STL [R1+0xacc], R6 ;  /* 0x000acc0601007387 */ /* 0x0001e80000100800 */
[----:B------:R-:W4:Y:S04]  /*b64d0*/  LDL.LU R19, [R1+0xa30] ;  /* 0x000a300001137983 */ /* 0x000f280000300800 */
[----:B------:R-:W3:Y:S04]  /*b64e0*/  LDL.LU R8, [R1+0xa34] ;  /* 0x000a340001087983 */ /* 0x000ee80000300800 */
[----:B------:R-:W3:Y:S01]  /*b64f0*/  LDL.LU R9, [R1+0xa38] ;  /* 0x000a380001097983 */ /* 0x000ee20000300800 */
[----:B0-----:R-:W-:-:S05]  /*b6500*/  IADD3 R6, P3, R28, R3, RZ ;  /* 0x000000031c067210 */ /* 0x001fca0007f7e0ff */
[----:B------:R-:W-:Y:S01]  /*b6510*/  IMAD.X R7, R10, 0x1, R4, P3 ;  /* 0x000000010a077824 */ /* 0x000fe200018e0604 */
[----:B---3--:R0:W-:Y:S04]  /*b6520*/  STL.64 [R1+0x5628], R8 ;  /* 0x0056280801007387 */ /* 0x0081e80000100a00 */
[----:B0-----:R-:W3:Y:S04]  /*b6530*/  LDL.LU R9, [R1+0xa50] ;  /* 0x000a500001097983 */ /* 0x001ee80000300800 */
[----:B------:R-:W4:Y:S04]  /*b6540*/  LDL.LU R29, [R1+0xa3c] ;  /* 0x000a3c00011d7983 */ /* 0x000f280000300800 */
[----:B------:R-:W4:Y:S04]  /*b6550*/  LDL.LU R20, [R1+0xa20] ;  /* 0x000a200001147983 */ /* 0x000f280000300800 */
[----:B------:R-:W4:Y:S04]  /*b6560*/  LDL.LU R23, [R1+0xa24] ;  /* 0x000a240001177983 */ /* 0x000f280000300800 */
[----:B------:R-:W4:Y:S04]  /*b6570*/  LDL.LU R24, [R1+0xa28] ;  /* 0x000a280001187983 */ /* 0x000f280000300800 */
[----:B------:R-:W4:Y:S04]  /*b6580*/  LDL.LU R12, [R1+0xa2c] ;  /* 0x000a2c00010c7983 */ /* 0x000f280000300800 */
[----:B------:R0:W-:Y:S04]  /*b6590*/  STL.64 [R1+0x3e50], R6 ;  /* 0x003e500601007387 */ /* 0x0001e80000100a00 */
[----:B0-----:R-:W3:Y:S01]  /*b65a0*/  LDL.LU.64 R6, [R1+0x5638] ;  /* 0x0056380001067983 */ /* 0x001ee20000300a00 */
[----:B--2---:R-:W-:-:S02]  /*b65b0*/  F2FP.SATFINITE.E4M3.F32.PACK_AB_MERGE_C R26, R27, R26, RZ ;  /* 0x0000001a1b1a723e */ /* 0x004fc400048070ff */
[----:B------:R-:W-:Y:S01]  /*b65c0*/  F2FP.SATFINITE.E4M3.F32.PACK_AB_MERGE_C R8, R18, R22, RZ ;  /* 0x000000161208723e */ /* 0x000fe200048070ff */
[----:B------:R-:W2:Y:S04]  /*b65d0*/  LDL.LU R15, [R1+0xa10] ;  /* 0x000a1000010f7983 */ /* 0x000ea80000300800 */
[----:B------:R-:W2:Y:S04]  /*b65e0*/  LDL.LU R16, [R1+0xa14] ;  /* 0x000a140001107983 */ /* 0x000ea80000300800 */
[----:B------:R-:W2:Y:S04]  /*b65f0*/  LDL.LU R22, [R1+0xa18] ;  /* 0x000a180001167983 */ /* 0x000ea80000300800 */
[----:B------:R0:W-:Y:S04]  /*b6600*/  STL [R1+0xa78], R26 ;  /* 0x000a781a01007387 */ /* 0x0001e80000100800 */
[----:B------:R-:W2:Y:S01]  /*b6610*/  LDL.LU R18, [R1+0xa1c] ;  /* 0x000a1c0001127983 */ /* 0x000ea20000300800 */
[----:B0-----:R-:W-:-:S03]  /*b6620*/  IADD3 R26, P3, R28, R5, RZ ;  /* 0x000000051c1a7210 */ /* 0x001fc60007f7e0ff */
[----:B------:R-:W-:Y:S02]  /*b6630*/  STL [R1+0xa7c], R8 ;  /* 0x000a7c0801007387 */ /* 0x000fe40000100800 */
[----:B---3--:R-:W-:-:S05]  /*b6640*/  IMAD.X R27, R10, 0x1, R7, P3 ;  /* 0x000000010a1b7824 */ /* 0x008fca00018e0607 */
[----:B------:R0:W-:Y:S04]  /*b6650*/  STL.64 [R1+0x3e48], R26 ;  /* 0x003e481a01007387 */ /* 0x0001e80000100a00 */
[----:B0-----:R-:W3:Y:S01]  /*b6660*/  LDL.LU.64 R26, [R1+0x5630] ;  /* 0x00563000011a7983 */ /* 0x001ee20000300a00 */
[----:B------:R-:W-:Y:S02]  /*b6670*/  IADD3 R8, P3, R28, R6, RZ ;  /* 0x000000061c087210 */ /* 0x000fe40007f7e0ff */
[----:B------:R-:W-:-:S05]  /*b6680*/  F2FP.SATFINITE.E4M3.F32.PACK_AB_MERGE_C R21, R21, R9, RZ ;  /* 0x000000091515723e */ /* 0x000fca00048070ff */
[----:B------:R0:W-:Y:S01]  /*b6690*/  STL [R1+0xa64], R21 ;  /* 0x000a641501007387 */ /* 0x0001e20000100800 */
[----:B------:R-:W-:Y:S01]  /*b66a0*/  VIADD R28, R28, UR5 ;  /* 0x000000051c1c7c36 */ /* 0x000fe20008000000 */
[----:B----4-:R-:W-:Y:S01]  /*b66b0*/  F2FP.SATFINITE.E4M3.F32.PACK_AB_MERGE_C R17, R11, R17, RZ ;  /* 0x000000110b11723e */ /* 0x010fe200048070ff */
[----:B------:R-:W-:-:S03]  /*b66c0*/  ULDC UR5, c[0x0][0x248] ;  /* 0x0000920000057ab9 */ /* 0x000fc60000000800 */
[----:B------:R-:W-:Y:S01]  /*b66d0*/  SHF.R.S32.HI R11, RZ, 0x1f, R28 ;  /* 0x0000001fff0b7819 */ /* 0x000fe2000001141c */
[----:B---3--:R-:W-:Y:S02]  /*b66e0*/  IMAD.X R9, R10, 0x1, R27, P3 ;  /* 0x000000010a097824 */ /* 0x008fe400018e061b */
[----:B------:R-:W3:Y:S04]  /*b66f0*/  LDL.LU R10, [R1+0xa00] ;  /* 0x000a0000010a7983 */ /* 0x000ee80000300800 */
[----:B0-----:R-:W3:Y:S04]  /*b6700*/  LDL.LU R21, [R1+0xa04] ;  /* 0x000a040001157983 */ /* 0x001ee80000300800 */
[----:B------:R0:W-:Y:S02]  /*b6710*/  STL.64 [R1+0x3e40], R8 ;  /* 0x003e400801007387 */ /* 0x0001e40000100a00 */
[----:B0-----:R-:W-:-:S02]  /*b6720*/  F2FP.SATFINITE.E4M3.F32.PACK_AB_MERGE_C R9, R26, R25, RZ ;  /* 0x000000191a09723e */ /* 0x001fc400048070ff */
[----:B------:R-:W-:Y:S02]  /*b6730*/  F2FP.SATFINITE.E4M3.F32.PACK_AB_MERGE_C R8, R14, R13, RZ ;  /* 0x0000000d0e08723e */ /* 0x000fe400048070ff */
[----:B------:R-:W4:Y:S04]  /*b6740*/  LDL.LU R13, [R1+0xa08] ;  /* 0x000a0800010d7983 */ /* 0x000f280000300800 */
[----:B------:R-:W-:Y:S04]  /*b6750*/  STL [R1+0xa6c], R9 ;  /* 0x000a6c0901007387 */ /* 0x000fe80000100800 */
[----:B------:R-:W4:Y:S04]  /*b6760*/  LDL.LU R14, [R1+0xa0c] ;  /* 0x000a0c00010e7983 */ /* 0x000f280000300800 */
[----:B------:R0:W-:Y:S02]  /*b6770*/  STL [R1+0xa40], R8 ;  /* 0x000a400801007387 */ /* 0x0001e40000100800 */
[----:B0-----:R-:W-:-:S02]  /*b6780*/  IADD3 R8, P3, R28, R0, RZ ;  /* 0x000000001c087210 */ /* 0x001fc40007f7e0ff */
[----:B------:R-:W-:Y:S03]  /*b6790*/  STL [R1+0xa44], R17 ;  /* 0x000a441101007387 */ /* 0x000fe60000100800 */
[----:B------:R-:W-:-:S05]  /*b67a0*/  IMAD.X R9, R11, 0x1, R2, P3 ;  /* 0x000000010b097824 */ /* 0x000fca00018e0602 */
[----:B------:R0:W-:Y:S04]  /*b67b0*/  STL.64 [R1+0x3e38], R8 ;  /* 0x003e380801007387 */ /* 0x0001e80000100a00 */
[----:B0-----:R-:W2:Y:S02]  /*b67c0*/  LDL.LU.64 R8, [R1+0x5628] ;  /* 0x0056280001087983 */ /* 0x001ea40000300a00 */
[----:B--2---:R-:W-:Y:S02]  /*b67d0*/  F2FP.SATFINITE.E4M3.F32.PACK_AB_MERGE_C R19, R8, R19, RZ ;  /* 0x000000130813723e */ /* 0x004fe400048070ff */
[----:B------:R-:W-:Y:S02]  /*b67e0*/  IADD3 R8, P3, R28, R3, RZ ;  /* 0x000000031c087210 */ /* 0x000fe40007f7e0ff */
[----:B------:R-:W-:Y:S01]  /*b67f0*/  F2FP.SATFINITE.E4M3.F32.PACK_AB_MERGE_C R17, R29, R9, RZ ;  /* 0x000000091d11723e */ /* 0x000fe200048070ff */
[----:B------:R-:W-:Y:S02]  /*b6800*/  STL [R1+0xa30], R19 ;  /* 0x000a301301007387 */ /* 0x000fe40000100800 */
[----:B------:R-:W-:-:S02]  /*b6810*/  IMAD.X R9, R11, 0x1, R4, P3 ;  /* 0x000000010b097824 */ /* 0x000fc400018e0604 */
[----:B------:R0:W-:Y:S04]  /*b6820*/  STL [R1+0x5620], R3 ;  /* 0x0056200301007387 */ /* 0x0001e80000100800 */
[----:B------:R1:W-:Y:S04]  /*b6830*/  STL [R1+0xa34], R17 ;  /* 0x000a341101007387 */ /* 0x0003e80000100800 */
[----:B------:R2:W-:Y:S01]  /*b6840*/  STL.64 [R1+0x3e30], R8 ;  /* 0x003e300801007387 */ /* 0x0005e20000100a00 */
[----:B0-----:R-:W-:Y:S02]  /*b6850*/  F2FP.SATFINITE.E4M3.F32.PACK_AB_MERGE_C R3, R12, R24, RZ ;  /* 0x000000180c03723e */ /* 0x001fe400048070ff */
[----:B-1----:R-:W-:-:S02]  /*b6860*/  F2FP.SATFINITE.E4M3.F32.PACK_AB_MERGE_C R17, R23, R20, RZ ;  /* 0x000000141711723e */ /* 0x002fc400048070ff */
[----:B--2---:R-:W-:-:S03]  /*b6870*/  IADD3 R8, P3, R28, R5, RZ ;  /* 0x000000051c087210 */ /* 0x004fc60007f7e0ff */
[----:B------:R-:W-:Y:S02]  /*b6880*/  STL [R1+0xa20], R17 ;  /* 0x000a201101007387 */ /* 0x000fe40000100800 */
[----:B------:R-:W-:Y:S02]  /*b6890*/  IMAD.X R9, R11, 0x1, R7, P3 ;  /* 0x000000010b097824 */ /* 0x000fe400018e0607 */
[----:B------:R0:W-:Y:S04]  /*b68a0*/  STL [R1+0xa24], R3 ;  /* 0x000a240301007387 */ /* 0x0001e80000100800 */
[----:B------:R1:W-:Y:S01]  /*b68b0*/  STL.64 [R1+0x3e28], R8 ;  /* 0x003e280801007387 */ /* 0x0003e20000100a00 */
[----:B0-----:R-:W-:-:S03]  /*b68c0*/  F2FP.SATFINITE.E4M3.F32.PACK_AB_MERGE_C R3, R16, R15, RZ ;  /* 0x0000000f1003723e */ /* 0x001fc600048070ff */
[----:B------:R0:W-:Y:S01]  /*b68d0*/  STL.64 [R1+0x5618], R6 ;  /* 0x0056180601007387 */ /* 0x0001e20000100a00 */
[----:B-1----:R-:W-:-:S03]  /*b68e0*/  IADD3 R8, P3, R28, R6, RZ ;  /* 0x000000061c087210 */ /* 0x002fc60007f7e0ff */
[----:B------:R1:W-:Y:S02]  /*b68f0*/  STL [R1+0xa10], R3 ;  /* 0x000a100301007387 */ /* 0x0003e40000100800 */
[----:B------:R-:W-:Y:S01]  /*b6900*/  IMAD.X R9, R11, 0x1, R27, P3 ;  /* 0x000000010b097824 */ /* 0x000fe200018e061b */
[----:B0-----:R-:W-:Y:S01]  /*b6910*/  F2FP.SATFINITE.E4M3.F32.PACK_AB_MERGE_C R7, R18, R22, RZ ;  /* 0x000000161207723e */ /* 0x001fe200048070ff */
[----:B-1----:R-:W2:Y:S04]  /*b6920*/  LDL.LU R3, [R1+0x9f0] ;  /* 0x0009f00001037983 */ /* 0x002ea80000300800 */
[----:B------:R-:W2:Y:S04]  /*b6930*/  LDL.LU R6, [R1+0x9f8] ;  /* 0x0009f80001067983 */ /* 0x000ea80000300800 */
[----:B------:R3:W-:Y:S04]  /*b6940*/  STL.64 [R1+0x3e20], R8 ;  /* 0x003e200801007387 */ /* 0x0007e80000100a00 */
[----:B------:R0:W-:Y:S01]  /*b6950*/  STL [R1+0xa14], R7 ;  /* 0x000a140701007387 */ /* 0x0001e20000100800 */
[----:B------:R-:W-:Y:S01]  /*b6960*/  VIADD R28, R28, UR5 ;  /* 0x000000051c1c7c36 */ /* 0x000fe20008000000 */
[----:B------:R-:W-:Y:S01]  /*b6970*/  ULDC UR5, c[0x0][0x248] ;  /* 0x0000920000057ab9 */ /* 0x000fe20000000800 */
[----:B---3--:R-:W-:Y:S01]  /*b6980*/  F2FP.SATFINITE.E4M3.F32.PACK_AB_MERGE_C R8, R21, R10, RZ ;  /* 0x0000000a1508723e */ /* 0x008fe200048070ff */
[----:B0-----:R-:W3:Y:S04]  /*b6990*/  LDL.LU R7, [R1+0x9fc] ;  /* 0x0009fc0001077983 */ /* 0x001ee80000300800 */
[----:B------:R-:W3:Y:S04]  /*b69a0*/  LDL.LU R15, [R1+0x9e4] ;  /* 0x0009e400010f7983 */ /* 0x000ee80000300800 */
[----:B------:R-:W3:Y:S04]  /*b69b0*/  LDL.LU R16, [R1+0x9e8] ;  /* 0x0009e80001107983 */ /* 0x000ee80000300800 */
[----:B------:R-:W3:Y:S04]  /*b69c0*/  LDL.LU R22, [R1+0x9ec] ;  /* 0x0009ec0001167983 */ /* 0x000ee80000300800 */
[----:B------:R-:W3:Y:S04]  /*b69d0*/  LDL.LU R10, [R1+0x9d0] ;  /* 0x0009d000010a7983 */ /* 0x000ee80000300800 */
[----:B------:R-:W3:Y:S04]  /*b69e0*/  LDL.LU R21, [R1+0x9d4] ;  /* 0x0009d40001157983 */ /* 0x000ee80000300800 */
[----:B------:R4:W-:Y:S01]  /*b69f0*/  STL [R1+0xa00], R8 ;  /* 0x000a000801007387 */ /* 0x0009e20000100800 */
[----:B------:R-:W-:-:S03]  /*b6a00*/  SHF.R.S32.HI R18, RZ, 0x1f, R28 ;  /* 0x0000001fff127819 */ /* 0x000fc6000001141c */
[----:B------:R-:W3:Y:S04]  /*b6a10*/  LDL.LU R25, [R1+0x9d8] ;  /* 0x0009d80001197983 */ /* 0x000ee80000300800 */
[----:B------:R-:W3:Y:S01]  /*b6a20*/  LDL.LU R26, [R1+0x9dc] ;  /* 0x0009dc00011a7983 */ /* 0x000ee20000300800 */
[----:B----4-:R-:W-:-:S05]  /*b6a30*/  F2FP.SATFINITE.E4M3.F32.PACK_AB_MERGE_C R8, R14, R13, RZ ;  /* 0x0000000d0e08723e */ /* 0x010fca00048070ff */
[----:B------:R0:W-:Y:S04]  /*b6a40*/  STL [R1+0xa04], R8 ;  /* 0x000a040801007387 */ /* 0x0001e80000100800 */
[----:B------:R-:W4:Y:S04]  /*b6a50*/  LDL.LU R17, [R1+0x9c0] ;  /* 0x0009c00001117983 */ /* 0x000f280000300800 */
[----:B------:R-:W4:Y:S01]  /*b6a60*/  LDL.LU R19, [R1+0x9c4] ;  /* 0x0009c40001137983 */ /* 0x000f220000300800 */
[----:B0-----:R-:W-:-:S05]  /*b6a70*/  IADD3 R8, P3, R28, R0, RZ ;  /* 0x000000001c087210 */ /* 0x001fca0007f7e0ff */
[----:B------:R-:W-:-:S05]  /*b6a80*/  IMAD.X R9, R18, 0x1, R2, P3 ;  /* 0x0000000112097824 */ /* 0x000fca00018e0602 */
[----:B------:R0:W-:Y:S04]  /*b6a90*/  STL.64 [R1+0x3e18], R8 ;  /* 0x003e180801007387 */ /* 0x0001e80000100a00 */
[----:B0-----:R-:W2:Y:S04]  /*b6aa0*/  LDL.LU R8, [R1+0x9c8] ;  /* 0x0009c80001087983 */ /* 0x001ea80000300800 */
[----:B------:R-:W4:Y:S04]  /*b6ab0*/  LDL.LU R11, [R1+0x9cc] ;  /* 0x0009cc00010b7983 */ /* 0x000f280000300800 */
[----:B------:R-:W3:Y:S04]  /*b6ac0*/  LDL.LU R9, [R1+0x9b0] ;  /* 0x0009b00001097983 */ /* 0x000ee80000300800 */
[----:B---3--:R0:W-:Y:S04]  /*b6ad0*/  STL [R1+0x5610], R9 ;  /* 0x0056100901007387 */ /* 0x0081e80000100800 */
[----:B0-----:R-:W3:Y:S04]  /*b6ae0*/  LDL.LU R9, [R1+0x9e0] ;  /* 0x0009e00001097983 */ /* 0x001ee80000300800 */
[----:B--2---:R0:W-:Y:S04]  /*b6af0*/  STL [R1+0x5614], R8 ;  /* 0x0056140801007387 */ /* 0x0041e80000100800 */
[----:B0-----:R-:W2:Y:S04]  /*b6b00*/  LDL.LU R8, [R1+0x9f4] ;  /* 0x0009f40001087983 */ /* 0x001ea80000300800 */
[----:B------:R-:W4:Y:S04]  /*b6b10*/  LDL.LU R29, [R1+0x9b4] ;  /* 0x0009b400011d7983 */ /* 0x000f280000300800 */
[----:B------:R-:W4:Y:S04]  /*b6b20*/  LDL.LU R20, [R1+0x9b8] ;  /* 0x0009b80001147983 */ /* 0x000f280000300800 */
[----:B------:R-:W4:Y:S04]  /*b6b30*/  LDL.LU R23, [R1+0x9bc] ;  /* 0x0009bc0001177983 */ /* 0x000f280000300800 */
[----:B------:R-:W4:Y:S04]  /*b6b40*/  LDL.LU R24, [R1+0x9a0] ;  /* 0x0009a00001187983 */ /* 0x000f280000300800 */
[----:B------:R-:W4:Y:S04]  /*b6b50*/  LDL.LU R12, [R1+0x9a4] ;  /* 0x0009a400010c7983 */ /* 0x000f280000300800 */
[----:B------:R-:W4:Y:S04]  /*b6b60*/  LDL.LU R13, [R1+0x9a8] ;  /* 0x0009a800010d7983 */ /* 0x000f280000300800 */
[----:B------:R-:W4:Y:S01]  /*b6b70*/  LDL.LU R14, [R1+0x9ac] ;  /* 0x0009ac00010e7983 */ /* 0x000f220000300800 */
[----:B--2---:R-:W-:-:S03]  /*b6b80*/  F2FP.SATFINITE.E4M3.F32.PACK_AB_MERGE_C R8, R8, R3, RZ ;  /* 0x000000030808723e */ /* 0x004fc600048070ff */
[----:B------:R-:W2:Y:S04]  /*b6b90*/  LDL.LU R3, [R1+0x5620] ;  /* 0x0056200001037983 */ /* 0x000ea80000300800 */
[----:B------:R0:W-:Y:S02]  /*b6ba0*/  STL [R1+0x9f4], R8 ;  /* 0x0009f40801007387 */ /* 0x0001e40000100800 */
[----:B0-----:R-:W-:-:S05]  /*b6bb0*/  F2FP.SATFINITE.E4M3.F32.PACK_AB_MERGE_C R8, R7, R6, RZ ;  /* 0x000000060708723e */ /* 0x001fca00048070ff */
[----:B------:R-:W-:Y:S01]  /*b6bc0*/  STL [R1+0x9f0], R8 ;  /* 0x0009f00801007387 */ /* 0x000fe20000100800 */
[----:B--2---:R-:W-:-:S05]  /*b6bd0*/  IADD3 R6, P3, R28, R3, RZ ;  /* 0x000000031c067210 */ /* 0x004fca0007f7e0ff */
[----:B------:R-:W-:-:S05]  /*b6be0*/  IMAD.X R7, R18, 0x1, R4, P3 ;  /* 0x0000000112077824 */ /* 0x000fca00018e0604 */
[----:B------:R0:W-:Y:S04]  /*b6bf0*/  STL.64 [R1+0x3e10], R6 ;  /* 0x003e100601007387 */ /* 0x0001e80000100a00 */
[----:B0-----:R-:W2:Y:S01]  /*b6c00*/  LDL.LU.64 R6, [R1+0x5618] ;  /* 0x0056180001067983 */ /* 0x001ea20000300a00 */
[----:B---3--:R-:W-:Y:S02]  /*b6c10*/  F2FP.SATFINITE.E4M3.F32.PACK_AB_MERGE_C R9, R15, R9, RZ ;  /* 0x000000090f09723e */ /* 0x008fe400048070ff */
[----:B------:R-:W-:Y:S01]  /*b6c20*/  F2FP.SATFINITE.E4M3.F32.PACK_AB_MERGE_C R8, R22, R16, RZ ;  /* 0x000000101608723e */ /* 0x000fe200048070ff */
[----:B------:R-:W3:Y:S04]  /*b6c30*/  LDL.LU R15, [R1+0x990] ;  /* 0x00099000010f7983 */ /* 0x000ee80000300800 */
[----:B------:R-:W-:Y:S04]  /*b6c40*/  STL [R1+0x9e4], R9 ;  /* 0x0009e40901007387 */ /* 0x000fe80000100800 */
[----:B------:R-:W3:Y:S04]  /*b6c50*/  LDL.LU R16, [R1+0x994] ;  /* 0x0009940001107983 */ /* 0x000ee80000300800 */
[----:B------:R0:W-:Y:S02]  /*b6c60*/  STL [R1+0x9e0], R8 ;  /* 0x0009e00801007387 */ /* 0x0001e40000100800 */
[----:B0-----:R-:W-:-:S05]  /*b6c70*/  IADD3 R8, P3, R28, R5, RZ ;  /* 0x000000051c087210 */ /* 0x001fca0007f7e0ff */
[----:B--2---:R-:W-:-:S05]  /*b6c80*/  IMAD.X R9, R18, 0x1, R7, P3 ;  /* 0x0000000112097824 */ /* 0x004fca00018e0607 */
[----:B------:R0:W-:Y:S04]  /*b6c90*/  STL.64 [R1+0x3e08], R8 ;  /* 0x003e080801007387 */ /* 0x0001e80000100a00 */
[----:B------:R-:W2:Y:S04]  /*b6ca0*/  LDL.LU R22, [R1+0x998] ;  /* 0x0009980001167983 */ /* 0x000ea80000300800 */
[----:B------:R-:W2:Y:S01]  /*b6cb0*/  LDL.LU R18, [R1+0x99c] ;  /* 0x00099c0001127983 */ /* 0x000ea20000300800 */
[----:B0-----:R-:W-:Y:S02]  /*b6cc0*/  F2FP.SATFINITE.E4M3.F32.PACK_AB_MERGE_C R8, R21, R10, RZ ;  /* 0x0000000a1508723e */ /* 0x001fe400048070ff */
[----:B------:R-:W-:-:S03]  /*b6cd0*/  SHF.R.S32.HI R9, RZ, 0x1f, R28 ;  /* 0x0000001fff097819 */ /* 0x000fc6000001141c */
[----:B------:R0:W-:Y:S04]  /*b6ce0*/  STL [R1+0x9d0], R8 ;  /* 0x0009d00801007387 */ /* 0x0001e80000100800 */
[----:B------:R-:W2:Y:S04]  /*b6cf0*/  LDL.LU R10, [R1+0x980] ;  /* 0x00098000010a7983 */ /* 0x000ea80000300800 */
[----:B------:R-:W2:Y:S01]  /*b6d00*/  LDL.LU R21, [R1+0x984] ;  /* 0x0009840001157983 */ /* 0x000ea20000300800 */
[----:B0-----:R-:W-:-:S05]  /*b6d10*/  IADD3 R8, P3, R28, R6, RZ ;  /* 0x000000061c087210 */ /* 0x001fca0007f7e0ff */
[----:B------:R-:W-:-:S05]  /*b6d20*/  IMAD.X R9, R9, 0x1, R27, P3 ;  /* 0x0000000109097824 */ /* 0x000fca00018e061b */
[----:B------:R0:W-:Y:S04]  /*b6d30*/  STL.64 [R1+0x3e00], R8 ;  /* 0x003e000801007387 */ /* 0x0001e80000100a00 */
[----:B0-----:R-:W3:Y:S01]  /*b6d40*/  LDL.LU R8, [R1+0x5614] ;  /* 0x0056140001087983 */ /* 0x001ee20000300800 */
[----:B------:R-:W-:Y:S01]  /*b6d50*/  VIADD R28, R28, UR5 ;  /* 0x000000051c1c7c36 */ /* 0x000fe20008000000 */
[----:B------:R-:W-:Y:S01]  /*b6d60*/  F2FP.SATFINITE.E4M3.F32.PACK_AB_MERGE_C R25, R26, R25, RZ ;  /* 0x000000191a19723e */ /* 0x000fe200048070ff */
[----:B------:R-:W-:Y:S01]  /*b6d70*/  ULDC UR5, c[0x0][0x248] ;  /* 0x0000920000057ab9 */ /* 0x000fe20000000800 */
[----:B----4-:R-:W-:-:S03]  /*b6d80*/  F2FP.SATFINITE.E4M3.F32.PACK_AB_MERGE_C R9, R19, R17, RZ ;  /* 0x000000111309723e */ /* 0x010fc600048070ff */
[----:B------:R-:W-:Y:S04]  /*b6d90*/  STL [R1+0x9d4], R25 ;  /* 0x0009d41901007387 */ /* 0x000fe80000100800 */
[----:B------:R0:W-:Y:S01]  /*b6da0*/  STL [R1+0x9c0], R9 ;  /* 0x0009c00901007387 */ /* 0x0001e20000100800 */
[----:B---3--:R-:W-:Y:S02]  /*b6db0*/  F2FP.SATFINITE.E4M3.F32.PACK_AB_MERGE_C R17, R11, R8, RZ ;  /* 0x000000080b11723e */ /* 0x008fe400048070ff */
[----:B------:R-:W-:Y:S02]  /*b6dc0*/  SHF.R.S32.HI R11, RZ, 0x1f, R28 ;  /* 0x0000001fff0b7819 */ /* 0x000fe4000001141c */
[----:B------:R-:W-:Y:S01]  /*b6dd0*/  IADD3 R8, P3, R28, R0, RZ ;  /* 0x000000001c087210 */ /* 0x000fe20007f7e0ff */
[----:B------:R-:W-:Y:S04]  /*b6de0*/  STL [R1+0x9c4], R17 ;  /* 0x0009c41101007387 */ /* 0x000fe80000100800 */
[----:B0-----:R-:W-:-:S05]  /*b6df0*/  IMAD.X R9, R11, 0x1, R2, P3 ;  /* 0x000000010b097824 */ /* 0x001fca00018e0602 */
[----:B------:R0:W-:Y:S04]  /*b6e00*/  STL.64 [R1+0x3df8], R8 ;  /* 0x003df80801007387 */ /* 0x0001e80000100a00 */
[----:B0-----:R-:W3:Y:S01]  /*b6e10*/  LDL.LU R9, [R1+0x5610] ;  /* 0x0056100001097983 */ /* 0x001ee20000300800 */
[----:B------:R-:W-:Y:S02]  /*b6e20*/  IADD3 R8, P3, R28, R3, RZ ;  /* 0x000000031c087210 */ /* 0x000fe40007f7e0ff */
[----:B------:R-:W-:Y:S02]  /*b6e30*/  F2FP.SATFINITE.E4M3.F32.PACK_AB_MERGE_C R17, R23, R20, RZ ;  /* 0x000000141711723e */ /* 0x000fe400048070ff */
[----:B------:R-:W-:Y:S02]  /*b6e40*/  F2FP.SATFINITE.E4M3.F32.PACK_AB_MERGE_C R15, R16, R15, RZ ;  /* 0x0000000f100f723e */ /* 0x000fe400048070ff */
[----:B---3--:R-:W-:Y:S01]  /*b6e50*/  F2FP.SATFINITE.E4M3.F32.PACK_AB_MERGE_C R19, R29, R9, RZ ;  /* 0x000000091d13723e */ /* 0x008fe200048070ff */
[----:B------:R-:W-:-:S04]  /*b6e60*/  IMAD.X R9, R11, 0x1, R4, P3 ;  /* 0x000000010b097824 */ /* 0x000fc800018e0604 */
[----:B------:R-:W-:Y:S04]  /*b6e70*/  STL [R1+0x9b0], R19 ;  /* 0x0009b01301007387 */ /* 0x000fe80000100800 */
[----:B------:R0:W-:Y:S04]  /*b6e80*/  STL [R1+0x9b4], R17 ;  /* 0x0009b41101007387 */ /* 0x0001e80000100800 */
[----:B------:R1:W-:Y:S04]  /*b6e90*/  STL.64 [R1+0x3df0], R8 ;  /* 0x003df00801007387 */ /* 0x0003e80000100a00 */
[----:B0-----:R-:W3:Y:S01]  /*b6ea0*/  LDL.LU R17, [R1+0x98c] ;  /* 0x00098c0001117983 */ /* 0x001ee20000300800 */
[----:B-1----:R-:W-:-:S02]  /*b6eb0*/  F2FP.SATFINITE.E4M3.F32.PACK_AB_MERGE_C R8, R12, R24, RZ ;  /* 0x000000180c08723e */ /* 0x002fc400048070ff */
[----:B------:R-:W-:-:S03]  /*b6ec0*/  F2FP.SATFINITE.E4M3.F32.PACK_AB_MERGE_C R12, R14, R13, RZ ;  /* 0x0000000d0e0c723e */ /* 0x000fc600048070ff */
[----:B------:R0:W-:Y:S04]  /*b6ed0*/  STL [R1+0x9a0], R8 ;  /* 0x0009a00801007387 */ /* 0x0001e80000100800 */
[----:B------:R1:W-:Y:S04]  /*b6ee0*/  STL [R1+0x9a4], R12 ;  /* 0x0009a40c01007387 */ /* 0x0003e80000100800 */
[----:B------:R-:W4:Y:S01]  /*b6ef0*/  LDL.LU R24, [R1+0x970] ;  /* 0x0009700001187983 */ /* 0x000f220000300800 */
[----:B0-----:R-:W-:-:S03]  /*b6f00*/  IADD3 R8, P3, R28, R5, RZ ;  /* 0x000000051c087210 */ /* 0x001fc60007f7e0ff */
[----:B-1----:R-:W4:Y:S02]  /*b6f10*/  LDL.LU R12, [R1+0x974] ;  /* 0x00097400010c7983 */ /* 0x002f240000300800 */
[----:B------:R-:W-:Y:S02]  /*b6f20*/  IMAD.X R9, R11, 0x1, R7, P3 ;  /* 0x000000010b097824 */ /* 0x000fe400018e0607 */
[----:B------:R-:W4:Y:S04]  /*b6f30*/  LDL.LU R13, [R1+0x978] ;  /* 0x00097800010d7983 */ /* 0x000f280000300800 */
[----:B------:R0:W-:Y:S04]  /*b6f40*/  STL.64 [R1+0x3de8], R8 ;  /* 0x003de80801007387 */ /* 0x0001e80000100a00 */
[----:B------:R-:W4:Y:S01]  /*b6f50*/  LDL.LU R14, [R1+0x97c] ;  /* 0x00097c00010e7983 */ /* 0x000f220000300800 */
[----:B0-----:R-:W-:-:S03]  /*b6f60*/  IADD3 R8, P3, R28, R6, RZ ;  /* 0x000000061c087210 */ /* 0x001fc60007f7e0ff */
[----:B------:R2:W-:Y:S02]  /*b6f70*/  STL.64 [R1+0x5608], R6 ;  /* 0x0056080601007387 */ /* 0x0005e40000100a00 */
[----:B------:R-:W-:Y:S02]  /*b6f80*/  IMAD.X R9, R11, 0x1, R27, P3 ;  /* 0x000000010b097824 */ /* 0x000fe400018e061b */
[----:B------:R0:W-:Y:S01]  /*b6f90*/  STL [R1+0x990], R15 ;  /* 0x0009900f01007387 */ /* 0x0001e20000100800 */
[----:B--2---:R-:W-:-:S03]  /*b6fa0*/  F2FP.SATFINITE.E4M3.F32.PACK_AB_MERGE_C R6, R18, R22, RZ ;  /* 0x000000161206723e */ /* 0x004fc600048070ff */
[----:B------:R-:W3:Y:S04]  /*b6fb0*/  LDL.LU R7, [R1+0x988] ;  /* 0x0009880001077983 */ /* 0x000ee80000300800 */
[----:B0-----:R-:W2:Y:S04]  /*b6fc0*/  LDL.LU R15, [R1+0x960] ;  /* 0x00096000010f7983 */ /* 0x001ea80000300800 */
[----:B------:R-:W2:Y:S04]  /*b6fd0*/  LDL.LU R16, [R1+0x964] ;  /* 0x0009640001107983 */ /* 0x000ea80000300800 */
[----:B------:R-:W-:Y:S04]  /*b6fe0*/  STL.64 [R1+0x3de0], R8 ;  /* 0x003de00801007387 */ /* 0x000fe80000100a00 */
[----:B------:R0:W-:Y:S04]  /*b6ff0*/  STL [R1+0x994], R6 ;  /* 0x0009940601007387 */ /* 0x0001e80000100800 */
[----:B------:R-:W2:Y:S04]  /*b7000*/  LDL.LU R25, [R1+0x96c] ;  /* 0x00096c0001197983 */ /* 0x000ea80000300800 */
[----:B------:R-:W2:Y:S01]  /*b7010*/  LDL.LU R26, [R1+0x950] ;  /* 0x00095000011a7983 */ /* 0x000ea20000300800 */
[----:B0-----:R-:W-:-:S05]  /*b7020*/  F2FP.SATFINITE.E4M3.F32.PACK_AB_MERGE_C R6, R21, R10, RZ ;  /* 0x0000000a1506723e */ /* 0x001fca00048070ff */
[----:B------:R0:W-:Y:S04]  /*b7030*/  STL [R1+0x980], R6 ;  /* 0x0009800601007387 */ /* 0x0001e80000100800 */
[----:B------:R-:W2:Y:S04]  /*b7040*/  LDL.LU R19, [R1+0x954] ;  /* 0x0009540001137983 */ /* 0x000ea80000300800 */
[----:B------:R-:W4:Y:S04]  /*b7050*/  LDL.LU R8, [R1+0x958] ;  /* 0x0009580001087983 */ /* 0x000f280000300800 */
[----:B------:R-:W4:Y:S01]  /*b7060*/  LDL.LU R9, [R1+0x95c] ;  /* 0x00095c0001097983 */ /* 0x000f220000300800 */
[----:B------:R-:W-:Y:S01]  /*b7070*/  VIADD R28, R28, UR5 ;  /* 0x000000051c1c7c36 */ /* 0x000fe20008000000 */
[----:B------:R-:W-:-:S04]  /*b7080*/  ULDC UR5, c[0x0][0x248] ;  /* 0x0000920000057ab9 */ /* 0x000fc80000000800 */
[----:B0-----:R-:W-:Y:S01]  /*b7090*/  IADD3 R6, P3, R28, R0, RZ ;  /* 0x000000001c067210 */ /* 0x001fe20007f7e0ff */
[----:B----4-:R3:W-:Y:S02]  /*b70a0*/  STL.64 [R1+0x5600], R8 ;  /* 0x0056000801007387 */ /* 0x0107e40000100a00 */
[----:B---3--:R-:W-:Y:S02]  /*b70b0*/  F2FP.SATFINITE.E4M3.F32.PACK_AB_MERGE_C R8, R17, R7, RZ ;  /* 0x000000071108723e */ /* 0x008fe400048070ff */
[----:B------:R-:W3:Y:S01]  /*b70c0*/  LDL.LU R9, [R1+0x968] ;  /* 0x0009680001097983 */ /* 0x000ee20000300800 */
[----:B------:R-:W-:-:S03]  /*b70d0*/  SHF.R.S32.HI R17, RZ, 0x1f, R28 ;  /* 0x0000001fff117819 */ /* 0x000fc6000001141c */
[----:B------:R-:W4:Y:S04]  /*b70e0*/  LDL.LU R29, [R1+0x940] ;  /* 0x00094000011d7983 */ /* 0x000f280000300800 */
[----:B------:R-:W4:Y:S01]  /*b70f0*/  LDL.LU R20, [R1+0x944] ;  /* 0x0009440001147983 */ /* 0x000f220000300800 */
[----:B------:R-:W-:-:S03]  /*b7100*/  IMAD.X R7, R17, 0x1, R2, P3 ;  /* 0x0000000111077824 */ /* 0x000fc600018e0602 */
[----:B------:R-:W4:Y:S04]  /*b7110*/  LDL.LU R23, [R1+0x948] ;  /* 0x0009480001177983 */ /* 0x000f280000300800 */
[----:B------:R-:W4:Y:S04]  /*b7120*/  LDL.LU R11, [R1+0x94c] ;  /* 0x00094c00010b7983 */ /* 0x000f280000300800 */
[----:B------:R-:W4:Y:S04]  /*b7130*/  LDL.LU R22, [R1+0x930] ;  /* 0x0009300001167983 */ /* 0x000f280000300800 */
[----:B------:R-:W4:Y:S04]  /*b7140*/  LDL.LU R18, [R1+0x934] ;  /* 0x0009340001127983 */ /* 0x000f280000300800 */
[----:B------:R-:W4:Y:S04]  /*b7150*/  LDL.LU R10, [R1+0x938] ;  /* 0x00093800010a7983 */ /* 0x000f280000300800 */
[----:B------:R-:W4:Y:S04]  /*b7160*/  LDL.LU R21, [R1+0x93c] ;  /* 0x00093c0001157983 */ /* 0x000f280000300800 */
[----:B------:R-:W-:Y:S04]  /*b7170*/  STL [R1+0x984], R8 ;  /* 0x0009840801007387 */ /* 0x000fe80000100800 */
[----:B------:R0:W-:Y:S02]  /*b7180*/  STL.64 [R1+0x3dd8], R6 ;  /* 0x003dd80601007387 */ /* 0x0001e40000100a00 */
[----:B0-----:R-:W-:-:S02]  /*b7190*/  F2FP.SATFINITE.E4M3.F32.PACK_AB_MERGE_C R7, R12, R24, RZ ;  /* 0x000000180c07723e */ /* 0x001fc400048070ff */
[----:B------:R-:W-:Y:S01]  /*b71a0*/  F2FP.SATFINITE.E4M3.F32.PACK_AB_MERGE_C R6, R14, R13, RZ ;  /* 0x0000000d0e06723e */ /* 0x000fe200048070ff */
        /* <DEDUP_REMOVED lines=9> */
[----:B0-----:R-:W4:Y:S01]  /*b7240*/  LDL.LU.64 R6, [R1+0x5608] ;  /* 0x0056080001067983 */ /* 0x001f220000300a00 */
[----:B--2---:R-:W-:-:S03]  /*b7250*/  F2FP.SATFINITE.E4M3.F32.PACK_AB_MERGE_C R8, R16, R15, RZ ;  /* 0x0000000f1008723e */ /* 0x004fc600048070ff */
[----:B------:R-:W2:Y:S04]  /*b7260*/  LDL.LU R15, [R1+0x910] ;  /* 0x00091000010f7983 */ /* 0x000ea80000300800 */
[----:B------:R-:W2:Y:S04]  /*b7270*/  LDL.LU R16, [R1+0x914] ;  /* 0x0009140001107983 */ /* 0x000ea80000300800 */
[----:B------:R0:W-:Y:S02]  /*b7280*/  STL [R1+0x960], R8 ;  /* 0x0009600801007387 */ /* 0x0001e40000100800 */
[----:B0-----:R-:W-:-:S02]  /*b7290*/  IADD3 R8, P3, R28, R5, RZ ;  /* 0x000000051c087210 */ /* 0x001fc40007f7e0ff */
[----:B------:R-:W-:Y:S02]  /*b72a0*/  F2FP.SATFINITE.E4M3.F32.PACK_AB_MERGE_C R19, R19, R26, RZ ;  /* 0x0000001a1313723e */ /* 0x000fe400048070ff */
[----:B---3--:R-:W-:-:S05]  /*b72b0*/  F2FP.SATFINITE.E4M3.F32.PACK_AB_MERGE_C R25, R25, R9, RZ ;  /* 0x000000091919723e */ /* 0x008fca00048070ff */
[----:B------:R-:W-:Y:S01]  /*b72c0*/  STL [R1+0x964], R25 ;  /* 0x0009641901007387 */ /* 0x000fe20000100800 */
[----:B----4-:R-:W-:-:S05]  /*b72d0*/  IMAD.X R9, R17, 0x1, R7, P3 ;  /* 0x0000000111097824 */ /* 0x010fca00018e0607 */
[----:B------:R0:W-:Y:S02]  /*b72e0*/  STL.64 [R1+0x3dc8], R8 ;  /* 0x003dc80801007387 */ /* 0x0001e40000100a00 */
[----:B0-----:R-:W-:Y:S02]  /*b72f0*/  IADD3 R8, P3, R28, R6, RZ ;  /* 0x000000061c087210 */ /* 0x001fe40007f7e0ff */
[----:B------:R-:W-:Y:S03]  /*b7300*/  STL [R1+0x950], R19 ;  /* 0x0009501301007387 */ /* 0x000fe60000100800 */
[----:B------:R-:W-:-:S05]  /*b7310*/  IMAD.X R9, R17, 0x1, R27, P3 ;  /* 0x0000000111097824 */ /* 0x000fca00018e061b */
[----:B------:R0:W-:Y:S04]  /*b7320*/  STL.64 [R1+0x3dc0], R8 ;  /* 0x003dc00801007387 */ /* 0x0001e80000100a00 */
[----:B0-----:R-:W3:Y:S01]  /*b7330*/  LDL.LU.64 R8, [R1+0x5600] ;  /* 0x0056000001087983 */ /* 0x001ee20000300a00 */
[----:B------:R-:W-:Y:S01]  /*b7340*/  VIADD R28, R28, UR5 ;  /* 0x000000051c1c7c36 */ /* 0x000fe20008000000 */
[----:B------:R-:W-:Y:S01]  /*b7350*/  F2FP.SATFINITE.E4M3.F32.PACK_AB_MERGE_C R17, R11, R23, RZ ;  /* 0x000000170b11723e */ /* 0x000fe200048070ff */
[----:B------:R-:W-:-:S03]  /*b7360*/  ULDC UR5, c[0x0][0x248] ;  /* 0x0000920000057ab9 */ /* 0x000fc60000000800 */
[----:B------:R-:W-:Y:S02]  /*b7370*/  SHF.R.S32.HI R11, RZ, 0x1f, R28 ;  /* 0x0000001fff0b7819 */ /* 0x000fe4000001141c */
[----:B---3--:R-:W-:Y:S02]  /*b7380*/  F2FP.SATFINITE.E4M3.F32.PACK_AB_MERGE_C R9, R9, R8, RZ ;  /* 0x000000080909723e */ /* 0x008fe400048070ff */
[----:B------:R-:W-:-:S03]  /*b7390*/  F2FP.SATFINITE.E4M3.F32.PACK_AB_MERGE_C R8, R20, R29, RZ ;  /* 0x0000001d1408723e */ /* 0x000fc600048070ff */
[----:B------:R-:W-:Y:S04]  /*b73a0*/  STL [R1+0x954], R9 ;  /* 0x0009540901007387 */ /* 0x000fe80000100800 */
[----:B------:R0:W-:Y:S02]  /*b73b0*/  STL [R1+0x944], R8 ;  /* 0x0009440801007387 */ /* 0x0001e40000100800 */
[----:B0-----:R-:W-:Y:S02]  /*b73c0*/  IADD3 R8, P3, R28, R0, RZ ;  /* 0x000000001c087210 */ /* 0x001fe40007f7e0ff */
[----:B------:R-:W-:Y:S03]  /*b73d0*/  STL [R1+0x940], R17 ;  /* 0x0009401101007387 */ /* 0x000fe60000100800 */
[----:B------:R-:W-:-:S05]  /*b73e0*/  IMAD.X R9, R11, 0x1, R2, P3 ;  /* 0x000000010b097824 */ /* 0x000fca00018e0602 */
[----:B------:R0:W-:Y:S02]  /*b73f0*/  STL.64 [R1+0x3db8], R8 ;  /* 0x003db80801007387 */ /* 0x0001e40000100a00 */
[----:B0-----:R-:W-:Y:S02]  /*b7400*/  F2FP.SATFINITE.E4M3.F32.PACK_AB_MERGE_C R9, R18, R22, RZ ;  /* 0x000000161209723e */ /* 0x001fe400048070ff */
[----:B------:R-:W-:Y:S01]  /*b7410*/  F2FP.SATFINITE.E4M3.F32.PACK_AB_MERGE_C R8, R21, R10, RZ ;  /* 0x0000000a1508723e */ /* 0x000fe200048070ff */
[----:B------:R-:W3:Y:S04]  /*b7420*/  LDL.LU R22, [R1+0x918] ;  /* 0x0009180001167983 */ /* 0x000ee80000300800 */
[----:B------:R-:W-:Y:S04]  /*b7430*/  STL [R1+0x934], R9 ;  /* 0x0009340901007387 */ /* 0x000fe80000100800 */
[----:B------:R-:W3:Y:S04]  /*b7440*/  LDL.LU R18, [R1+0x91c] ;  /* 0x00091c0001127983 */ /* 0x000ee80000300800 */
[----:B------:R0:W-:Y:S04]  /*b7450*/  STL [R1+0x930], R8 ;  /* 0x0009300801007387 */ /* 0x0001e80000100800 */
[----:B------:R1:W-:Y:S04]  /*b7460*/  STL [R1+0x55f0], R3 ;  /* 0x0055f00301007387 */ /* 0x0003e80000100800 */
[----:B------:R-:W4:Y:S01]  /*b7470*/  LDL.LU R10, [R1+0x900] ;  /* 0x00090000010a7983 */ /* 0x000f220000300800 */
[----:B0-----:R-:W-:-:S03]  /*b7480*/  IADD3 R8, P3, R28, R3, RZ ;  /* 0x000000031c087210 */ /* 0x001fc60007f7e0ff */
[----:B------:R-:W4:Y:S02]  /*b7490*/  LDL.LU R21, [R1+0x904] ;  /* 0x0009040001157983 */ /* 0x000f240000300800 */
[----:B------:R-:W-:Y:S02]  /*b74a0*/  IMAD.X R9, R11, 0x1, R4, P3 ;  /* 0x000000010b097824 */ /* 0x000fe400018e0604 */
[----:B------:R0:W-:Y:S01]  /*b74b0*/  STL [R1+0x55f4], R4 ;  /* 0x0055f40401007387 */ /* 0x0001e20000100800 */
[----:B-1----:R-:W-:-:S03]  /*b74c0*/  F2FP.SATFINITE.E4M3.F32.PACK_AB_MERGE_C R3, R14, R13, RZ ;  /* 0x0000000d0e03723e */ /* 0x002fc600048070ff */
[----:B------:R1:W-:Y:S01]  /*b74d0*/  STL.64 [R1+0x3db0], R8 ;  /* 0x003db00801007387 */ /* 0x0003e20000100a00 */
[----:B0-----:R-:W-:Y:S02]  /*b74e0*/  F2FP.SATFINITE.E4M3.F32.PACK_AB_MERGE_C R4, R12, R24, RZ ;  /* 0x000000180c04723e */ /* 0x001fe400048070ff */
[----:B-1----:R-:W-:-:S03]  /*b74f0*/  IADD3 R8, P3, R28, R5, RZ ;  /* 0x000000051c087210 */ /* 0x002fc60007f7e0ff */
[----:B------:R-:W-:Y:S02]  /*b7500*/  STL [R1+0x924], R4 ;  /* 0x0009240401007387 */ /* 0x000fe40000100800 */
[----:B------:R-:W-:Y:S02]  /*b7510*/  IMAD.X R9, R11, 0x1, R7, P3 ;  /* 0x000000010b097824 */ /* 0x000fe400018e0607 */
[----:B------:R2:W-:Y:S04]  /*b7520*/  STL [R1+0x920], R3 ;  /* 0x0009200301007387 */ /* 0x0005e80000100800 */
[----:B------:R-:W4:Y:S04]  /*b7530*/  LDL.LU R13, [R1+0x908] ;  /* 0x00090800010d7983 */ /* 0x000f280000300800 */
[----:B------:R-:W4:Y:S01]  /*b7540*/  LDL.LU R14, [R1+0x90c] ;  /* 0x00090c00010e7983 */ /* 0x000f220000300800 */
[----:B--2---:R-:W-:-:S03]  /*b7550*/  F2FP.SATFINITE.E4M3.F32.PACK_AB_MERGE_C R3, R16, R15, RZ ;  /* 0x0000000f1003723e */ /* 0x004fc600048070ff */
[----:B------:R0:W-:Y:S04]  /*b7560*/  STL.64 [R1+0x3da8], R8 ;  /* 0x003da80801007387 */ /* 0x0001e80000100a00 */
[----:B------:R-:W-:Y:S04]  /*b7570*/  STL.64 [R1+0x55e8], R6 ;  /* 0x0055e80601007387 */ /* 0x000fe80000100a00 */
[----:B------:R1:W-:Y:S04]  /*b7580*/  STL [R1+0x914], R3 ;  /* 0x0009140301007387 */ /* 0x0003e80000100800 */
[----:B------:R-:W2:Y:S01]  /*b7590*/  LDL.LU R4, [R1+0x8f0] ;  /* 0x0008f00001047983 */ /* 0x000ea20000300800 */
[----:B0-----:R-:W-:-:S05]  /*b75a0*/  IADD3 R8, P3, R28, R6, RZ ;  /* 0x000000061c087210 */ /* 0x001fca0007f7e0ff */
[----:B------:R-:W-:Y:S02]  /*b75b0*/  IMAD.X R9, R11, 0x1, R27, P3 ;  /* 0x000000010b097824 */ /* 0x000fe400018e061b */
[----:B------:R-:W-:Y:S01]  /*b75c0*/  VIADD R28, R28, UR5 ;  /* 0x000000051c1c7c36 */ /* 0x000fe20008000000 */
[----:B------:R-:W-:-:S04]  /*b75d0*/  ULDC UR5, c[0x0][0x248] ;  /* 0x0000920000057ab9 */ /* 0x000fc80000000800 */
[----:B------:R-:W-:Y:S01]  /*b75e0*/  SHF.R.S32.HI R17, RZ, 0x1f, R28 ;  /* 0x0000001fff117819 */ /* 0x000fe2000001141c */
[----:B--2---:R3:W-:Y:S04]  /*b75f0*/  STL.64 [R1+0x55f8], R4 ;  /* 0x0055f80401007387 */ /* 0x0047e80000100a00 */
[----:B-1----:R-:W2:Y:S04]  /*b7600*/  LDL.LU R3, [R1+0x8f4] ;  /* 0x0008f40001037983 */ /* 0x002ea80000300800 */
[----:B------:R-:W-:Y:S04]  /*b7610*/  STL.64 [R1+0x3da0], R8 ;  /* 0x003da00801007387 */ /* 0x000fe80000100a00 */
[----:B------:R-:W2:Y:S04]  /*b7620*/  LDL.LU R6, [R1+0x8f8] ;  /* 0x0008f80001067983 */ /* 0x000ea80000300800 */
[----:B------:R-:W2:Y:S04]  /*b7630*/  LDL.LU R7, [R1+0x8fc] ;  /* 0x0008fc0001077983 */ /* 0x000ea80000300800 */
[----:B------:R-:W2:Y:S04]  /*b7640*/  LDL.LU R25, [R1+0x8e4] ;  /* 0x0008e40001197983 */ /* 0x000ea80000300800 */
[----:B------:R-:W2:Y:S04]  /*b7650*/  LDL.LU R26, [R1+0x8e8] ;  /* 0x0008e800011a7983 */ /* 0x000ea80000300800 */
[----:B------:R-:W2:Y:S04]  /*b7660*/  LDL.LU R19, [R1+0x8ec] ;  /* 0x0008ec0001137983 */ /* 0x000ea80000300800 */
[----:B------:R0:W-:Y:S01]  /*b7670*/  STL [R1+0x55e0], R27 ;  /* 0x0055e01b01007387 */ /* 0x0001e20000100800 */
[----:B---3--:R-:W-:-:S03]  /*b7680*/  F2FP.SATFINITE.E4M3.F32.PACK_AB_MERGE_C R4, R18, R22, RZ ;  /* 0x000000161204723e */ /* 0x008fc600048070ff */
        /* <DEDUP_REMOVED lines=9> */
[----:B------:R4:W-:Y:S04]  /*b7720*/  STL [R1+0x910], R4 ;  /* 0x0009100401007387 */ /* 0x0009e80000100800 */
[----:B------:R-:W3:Y:S04]  /*b7730*/  LDL.LU R16, [R1+0x4b0] ;  /* 0x0004b00001107983 */ /* 0x000ee80000300800 */
[----:B------:R-:W3:Y:S01]  /*b7740*/  LDL.LU R11, [R1+0x4b4] ;  /* 0x0004b400010b7983 */ /* 0x000ee20000300800 */
[----:B----4-:R-:W-:-:S05]  /*b7750*/  F2FP.SATFINITE.E4M3.F32.PACK_AB_MERGE_C R4, R21, R10, RZ ;  /* 0x0000000a1504723e */ /* 0x010fca00048070ff */
[----:B------:R0:W-:Y:S04]  /*b7760*/  STL [R1+0x900], R4 ;  /* 0x0009000401007387 */ /* 0x0001e80000100800 */
[----:B------:R-:W4:Y:S04]  /*b7770*/  LDL.LU R22, [R1+0x4b8] ;  /* 0x0004b80001167983 */ /* 0x000f280000300800 */
[----:B------:R-:W4:Y:S01]  /*b7780*/  LDL.LU R18, [R1+0x4bc] ;  /* 0x0004bc0001127983 */ /* 0x000f220000300800 */
[----:B0-----:R-:W-:-:S03]  /*b7790*/  F2FP.SATFINITE.E4M3.F32.PACK_AB_MERGE_C R4, R14, R13, RZ ;  /* 0x0000000d0e04723e */ /* 0x001fc600048070ff */
[----:B------:R-:W4:Y:S04]  /*b77a0*/  LDL.LU R10, [R1+0x8b0] ;  /* 0x0008b000010a7983 */ /* 0x000f280000300800 */
[----:B------:R-:W4:Y:S04]  /*b77b0*/  LDL.LU R21, [R1+0x8b4] ;  /* 0x0008b40001157983 */ /* 0x000f280000300800 */
[----:B------:R0:W-:Y:S04]  /*b77c0*/  STL [R1+0x904], R4 ;  /* 0x0009040401007387 */ /* 0x0001e80000100800 */
[----:B------:R-:W4:Y:S04]  /*b77d0*/  LDL.LU R13, [R1+0x8b8] ;  /* 0x0008b800010d7983 */ /* 0x000f280000300800 */
[----:B------:R-:W4:Y:S01]  /*b77e0*/  LDL.LU R14, [R1+0x8bc] ;  /* 0x0008bc00010e7983 */ /* 0x000f220000300800 */
[----:B0-----:R-:W-:-:S05]  /*b77f0*/  IADD3 R4, P3, R28, R0, RZ ;  /* 0x000000001c047210 */ /* 0x001fca0007f7e0ff */
[----:B------:R-:W-:-:S05]  /*b7800*/  IMAD.X R5, R17, 0x1, R2, P3 ;  /* 0x0000000111057824 */ /* 0x000fca00018e0602 */
[----:B------:R0:W-:Y:S04]  /*b7810*/  STL.64 [R1+0x3d98], R4 ;  /* 0x003d980401007387 */ /* 0x0001e80000100a00 */
[----:B0-----:R-:W2:Y:S02]  /*b7820*/  LDL.LU.64 R4, [R1+0x55f8] ;  /* 0x0055f80001047983 */ /* 0x001ea40000300a00 */
[----:B--2---:R-:W-:Y:S02]  /*b7830*/  F2FP.SATFINITE.E4M3.F32.PACK_AB_MERGE_C R3, R3, R4, RZ ;  /* 0x000000040303723e */ /* 0x004fe400048070ff */
[----:B------:R-:W2:Y:S04]  /*b7840*/  LDL.LU R4, [R1+0x55f4] ;  /* 0x0055f40001047983 */ /* 0x000ea80000300800 */
[----:B------:R0:W-:Y:S04]  /*b7850*/  STL [R1+0x8f4], R3 ;  /* 0x0008f40301007387 */ /* 0x0001e80000100800 */
[----:B0-----:R-:W3:Y:S01]  /*b7860*/  LDL.LU R3, [R1+0x55f0] ;  /* 0x0055f00001037983 */ /* 0x001ee20000300800 */
[----:B------:R-:W-:-:S05]  /*b7870*/  F2FP.SATFINITE.E4M3.F32.PACK_AB_MERGE_C R7, R7, R6, RZ ;  /* 0x000000060707723e */ /* 0x000fca00048070ff */
[----:B------:R2:W-:Y:S01]  /*b7880*/  STL [R1+0x8f0], R7 ;  /* 0x0008f00701007387 */ /* 0x0005e20000100800 */
[----:B---3--:R-:W-:-:S05]  /*b7890*/  IADD3 R6, P3, R28, R3, RZ ;  /* 0x000000031c067210 */ /* 0x008fca0007f7e0ff */
[----:B--2---:R-:W-:-:S05]  /*b78a0*/  IMAD.X R7, R17, 0x1, R4, P3 ;  /* 0x0000000111077824 */ /* 0x004fca00018e0604 */
[----:B------:R0:W-:Y:S04]  /*b78b0*/  STL.64 [R1+0x3d90], R6 ;  /* 0x003d900601007387 */ /* 0x0001e80000100a00 */
[----:B0-----:R-:W2:Y:S01]  /*b78c0*/  LDL.LU.64 R6, [R1+0x55e8] ;  /* 0x0055e80001067983 */ /* 0x001ea20000300a00 */
[----:B------:R-:W-:Y:S02]  /*b78d0*/  F2FP.SATFINITE.E4M3.F32.PACK_AB_MERGE_C R19, R19, R26, RZ ;  /* 0x0000001a1313723e */ /* 0x000fe400048070ff */
[----:B------:R-:W-:Y:S02]  /*b78e0*/  IADD3 R26, P3, R28, R5, RZ ;  /* 0x000000051c1a7210 */ /* 0x000fe40007f7e0ff */
[----:B------:R-:W-:-:S05]  /*b78f0*/  F2FP.SATFINITE.E4M3.F32.PACK_AB_MERGE_C R25, R25, R27, RZ ;  /* 0x0000001b1919723e */ /* 0x000fca00048070ff */
[----:B------:R-:W-:Y:S04]  /*b7900*/  STL [R1+0x8e4], R25 ;  /* 0x0008e41901007387 */ /* 0x000fe80000100800 */
[----:B------:R-:W-:Y:S01]  /*b7910*/  STL [R1+0x8e0], R19 ;  /* 0x0008e01301007387 */ /* 0x000fe20000100800 */
[----:B--2---:R-:W-:-:S05]  /*b7920*/  IMAD.X R27, R17, 0x1, R7, P3 ;  /* 0x00000001111b7824 */ /* 0x004fca00018e0607 */
[----:B------:R0:W-:Y:S04]  /*b7930*/  STL.64 [R1+0x3d88], R26 ;  /* 0x003d881a01007387 */ /* 0x0001e80000100a00 */
[----:B0-----:R-:W2:Y:S01]  /*b7940*/  LDL.LU R27, [R1+0x55e0] ;  /* 0x0055e000011b7983 */ /* 0x001ea20000300800 */
[----:B------:R-:W-:Y:S02]  /*b7950*/  F2FP.SATFINITE.E4M3.F32.PACK_AB_MERGE_C R19, R9, R8, RZ ;  /* 0x000000080913723e */ /* 0x000fe400048070ff */
[----:B------:R-:W-:-:S03]  /*b7960*/  IADD3 R8, P3, R28, R6, RZ ;  /* 0x000000061c087210 */ /* 0x000fc60007f7e0ff */
[----:B------:R-:W-:Y:S01]  /*b7970*/  STL [R1+0x8d4], R19 ;  /* 0x0008d41301007387 */ /* 0x000fe20000100800 */
[----:B------:R-:W-:Y:S01]  /*b7980*/  VIADD R28, R28, UR5 ;  /* 0x000000051c1c7c36 */ /* 0x000fe20008000000 */
[----:B------:R-:W-:Y:S01]  /*b7990*/  ULDC UR5, c[0x0][0x248] ;  /* 0x0000920000057ab9 */ /* 0x000fe20000000800 */
[----:B--2---:R-:W-:-:S05]  /*b79a0*/  IMAD.X R9, R17, 0x1, R27, P3 ;  /* 0x0000000111097824 */ /* 0x004fca00018e061b */
[----:B------:R0:W-:Y:S02]  /*b79b0*/  STL.64 [R1+0x3d80], R8 ;  /* 0x003d800801007387 */ /* 0x0001e40000100a00 */
[----:B0-----:R-:W-:Y:S02]  /*b79c0*/  F2FP.SATFINITE.E4M3.F32.PACK_AB_MERGE_C R9, R20, R29, RZ ;  /* 0x0000001d1409723e */ /* 0x001fe400048070ff */
[----:B------:R-:W-:-:S03]  /*b79d0*/  F2FP.SATFINITE.E4M3.F32.PACK_AB_MERGE_C R8, R24, R23, RZ ;  /* 0x000000171808723e */ /* 0x000fc600048070ff */
[----:B------:R0:W-:Y:S01]  /*b79e0*/  STL [R1+0x8d8], R9 ;  /* 0x0008d80901007387 */ /* 0x0001e20000100800 */
[----:B------:R-:W-:-:S03]  /*b79f0*/  IADD3 R24, P3, R28, R0, RZ ;  /* 0x000000001c187210 */ /* 0x000fc60007f7e0ff */
[----:B------:R1:W-:Y:S01]  /*b7a00*/  STL [R1+0x8d0], R8 ;  /* 0x0008d00801007387 */ /* 0x0003e20000100800 */
[----:B0-----:R-:W-:Y:S02]  /*b7a10*/  SHF.R.S32.HI R9, RZ, 0x1f, R28 ;  /* 0x0000001fff097819 */ /* 0x001fe4000001141c */
[----:B-1----:R-:W-:-:S03]  /*b7a20*/  F2FP.SATFINITE.E4M3.F32.PACK_AB_MERGE_C R8, R15, R12, RZ ;  /* 0x0000000c0f08723e */ /* 0x002fc600048070ff */
[----:B------:R-:W-:Y:S02]  /*b7a30*/  IMAD.X R25, R9, 0x1, R2, P3 ;  /* 0x0000000109197824 */ /* 0x000fe400018e0602 */
[----:B------:R0:W-:Y:S04]  /*b7a40*/  STL [R1+0x8c8], R8 ;  /* 0x0008c80801007387 */ /* 0x0001e80000100800 */
[----:B------:R4:W-:Y:S01]  /*b7a50*/  STL [R1+0x55d0], R0 ;  /* 0x0055d00001007387 */ /* 0x0009e20000100800 */
[----:B0-----:R-:W-:Y:S02]  /*b7a60*/  F2FP.SATFINITE.E4M3.F32.PACK_AB_MERGE_C R8, R11, R16, RZ ;  /* 0x000000100b08723e */ /* 0x001fe400048070ff */
[----:B------:R-:W-:Y:S02]  /*b7a70*/  IADD3 R16, P3, R28, R3, RZ ;  /* 0x000000031c107210 */ /* 0x000fe40007f7e0ff */
[----:B----4-:R-:W-:Y:S01]  /*b7a80*/  F2FP.SATFINITE.E4M3.F32.PACK_AB_MERGE_C R0, R18, R22, RZ ;  /* 0x000000161200723e */ /* 0x010fe200048070ff */
[----:B------:R-:W-:Y:S01]  /*b7a90*/  STL.64 [R1+0x3d78], R24 ;  /* 0x003d781801007387 */ /* 0x000fe20000100a00 */
[----:B------:R-:W-:Y:S01]  /*b7aa0*/  F2FP.SATFINITE.E4M3.F32.PACK_AB_MERGE_C R22, R21, R10, RZ ;  /* 0x0000000a1516723e */ /* 0x000fe200048070ff */
[----:B------:R-:W-:-:S02]  /*b7ab0*/  IMAD.X R17, R9, 0x1, R4, P3 ;  /* 0x0000000109117824 */ /* 0x000fc400018e0604 */
[----:B------:R0:W-:Y:S01]  /*b7ac0*/  STL [R1+0x8c4], R8 ;  /* 0x0008c40801007387 */ /* 0x0001e20000100800 */
[----:B------:R-:W-:-:S03]  /*b7ad0*/  F2FP.SATFINITE.E4M3.F32.PACK_AB_MERGE_C R11, R14, R13, RZ ;  /* 0x0000000d0e0b723e */ /* 0x000fc600048070ff */
[----:B------:R-:W-:Y:S04]  /*b7ae0*/  STL [R1+0x5384], R3 ;  /* 0x0053840301007387 */ /* 0x000fe80000100800 */
[----:B------:R1:W-:Y:S04]  /*b7af0*/  STL [R1+0x8c0], R0 ;  /* 0x0008c00001007387 */ /* 0x0003e80000100800 */
[----:B------:R-:W-:Y:S04]  /*b7b00*/  STL [R1+0x5388], R4 ;  /* 0x0053880401007387 */ /* 0x000fe80000100800 */
[----:B------:R-:W-:Y:S04]  /*b7b10*/  STL [R1+0x5440], R22 ;  /* 0x0054401601007387 */ /* 0x000fe80000100800 */
[----:B------:R-:W-:Y:S04]  /*b7b20*/  STL.64 [R1+0x3d70], R16 ;  /* 0x003d701001007387 */ /* 0x000fe80000100a00 */
[----:B0-----:R-:W2:Y:S04]  /*b7b30*/  LDL.LU R8, [R1+0x8a4] ;  /* 0x0008a40001087983 */ /* 0x001ea80000300800 */
[----:B------:R-:W-:Y:S04]  /*b7b40*/  STL [R1+0x5444], R11 ;  /* 0x0054440b01007387 */ /* 0x000fe80000100800 */
[----:B------:R-:W-:Y:S04]  /*b7b50*/  STL [R1+0x538c], R5 ;  /* 0x00538c0501007387 */ /* 0x000fe80000100800 */
[----:B-1----:R-:W3:Y:S04]  /*b7b60*/  LDL.LU R0, [R1+0x8a8] ;  /* 0x0008a80001007983 */ /* 0x002ee80000300800 */
[----:B------:R-:W4:Y:S01]  /*b7b70*/  LDL.LU R3, [R1+0x8ac] ;  /* 0x0008ac0001037983 */ /* 0x000f220000300800 */
[----:B------:R-:W-:-:S05]  /*b7b80*/  IADD3 R12, P3, R28, R5, RZ ;  /* 0x000000051c0c7210 */ /* 0x000fca0007f7e0ff */
[----:B------:R-:W-:Y:S01]  /*b7b90*/  IMAD.X R13, R9, 0x1, R7, P3 ;  /* 0x00000001090d7824 */ /* 0x000fe200018e0607 */
[----:B----4-:R0:W-:Y:S04]  /*b7ba0*/  STL.64 [R1+0x55d8], R2 ;  /* 0x0055d80201007387 */ /* 0x0101e80000100a00 */
[----:B------:R-:W-:Y:S04]  /*b7bb0*/  STL.64 [R1+0x3d68], R12 ;  /* 0x003d680c01007387 */ /* 0x000fe80000100a00 */
[----:B0-----:R-:W2:Y:S04]  /*b7bc0*/  LDL.LU R3, [R1+0x8a0] ;  /* 0x0008a00001037983 */ /* 0x001ea80000300800 */
[----:B------:R-:W4:Y:S04]  /*b7bd0*/  LDL.LU R5, [R1+0x88c] ;  /* 0x00088c0001057983 */ /* 0x000f280000300800 */
[----:B------:R-:W3:Y:S04]  /*b7be0*/  LDL.LU R11, [R1+0x870] ;  /* 0x00087000010b7983 */ /* 0x000ee80000300800 */
[----:B------:R-:W3:Y:S04]  /*b7bf0*/  LDL.LU R22, [R1+0x874] ;  /* 0x0008740001167983 */ /* 0x000ee80000300800 */
[----:B------:R-:W4:Y:S01]  /*b7c00*/  LDL.LU R4, [R1+0x878] ;  /* 0x0008780001047983 */ /* 0x000f220000300800 */
[----:B------:R-:W-:-:S02]  /*b7c10*/  IADD3 R2, P3, R28, R6, RZ ;  /* 0x000000061c027210 */ /* 0x000fc40007f7e0ff */
[----:B--2---:R-:W-:Y:S01]  /*b7c20*/  F2FP.SATFINITE.E4M3.F32.PACK_AB_MERGE_C R8, R8, R3, RZ ;  /* 0x000000030808723e */ /* 0x004fe200048070ff */
[----:B----4-:R0:W-:Y:S04]  /*b7c30*/  STL.64 [R1+0x55c8], R4 ;  /* 0x0055c80401007387 */ /* 0x0101e80000100a00 */
[----:B0-----:R-:W2:Y:S04]  /*b7c40*/  LDL.LU R4, [R1+0x898] ;  /* 0x0008980001047983 */ /* 0x001ea80000300800 */
[----:B------:R-:W2:Y:S04]  /*b7c50*/  LDL.LU R5, [R1+0x89c] ;  /* 0x00089c0001057983 */ /* 0x000ea80000300800 */
        /* <DEDUP_REMOVED lines=10> */
[----:B------:R-:W-:-:S03]  /*b7d00*/  SHF.R.S32.HI R3, RZ, 0x1f, R28 ;  /* 0x0000001fff037819 */ /* 0x000fc6000001141c */
[----:B------:R-:W4:Y:S04]  /*b7d10*/  LDL.LU R15, [R1+0x844] ;  /* 0x00084400010f7983 */ /* 0x000f280000300800 */
[----:B------:R-:W4:Y:S04]  /*b7d20*/  LDL.LU R16, [R1+0x848] ;  /* 0x0008480001107983 */ /* 0x000f280000300800 */
[----:B------:R-:W4:Y:S04]  /*b7d30*/  LDL.LU R18, [R1+0x84c] ;  /* 0x00084c0001127983 */ /* 0x000f280000300800 */
[----:B------:R-:W4:Y:S04]  /*b7d40*/  LDL.LU R10, [R1+0x830] ;  /* 0x00083000010a7983 */ /* 0x000f280000300800 */
[----:B------:R-:W4:Y:S01]  /*b7d50*/  LDL.LU R21, [R1+0x834] ;  /* 0x0008340001157983 */ /* 0x000f220000300800 */
[----:B------:R-:W-:-:S03]  /*b7d60*/  IMAD.X R3, R3, 0x1, R27, P3 ;  /* 0x0000000103037824 */ /* 0x000fc600018e061b */
[----:B------:R-:W4:Y:S04]  /*b7d70*/  LDL.LU R13, [R1+0x838] ;  /* 0x00083800010d7983 */ /* 0x000f280000300800 */
[----:B------:R-:W4:Y:S04]  /*b7d80*/  LDL.LU R14, [R1+0x83c] ;  /* 0x00083c00010e7983 */ /* 0x000f280000300800 */
[----:B------:R0:W-:Y:S04]  /*b7d90*/  STL [R1+0x5390], R7 ;  /* 0x0053900701007387 */ /* 0x0001e80000100800 */
[----:B0-----:R-:W4:Y:S04]  /*b7da0*/  LDL.LU R7, [R1+0x888] ;  /* 0x0008880001077983 */ /* 0x001f280000300800 */
[----:B------:R0:W-:Y:S04]  /*b7db0*/  STL [R1+0x53d8], R8 ;  /* 0x0053d80801007387 */ /* 0x0001e80000100800 */
[----:B0-----:R-:W4:Y:S04]  /*b7dc0*/  LDL.LU R8, [R1+0x884] ;  /* 0x0008840001087983 */ /* 0x001f280000300800 */
[----:B------:R0:W-:Y:S04]  /*b7dd0*/  STL [R1+0x5394], R6 ;  /* 0x0053940601007387 */ /* 0x0001e80000100800 */
[----:B0-----:R-:W4:Y:S04]  /*b7de0*/  LDL.LU R6, [R1+0x880] ;  /* 0x0008800001067983 */ /* 0x001f280000300800 */
[----:B------:R0:W-:Y:S04]  /*b7df0*/  STL.64 [R1+0x3d60], R2 ;  /* 0x003d600201007387 */ /* 0x0001e80000100a00 */
[----:B0-----:R-:W3:Y:S04]  /*b7e00*/  LDL.LU.64 R2, [R1+0x55d8] ;  /* 0x0055d80001027983 */ /* 0x001ee80000300a00 */
[----:B------:R0:W-:Y:S04]  /*b7e10*/  STL [R1+0x5398], R27 ;  /* 0x0053981b01007387 */ /* 0x0001e80000100800 */
[----:B0-----:R-:W4:Y:S01]  /*b7e20*/  LDL.LU R27, [R1+0x894] ;  /* 0x00089400011b7983 */ /* 0x001f220000300800 */
[----:B---3--:R-:W-:-:S03]  /*b7e30*/  F2FP.SATFINITE.E4M3.F32.PACK_AB_MERGE_C R3, R3, R0, RZ ;  /* 0x000000000303723e */ /* 0x008fc600048070ff */
[----:B------:R-:W3:Y:S04]  /*b7e40*/  LDL.LU R0, [R1+0x55d0] ;  /* 0x0055d00001007983 */ /* 0x000ee80000300800 */
[----:B------:R0:W-:Y:S04]  /*b7e50*/  STL [R1+0x53dc], R3 ;  /* 0x0053dc0301007387 */ /* 0x0001e80000100800 */
[----:B0-----:R-:W4:Y:S01]  /*b7e60*/  LDL.LU R3, [R1+0x890] ;  /* 0x0008900001037983 */ /* 0x001f220000300800 */
[----:B--2---:R-:W-:Y:S02]  /*b7e70*/  F2FP.SATFINITE.E4M3.F32.PACK_AB_MERGE_C R4, R5, R4, RZ ;  /* 0x000000040504723e */ /* 0x004fe400048070ff */
[----:B----4-:R-:W-:Y:S01]  /*b7e80*/  F2FP.SATFINITE.E4M3.F32.PACK_AB_MERGE_C R3, R27, R3, RZ ;  /* 0x000000031b03723e */ /* 0x010fe200048070ff */
[----:B------:R-:W-:Y:S01]  /*b7e90*/  VIADD R27, R28, UR5 ;  /* 0x000000051c1b7c36 */ /* 0x000fe20008000000 */
[----:B------:R-:W-:-:S03]  /*b7ea0*/  ULDC UR5, c[0x0][0x228] ;  /* 0x00008a0000057ab9 */ /* 0x000fc60000000800 */
[----:B------:R0:W-:Y:S04]  /*b7eb0*/  STL [R1+0x3cc], R3 ;  /* 0x0003cc0301007387 */ /* 0x0001e80000100800 */
[----:B------:R-:W-:Y:S04]  /*b7ec0*/  STL [R1+0x28c], R27 ;  /* 0x00028c1b01007387 */ /* 0x000fe80000100800 */
[----:B------:R3:W-:Y:S01]  /*b7ed0*/  STL [R1+0x3c8], R4 ;  /* 0x0003c80401007387 */ /* 0x0007e20000100800 */
[----:B0-----:R-:W-:Y:S02]  /*b7ee0*/  SHF.R.S32.HI R3, RZ, 0x1f, R27 ;  /* 0x0000001fff037819 */ /* 0x001fe4000001141b */
[----:B---3--:R-:W-:Y:S01]  /*b7ef0*/  IADD3 R4, P3, R27, R0, RZ ;  /* 0x000000001b047210 */ /* 0x008fe20007f7e0ff */
[----:B------:R-:W-:Y:S04]  /*b7f00*/  STL [R1+0x5448], R0 ;  /* 0x0054480001007387 */ /* 0x000fe80000100800 */
[----:B------:R-:W-:Y:S01]  /*b7f10*/  IMAD.X R5, R3, 0x1, R2, P3 ;  /* 0x0000000103057824 */ /* 0x000fe200018e0602 */
[----:B------:R-:W-:Y:S04]  /*b7f20*/  STL [R1+0x354], R3 ;  /* 0x0003540301007387 */ /* 0x000fe80000100800 */
[----:B------:R0:W-:Y:S04]  /*b7f30*/  STL.64 [R1+0x3d20], R4 ;  /* 0x003d200401007387 */ /* 0x0001e80000100a00 */
[----:B0-----:R-:W2:Y:S04]  /*b7f40*/  LDL.LU.64 R4, [R1+0x55c8] ;  /* 0x0055c80001047983 */ /* 0x001ea80000300a00 */
[----:B------:R-:W-:Y:S04]  /*b7f50*/  STL [R1+0x53e0], R27 ;  /* 0x0053e01b01007387 */ /* 0x000fe80000100800 */
[----:B------:R0:W-:Y:S01]  /*b7f60*/  STL [R1+0x539c], R2 ;  /* 0x00539c0201007387 */ /* 0x0001e20000100800 */
[----:B------:R-:W-:-:S02]  /*b7f70*/  F2FP.SATFINITE.E4M3.F32.PACK_AB_MERGE_C R0, R22, R11, RZ ;  /* 0x0000000b1600723e */ /* 0x000fc400048070ff */
[----:B0-----:R-:W-:-:S05]  /*b7f80*/  F2FP.SATFINITE.E4M3.F32.PACK_AB_MERGE_C R2, R8, R6, RZ ;  /* 0x000000060802723e */ /* 0x001fca00048070ff */
[----:B------:R0:W-:Y:S01]  /*b7f90*/  STL [R1+0xa84], R2 ;  /* 0x000a840201007387 */ /* 0x0001e20000100800 */
[----:B--2---:R-:W-:Y:S02]  /*b7fa0*/  F2FP.SATFINITE.E4M3.F32.PACK_AB_MERGE_C R3, R5, R7, RZ ;  /* 0x000000070503723e */ /* 0x004fe400048070ff */
[----:B0-----:R-:W-:-:S03]  /*b7fb0*/  F2FP.SATFINITE.E4M3.F32.PACK_AB_MERGE_C R2, R25, R4, RZ ;  /* 0x000000041902723e */ /* 0x001fc600048070ff */
[----:B------:R0:W-:Y:S04]  /*b7fc0*/  STL [R1+0xa74], R3 ;  /* 0x000a740301007387 */ /* 0x0001e80000100800 */
[----:B------:R1:W-:Y:S04]  /*b7fd0*/  STL [R1+0xa60], R0 ;  /* 0x000a600001007387 */ /* 0x0003e80000100800 */
[----:B------:R2:W-:Y:S01]  /*b7fe0*/  STL [R1+0xa68], R2 ;  /* 0x000a680201007387 */ /* 0x0005e20000100800 */
[----:B0-----:R-:W-:Y:S02]  /*b7ff0*/  F2FP.SATFINITE.E4M3.F32.PACK_AB_MERGE_C R3, R17, R26, RZ ;  /* 0x0000001a1103723e */ /* 0x001fe400048070ff */
[----:B-1----:R-:W-:-:S03]  /*b8000*/  F2FP.SATFINITE.E4M3.F32.PACK_AB_MERGE_C R0, R9, R19, RZ ;  /* 0x000000130900723e */ /* 0x002fc600048070ff */
[----:B------:R0:W-:Y:S01]  /*b8010*/  STL [R1+0xa54], R3 ;  /* 0x000a540301007387 */ /* 0x0001e20000100800 */
[----:B--2---:R-:W-:-:S03]  /*b8020*/  F2FP.SATFINITE.E4M3.F32.PACK_AB_MERGE_C R2, R20, R29, RZ ;  /* 0x0000001d1402723e */ /* 0x004fc600048070ff */
[----:B------:R1:W-:Y:S04]  /*b8030*/  STL [R1+0x5118], R0 ;  /* 0x0051180001007387 */ /* 0x0003e80000100800 */
[----:B------:R2:W-:Y:S01]  /*b8040*/  STL [R1+0xa1c], R2 ;  /* 0x000a1c0201007387 */ /* 0x0005e20000100800 */
[----:B0-----:R-:W-:Y:S02]  /*b8050*/  F2FP.SATFINITE.E4M3.F32.PACK_AB_MERGE_C R3, R24, R23, RZ ;  /* 0x000000171803723e */ /* 0x001fe400048070ff */
[----:B-1----:R-:W-:-:S03]  /*b8060*/  F2FP.SATFINITE.E4M3.F32.PACK_AB_MERGE_C R0, R15, R12, RZ ;  /* 0x0000000c0f00723e */ /* 0x002fc600048070ff */
[----:B------:R-:W-:Y:S01]  /*b8070*/  STL [R1+0xa28], R3 ;  /* 0x000a280301007387 */ /* 0x000fe20000100800 */
[----:B--2---:R-:W-:-:S03]  /*b8080*/  F2FP.SATFINITE.E4M3.F32.PACK_AB_MERGE_C R2, R18, R16, RZ ;  /* 0x000000101202723e */ /* 0x004fc600048070ff */
[----:B------:R-:W-:Y:S04]  /*b8090*/  STL [R1+0x9fc], R0 ;  /* 0x0009fc0001007387 */ /* 0x000fe80000100800 */
[----:B------:R0:W-:Y:S04]  /*b80a0*/  STL [R1+0xa08], R2 ;  /* 0x000a080201007387 */ /* 0x0001e80000100800 */
[----:B0-----:R-:W2:Y:S01]  /*b80b0*/  LDL.LU R2, [R1+0x7a4] ;  /* 0x0007a40001027983 */ /* 0x001ea20000300800 */
[----:B------:R-:W-:Y:S02]  /*b80c0*/  F2FP.SATFINITE.E4M3.F32.PACK_AB_MERGE_C R3, R21, R10, RZ ;  /* 0x0000000a1503723e */ /* 0x000fe400048070ff */
[----:B------:R-:W-:-:S03]  /*b80d0*/  F2FP.SATFINITE.E4M3.F32.PACK_AB_MERGE_C R0, R14, R13, RZ ;  /* 0x0000000d0e00723e */ /* 0x000fc600048070ff */
        /* <DEDUP_REMOVED lines=34> */
[----:B------:R-:W3:Y:S04]  /*b8300*/  LDL.LU R27, [R1+0x7a8] ;  /* 0x0007a800011b7983 */ /* 0x000ee80000300800 */
[----:B---3--:R0:W-:Y:S04]  /*b8310*/  STL [R1+0x5544], R27 ;  /* 0x0055441b01007387 */ /* 0x0081e80000100800 */
[----:B0-----:R-:W3:Y:S04]  /*b8320*/  LDL.LU R27, [R1+0x7a0] ;  /* 0x0007a000011b7983 */ /* 0x001ee80000300800 */
        /* <DEDUP_REMOVED lines=31> */
[----:B0-----:R-:W2:Y:S04]  /*b8520*/  LDL.LU R27, [R1+0x820] ;  /* 0x00082000011b7983 */ /* 0x001ea80000300800 */
[----:B------:R-:W3:Y:S04]  /*b8530*/  LDL.LU R0, [R1+0x7ac] ;  /* 0x0007ac0001007983 */ /* 0x000ee80000300800 */
[----:B------:R-:W4:Y:S04]  /*b8540*/  LDL.LU R28, [R1+0x790] ;  /* 0x00079000011c7983 */ /* 0x000f280000300800 */
[----:B------:R-:W4:Y:S04]  /*b8550*/  LDL.LU R3, [R1+0x794] ;  /* 0x0007940001037983 */ /* 0x000f280000300800 */
        /* <DEDUP_REMOVED lines=26> */
[----:B------:R0:W-:Y:S04]  /*b8700*/  STL [R1+0x9bc], R2 ;  /* 0x0009bc0201007387 */ /* 0x0001e80000100800 */
[----:B0-----:R-:W2:Y:S02]  /*b8710*/  LDL.LU R2, [R1+0x55c0] ;  /* 0x0055c00001027983 */ /* 0x001ea40000300800 */
[----:B--2---:R-:W-:-:S02]  /*b8720*/  F2FP.SATFINITE.E4M3.F32.PACK_AB_MERGE_C R2, R2, R27, RZ ;  /* 0x0000001b0202723e */ /* 0x004fc400048070ff */
        /* <DEDUP_REMOVED lines=61> */
[----:B------:R3:W-:Y:S02]  /*b8b00*/  STL [R1+0x7a0], R2 ;  /* 0x0007a00201007387 */ /* 0x0007e40000100800 */
[----:B---3--:R-:W-:Y:S02]  /*b8b10*/  F2FP.SATFINITE.E4M3.F32.PACK_AB_MERGE_C R2, R8, R6, RZ ;  /* 0x000000060802723e */ /* 0x008fe400048070ff */
[----:B--2---:R-:W-:Y:S02]  /*b8b20*/  F2FP.SATFINITE.E4M3.F32.PACK_AB_MERGE_C R27, R0, R27, RZ ;  /* 0x0000001b001b723e */ /* 0x004fe400048070ff */
[----:B----4-:R-:W-:-:S02]  /*b8b30*/  F2FP.SATFINITE.E4M3.F32.PACK_AB_MERGE_C R0, R3, R28, RZ ;  /* 0x0000001c0300723e */ /* 0x010fc400048070ff */
[----:B------:R-:W-:Y:S01]  /*b8b40*/  F2FP.SATFINITE.E4M3.F32.PACK_AB_MERGE_C R3, R5, R7, RZ ;  /* 0x000000070503723e */ /* 0x000fe200048070ff */
[----:B------:R-:W-:Y:S04]  /*b8b50*/  STL [R1+0x518c], R27 ;  /* 0x00518c1b01007387 */ /* 0x000fe80000100800 */
[----:B------:R0:W-:Y:S04]  /*b8b60*/  STL [R1+0x790], R0 ;  /* 0x0007900001007387 */ /* 0x0001e80000100800 */
[----:B------:R1:W-:Y:S01]  /*b8b70*/  STL [R1+0x794], R2 ;  /* 0x0007940201007387 */ /* 0x0003e20000100800 */
[----:B0-----:R-:W-:-:S03]  /*b8b80*/  F2FP.SATFINITE.E4M3.F32.PACK_AB_MERGE_C R0, R22, R11, RZ ;  /* 0x0000000b1600723e */ /* 0x001fc600048070ff */
[----:B------:R0:W-:Y:S01]  /*b8b90*/  STL [R1+0x780], R3 ;  /* 0x0007800301007387 */ /* 0x0001e20000100800 */
[----:B-1----:R-:W-:-:S03]  /*b8ba0*/  F2FP.SATFINITE.E4M3.F32.PACK_AB_MERGE_C R2, R25, R4, RZ ;  /* 0x000000041902723e */ /* 0x002fc600048070ff */
        /* <DEDUP_REMOVED lines=146> */
[----:B------:R-:W2:Y:S01]  /*b94d0*/  LDL.LU R27, [R1+0x54e0] ;  /* 0x0054e000011b7983 */ /* 0x000ea20000300800 */
[----:B---3--:R-:W-:-:S03]  /*b94e0*/  F2FP.SATFINITE.E4M3.F32.PACK_AB_MERGE_C R26, R26, R6, RZ ;  /* 0x000000061a1a723e */ /* 0x008fc600048070ff */
[----:B------:R2:W-:Y:S01]  /*b94f0*/  STL [R1+0x6d4], R2 ;  /* 0x0006d40201007387 */ /* 0x0005e20000100800 */
[----:B----4-:R-:W-:Y:S02]  /*b9500*/  F2FP.SATFINITE.E4M3.F32.PACK_AB_MERGE_C R16, R16, R8, RZ ;  /* 0x000000081010723e */ /* 0x010fe400048070ff */
[----:B------:R-:W-:Y:S02]  /*b9510*/  F2FP.SATFINITE.E4M3.F32.PACK_AB_MERGE_C R23, R23, R7, RZ ;  /* 0x000000071717723e */ /* 0x000fe400048070ff */
[----:B------:R-:W-:Y:S02]  /*b9520*/  F2FP.SATFINITE.E4M3.F32.PACK_AB_MERGE_C R6, R11, R5, RZ ;  /* 0x000000050b06723e */ /* 0x000fe400048070ff */
[----:B--2---:R-:W-:Y:S02]  /*b9530*/  F2FP.SATFINITE.E4M3.F32.PACK_AB_MERGE_C R2, R0, R27, RZ ;  /* 0x0000001b0002723e */ /* 0x004fe400048070ff */
[----:B------:R-:W-:-:S03]  /*b9540*/  F2FP.SATFINITE.E4M3.F32.PACK_AB_MERGE_C R0, R3, R28, RZ ;  /* 0x0000001c0300723e */ /* 0x000fc600048070ff */
[----:B------:R0:W-:Y:S01]  /*b9550*/  STL [R1+0x51ec], R2 ;  /* 0x0051ec0201007387 */ /* 0x0001e20000100800 */
[----:B------:R-:W-:-:S03]  /*b9560*/  F2FP.SATFINITE.E4M3.F32.PACK_AB_MERGE_C R3, R9, R19, RZ ;  /* 0x000000130903723e */ /* 0x000fc600048070ff */
[----:B------:R-:W-:Y:S04]  /*b9570*/  STL [R1+0x544c], R26 ;  /* 0x00544c1a01007387 */ /* 0x000fe80000100800 */
[----:B------:R1:W-:Y:S01]  /*b9580*/  STL [R1+0x51e8], R0 ;  /* 0x0051e80001007387 */ /* 0x0003e20000100800 */
[----:B0-----:R-:W-:-:S03]  /*b9590*/  F2FP.SATFINITE.E4M3.F32.PACK_AB_MERGE_C R2, R4, R22, RZ ;  /* 0x000000160402723e */ /* 0x001fc600048070ff */
[----:B------:R-:W-:Y:S04]  /*b95a0*/  STL [R1+0x5450], R16 ;  /* 0x0054501001007387 */ /* 0x000fe80000100800 */
[----:B------:R-:W-:Y:S01]  /*b95b0*/  STL [R1+0x53e4], R23 ;  /* 0x0053e41701007387 */ /* 0x000fe20000100800 */
[----:B-1----:R-:W-:-:S03]  /*b95c0*/  F2FP.SATFINITE.E4M3.F32.PACK_AB_MERGE_C R0, R17, R25, RZ ;  /* 0x000000191100723e */ /* 0x002fc600048070ff */
[----:B------:R-:W-:Y:S04]  /*b95d0*/  STL [R1+0x53e8], R6 ;  /* 0x0053e80601007387 */ /* 0x000fe80000100800 */
[----:B------:R0:W-:Y:S04]  /*b95e0*/  STL [R1+0x3c4], R2 ;  /* 0x0003c40201007387 */ /* 0x0001e80000100800 */
[----:B------:R1:W-:Y:S04]  /*b95f0*/  STL [R1+0x3ac], R0 ;  /* 0x0003ac0001007387 */ /* 0x0003e80000100800 */
[----:B------:R2:W-:Y:S01]  /*b9600*/  STL [R1+0xa58], R3 ;  /* 0x000a580301007387 */ /* 0x0005e20000100800 */
[----:B0-----:R-:W-:-:S02]  /*b9610*/  F2FP.SATFINITE.E4M3.F32.PACK_AB_MERGE_C R2, R20, R29, RZ ;  /* 0x0000001d1402723e */ /* 0x001fc400048070ff */
[----:B-1----:R-:W-:-:S03]  /*b9620*/  F2FP.SATFINITE.E4M3.F32.PACK_AB_MERGE_C R0, R12, R24, RZ ;  /* 0x000000180c00723e */ /* 0x002fc600048070ff */
[----:B------:R0:W-:Y:S01]  /*b9630*/  STL [R1+0xa5c], R2 ;  /* 0x000a5c0201007387 */ /* 0x0001e20000100800 */
[----:B--2---:R-:W-:-:S03]  /*b9640*/  F2FP.SATFINITE.E4M3.F32.PACK_AB_MERGE_C R3, R18, R15, RZ ;  /* 0x0000000f1203723e */ /* 0x004fc600048070ff */
[----:B------:R1:W-:Y:S04]  /*b9650*/  STL [R1+0xa2c], R0 ;  /* 0x000a2c0001007387 */ /* 0x0003e80000100800 */
[----:B------:R-:W-:Y:S04]  /*b9660*/  STL [R1+0xa50], R3 ;  /* 0x000a500301007387 */ /* 0x000fe80000100800 */
[----:B------:R-:W2:Y:S01]  /*b9670*/  LDL.LU R6, [R1+0x2104] ;  /* 0x0021040001067983 */ /* 0x000ea20000300800 */
[----:B0-----:R-:W-:Y:S02]  /*b9680*/  F2FP.SATFINITE.E4M3.F32.PACK_AB_MERGE_C R2, R21, R10, RZ ;  /* 0x0000000a1502723e */ /* 0x001fe400048070ff */
[----:B-1----:R-:W-:-:S03]  /*b9690*/  F2FP.SATFINITE.E4M3.F32.PACK_AB_MERGE_C R0, R14, R13, RZ ;  /* 0x0000000d0e00723e */ /* 0x002fc600048070ff */
        /* <DEDUP_REMOVED lines=98> */
[----:B---3--:R-:W-:Y:S02]  /*b9cc0*/  F2FP.SATFINITE.E4M3.F32.PACK_AB_MERGE_C R9, R9, R2, RZ ;  /* 0x000000020909723e */ /* 0x008fe400048070ff */
[----:B----4-:R-:W-:Y:S02]  /*b9cd0*/  F2FP.SATFINITE.E4M3.F32.PACK_AB_MERGE_C R2, R3, R28, RZ ;  /* 0x0000001c0302723e */ /* 0x010fe400048070ff */
[----:B--2---:R-:W-:-:S05]  /*b9ce0*/  F2FP.SATFINITE.E4M3.F32.PACK_AB_MERGE_C R15, R15, R23, RZ ;  /* 0x000000170f0f723e */ /* 0x004fca00048070ff */
[----:B------:R-:W-:Y:S04]  /*b9cf0*/  STL [R1+0x5454], R15 ;  /* 0x0054540f01007387 */ /* 0x000fe80000100800 */
[----:B------:R0:W-:Y:S04]  /*b9d00*/  STL [R1+0x928], R6 ;  /* 0x0009280601007387 */ /* 0x0001e80000100800 */
[----:B------:R1:W-:Y:S01]  /*b9d10*/  STL [R1+0x53ec], R9 ;  /* 0x0053ec0901007387 */ /* 0x0003e20000100800 */
[----:B0-----:R-:W-:Y:S02]  /*b9d20*/  F2FP.SATFINITE.E4M3.F32.PACK_AB_MERGE_C R6, R26, R16, RZ ;  /* 0x000000101a06723e */ /* 0x001fe400048070ff */
[----:B------:R-:W-:-:S03]  /*b9d30*/  F2FP.SATFINITE.E4M3.F32.PACK_AB_MERGE_C R23, R11, R5, RZ ;  /* 0x000000050b17723e */ /* 0x000fc600048070ff */
[----:B------:R0:W-:Y:S01]  /*b9d40*/  STL [R1+0x44], R6 ;  /* 0x0000440601007387 */ /* 0x0001e20000100800 */
[----:B-1----:R-:W-:Y:S02]  /*b9d50*/  F2FP.SATFINITE.E4M3.F32.PACK_AB_MERGE_C R9, R4, R22, RZ ;  /* 0x000000160409723e */ /* 0x002fe400048070ff */
[----:B------:R-:W-:Y:S02]  /*b9d60*/  F2FP.SATFINITE.E4M3.F32.PACK_AB_MERGE_C R5, R17, R25, RZ ;  /* 0x000000191105723e */ /* 0x000fe400048070ff */
[----:B0-----:R-:W-:Y:S02]  /*b9d70*/  F2FP.SATFINITE.E4M3.F32.PACK_AB_MERGE_C R6, R0, R27, RZ ;  /* 0x0000001b0006723e */ /* 0x001fe400048070ff */
[----:B------:R-:W-:Y:S02]  /*b9d80*/  F2FP.SATFINITE.E4M3.F32.PACK_AB_MERGE_C R0, R7, R8, RZ ;  /* 0x000000080700723e */ /* 0x000fe400048070ff */
[----:B------:R-:W-:Y:S01]  /*b9d90*/  F2FP.SATFINITE.E4M3.F32.PACK_AB_MERGE_C R7, R29, R19, RZ ;  /* 0x000000131d07723e */ /* 0x000fe200048070ff */
[----:B------:R0:W-:Y:S04]  /*b9da0*/  STL [R1+0x3a0], R6 ;  /* 0x0003a00601007387 */ /* 0x0001e80000100800 */
[----:B------:R1:W-:Y:S04]  /*b9db0*/  STL [R1+0x3a8], R2 ;  /* 0x0003a80201007387 */ /* 0x0003e80000100800 */
[----:B------:R-:W-:Y:S01]  /*b9dc0*/  STL [R1+0x5458], R23 ;  /* 0x0054581701007387 */ /* 0x000fe20000100800 */
[----:B0-----:R-:W-:-:S03]  /*b9dd0*/  F2FP.SATFINITE.E4M3.F32.PACK_AB_MERGE_C R6, R24, R20, RZ ;  /* 0x000000141806723e */ /* 0x001fc600048070ff */
[----:B------:R0:W-:Y:S01]  /*b9de0*/  STL [R1+0x3a4], R0 ;  /* 0x0003a40001007387 */ /* 0x0001e20000100800 */
[----:B-1----:R-:W-:-:S03]  /*b9df0*/  F2FP.SATFINITE.E4M3.F32.PACK_AB_MERGE_C R2, R21, R10, RZ ;  /* 0x0000000a1502723e */ /* 0x002fc600048070ff */
[----:B------:R-:W-:Y:S04]  /*b9e00*/  STL [R1+0x545c], R9 ;  /* 0x00545c0901007387 */ /* 0x000fe80000100800 */
[----:B------:R-:W-:Y:S01]  /*b9e10*/  STL [R1+0x53f0], R5 ;  /* 0x0053f00501007387 */ /* 0x000fe20000100800 */
[----:B0-----:R-:W-:-:S03]  /*b9e20*/  F2FP.SATFINITE.E4M3.F32.PACK_AB_MERGE_C R0, R18, R12, RZ ;  /* 0x0000000c1200723e */ /* 0x001fc600048070ff */
[----:B------:R-:W-:Y:S04]  /*b9e30*/  STL [R1+0x53f4], R7 ;  /* 0x0053f40701007387 */ /* 0x000fe80000100800 */
[----:B------:R-:W-:Y:S04]  /*b9e40*/  STL [R1+0x5460], R6 ;  /* 0x0054600601007387 */ /* 0x000fe80000100800 */
[----:B------:R0:W-:Y:S04]  /*b9e50*/  STL [R1+0x53f8], R2 ;  /* 0x0053f80201007387 */ /* 0x0001e80000100800 */
[----:B------:R-:W-:Y:S04]  /*b9e60*/  STL [R1+0x38], R0 ;  /* 0x0000380001007387 */ /* 0x000fe80000100800 */
[----:B------:R-:W2:Y:S04]  /*b9e70*/  LDL.LU R28, [R1+0x5b4] ;  /* 0x0005b400011c7983 */ /* 0x000ea80000300800 */
[----:B0-----:R-:W3:Y:S04]  /*b9e80*/  LDL.LU R2, [R1+0x5bc] ;  /* 0x0005bc0001027983 */ /* 0x001ee80000300800 */
[----:B---3--:R0:W-:Y:S04]  /*b9e90*/  STL [R1+0x5498], R2 ;  /* 0x0054980201007387 */ /* 0x0081e80000100800 */
[----:B0-----:R-:W2:Y:S04]  /*b9ea0*/  LDL.LU R2, [R1+0x5b0] ;  /* 0x0005b00001027983 */ /* 0x001ea80000300800 */
[----:B------:R-:W3:Y:S04]  /*b9eb0*/  LDL.LU R24, [R1+0x5a4] ;  /* 0x0005a40001187983 */ /* 0x000ee80000300800 */
[----:B---3--:R0:W-:Y:S04]  /*b9ec0*/  STL [R1+0x5494], R24 ;  /* 0x0054941801007387 */ /* 0x0081e80000100800 */
[----:B0-----:R-:W3:Y:S04]  /*b9ed0*/  LDL.LU R24, [R1+0x5b8] ;  /* 0x0005b80001187983 */ /* 0x001ee80000300800 */
[----:B------:R-:W4:Y:S04]  /*b9ee0*/  LDL.LU R20, [R1+0x5ac] ;  /* 0x0005ac0001147983 */ /* 0x000f280000300800 */
[----:B----4-:R0:W-:Y:S04]  /*b9ef0*/  STL [R1+0x5490], R20 ;  /* 0x0054901401007387 */ /* 0x0101e80000100800 */
[----:B0-----:R-:W4:Y:S04]  /*b9f00*/  LDL.LU R20, [R1+0x5a0] ;  /* 0x0005a00001147983 */ /* 0x001f280000300800 */
[----:B------:R-:W2:Y:S04]  /*b9f10*/  LDL.LU R5, [R1+0x594] ;  /* 0x0005940001057983 */ /* 0x000ea80000300800 */
[----:B--2---:R0:W-:Y:S04]  /*b9f20*/  STL [R1+0x548c], R5 ;  /* 0x00548c0501007387 */ /* 0x0041e80000100800 */
[----:B0-----:R-:W2:Y:S04]  /*b9f30*/  LDL.LU R5, [R1+0x5a8] ;  /* 0x0005a80001057983 */ /* 0x001ea80000300800 */
[----:B------:R-:W3:Y:S04]  /*b9f40*/  LDL.LU R29, [R1+0x584] ;  /* 0x00058400011d7983 */ /* 0x000ee80000300800 */
[----:B---3--:R0:W-:Y:S04]  /*b9f50*/  STL [R1+0x5480], R29 ;  /* 0x0054801d01007387 */ /* 0x0081e80000100800 */
[----:B0-----:R-:W3:Y:S04]  /*b9f60*/  LDL.LU R29, [R1+0x59c] ;  /* 0x00059c00011d7983 */ /* 0x001ee80000300800 */
[----:B---3--:R0:W-:Y:S04]  /*b9f70*/  STL [R1+0x5488], R29 ;  /* 0x0054881d01007387 */ /* 0x0081e80000100800 */
[----:B0-----:R-:W3:Y:S04]  /*b9f80*/  LDL.LU R29, [R1+0x590] ;  /* 0x00059000011d7983 */ /* 0x001ee80000300800 */
[----:B------:R-:W4:Y:S04]  /*b9f90*/  LDL.LU R6, [R1+0x560] ;  /* 0x0005600001067983 */ /* 0x000f280000300800 */
[----:B----4-:R0:W-:Y:S04]  /*b9fa0*/  STL [R1+0x5464], R6 ;  /* 0x0054640601007387 */ /* 0x0101e80000100800 */
[----:B0-----:R-:W4:Y:S04]  /*b9fb0*/  LDL.LU R6, [R1+0x57c] ;  /* 0x00057c0001067983 */ /* 0x001f280000300800 */
        /* <DEDUP_REMOVED lines=8> */
[----:B------:R-:W2:Y:S04]  /*ba040*/  LDL.LU R9, [R1+0x564] ;  /* 0x0005640001097983 */ /* 0x000ea80000300800 */
[----:B--2---:R0:W-:Y:S04]  /*ba050*/  STL [R1+0x5468], R9 ;  /* 0x0054680901007387 */ /* 0x0041e80000100800 */
[----:B0-----:R-:W2:Y:S04]  /*ba060*/  LDL.LU R9, [R1+0x578] ;  /* 0x0005780001097983 */ /* 0x001ea80000300800 */
[----:B--2---:R0:W-:Y:S04]  /*ba070*/  STL [R1+0x5470], R9 ;  /* 0x0054700901007387 */ /* 0x0041e80000100800 */
[----:B0-----:R-:W2:Y:S01]  /*ba080*/  LDL.LU R9, [R1+0x570] ;  /* 0x0005700001097983 */ /* 0x001ea20000300800 */
[----:B------:R-:W-:-:S02]  /*ba090*/  F2FP.SATFINITE.E4M3.F32.PACK_AB_MERGE_C R4, R14, R13, RZ ;  /* 0x0000000d0e04723e */ /* 0x000fc400048070ff */
[----:B------:R-:W-:Y:S01]  /*ba0a0*/  F2FP.SATFINITE.E4M3.F32.PACK_AB_MERGE_C R28, R28, R2, RZ ;  /* 0x000000021c1c723e */ /* 0x000fe200048070ff */
        /* <DEDUP_REMOVED lines=22> */
[----:B------:R0:W-:Y:S04]  /*ba210*/  STL [R1+0x53fc], R4 ;  /* 0x0053fc0401007387 */ /* 0x0001e80000100800 */
[----:B0-----:R-:W2:Y:S04]  /*ba220*/  LDL.LU R4, [R1+0x460] ;  /* 0x0004600001047983 */ /* 0x001ea80000300800 */
[----:B------:R-:W3:Y:S02]  /*ba230*/  LDL.LU R2, [R1+0x5498] ;  /* 0x0054980001027983 */ /* 0x000ee40000300800 */
[----:B---3--:R-:W-:-:S02]  /*ba240*/  F2FP.SATFINITE.E4M3.F32.PACK_AB_MERGE_C R2, R2, R24, RZ ;  /* 0x000000180202723e */ /* 0x008fc400048070ff */
[----:B------:R-:W3:Y:S02]  /*ba250*/  LDL.LU R24, [R1+0x5494] ;  /* 0x0054940001187983 */ /* 0x000ee40000300800 */
[----:B---3--:R-:W-:Y:S02]  /*ba260*/  F2FP.SATFINITE.E4M3.F32.PACK_AB_MERGE_C R24, R24, R20, RZ ;  /* 0x000000141818723e */ /* 0x008fe400048070ff */
[----:B------:R-:W3:Y:S04]  /*ba270*/  LDL.LU R20, [R1+0x5490] ;  /* 0x0054900001147983 */ /* 0x000ee80000300800 */
[----:B------:R0:W-:Y:S04]  /*ba280*/  STL [R1+0x5400], R24 ;  /* 0x0054001801007387 */ /* 0x0001e80000100800 */
[----:B0-----:R-:W2:Y:S01]  /*ba290*/  LDL.LU R24, [R1+0x49c] ;  /* 0x00049c0001187983 */ /* 0x001ea20000300800 */
[----:B---3--:R-:W-:-:S03]  /*ba2a0*/  F2FP.SATFINITE.E4M3.F32.PACK_AB_MERGE_C R20, R20, R5, RZ ;  /* 0x000000051414723e */ /* 0x008fc600048070ff */
[----:B------:R-:W3:Y:S04]  /*ba2b0*/  LDL.LU R5, [R1+0x548c] ;  /* 0x00548c0001057983 */ /* 0x000ee80000300800 */
[----:B------:R0:W-:Y:S04]  /*ba2c0*/  STL [R1+0x5404], R20 ;  /* 0x0054041401007387 */ /* 0x0001e80000100800 */
[----:B0-----:R-:W2:Y:S01]  /*ba2d0*/  LDL.LU R20, [R1+0x498] ;  /* 0x0004980001147983 */ /* 0x001ea20000300800 */
[----:B---3--:R-:W-:-:S03]  /*ba2e0*/  F2FP.SATFINITE.E4M3.F32.PACK_AB_MERGE_C R5, R5, R29, RZ ;  /* 0x0000001d0505723e */ /* 0x008fc600048070ff */
[----:B------:R-:W4:Y:S02]  /*ba2f0*/  LDL.LU R29, [R1+0x5488] ;  /* 0x00548800011d7983 */ /* 0x000f240000300800 */
[----:B----4-:R-:W-:Y:S02]  /*ba300*/  F2FP.SATFINITE.E4M3.F32.PACK_AB_MERGE_C R29, R29, R6, RZ ;  /* 0x000000061d1d723e */ /* 0x010fe400048070ff */
[----:B------:R-:W3:Y:S04]  /*ba310*/  LDL.LU R6, [R1+0x5484] ;  /* 0x0054840001067983 */ /* 0x000ee80000300800 */
[----:B------:R0:W-:Y:S04]  /*ba320*/  STL [R1+0x28], R29 ;  /* 0x0000281d01007387 */ /* 0x0001e80000100800 */
[----:B0-----:R-:W3:Y:S02]  /*ba330*/  LDL.LU R29, [R1+0x5480] ;  /* 0x00548000011d7983 */ /* 0x001ee40000300800 */
[----:B---3--:R-:W-:-:S02]  /*ba340*/  F2FP.SATFINITE.E4M3.F32.PACK_AB_MERGE_C R29, R29, R6, RZ ;  /* 0x000000061d1d723e */ /* 0x008fc400048070ff */
[----:B------:R-:W2:Y:S04]  /*ba350*/  LDL.LU R6, [R1+0x547c] ;  /* 0x00547c0001067983 */ /* 0x000ea80000300800 */
[----:B------:R0:W-:Y:S04]  /*ba360*/  STL [R1+0x5408], R29 ;  /* 0x0054081d01007387 */ /* 0x0001e80000100800 */
[----:B0-----:R-:W3:Y:S01]  /*ba370*/  LDL.LU R29, [R1+0x490] ;  /* 0x00049000011d7983 */ /* 0x001ee20000300800 */
        /* <DEDUP_REMOVED lines=11> */
[----:B0-----:R-:W2:Y:S01]  /*ba430*/  LDL.LU R6, [R1+0x5464] ;  /* 0x0054640001067983 */ /* 0x001ea20000300800 */
[----:B------:R-:W-:Y:S02]  /*ba440*/  F2FP.SATFINITE.E4M3.F32.PACK_AB_MERGE_C R15, R15, R23, RZ ;  /* 0x000000170f0f723e */ /* 0x000fe400048070ff */
[----:B------:R-:W-:-:S02]  /*ba450*/  F2FP.SATFINITE.E4M3.F32.PACK_AB_MERGE_C R26, R26, R16, RZ ;  /* 0x000000101a1a723e */ /* 0x000fc400048070ff */
[----:B------:R-:W-:Y:S02]  /*ba460*/  F2FP.SATFINITE.E4M3.F32.PACK_AB_MERGE_C R11, R11, R0, RZ ;  /* 0x000000000b0b723e */ /* 0x000fe400048070ff */
[----:B------:R-:W-:Y:S02]  /*ba470*/  F2FP.SATFINITE.E4M3.F32.PACK_AB_MERGE_C R17, R17, R22, RZ ;  /* 0x000000161111723e */ /* 0x000fe400048070ff */
[----:B------:R-:W-:Y:S02]  /*ba480*/  F2FP.SATFINITE.E4M3.F32.PACK_AB_MERGE_C R14, R14, R19, RZ ;  /* 0x000000130e0e723e */ /* 0x000fe400048070ff */
[----:B------:R-:W-:Y:S02]  /*ba490*/  F2FP.SATFINITE.E4M3.F32.PACK_AB_MERGE_C R3, R3, R13, RZ ;  /* 0x0000000d0303723e */ /* 0x000fe400048070ff */
[----:B------:R-:W-:Y:S02]  /*ba4a0*/  F2FP.SATFINITE.E4M3.F32.PACK_AB_MERGE_C R25, R25, R21, RZ ;  /* 0x000000151919723e */ /* 0x000fe400048070ff */
[----:B------:R-:W-:-:S02]  /*ba4b0*/  F2FP.SATFINITE.E4M3.F32.PACK_AB_MERGE_C R18, R18, R10, RZ ;  /* 0x0000000a1212723e */ /* 0x000fc400048070ff */
[----:B--2---:R-:W-:Y:S02]  /*ba4c0*/  F2FP.SATFINITE.E4M3.F32.PACK_AB_MERGE_C R9, R9, R6, RZ ;  /* 0x000000060909723e */ /* 0x004fe400048070ff */
[----:B------:R-:W2:Y:S04]  /*ba4d0*/  LDL.LU R6, [R1+0x5460] ;  /* 0x0054600001067983 */ /* 0x000ea80000300800 */
[----:B------:R0:W-:Y:S04]  /*ba4e0*/  STL [R1+0x388], R9 ;  /* 0x0003880901007387 */ /* 0x0001e80000100800 */
[----:B0-----:R-:W4:Y:S04]  /*ba4f0*/  LDL.LU R9, [R1+0x545c] ;  /* 0x00545c0001097983 */ /* 0x001f280000300800 */
        /* <DEDUP_REMOVED lines=8> */
[----:B0-----:R-:W2:Y:S04]  /*ba580*/  LDL.LU R11, [R1+0x5444] ;  /* 0x00544400010b7983 */ /* 0x001ea80000300800 */
        /* <DEDUP_REMOVED lines=12> */
[----:B------:R-:W2:Y:S01]  /*ba650*/  LDL.LU R10, [R1+0x5428] ;  /* 0x00542800010a7983 */ /* 0x000ea20000300800 */
[----:B---3--:R-:W-:-:S03]  /*ba660*/  F2FP.SATFINITE.E4M3.F32.PACK_AB_MERGE_C R12, R12, R29, RZ ;  /* 0x0000001d0c0c723e */ /* 0x008fc600048070ff */
[----:B------:R0:W-:Y:S01]  /*ba670*/  STL [R1+0x380], R18 ;  /* 0x0003801201007387 */ /* 0x0001e20000100800 */
[----:B------:R-:W-:-:S03]  /*ba680*/  F2FP.SATFINITE.E4M3.F32.PACK_AB_MERGE_C R4, R7, R4, RZ ;  /* 0x000000040704723e */ /* 0x000fc600048070ff */
[----:B0-----:R-:W3:Y:S01]  /*ba690*/  LDL.LU R18, [R1+0x5424] ;  /* 0x0054240001127983 */ /* 0x001ee20000300800 */
[----:B------:R-:W-:Y:S02]  /*ba6a0*/  LOP3.LUT R2, R2, 0xffff, RZ, 0xc0, !PT ;  /* 0x0000ffff02027812 */ /* 0x000fe400078ec0ff */
[----:B----4-:R-:W-:Y:S02]  /*ba6b0*/  LOP3.LUT R7, R26, 0xffff, RZ, 0xc0, !PT ;  /* 0x0000ffff1a077812 */ /* 0x010fe400078ec0ff */
[----:B--2---:R-:W-:-:S05]  /*ba6c0*/  F2FP.SATFINITE.E4M3.F32.PACK_AB_MERGE_C R3, R3, R25, RZ ;  /* 0x000000190303723e */ /* 0x004fca00048070ff */
[----:B------:R0:W-:Y:S04]  /*ba6d0*/  STL [R1+0x37c], R3 ;  /* 0x00037c0301007387 */ /* 0x0001e80000100800 */
[----:B------:R1:W-:Y:S01]  /*ba6e0*/  STL [R1+0x5414], R12 ;  /* 0x0054140c01007387 */ /* 0x0003e20000100800 */
[----:B0-----:R-:W-:Y:S02]  /*ba6f0*/  F2FP.SATFINITE.E4M3.F32.PACK_AB_MERGE_C R3, R8, R27, RZ ;  /* 0x0000001b0803723e */ /* 0x001fe400048070ff */
[----:B-1----:R-:W-:Y:S02]  /*ba700*/  F2FP.SATFINITE.E4M3.F32.PACK_AB_MERGE_C R12, R24, R20, RZ ;  /* 0x00000014180c723e */ /* 0x002fe400048070ff */
[----:B------:R-:W-:-:S03]  /*ba710*/  LOP3.LUT R8, R14, 0xffff, RZ, 0xc0, !PT ;  /* 0x0000ffff0e087812 */ /* 0x000fc600078ec0ff */
[----:B------:R-:W-:Y:S04]  /*ba720*/  STL [R1+0x358], R12 ;  /* 0x0003580c01007387 */ /* 0x000fe80000100800 */
[----:B------:R0:W-:Y:S04]  /*ba730*/  STL [R1+0x370], R4 ;  /* 0x0003700401007387 */ /* 0x0001e80000100800 */
[----:B------:R1:W-:Y:S01]  /*ba740*/  STL [R1+0x36c], R3 ;  /* 0x00036c0301007387 */ /* 0x0003e20000100800 */
[----:B0-----:R-:W-:Y:S02]  /*ba750*/  LOP3.LUT R4, R28, 0xffff, RZ, 0xc0, !PT ;  /* 0x0000ffff1c047812 */ /* 0x001fe400078ec0ff */
[----:B-1----:R-:W-:-:S02]  /*ba760*/  SHF.R.U32.HI R3, RZ, 0x8, R8 ;  /* 0x00000008ff037819 */ /* 0x002fc40000011608 */
[--C-:B------:R-:W-:Y:S02]  /*ba770*/  PRMT R8, R8, 0x3340, R7.reuse ;  /* 0x0000334008087816 */ /* 0x100fe40000000007 */
[----:B------:R-:W-:Y:S02]  /*ba780*/  SHF.R.U32.HI R7, RZ, 0x8, R7 ;  /* 0x00000008ff077819 */ /* 0x000fe40000011607 */
[----:B------:R-:W-:Y:S02]  /*ba790*/  PRMT R28, R4, 0x3340, R0 ;  /* 0x00003340041c7816 */ /* 0x000fe40000000000 */
[----:B------:R-:W-:Y:S02]  /*ba7a0*/  LOP3.LUT R3, R3, 0xffff, RZ, 0xc0, !PT ;  /* 0x0000ffff03037812 */ /* 0x000fe400078ec0ff */
[----:B------:R-:W-:Y:S02]  /*ba7b0*/  LOP3.LUT R7, R7, 0xffff, RZ, 0xc0, !PT ;  /* 0x0000ffff07077812 */ /* 0x000fe400078ec0ff */
[----:B------:R-:W-:-:S02]  /*ba7c0*/  PRMT R27, R8, 0x5410, R28 ;  /* 0x00005410081b7816 */ /* 0x000fc4000000001c */
[----:B------:R-:W-:Y:S02]  /*ba7d0*/  PRMT R8, R3, 0x3340, R7 ;  /* 0x0000334003087816 */ /* 0x000fe40000000007 */
[----:B------:R-:W-:Y:S02]  /*ba7e0*/  LOP3.LUT R3, R13, 0xffff, RZ, 0xc0, !PT ;  /* 0x0000ffff0d037812 */ /* 0x000fe400078ec0ff */
[----:B------:R-:W-:Y:S02]  /*ba7f0*/  LOP3.LUT R7, R16, 0xffff, RZ, 0xc0, !PT ;  /* 0x0000ffff10077812 */ /* 0x000fe400078ec0ff */
[----:B------:R-:W-:Y:S02]  /*ba800*/  PRMT R28, R2, 0x3340, R0 ;  /* 0x00003340021c7816 */ /* 0x000fe40000000000 */
[----:B------:R-:W-:Y:S02]  /*ba810*/  PRMT R12, R3, 0x3340, R7 ;  /* 0x00003340030c7816 */ /* 0x000fe40000000007 */
[----:B------:R-:W-:-:S02]  /*ba820*/  SHF.R.U32.HI R2, RZ, 0x8, R2 ;  /* 0x00000008ff027819 */ /* 0x000fc40000011602 */
[----:B------:R-:W-:Y:S02]  /*ba830*/  PRMT R26, R12, 0x5410, R28 ;  /* 0x000054100c1a7816 */ /* 0x000fe4000000001c */
[----:B------:R-:W-:Y:S02]  /*ba840*/  SHF.R.U32.HI R3, RZ, 0x8, R3 ;  /* 0x00000008ff037819 */ /* 0x000fe40000011603 */
[----:B------:R-:W-:Y:S02]  /*ba850*/  SHF.R.U32.HI R28, RZ, 0x8, R7 ;  /* 0x00000008ff1c7819 */ /* 0x000fe40000011607 */
[----:B------:R-:W-:Y:S02]  /*ba860*/  LOP3.LUT R2, R2, 0xffff, RZ, 0xc0, !PT ;  /* 0x0000ffff02027812 */ /* 0x000fe400078ec0ff */
[----:B------:R-:W-:Y:S02]  /*ba870*/  LOP3.LUT R3, R3, 0xffff, RZ, 0xc0, !PT ;  /* 0x0000ffff03037812 */ /* 0x000fe400078ec0ff */
[----:B------:R-:W-:-:S02]  /*ba880*/  LOP3.LUT R28, R28, 0xffff, RZ, 0xc0, !PT ;  /* 0x0000ffff1c1c7812 */ /* 0x000fc400078ec0ff */
[----:B------:R-:W-:Y:S02]  /*ba890*/  PRMT R29, R2, 0x3340, R0 ;  /* 0x00003340021d7816 */ /* 0x000fe40000000000 */
[----:B------:R-:W-:Y:S02]  /*ba8a0*/  PRMT R16, R3, 0x3340, R28 ;  /* 0x0000334003107816 */ /* 0x000fe4000000001c */
[----:B------:R-:W-:Y:S02]  /*ba8b0*/  LOP3.LUT R2, R21, 0xffff, RZ, 0xc0, !PT ;  /* 0x0000ffff15027812 */ /* 0x000fe400078ec0ff */
[----:B------:R-:W-:-:S03]  /*ba8c0*/  LOP3.LUT R3, R19, 0xffff, RZ, 0xc0, !PT ;  /* 0x0000ffff13037812 */ /* 0x000fc600078ec0ff */
[----:B------:R0:W-:Y:S04]  /*ba8d0*/  STL [R1+0x4d4], R2 ;  /* 0x0004d40201007387 */ /* 0x0001e80000100800 */
[----:B------:R1:W-:Y:S01]  /*ba8e0*/  STL [R1+0x4d0], R3 ;  /* 0x0004d00301007387 */ /* 0x0003e20000100800 */
[----:B------:R-:W-:Y:S02]  /*ba8f0*/  SHF.R.U32.HI R28, RZ, 0x8, R4 ;  /* 0x00000008ff1c7819 */ /* 0x000fe40000011604 */
[----:B0-----:R-:W-:Y:S02]  /*ba900*/  SHF.R.U32.HI R2, RZ, 0x8, R2 ;  /* 0x00000008ff027819 */ /* 0x001fe40000011602 */
[----:B-1----:R-:W-:Y:S02]  /*ba910*/  SHF.R.U32.HI R3, RZ, 0x8, R3 ;  /* 0x00000008ff037819 */ /* 0x002fe40000011603 */
[----:B------:R-:W-:-:S02]  /*ba920*/  LOP3.LUT R2, R2, 0xffff, RZ, 0xc0, !PT ;  /* 0x0000ffff02027812 */ /* 0x000fc400078ec0ff */
[----:B------:R-:W-:Y:S02]  /*ba930*/  LOP3.LUT R3, R3, 0xffff, RZ, 0xc0, !PT ;  /* 0x0000ffff03037812 */ /* 0x000fe400078ec0ff */
[----:B------:R-:W-:Y:S02]  /*ba940*/  LOP3.LUT R28, R28, 0xffff, RZ, 0xc0, !PT ;  /* 0x0000ffff1c1c7812 */ /* 0x000fe400078ec0ff */
[----:B------:R-:W-:Y:S02]  /*ba950*/  PRMT R2, R2, 0x3340, R3 ;  /* 0x0000334002027816 */ /* 0x000fe40000000003 */
[----:B------:R-:W-:Y:S02]  /*ba960*/  LOP3.LUT R3, R5, 0xffff, RZ, 0xc0, !PT ;  /* 0x0000ffff05037812 */ /* 0x000fe400078ec0ff */
[----:B------:R-:W-:Y:S02]  /*ba970*/  LOP3.LUT R4, R10, 0xffff, RZ, 0xc0, !PT ;  /* 0x0000ffff0a047812 */ /* 0x000fe400078ec0ff */
[----:B------:R-:W-:-:S02]  /*ba980*/  LOP3.LUT R5, R15, 0xffff, RZ, 0xc0, !PT ;  /* 0x0000ffff0f057812 */ /* 0x000fc400078ec0ff */
[--C-:B------:R-:W-:Y:S02]  /*ba990*/  PRMT R20, R28, 0x3340, R0.reuse ;  /* 0x000033401c147816 */ /* 0x100fe40000000000 */
[----:B------:R-:W-:Y:S02]  /*ba9a0*/  PRMT R28, R3, 0x3340, R0 ;  /* 0x00003340031c7816 */ /* 0x000fe40000000000 */
[--C-:B------:R-:W-:Y:S02]  /*ba9b0*/  PRMT R7, R4, 0x3340, R5.reuse ;  /* 0x0000334004077816 */ /* 0x100fe40000000005 */
[----:B------:R-:W-:Y:S02]  /*ba9c0*/  SHF.R.U32.HI R4, RZ, 0x8, R4 ;  /* 0x00000008ff047819 */ /* 0x000fe40000011604 */
[----:B------:R-:W-:Y:S02]  /*ba9d0*/  PRMT R15, R7, 0x5410, R28 ;  /* 0x00005410070f7816 */ /* 0x000fe4000000001c */
[----:B------:R-:W-:-:S02]  /*ba9e0*/  SHF.R.U32.HI R28, RZ, 0x8, R5 ;  /* 0x00000008ff1c7819 */ /* 0x000fc40000011605 */
[----:B------:R-:W-:Y:S02]  /*ba9f0*/  LOP3.LUT R4, R4, 0xffff, RZ, 0xc0, !PT ;  /* 0x0000ffff04047812 */ /* 0x000fe400078ec0ff */
[----:B------:R-:W-:-:S04]  /*baa00*/  LOP3.LUT R28, R28, 0xffff, RZ, 0xc0, !PT ;  /* 0x0000ffff1c1c7812 */ /* 0x000fc800078ec0ff */
[----:B------:R-:W-:Y:S02]  /*baa10*/  PRMT R19, R4, 0x3340, R28 ;  /* 0x0000334004137816 */ /* 0x000fe4000000001c */
[----:B------:R-:W-:Y:S02]  /*baa20*/  LOP3.LUT R4, R22, 0xffff, RZ, 0xc0, !PT ;  /* 0x0000ffff16047812 */ /* 0x000fe400078ec0ff */
[----:B------:R-:W2:Y:S01]  /*baa30*/  LDL.LU R22, [R1+0x5420] ;  /* 0x0054200001167983 */ /* 0x000ea20000300800 */
[----:B------:R-:W-:-:S04]  /*baa40*/  SHF.R.U32.HI R3, RZ, 0x8, R3 ;  /* 0x00000008ff037819 */ /* 0x000fc80000011603 */
[----:B------:R-:W-:Y:S02]  /*baa50*/  LOP3.LUT R3, R3, 0xffff, RZ, 0xc0, !PT ;  /* 0x0000ffff03037812 */ /* 0x000fe400078ec0ff */
[----:B------:R-:W-:Y:S02]  /*baa60*/  LOP3.LUT R5, R23, 0xffff, RZ, 0xc0, !PT ;  /* 0x0000ffff17057812 */ /* 0x000fe400078ec0ff */
[----:B------:R-:W-:Y:S02]  /*baa70*/  PRMT R24, R3, 0x3340, R0 ;  /* 0x0000334003187816 */ /* 0x000fe40000000000 */
[----:B---3--:R-:W-:Y:S01]  /*baa80*/  LOP3.LUT R3, R18, 0xffff, RZ, 0xc0, !PT ;  /* 0x0000ffff12037812 */ /* 0x008fe200078ec0ff */
[----:B------:R-:W-:Y:S01]  /*baa90*/  STL [R1+0x4c4], R5 ;  /* 0x0004c40501007387 */ /* 0x000fe20000100800 */
[----:B------:R-:W-:-:S03]  /*baaa0*/  LOP3.LUT R7, R6, 0xffff, RZ, 0xc0, !PT ;  /* 0x0000ffff06077812 */ /* 0x000fc600078ec0ff */
[----:B------:R0:W-:Y:S01]  /*baab0*/  STL [R1+0x4cc], R3 ;  /* 0x0004cc0301007387 */ /* 0x0001e20000100800 */
[----:B------:R-:W-:-:S03]  /*baac0*/  LOP3.LUT R6, R17, 0xffff, RZ, 0xc0, !PT ;  /* 0x0000ffff11067812 */ /* 0x000fc600078ec0ff */
[----:B------:R-:W3:Y:S04]  /*baad0*/  LDL.LU R12, [R1+0x28] ;  /* 0x00002800010c7983 */ /* 0x000ee80000300800 */
[----:B------:R1:W-:Y:S01]  /*baae0*/  STL [R1+0x4c8], R4 ;  /* 0x0004c80401007387 */ /* 0x0003e20000100800 */
[----:B0-----:R-:W-:-:S03]  /*baaf0*/  SHF.R.U32.HI R3, RZ, 0x8, R3 ;  /* 0x00000008ff037819 */ /* 0x001fc60000011603 */
[----:B------:R-:W4:Y:S01]  /*bab00*/  LDL.LU R25, [R1+0x44] ;  /* 0x0000440001197983 */ /* 0x000f220000300800 */
[----:B------:R-:W-:-:S03]  /*bab10*/  SHF.R.U32.HI R28, RZ, 0x8, R5 ;  /* 0x00000008ff1c7819 */ /* 0x000fc60000011605 */
[----:B------:R-:W3:Y:S01]  /*bab20*/  LDL.LU R17, [R1+0x541c] ;  /* 0x00541c0001117983 */ /* 0x000ee20000300800 */
[----:B-1----:R-:W-:Y:S02]  /*bab30*/  SHF.R.U32.HI R4, RZ, 0x8, R4 ;  /* 0x00000008ff047819 */ /* 0x002fe40000011604 */
[----:B------:R-:W-:Y:S02]  /*bab40*/  LOP3.LUT R3, R3, 0xffff, RZ, 0xc0, !PT ;  /* 0x0000ffff03037812 */ /* 0x000fe400078ec0ff */
[----:B------:R-:W-:-:S04]  /*bab50*/  LOP3.LUT R5, R4, 0xffff, RZ, 0xc0, !PT ;  /* 0x0000ffff04057812 */ /* 0x000fc800078ec0ff */
[----:B------:R-:W-:Y:S01]  /*bab60*/  PRMT R5, R3, 0x3340, R5 ;  /* 0x0000334003057816 */ /* 0x000fe20000000005 */
[----:B------:R-:W-:Y:S01]  /*bab70*/  STL [R1+0x4c0], R7 ;  /* 0x0004c00701007387 */ /* 0x000fe20000100800 */
[----:B------:R-:W-:Y:S02]  /*bab80*/  LOP3.LUT R23, R9, 0xffff, RZ, 0xc0, !PT ;  /* 0x0000ffff09177812 */ /* 0x000fe400078ec0ff */
[----:B------:R-:W-:Y:S02]  /*bab90*/  LOP3.LUT R9, R11, 0xffff, RZ, 0xc0, !PT ;  /* 0x0000ffff0b097812 */ /* 0x000fe400078ec0ff */
[----:B--2---:R-:W-:-:S05]  /*baba0*/  LOP3.LUT R3, R22, 0xffff, RZ, 0xc0, !PT ;  /* 0x0000ffff16037812 */ /* 0x004fca00078ec0ff */
[----:B------:R0:W-:Y:S04]  /*babb0*/  STL [R1+0x4b8], R3 ;  /* 0x0004b80301007387 */ /* 0x0001e80000100800 */
[----:B------:R1:W-:Y:S04]  /*babc0*/  STL [R1+0x4b0], R6 ;  /* 0x0004b00601007387 */ /* 0x0003e80000100800 */
[----:B------:R-:W2:Y:S01]  /*babd0*/  LDL.LU R11, [R1+0x5418] ;  /* 0x00541800010b7983 */ /* 0x000ea20000300800 */
[----:B0-----:R-:W-:Y:S02]  /*babe0*/  SHF.R.U32.HI R3, RZ, 0x8, R3 ;  /* 0x00000008ff037819 */ /* 0x001fe40000011603 */
[----:B-1----:R-:W-:-:S02]  /*babf0*/  SHF.R.U32.HI R6, RZ, 0x8, R6 ;  /* 0x00000008ff067819 */ /* 0x002fc40000011606 */
[----:B------:R-:W-:Y:S02]  /*bac00*/  LOP3.LUT R3, R3, 0xffff, RZ, 0xc0, !PT ;  /* 0x0000ffff03037812 */ /* 0x000fe400078ec0ff */
[----:B------:R-:W-:Y:S02]  /*bac10*/  LOP3.LUT R6, R6, 0xffff, RZ, 0xc0, !PT ;  /* 0x0000ffff06067812 */ /* 0x000fe400078ec0ff */
[----:B------:R-:W-:Y:S02]  /*bac20*/  LOP3.LUT R28, R28, 0xffff, RZ, 0xc0, !PT ;  /* 0x0000ffff1c1c7812 */ /* 0x000fe400078ec0ff */
[----:B------:R-:W-:Y:S02]  /*bac30*/  PRMT R6, R3, 0x3340, R6 ;  /* 0x0000334003067816 */ /* 0x000fe40000000006 */
[----:B------:R-:W-:Y:S02]  /*bac40*/  PRMT R4, R28, 0x3340, R0 ;  /* 0x000033401c047816 */ /* 0x000fe40000000000 */
[----:B------:R-:W-:-:S02]  /*bac50*/  SHF.R.U32.HI R28, RZ, 0x8, R7 ;  /* 0x00000008ff1c7819 */ /* 0x000fc40000011607 */
[----:B---3--:R-:W-:Y:S01]  /*bac60*/  LOP3.LUT R3, R17, 0xffff, RZ, 0xc0, !PT ;  /* 0x0000ffff11037812 */ /* 0x008fe200078ec0ff */
[----:B------:R-:W-:Y:S01]  /*bac70*/  STL [R1+0x4a8], R23 ;  /* 0x0004a81701007387 */ /* 0x000fe20000100800 */
[----:B------:R-:W-:-:S03]  /*bac80*/  LOP3.LUT R28, R28, 0xffff, RZ, 0xc0, !PT ;  /* 0x0000ffff1c1c7812 */ /* 0x000fc600078ec0ff */
[----:B------:R0:W-:Y:S01]  /*bac90*/  STL [R1+0x4b4], R3 ;  /* 0x0004b40301007387 */ /* 0x0001e20000100800 */
[----:B------:R-:W-:-:S03]  /*baca0*/  PRMT R7, R28, 0x3340, R0 ;  /* 0x000033401c077816 */ /* 0x000fc60000000000 */
[----:B------:R1:W-:Y:S01]  /*bacb0*/  STL [R1+0x4ac], R9 ;  /* 0x0004ac0901007387 */ /* 0x0003e20000100800 */
[----:B------:R-:W-:Y:S02]  /*bacc0*/  SHF.R.U32.HI R28, RZ, 0x8, R23 ;  /* 0x00000008ff1c7819 */ /* 0x000fe40000011617 */
[----:B0-----:R-:W-:Y:S02]  /*bacd0*/  SHF.R.U32.HI R3, RZ, 0x8, R3 ;  /* 0x00000008ff037819 */ /* 0x001fe40000011603 */
[----:B-1----:R-:W-:Y:S02]  /*bace0*/  SHF.R.U32.HI R9, RZ, 0x8, R9 ;  /* 0x00000008ff097819 */ /* 0x002fe40000011609 */
[----:B------:R-:W-:Y:S02]  /*bacf0*/  LOP3.LUT R3, R3, 0xffff, RZ, 0xc0, !PT ;  /* 0x0000ffff03037812 */ /* 0x000fe400078ec0ff */
[----:B------:R-:W-:Y:S02]  /*bad00*/  LOP3.LUT R23, R9, 0xffff, RZ, 0xc0, !PT ;  /* 0x0000ffff09177812 */ /* 0x000fe400078ec0ff */
[----:B------:R-:W-:-:S02]  /*bad10*/  LOP3.LUT R28, R28, 0xffff, RZ, 0xc0, !PT ;  /* 0x0000ffff1c1c7812 */ /* 0x000fc400078ec0ff */
[----:B------:R-:W-:Y:S02]  /*bad20*/  LOP3.LUT R12, R12, 0xffff, RZ, 0xc0, !PT ;  /* 0x0000ffff0c0c7812 */ /* 0x000fe400078ec0ff */
[----:B------:R-:W-:Y:S02]  /*bad30*/  PRMT R23, R3, 0x3340, R23 ;  /* 0x0000334003177816 */ /* 0x000fe40000000017 */
[----:B----4-:R-:W-:Y:S01]  /*bad40*/  LOP3.LUT R25, R25, 0xffff, RZ, 0xc0, !PT ;  /* 0x0000ffff19197812 */ /* 0x010fe200078ec0ff */
[----:B------:R0:W-:Y:S01]  /*bad50*/  STL [R1+0x4bc], R12 ;  /* 0x0004bc0c01007387 */ /* 0x0001e20000100800 */
[--C-:B------:R-:W-:Y:S02]  /*bad60*/  PRMT R9, R28, 0x3340, R0.reuse ;  /* 0x000033401c097816 */ /* 0x100fe40000000000 */
[----:B------:R-:W-:Y:S02]  /*bad70*/  PRMT R28, R12, 0x3340, R0 ;  /* 0x000033400c1c7816 */ /* 0x000fe40000000000 */
[----:B--2---:R-:W-:-:S04]  /*bad80*/  LOP3.LUT R3, R11, 0xffff, RZ, 0xc0, !PT ;  /* 0x0000ffff0b037812 */ /* 0x004fc800078ec0ff */
[----:B0-----:R-:W-:-:S04]  /*bad90*/  PRMT R12, R3, 0x3340, R25 ;  /* 0x00003340030c7816 */ /* 0x001fc80000000019 */
[----:B------:R-:W-:Y:S02]  /*bada0*/  PRMT R28, R12, 0x5410, R28 ;  /* 0x000054100c1c7816 */ /* 0x000fe4000000001c */
[----:B------:R-:W2:Y:S04]  /*badb0*/  LDL.LU R12, [R1+0x5414] ;  /* 0x00541400010c7983 */ /* 0x000ea80000300800 */
[----:B------:R0:W-:Y:S04]  /*badc0*/  STL [R1+0x3c0], R28 ;  /* 0x0003c01c01007387 */ /* 0x0001e80000100800 */
[----:B0-----:R-:W3:Y:S01]  /*badd0*/  LDL.LU R28, [R1+0x38] ;  /* 0x00003800011c7983 */ /* 0x001ee20000300800 */
[----:B------:R-:W-:-:S02]  /*bade0*/  SHF.R.U32.HI R3, RZ, 0x8, R3 ;  /* 0x00000008ff037819 */ /* 0x000fc40000011603 */
[----:B------:R-:W-:Y:S02]  /*badf0*/  SHF.R.U32.HI R25, RZ, 0x8, R25 ;  /* 0x00000008ff197819 */ /* 0x000fe40000011619 */
[----:B------:R-:W-:Y:S02]  /*bae00*/  LOP3.LUT R3, R3, 0xffff, RZ, 0xc0, !PT ;  /* 0x0000ffff03037812 */ /* 0x000fe400078ec0ff */
[----:B------:R-:W-:-:S04]  /*bae10*/  LOP3.LUT R25, R25, 0xffff, RZ, 0xc0, !PT ;  /* 0x0000ffff19197812 */ /* 0x000fc800078ec0ff */
[----:B------:R-:W-:Y:S02]  /*bae20*/  PRMT R3, R3, 0x3340, R25 ;  /* 0x0000334003037816 */ /* 0x000fe40000000019 */
[----:B---3--:R-:W-:-:S05]  /*bae30*/  LOP3.LUT R28, R28, 0xffff, RZ, 0xc0, !PT ;  /* 0x0000ffff1c1c7812 */ /* 0x008fca00078ec0ff */
[----:B------:R-:W-:Y:S04]  /*bae40*/  STL [R1+0x4a4], R28 ;  /* 0x0004a41c01007387 */ /* 0x000fe80000100800 */
[----:B------:R-:W3:Y:S04]  /*bae50*/  LDL.LU R25, [R1+0x5410] ;  /* 0x0054100001197983 */ /* 0x000ee80000300800 */
[----:B------:R0:W-:Y:S04]  /*bae60*/  STL [R1+0x460], R3 ;  /* 0x0004600301007387 */ /* 0x0001e80000100800 */
[----:B0-----:R-:W4:Y:S01]  /*bae70*/  LDL.LU R3, [R1+0x540c] ;  /* 0x00540c0001037983 */ /* 0x001f220000300800 */
[----:B------:R-:W-:-:S02]  /*bae80*/  SHF.R.U32.HI R28, RZ, 0x8, R28 ;  /* 0x00000008ff1c7819 */ /* 0x000fc4000001161c */
[----:B------:R-:W-:Y:S02]  /*bae90*/  PRMT R16, R16, 0x5410, R29 ;  /* 0x0000541010107816 */ /* 0x000fe4000000001d */
[----:B------:R-:W-:Y:S01]  /*baea0*/  PRMT R2, R2, 0x5410, R4 ;  /* 0x0000541002027816 */ /* 0x000fe20000000004 */
[----:B------:R-:W3:Y:S01]  /*baeb0*/  LDL.LU R29, [R1+0x5408] ;  /* 0x00540800011d7983 */ /* 0x000ee20000300800 */
[----:B------:R-:W-:Y:S02]  /*baec0*/  LOP3.LUT R28, R28, 0xffff, RZ, 0xc0, !PT ;  /* 0x0000ffff1c1c7812 */ /* 0x000fe400078ec0ff */
[----:B------:R-:W-:Y:S02]  /*baed0*/  PRMT R8, R8, 0x5410, R20 ;  /* 0x0000541008087816 */ /* 0x000fe40000000014 */
[----:B------:R-:W3:Y:S01]  /*baee0*/  LDL.LU R20, [R1+0x5404] ;  /* 0x0054040001147983 */ /* 0x000ee20000300800 */
[----:B------:R-:W-:Y:S02]  /*baef0*/  PRMT R19, R19, 0x5410, R24 ;  /* 0x0000541013137816 */ /* 0x000fe40000000018 */
[----:B------:R-:W-:Y:S01]  /*baf00*/  PRMT R5, R5, 0x5410, R7 ;  /* 0x0000541005057816 */ /* 0x000fe20000000007 */
[----:B------:R-:W3:Y:S01]  /*baf10*/  LDL.LU R24, [R1+0x5400] ;  /* 0x0054000001187983 */ /* 0x000ee20000300800 */
[----:B------:R-:W-:-:S03]  /*baf20*/  PRMT R28, R28, 0x3340, R0 ;  /* 0x000033401c1c7816 */ /* 0x000fc60000000000 */
[----:B------:R-:W3:Y:S01]  /*baf30*/  LDL.LU R4, [R1+0x53fc] ;  /* 0x0053fc0001047983 */ /* 0x000ee20000300800 */
[----:B------:R-:W-:-:S03]  /*baf40*/  PRMT R6, R6, 0x5410, R9 ;  /* 0x0000541006067816 */ /* 0x000fc60000000009 */
[----:B------:R0:W-:Y:S01]  /*baf50*/  STL [R1+0x18], R2 ;  /* 0x0000180201007387 */ /* 0x0001e20000100800 */
[----:B------:R-:W-:-:S03]  /*baf60*/  PRMT R28, R23, 0x5410, R28 ;  /* 0x00005410171c7816 */ /* 0x000fc6000000001c */
[----:B0-----:R-:W3:Y:S04]  /*baf70*/  LDL.LU R2, [R1+0x53f8] ;  /* 0x0053f80001027983 */ /* 0x001ee80000300800 */
[----:B------:R-:W3:Y:S04]  /*baf80*/  LDL.LU R7, [R1+0x53f4] ;  /* 0x0053f40001077983 */ /* 0x000ee80000300800 */
[----:B------:R0:W-:Y:S04]  /*baf90*/  STL [R1+0x38], R5 ;  /* 0x0000380501007387 */ /* 0x0001e80000100800 */
[----:B0-----:R-:W3:Y:S04]  /*bafa0*/  LDL.LU R5, [R1+0x53f0] ;  /* 0x0053f00001057983 */ /* 0x001ee80000300800 */
[----:B------:R-:W3:Y:S04]  /*bafb0*/  LDL.LU R9, [R1+0x53ec] ;  /* 0x0053ec0001097983 */ /* 0x000ee80000300800 */
[----:B------:R0:W-:Y:S04]  /*bafc0*/  STL [R1+0x14], R6 ;  /* 0x0000140601007387 */ /* 0x0001e80000100800 */
[----:B0-----:R-:W3:Y:S04]  /*bafd0*/  LDL.LU R6, [R1+0x53e8] ;  /* 0x0053e80001067983 */ /* 0x001ee80000300800 */
[----:B------:R-:W3:Y:S04]  /*bafe0*/  LDL.LU R23, [R1+0x53e4] ;  /* 0x0053e40001177983 */ /* 0x000ee80000300800 */
[----:B------:R0:W-:Y:S01]  /*baff0*/  STL [R1+0x3c], R28 ;  /* 0x00003c1c01007387 */ /* 0x0001e20000100800 */
[----:B--2---:R-:W-:-:S02]  /*bb000*/  LOP3.LUT R12, R12, 0xffff, RZ, 0xc0, !PT ;  /* 0x0000ffff0c0c7812 */ /* 0x004fc400078ec0ff */
[----:B----4-:R-:W-:-:S04]  /*bb010*/  LOP3.LUT R3, R3, 0xffff, RZ, 0xc0, !PT ;  /* 0x0000ffff03037812 */ /* 0x010fc800078ec0ff */
[--C-:B0-----:R-:W-:Y:S02]  /*bb020*/  PRMT R28, R27, 0x4210, R3.reuse ;  /* 0x000042101b1c7816 */ /* 0x101fe40000000003 */
[----:B------:R-:W2:Y:S04]  /*bb030*/  LDL.LU R27, [R1+0x53e0] ;  /* 0x0053e000011b7983 */ /* 0x000ea80000300800 */
[----:B------:R0:W-:Y:S02]  /*bb040*/  STL [R1+0x40], R28 ;  /* 0x0000401c01007387 */ /* 0x0001e40000100800 */
[----:B0-----:R-:W-:Y:S02]  /*bb050*/  PRMT R28, R8, 0x5210, R3 ;  /* 0x00005210081c7816 */ /* 0x001fe40000000003 */
[----:B------:R-:W4:Y:S04]  /*bb060*/  LDL.LU R3, [R1+0x53dc] ;  /* 0x0053dc0001037983 */ /* 0x000f280000300800 */
[----:B------:R-:W2:Y:S04]  /*bb070*/  LDL.LU R8, [R1+0x53d8] ;  /* 0x0053d80001087983 */ /* 0x000ea80000300800 */
[----:B------:R3:W-:Y:S02]  /*bb080*/  STL [R1+0x20], R28 ;  /* 0x0000201c01007387 */ /* 0x0007e40000100800 */
[----:B---3--:R-:W-:-:S02]  /*bb090*/  LOP3.LUT R28, R25, 0xffff, RZ, 0xc0, !PT ;  /* 0x0000ffff191c7812 */ /* 0x008fc400078ec0ff */
[----:B------:R-:W3:Y:S02]  /*bb0a0*/  LDL.LU R25, [R1+0x53d4] ;  /* 0x0053d40001197983 */ /* 0x000ee40000300800 */
[--C-:B------:R-:W-:Y:S02]  /*bb0b0*/  PRMT R26, R26, 0x4210, R28.reuse ;  /* 0x000042101a1a7816 */ /* 0x100fe4000000001c */
[----:B------:R-:W-:-:S03]  /*bb0c0*/  PRMT R28, R16, 0x5210, R28 ;  /* 0x00005210101c7816 */ /* 0x000fc6000000001c */
[----:B------:R0:W-:Y:S04]  /*bb0d0*/  STL [R1+0x44], R26 ;  /* 0x0000441a01007387 */ /* 0x0001e80000100800 */
[----:B0-----:R-:W4:Y:S04]  /*bb0e0*/  LDL.LU R26, [R1+0x53d0] ;  /* 0x0053d000011a7983 */ /* 0x001f280000300800 */
[----:B------:R-:W2:Y:S04]  /*bb0f0*/  LDL.LU R16, [R1+0x53cc] ;  /* 0x0053cc0001107983 */ /* 0x000ea80000300800 */
[----:B------:R0:W-:Y:S02]  /*bb100*/  STL [R1+0x24], R28 ;  /* 0x0000241c01007387 */ /* 0x0001e40000100800 */
[----:B0-----:R-:W-:-:S02]  /*bb110*/  PRMT R28, R15, 0x4210, R12 ;  /* 0x000042100f1c7816 */ /* 0x001fc4000000000c */
[----:B------:R-:W3:Y:S04]  /*bb120*/  LDL.LU R15, [R1+0x53c8] ;  /* 0x0053c800010f7983 */ /* 0x000ee80000300800 */
[----:B------:R0:W-:Y:S02]  /*bb130*/  STL [R1+0x48], R28 ;  /* 0x0000481c01007387 */ /* 0x0001e40000100800 */
[----:B0-----:R-:W-:Y:S02]  /*bb140*/  PRMT R28, R19, 0x5210, R12 ;  /* 0x00005210131c7816 */ /* 0x001fe4000000000c */
[----:B------:R-:W4:Y:S04]  /*bb150*/  LDL.LU R12, [R1+0x53c4] ;  /* 0x0053c400010c7983 */ /* 0x000f280000300800 */
[----:B------:R0:W-:Y:S01]  /*bb160*/  STL [R1+0x28], R28 ;  /* 0x0000281c01007387 */ /* 0x0001e20000100800 */
[----:B------:R-:W-:-:S02]  /*bb170*/  LOP3.LUT R23, R23, 0xffff, RZ, 0xc0, !PT ;  /* 0x0000ffff17177812 */ /* 0x000fc400078ec0ff */
[----:B0-----:R-:W-:Y:S02]  /*bb180*/  LOP3.LUT R28, R24, 0xffff, RZ, 0xc0, !PT ;  /* 0x0000ffff181c7812 */ /* 0x001fe400078ec0ff */
[----:B------:R-:W4:Y:S04]  /*bb190*/  LDL.LU R24, [R1+0x53c0] ;  /* 0x0053c00001187983 */ /* 0x000f280000300800 */
[----:B------:R0:W-:Y:S02]  /*bb1a0*/  STL [R1+0x4f8], R28 ;  /* 0x0004f81c01007387 */ /* 0x0001e40000100800 */
[----:B0-----:R-:W-:Y:S02]  /*bb1b0*/  PRMT R28, R28, 0x3340, R0 ;  /* 0x000033401c1c7816 */ /* 0x001fe40000000000 */
[----:B------:R-:W-:-:S02]  /*bb1c0*/  LOP3.LUT R29, R29, 0xffff, RZ, 0xc0, !PT ;  /* 0x0000ffff1d1d7812 */ /* 0x000fc400078ec0ff */
[----:B--2---:R-:W-:-:S05]  /*bb1d0*/  LOP3.LUT R19, R16, 0xffff, RZ, 0xc0, !PT ;  /* 0x0000ffff10137812 */ /* 0x004fca00078ec0ff */
[----:B------:R0:W-:Y:S04]  /*bb1e0*/  STL [R1+0x4f4], R19 ;  /* 0x0004f41301007387 */ /* 0x0001e80000100800 */
[----:B------:R1:W-:Y:S01]  /*bb1f0*/  STL [R1+0x4e8], R23 ;  /* 0x0004e81701007387 */ /* 0x0003e20000100800 */
[----:B0-----:R-:W-:-:S03]  /*bb200*/  PRMT R19, R19, 0x3340, R23 ;  /* 0x0000334013137816 */ /* 0x001fc60000000017 */
[----:B-1----:R-:W2:Y:S01]  /*bb210*/  LDL.LU R23, [R1+0x53bc] ;  /* 0x0053bc0001177983 */ /* 0x002ea20000300800 */
[----:B------:R-:W-:Y:S02]  /*bb220*/  PRMT R28, R19, 0x5410, R28 ;  /* 0x00005410131c7816 */ /* 0x000fe4000000001c */
[----:B---3--:R-:W-:-:S03]  /*bb230*/  LOP3.LUT R19, R15, 0xffff, RZ, 0xc0, !PT ;  /* 0x0000ffff0f137812 */ /* 0x008fc600078ec0ff */
[----:B------:R0:W-:Y:S04]  /*bb240*/  STL [R1+0x44c], R28 ;  /* 0x00044c1c01007387 */ /* 0x0001e80000100800 */
[----:B------:R1:W-:Y:S01]  /*bb250*/  STL [R1+0x4dc], R19 ;  /* 0x0004dc1301007387 */ /* 0x0003e20000100800 */
[----:B0-----:R-:W-:Y:S02]  /*bb260*/  LOP3.LUT R28, R20, 0xffff, RZ, 0xc0, !PT ;  /* 0x0000ffff141c7812 */ /* 0x001fe400078ec0ff */
[----:B------:R-:W-:Y:S02]  /*bb270*/  LOP3.LUT R20, R6, 0xffff, RZ, 0xc0, !PT ;  /* 0x0000ffff06147812 */ /* 0x000fe400078ec0ff */
[----:B----4-:R-:W-:Y:S01]  /*bb280*/  LOP3.LUT R6, R12, 0xffff, RZ, 0xc0, !PT ;  /* 0x0000ffff0c067812 */ /* 0x010fe200078ec0ff */
[----:B------:R0:W-:Y:S01]  /*bb290*/  STL [R1+0x4e4], R28 ;  /* 0x0004e41c01007387 */ /* 0x0001e20000100800 */
[----:B-1----:R-:W-:-:S03]  /*bb2a0*/  PRMT R19, R19, 0x3340, R20 ;  /* 0x0000334013137816 */ /* 0x002fc60000000014 */
[----:B------:R1:W-:Y:S01]  /*bb2b0*/  STL [R1+0x4d8], R20 ;  /* 0x0004d81401007387 */ /* 0x0003e20000100800 */
[----:B0-----:R-:W-:-:S03]  /*bb2c0*/  PRMT R28, R28, 0x3340, R0 ;  /* 0x000033401c1c7816 */ /* 0x001fc60000000000 */
[----:B-1----:R-:W3:Y:S01]  /*bb2d0*/  LDL.LU R20, [R1+0x53b8] ;  /* 0x0053b80001147983 */ /* 0x002ee20000300800 */
[----:B------:R-:W-:-:S03]  /*bb2e0*/  PRMT R28, R19, 0x5410, R28 ;  /* 0x00005410131c7816 */ /* 0x000fc6000000001c */
[----:B------:R0:W-:Y:S04]  /*bb2f0*/  STL [R1+0x4f0], R6 ;  /* 0x0004f00601007387 */ /* 0x0001e80000100800 */
[----:B------:R-:W-:Y:S04]  /*bb300*/  STL [R1+0x4ec], R29 ;  /* 0x0004ec1d01007387 */ /* 0x000fe80000100800 */
[----:B------:R-:W4:Y:S01]  /*bb310*/  LDL.LU R19, [R1+0x53b4] ;  /* 0x0053b40001137983 */ /* 0x000f220000300800 */
[----:B------:R-:W-:-:S03]  /*bb320*/  LOP3.LUT R9, R9, 0xffff, RZ, 0xc0, !PT ;  /* 0x0000ffff09097812 */ /* 0x000fc600078ec0ff */
[----:B------:R1:W-:Y:S01]  /*bb330*/  STL [R1+0x448], R28 ;  /* 0x0004481c01007387 */ /* 0x0003e20000100800 */
[----:B0-----:R-:W-:Y:S02]  /*bb340*/  PRMT R6, R6, 0x3340, R9 ;  /* 0x0000334006067816 */ /* 0x001fe40000000009 */
[----:B-1----:R-:W-:Y:S02]  /*bb350*/  PRMT R28, R29, 0x3340, R0 ;  /* 0x000033401d1c7816 */ /* 0x002fe40000000000 */
[----:B------:R-:W4:Y:S02]  /*bb360*/  LDL.LU R29, [R1+0x53b0] ;  /* 0x0053b000011d7983 */ /* 0x000f240000300800 */
[----:B------:R-:W-:Y:S02]  /*bb370*/  PRMT R28, R6, 0x5410, R28 ;  /* 0x00005410061c7816 */ /* 0x000fe4000000001c */
[----:B------:R0:W-:Y:S01]  /*bb380*/  STL [R1+0x4e0], R9 ;  /* 0x0004e00901007387 */ /* 0x0001e20000100800 */
[----:B------:R-:W-:-:S02]  /*bb390*/  LOP3.LUT R6, R24, 0xffff, RZ, 0xc0, !PT ;  /* 0x0000ffff18067812 */ /* 0x000fc400078ec0ff */
[----:B------:R-:W-:Y:S01]  /*bb3a0*/  LOP3.LUT R26, R26, 0xffff, RZ, 0xc0, !PT ;  /* 0x0000ffff1a1a7812 */ /* 0x000fe200078ec0ff */
[----:B0-----:R-:W4:Y:S04]  /*bb3b0*/  LDL.LU R9, [R1+0x53ac] ;  /* 0x0053ac0001097983 */ /* 0x001f280000300800 */
[----:B------:R0:W-:Y:S04]  /*bb3c0*/  STL [R1+0x444], R28 ;  /* 0x0004441c01007387 */ /* 0x0001e80000100800 */
[----:B------:R-:W-:Y:S01]  /*bb3d0*/  STL [R1+0x494], R6 ;  /* 0x0004940601007387 */ /* 0x000fe20000100800 */
[----:B0-----:R-:W-:-:S02]  /*bb3e0*/  LOP3.LUT R28, R5, 0xffff, RZ, 0xc0, !PT ;  /* 0x0000ffff051c7812 */ /* 0x001fc400078ec0ff */
[----:B------:R-:W-:-:S03]  /*bb3f0*/  LOP3.LUT R7, R7, 0xffff, RZ, 0xc0, !PT ;  /* 0x0000ffff07077812 */ /* 0x000fc600078ec0ff */
[----:B------:R0:W-:Y:S04]  /*bb400*/  STL [R1+0x47c], R28 ;  /* 0x00047c1c01007387 */ /* 0x0001e80000100800 */
[----:B------:R1:W-:Y:S01]  /*bb410*/  STL [R1+0x478], R26 ;  /* 0x0004781a01007387 */ /* 0x0003e20000100800 */
[----:B0-----:R-:W-:Y:S02]  /*bb420*/  PRMT R28, R28, 0x3340, R0 ;  /* 0x000033401c1c7816 */ /* 0x001fe40000000000 */
[----:B-1----:R-:W-:Y:S02]  /*bb430*/  PRMT R26, R6, 0x3340, R26 ;  /* 0x00003340061a7816 */ /* 0x002fe4000000001a */
[----:B------:R-:W-:Y:S02]  /*bb440*/  LOP3.LUT R6, R25, 0xffff, RZ, 0xc0, !PT ;  /* 0x0000ffff19067812 */ /* 0x000fe400078ec0ff */
[----:B------:R-:W-:-:S02]  /*bb450*/  PRMT R28, R26, 0x5410, R28 ;  /* 0x000054101a1c7816 */ /* 0x000fc4000000001c */
[----:B------:R-:W-:Y:S02]  /*bb460*/  LOP3.LUT R4, R4, 0xffff, RZ, 0xc0, !PT ;  /* 0x0000ffff04047812 */ /* 0x000fe400078ec0ff */
[----:B------:R-:W-:Y:S02]  /*bb470*/  LOP3.LUT R3, R3, 0xffff, RZ, 0xc0, !PT ;  /* 0x0000ffff03037812 */ /* 0x000fe400078ec0ff */
[----:B--2---:R-:W-:-:S05]  /*bb480*/  LOP3.LUT R5, R23, 0xffff, RZ, 0xc0, !PT ;  /* 0x0000ffff17057812 */ /* 0x004fca00078ec0ff */
[----:B------:R0:W-:Y:S04]  /*bb490*/  STL [R1+0x49c], R5 ;  /* 0x00049c0501007387 */ /* 0x0001e80000100800 */
[----:B------:R-:W-:Y:S04]  /*bb4a0*/  STL [R1+0x4a0], R7 ;  /* 0x0004a00701007387 */ /* 0x000fe80000100800 */
[----:B------:R-:W2:Y:S01]  /*bb4b0*/  LDL.LU R25, [R1+0x53a8] ;  /* 0x0053a80001197983 */ /* 0x000ea20000300800 */
[----:B0-----:R-:W-:-:S03]  /*bb4c0*/  PRMT R5, R5, 0x3340, R6 ;  /* 0x0000334005057816 */ /* 0x001fc60000000006 */
[----:B------:R-:W2:Y:S04]  /*bb4d0*/  LDL.LU R26, [R1+0x53a4] ;  /* 0x0053a400011a7983 */ /* 0x000ea80000300800 */
[----:B------:R0:W-:Y:S04]  /*bb4e0*/  STL [R1+0x428], R28 ;  /* 0x0004281c01007387 */ /* 0x0001e80000100800 */
[----:B------:R1:W-:Y:S01]  /*bb4f0*/  STL [R1+0x498], R6 ;  /* 0x0004980601007387 */ /* 0x0003e20000100800 */
[----:B0-----:R-:W-:-:S04]  /*bb500*/  PRMT R28, R7, 0x3340, R0 ;  /* 0x00003340071c7816 */ /* 0x001fc80000000000 */
[----:B-1----:R-:W-:Y:S02]  /*bb510*/  PRMT R6, R5, 0x5410, R28 ;  /* 0x0000541005067816 */ /* 0x002fe4000000001c */
[----:B---3--:R-:W-:Y:S02]  /*bb520*/  LOP3.LUT R5, R20, 0xffff, RZ, 0xc0, !PT ;  /* 0x0000ffff14057812 */ /* 0x008fe400078ec0ff */
[----:B------:R-:W-:Y:S01]  /*bb530*/  LOP3.LUT R7, R2, 0xffff, RZ, 0xc0, !PT ;  /* 0x0000ffff02077812 */ /* 0x000fe200078ec0ff */
[----:B------:R0:W-:Y:S03]  /*bb540*/  STL [R1+0x424], R6 ;  /* 0x0004240601007387 */ /* 0x0001e60000100800 */
[----:B------:R-:W-:Y:S02]  /*bb550*/  PRMT R28, R7, 0x3340, R0 ;  /* 0x00003340071c7816 */ /* 0x000fe40000000000 */
[----:B----4-:R-:W-:-:S02]  /*bb560*/  LOP3.LUT R2, R19, 0xffff, RZ, 0xc0, !PT ;  /* 0x0000ffff13027812 */ /* 0x010fc400078ec0ff */
[----:B0-----:R-:W-:Y:S02]  /*bb570*/  LOP3.LUT R6, R8, 0xffff, RZ, 0xc0, !PT ;  /* 0x0000ffff08067812 */ /* 0x001fe400078ec0ff */
[----:B------:R-:W3:Y:S04]  /*bb580*/  LDL.LU R8, [R1+0x53a0] ;  /* 0x0053a00001087983 */ /* 0x000ee80000300800 */
[----:B------:R0:W-:Y:S04]  /*bb590*/  STL [R1+0x470], R5 ;  /* 0x0004700501007387 */ /* 0x0001e80000100800 */
[----:B------:R-:W-:Y:S01]  /*bb5a0*/  STL [R1+0x468], R7 ;  /* 0x0004680701007387 */ /* 0x000fe20000100800 */
[----:B0-----:R-:W-:-:S03]  /*bb5b0*/  PRMT R5, R5, 0x3340, R6 ;  /* 0x0000334005057816 */ /* 0x001fc60000000006 */
[----:B------:R-:W-:Y:S01]  /*bb5c0*/  STL [R1+0x464], R6 ;  /* 0x0004640601007387 */ /* 0x000fe20000100800 */
[----:B------:R-:W-:-:S03]  /*bb5d0*/  PRMT R5, R5, 0x5410, R28 ;  /* 0x0000541005057816 */ /* 0x000fc6000000001c */
[----:B------:R0:W-:Y:S01]  /*bb5e0*/  STL [R1+0x474], R2 ;  /* 0x0004740201007387 */ /* 0x0001e20000100800 */
[----:B------:R-:W-:-:S03]  /*bb5f0*/  PRMT R28, R4, 0x3340, R0 ;  /* 0x00003340041c7816 */ /* 0x000fc60000000000 */
[----:B------:R-:W-:Y:S01]  /*bb600*/  STL [R1+0x490], R4 ;  /* 0x0004900401007387 */ /* 0x000fe20000100800 */
[----:B0-----:R-:W-:-:S03]  /*bb610*/  PRMT R2, R2, 0x3340, R3 ;  /* 0x0000334002027816 */ /* 0x001fc60000000003 */
[----:B------:R-:W-:Y:S01]  /*bb620*/  STL [R1+0x46c], R3 ;  /* 0x00046c0301007387 */ /* 0x000fe20000100800 */
[----:B------:R-:W-:-:S03]  /*bb630*/  PRMT R2, R2, 0x5410, R28 ;  /* 0x0000541002027816 */ /* 0x000fc6000000001c */
[----:B------:R0:W-:Y:S04]  /*bb640*/  STL [R1+0x420], R5 ;  /* 0x0004200501007387 */ /* 0x0001e80000100800 */
[----:B------:R-:W4:Y:S04]  /*bb650*/  LDL R6, [R1+0xbc] ;  /* 0x0000bc0001067983 */ /* 0x000f280000100800 */
[----:B------:R-:W2:Y:S04]  /*bb660*/  LDL R7, [R1+0xb8] ;  /* 0x0000b80001077983 */ /* 0x000ea80000100800 */
[----:B------:R1:W-:Y:S04]  /*bb670*/  STL [R1+0x40c], R2 ;  /* 0x00040c0201007387 */ /* 0x0003e80000100800 */
[----:B0-----:R-:W3:Y:S04]  /*bb680*/  LDL R5, [R1+0xe0] ;  /* 0x0000e00001057983 */ /* 0x001ee80000100800 */
[----:B------:R-:W4:Y:S04]  /*bb690*/  LDL R4, [R1+0xe4] ;  /* 0x0000e40001047983 */ /* 0x000f280000100800 */
[----:B------:R-:W4:Y:S01]  /*bb6a0*/  LDL R3, [R1+0xe8] ;  /* 0x0000e80001037983 */ /* 0x000f220000100800 */
[----:B------:R-:W-:-:S02]  /*bb6b0*/  LOP3.LUT R29, R29, 0xfffbffff, RZ, 0xc0, !PT ;  /* 0xfffbffff1d1d7812 */ /* 0x000fc400078ec0ff */
[----:B------:R-:W-:Y:S02]  /*bb6c0*/  LOP3.LUT R15, R15, 0x7fffffff, RZ, 0xc0, !PT ;  /* 0x7fffffff0f0f7812 */ /* 0x000fe400078ec0ff */
[----:B---3--:R-:W-:Y:S01]  /*bb6d0*/  ISETP.LT.AND P5, PT, R5, UR46, !P2 ;  /* 0x0000002e05007c0c */ /* 0x008fe2000d7a1270 */
[----:B--2---:R-:W-:Y:S01]  /*bb6e0*/  VIADD R28, R7, 0x97 ;  /* 0x00000097071c7836 */ /* 0x004fe20000000000 */
[----:B------:R-:W-:Y:S01]  /*bb6f0*/  LOP3.LUT R16, R16, 0x7fffffff, RZ, 0xc0, !PT ;  /* 0x7fffffff10107812 */ /* 0x000fe200078ec0ff */
[----:B------:R-:W-:Y:S01]  /*bb700*/  ULDC UR46, c[0x0][0x228] ;  /* 0x00008a00002e7ab9 */ /* 0x000fe20000000800 */
[----:B----4-:R-:W-:Y:S01]  /*bb710*/  ISETP.LT.AND P4, PT, R4, UR42, !P2 ;  /* 0x0000002a04007c0c */ /* 0x010fe2000d781270 */
[----:B------:R-:W-:Y:S01]  /*bb720*/  ULDC UR42, c[0x0][0x228] ;  /* 0x00008a00002a7ab9 */ /* 0x000fe20000000800 */
[----:B------:R-:W-:-:S07]  /*bb730*/  ISETP.LT.AND P3, PT, R3, UR7, !P2 ;  /* 0x0000000703007c0c */ /* 0x000fce000d761270 */
        /* <DEDUP_REMOVED lines=31> */
[----:B------:R-:W-:-:S06]  /*bb930*/  VIADD R28, R7, 0x95 ;  /* 0x00000095071c7836 */ /* 0x000fcc0000000000 */
[----:B------:R-:W-:Y:S01]  /*bb940*/  @P5 LOP3.LUT R29, R29, 0x400, RZ, 0xfc, !PT ;  /* 0x000004001d1d5812 */ /* 0x000fe200078efcff */
[----:B------:R-:W-:-:S03]  /*bb950*/  ULDC.64 UR10, c[0x0][0x228] ;  /* 0x00008a00000a7ab9 */ /* 0x000fc60000000a00 */
        /* <DEDUP_REMOVED lines=32> */
[----:B------:R-:W-:Y:S01]  /*bbb60*/  ULDC.64 UR18, c[0x0][0x228] ;  /* 0x00008a0000127ab9 */ /* 0x000fe20000000a00 */
[----:B------:R-:W-:Y:S01]  /*bbb70*/  ISETP.LT.AND P3, PT, R3, UR61, !P2 ;  /* 0x0000003d03007c0c */ /* 0x000fe2000d761270 */
[----:B------:R-:W-:Y:S01]  /*bbb80*/  ULDC UR61, c[0x0][0x228] ;  /* 0x00008a00003d7ab9 */ /* 0x000fe20000000800 */
[----:B------:R-:W-:Y:S01]  /*bbb90*/  ISETP.LT.AND P2, PT, R6, UR60, !P2 ;  /* 0x0000003c06007c0c */ /* 0x000fe2000d741270 */
[----:B------:R-:W-:-:S06]  /*bbba0*/  ULDC UR60, c[0x0][0x228] ;  /* 0x00008a00003c7ab9 */ /* 0x000fcc0000000800 */
        /* <DEDUP_REMOVED lines=50> */
[----:B------:R-:W-:Y:S01]  /*bbed0*/  LOP3.LUT R14, R14, 0x7fffffff, RZ, 0xc0, !PT ;  /* 0x7fffffff0e0e7812 */ /* 0x000fe200078ec0ff */
[----:B------:R-:W-:-:S06]  /*bbee0*/  ULDC UR12, c[0x0][0x228] ;  /* 0x00008a00000c7ab9 */ /* 0x000fcc0000000800 */
        /* <DEDUP_REMOVED lines=93> */
[----:B------:R-:W-:-:S02]  /*bc4c0*/  ISETP.LT.AND P3, PT, R3, UR31, !P2 ;  /* 0x0000001f03007c0c */ /* 0x000fc4000d761270 */
[----:B------:R-:W-:Y:S01]  /*bc4d0*/  ISETP.LT.AND P2, PT, R6, UR30, !P2 ;  /* 0x0000001e06007c0c */ /* 0x000fe2000d741270 */
[----:B------:R-:W-:-:S06]  /*bc4e0*/  ULDC.64 UR30, c[0x0][0x228] ;  /* 0x00008a00001e7ab9 */ /* 0x000fcc0000000a00 */
        /* <DEDUP_REMOVED lines=275> */
[----:B------:R-:W-:Y:S01]  /*bd620*/  ISETP.LT.AND P2, PT, R6, UR14, !P2 ;  /* 0x0000000e06007c0c */ /* 0x000fe2000d741270 */
[----:B------:R-:W-:Y:S01]  /*bd630*/  VIADD R28, R7, 0x7b ;  /* 0x0000007b071c7836 */ /* 0x000fe20000000000 */
[----:B------:R-:W-:Y:S01]  /*bd640*/  LOP3.LUT R14, R14, 0xfffffffb, RZ, 0xc0, !PT ;  /* 0xfffffffb0e0e7812 */ /* 0x000fe200078ec0ff */
[----:B------:R-:W-:-:S04]  /*bd650*/  ULDC.64 UR14, c[0x0][0x228] ;  /* 0x00008a00000e7ab9 */ /* 0x000fc80000000a00 */
[----:B------:R-:W-:-:S06]  /*bd660*/  @P5 LOP3.LUT R14, R14, 0x4, RZ, 0xfc, !PT ;  /* 0x000000040e0e5812 */ /* 0x000fcc00078efcff */
[----:B------:R-:W-:Y:S02]  /*bd670*/  @P2 LOP3.LUT R18, R18, 0x80000000, RZ, 0xfc, !PT ;  /* 0x8000000012122812 */ /* 0x000fe400078efcff */
[----:B------:R-:W-:-:S04]  /*bd680*/  ISETP.GE.AND P2, PT, R28, UR37, PT ;  /* 0x000000251c007c0c */ /* 0x000fc8000bf46270 */
[----:B------:R-:W-:Y:S02]  /*bd690*/  ISETP.LT.AND P5, PT, R5, UR14, !P2 ;  /* 0x0000000e05007c0c */ /* 0x000fe4000d7a1270 */
[----:B------:R-:W-:Y:S02]  /*bd6a0*/  LOP3.LUT R14, R14, 0xfffffffd, RZ, 0xc0, !PT ;  /* 0xfffffffd0e0e7812 */ /* 0x000fe400078ec0ff */
[----:B------:R-:W-:Y:S01]  /*bd6b0*/  LOP3.LUT R18, R18, 0xbfffffff, RZ, 0xc0, !PT ;  /* 0xbfffffff12127812 */ /* 0x000fe200078ec0ff */
[----:B------:R-:W-:Y:S01]  /*bd6c0*/  VIADD R28, R7, 0x7a ;  /* 0x0000007a071c7836 */ /* 0x000fe20000000000 */
[----:B------:R-:W-:Y:S01]  /*bd6d0*/  @P4 LOP3.LUT R14, R14, 0x2, RZ, 0xfc, !PT ;  /* 0x000000020e0e4812 */ /* 0x000fe200078efcff */
[----:B------:R-:W-:Y:S01]  /*bd6e0*/  ULDC UR14, c[0x0][0x228] ;  /* 0x00008a00000e7ab9 */ /* 0x000fe20000000800 */
[----:B------:R-:W-:Y:S02]  /*bd6f0*/  ISETP.LT.AND P4, PT, R4, UR12, !P2 ;  /* 0x0000000c04007c0c */ /* 0x000fe4000d781270 */
[----:B------:R-:W-:-:S03]  /*bd700*/  LOP3.LUT R14, R14, 0xfffffffe, RZ, 0xc0, !PT ;  /* 0xfffffffe0e0e7812 */ /* 0x000fc600078ec0ff */
[----:B------:R-:W-:Y:S02]  /*bd710*/  @P5 LOP3.LUT R18, R18, 0x40000000, RZ, 0xfc, !PT ;  /* 0x4000000012125812 */ /* 0x000fe400078efcff */
[----:B------:R-:W-:Y:S02]  /*bd720*/  @P3 LOP3.LUT R14, R14, 0x1, RZ, 0xfc, !PT ;  /* 0x000000010e0e3812 */ /* 0x000fe400078efcff */
        /* <DEDUP_REMOVED lines=92> */
[----:B------:R-:W-:Y:S01]  /*bdcf0*/  ULDC.64 UR28, c[0x0][0x228] ;  /* 0x00008a00001c7ab9 */ /* 0x000fe20000000a00 */
        /* <DEDUP_REMOVED lines=38> */
[----:B------:R-:W-:Y:S01]  /*bdf60*/  ULDC.64 UR30, c[0x0][0x228] ;  /* 0x00008a00001e7ab9 */ /* 0x000fe20000000a00 */
        /* <DEDUP_REMOVED lines=270> */
[----:B------:R-:W-:Y:S01]  /*bf050*/  LOP3.LUT R20, R20, 0x7fffffff, RZ, 0xc0, !PT ;  /* 0x7fffffff14147812 */ /* 0x000fe200078ec0ff */
[----:B------:R-:W-:-:S04]  /*bf060*/  ULDC UR15, c[0x0][0x228] ;  /* 0x00008a00000f7ab9 */ /* 0x000fc80000000800 */
        /* <DEDUP_REMOVED lines=14> */
[----:B------:R-:W-:Y:S01]  /*bf150*/  ULDC.64 UR10, c[0x0][0x228] ;  /* 0x00008a00000a7ab9 */ /* 0x000fe20000000a00 */
        /* <DEDUP_REMOVED lines=569> */
[----:B------:R-:W-:Y:S01]  /*c14f0*/  LOP3.LUT R21, R21, 0x7fffffff, RZ, 0xc0, !PT ;  /* 0x7fffffff15157812 */ /* 0x000fe200078ec0ff */
[----:B-1----:R-:W-:Y:S01]  /*c1500*/  VIADD R2, R27, UR7 ;  /* 0x000000071b027c36 */ /* 0x002fe20008000000 */
[----:B------:R-:W-:Y:S01]  /*c1510*/  ISETP.LT.AND P4, PT, R4, UR12, !P2 ;  /* 0x0000000c04007c0c */ /* 0x000fe2000d781270 */
[----:B------:R-:W-:Y:S01]  /*c1520*/  ULDC.64 UR12, c[0x0][0x228] ;  /* 0x00008a00000c7ab9 */ /* 0x000fe20000000a00 */
[----:B------:R-:W-:Y:S01]  /*c1530*/  ISETP.LT.AND P3, PT, R3, UR6, !P2 ;  /* 0x0000000603007c0c */ /* 0x000fe2000d761270 */
[----:B------:R-:W-:Y:S01]  /*c1540*/  ULDC UR6, c[0x0][0x248] ;  /* 0x0000920000067ab9 */ /* 0x000fe20000000800 */
[----:B------:R-:W-:Y:S01]  /*c1550*/  ISETP.LT.AND P2, PT, R6, UR5, !P2 ;  /* 0x0000000506007c0c */ /* 0x000fe2000d741270 */
[----:B------:R-:W-:Y:S01]  /*c1560*/  ULDC UR5, c[0x0][0x248] ;  /* 0x0000920000057ab9 */ /* 0x000fe20000000800 */
[----:B------:R-:W-:Y:S01]  /*c1570*/  ULDC UR7, c[0x0][0x248] ;  /* 0x0000920000077ab9 */ /* 0x000fe20000000800 */
[----:B------:R-:W-:-:S02]  /*c1580*/  ULDC UR8, c[0x0][0x248] ;  /* 0x0000920000087ab9 */ /* 0x000fc40000000800 */
[----:B------:R-:W-:-:S08]  /*c1590*/  @P5 LOP3.LUT R11, R11, 0x4, RZ, 0xfc, !PT ;  /* 0x000000040b0b5812 */ /* 0x000fd000078efcff */
        /* <DEDUP_REMOVED lines=8> */
[----:B------:R0:W-:Y:S01]  /*c1620*/  STL [R1], R2 ;  /* 0x0000000201007387 */ /* 0x0001e20000100800 */
[----:B------:R-:W-:Y:S01]  /*c1630*/  ISETP.LT.AND P4, PT, R4, UR17, !P2 ;  /* 0x0000001104007c0c */ /* 0x000fe2000d781270 */
[----:B------:R-:W-:Y:S01]  /*c1640*/  ULDC UR10, c[0x0][0x228] ;  /* 0x00008a00000a7ab9 */ /* 0x000fe20000000800 */
[----:B------:R-:W-:Y:S01]  /*c1650*/  LOP3.LUT R11, R11, 0xfffffffe, RZ, 0xc0, !PT ;  /* 0xfffffffe0b0b7812 */ /* 0x000fe200078ec0ff */
[----:B------:R-:W-:-:S03]  /*c1660*/  ULDC UR17, c[0x0][0x228] ;  /* 0x00008a0000117ab9 */ /* 0x000fc60000000800 */
[----:B------:R-:W-:-:S03]  /*c1670*/  @P3 LOP3.LUT R11, R11, 0x1, RZ, 0xfc, !PT ;  /* 0x000000010b0b3812 */ /* 0x000fc600078efcff */
[----:B------:R-:W-:Y:S02]  /*c1680*/  @P5 LOP3.LUT R22, R22, 0x40000000, RZ, 0xfc, !PT ;  /* 0x4000000016165812 */ /* 0x000fe400078efcff */
[----:B------:R-:W-:Y:S01]  /*c1690*/  ISETP.LT.AND P3, PT, R3, UR16, !P2 ;  /* 0x0000001003007c0c */ /* 0x000fe2000d761270 */
[----:B0-----:R-:W-:Y:S01]  /*c16a0*/  VIADD R2, R2, UR5 ;  /* 0x0000000502027c36 */ /* 0x001fe20008000000 */
[----:B------:R-:W-:Y:S01]  /*c16b0*/  LOP3.LUT R22, R22, 0xdfffffff, RZ, 0xc0, !PT ;  /* 0xdfffffff16167812 */ /* 0x000fe200078ec0ff */
[----:B------:R-:W-:Y:S01]  /*c16c0*/  ULDC UR5, c[0x0][0x248] ;  /* 0x0000920000057ab9 */ /* 0x000fe20000000800 */
[----:B------:R-:W-:Y:S01]  /*c16d0*/  LOP3.LUT R10, R10, 0x7fffffff, RZ, 0xc0, !PT ;  /* 0x7fffffff0a0a7812 */ /* 0x000fe200078ec0ff */
[----:B------:R-:W-:Y:S01]  /*c16e0*/  ULDC UR16, c[0x0][0x228] ;  /* 0x00008a0000107ab9 */ /* 0x000fe20000000800 */
[----:B------:R-:W-:Y:S02]  /*c16f0*/  @P4 LOP3.LUT R22, R22, 0x20000000, RZ, 0xfc, !PT ;  /* 0x2000000016164812 */ /* 0x000fe400078efcff */
[----:B------:R-:W-:Y:S01]  /*c1700*/  ISETP.LT.AND P2, PT, R6, UR18, !P2 ;  /* 0x0000001206007c0c */ /* 0x000fe2000d741270 */
[----:B------:R0:W-:Y:S01]  /*c1710*/  STL [R1+0x50], R2 ;  /* 0x0000500201007387 */ /* 0x0001e20000100800 */
[----:B------:R-:W-:Y:S01]  /*c1720*/  LOP3.LUT R22, R22, 0xefffffff, RZ, 0xc0, !PT ;  /* 0xefffffff16167812 */ /* 0x000fe200078ec0ff */
[----:B------:R-:W-:-:S03]  /*c1730*/  ULDC UR18, c[0x0][0x228] ;  /* 0x00008a0000127ab9 */ /* 0x000fc60000000800 */
        /* <DEDUP_REMOVED lines=9> */
[----:B0-----:R-:W-:Y:S01]  /*c17d0*/  VIADD R2, R2, UR5 ;  /* 0x0000000502027c36 */ /* 0x001fe20008000000 */
[----:B------:R-:W-:Y:S01]  /*c17e0*/  ISETP.LT.AND P3, PT, R3, UR25, !P2 ;  /* 0x0000001903007c0c */ /* 0x000fe2000d761270 */
[----:B------:R-:W-:Y:S01]  /*c17f0*/  ULDC UR5, c[0x0][0x248] ;  /* 0x0000920000057ab9 */ /* 0x000fe20000000800 */
[----:B------:R-:W-:-:S07]  /*c1800*/  ULDC UR12, c[0x0][0x248] ;  /* 0x00009200000c7ab9 */ /* 0x000fce0000000800 */
        /* <DEDUP_REMOVED lines=19> */
[----:B------:R-:W-:Y:S01]  /*c1940*/  LOP3.LUT R23, R23, 0x7fffffff, RZ, 0xc0, !PT ;  /* 0x7fffffff17177812 */ /* 0x000fe200078ec0ff */
[----:B------:R-:W-:-:S06]  /*c1950*/  ULDC UR14, c[0x0][0x228] ;  /* 0x00008a00000e7ab9 */ /* 0x000fcc0000000800 */
[----:B------:R-:W-:Y:S01]  /*c1960*/  @P5 LOP3.LUT R22, R22, 0x400000, RZ, 0xfc, !PT ;  /* 0x0040000016165812 */ /* 0x000fe200078efcff */
[----:B0-----:R-:W-:Y:S01]  /*c1970*/  VIADD R2, R2, UR5 ;  /* 0x0000000502027c36 */ /* 0x001fe20008000000 */
[----:B------:R-:W-:Y:S01]  /*c1980*/  ISETP.LT.AND P2, PT, R6, UR39, !P2 ;  /* 0x0000002706007c0c */ /* 0x000fe2000d741270 */
[----:B------:R-:W-:Y:S01]  /*c1990*/  ULDC UR5, c[0x0][0x228] ;  /* 0x00008a0000057ab9 */ /* 0x000fe20000000800 */
[----:B------:R-:W-:Y:S01]  /*c19a0*/  LOP3.LUT R22, R22, 0xffdfffff, RZ, 0xc0, !PT ;  /* 0xffdfffff16167812 */ /* 0x000fe200078ec0ff */
[----:B------:R-:W-:Y:S01]  /*c19b0*/  ULDC UR38, c[0x0][0x228] ;  /* 0x00008a0000267ab9 */ /* 0x000fe20000000800 */
[----:B------:R0:W-:Y:S01]  /*c19c0*/  STL [R1+0x4], R2 ;  /* 0x0000040201007387 */ /* 0x0001e20000100800 */
[----:B------:R-:W-:Y:S01]  /*c19d0*/  ULDC UR39, c[0x0][0x228] ;  /* 0x00008a0000277ab9 */ /* 0x000fe20000000800 */
[----:B------:R-:W-:-:S04]  /*c19e0*/  @P4 LOP3.LUT R22, R22, 0x200000, RZ, 0xfc, !PT ;  /* 0x0020000016164812 */ /* 0x000fc800078efcff */
        /* <DEDUP_REMOVED lines=8> */
[----:B0-----:R-:W-:Y:S01]  /*c1a70*/  VIADD R2, R2, UR6 ;  /* 0x0000000602027c36 */ /* 0x001fe20008000000 */
[----:B------:R-:W-:Y:S01]  /*c1a80*/  ISETP.LT.AND P4, PT, R4, UR42, !P2 ;  /* 0x0000002a04007c0c */ /* 0x000fe2000d781270 */
[----:B------:R-:W-:Y:S01]  /*c1a90*/  ULDC UR42, c[0x0][0x228] ;  /* 0x00008a00002a7ab9 */ /* 0x000fe20000000800 */
[----:B------:R-:W-:Y:S01]  /*c1aa0*/  ISETP.LT.AND P3, PT, R3, UR41, !P2 ;  /* 0x0000002903007c0c */ /* 0x000fe2000d761270 */
[----:B------:R-:W-:Y:S01]  /*c1ab0*/  ULDC UR6, c[0x0][0x228] ;  /* 0x00008a0000067ab9 */ /* 0x000fe20000000800 */
[----:B------:R-:W-:Y:S01]  /*c1ac0*/  ULDC UR11, c[0x0][0x228] ;  /* 0x00008a00000b7ab9 */ /* 0x000fe20000000800 */
[----:B------:R-:W-:-:S06]  /*c1ad0*/  ULDC UR20, c[0x0][0x228] ;  /* 0x00008a0000147ab9 */ /* 0x000fcc0000000800 */
[----:B------:R-:W-:Y:S01]  /*c1ae0*/  @P5 LOP3.LUT R22, R22, 0x40000, RZ, 0xfc, !PT ;  /* 0x0004000016165812 */ /* 0x000fe200078efcff */
[----:B------:R0:W-:Y:S01]  /*c1af0*/  STL [R1+0x54], R2 ;  /* 0x0000540201007387 */ /* 0x0001e20000100800 */
[----:B------:R-:W-:Y:S02]  /*c1b00*/  ULDC UR41, c[0x0][0x228] ;  /* 0x00008a0000297ab9 */ /* 0x000fe40000000800 */
[----:B------:R-:W-:-:S04]  /*c1b10*/  LOP3.LUT R22, R22, 0xfffdffff, RZ, 0xc0, !PT ;  /* 0xfffdffff16167812 */ /* 0x000fc800078ec0ff */
[----:B------:R-:W-:Y:S02]  /*c1b20*/  @P4 LOP3.LUT R22, R22, 0x20000, RZ, 0xfc, !PT ;  /* 0x0002000016164812 */ /* 0x000fe400078efcff */
[----:B------:R-:W-:Y:S01]  /*c1b30*/  ISETP.LT.AND P2, PT, R6, UR43, !P2 ;  /* 0x0000002b06007c0c */ /* 0x000fe2000d741270 */
[----:B0-----:R-:W-:Y:S01]  /*c1b40*/  VIADD R2, R2, UR7 ;  /* 0x0000000702027c36 */ /* 0x001fe20008000000 */
[----:B------:R-:W-:Y:S01]  /*c1b50*/  LOP3.LUT R22, R22, 0xfffeffff, RZ, 0xc0, !PT ;  /* 0xfffeffff16167812 */ /* 0x000fe200078ec0ff */
[----:B------:R-:W-:Y:S01]  /*c1b60*/  ULDC UR43, c[0x0][0x228] ;  /* 0x00008a00002b7ab9 */ /* 0x000fe20000000800 */
[----:B------:R-:W-:Y:S02]  /*c1b70*/  ULDC UR7, c[0x0][0x228] ;  /* 0x00008a0000077ab9 */ /* 0x000fe40000000800 */
        /* <DEDUP_REMOVED lines=12> */
[----:B------:R-:W-:-:S07]  /*c1c40*/  ULDC UR24, c[0x0][0x228] ;  /* 0x00008a0000187ab9 */ /* 0x000fce0000000800 */
[----:B------:R-:W-:Y:S01]  /*c1c50*/  @P5 LOP3.LUT R22, R22, 0x4000, RZ, 0xfc, !PT ;  /* 0x0000400016165812 */ /* 0x000fe200078efcff */
[----:B0-----:R-:W-:Y:S01]  /*c1c60*/  VIADD R2, R2, UR8 ;  /* 0x0000000802027c36 */ /* 0x001fe20008000000 */
[----:B------:R-:W-:Y:S01]  /*c1c70*/  ISETP.LT.AND P2, PT, R6, UR46, !P2 ;  /* 0x0000002e06007c0c */ /* 0x000fe2000d741270 */
[----:B------:R-:W-:Y:S01]  /*c1c80*/  ULDC UR46, c[0x0][0x228] ;  /* 0x00008a00002e7ab9 */ /* 0x000fe20000000800 */
[----:B------:R-:W-:Y:S01]  /*c1c90*/  LOP3.LUT R22, R22, 0xffffdfff, RZ, 0xc0, !PT ;  /* 0xffffdfff16167812 */ /* 0x000fe200078ec0ff */
        /* <DEDUP_REMOVED lines=36> */
[----:B------:R-:W-:-:S08]  /*c1ee0*/  ULDC UR26, c[0x0][0x248] ;  /* 0x00009200001a7ab9 */ /* 0x000fd00000000800 */
        /* <DEDUP_REMOVED lines=8> */
[----:B------:R-:W-:Y:S01]  /*c1f70*/  @P4 LOP3.LUT R22, R22, 0x20, RZ, 0xfc, !PT ;  /* 0x0000002016164812 */ /* 0x000fe200078efcff */
[----:B------:R-:W-:-:S03]  /*c1f80*/  ULDC UR56, c[0x0][0x228] ;  /* 0x00008a0000387ab9 */ /* 0x000fc60000000800 */
[----:B------:R-:W-:-:S04]  /*c1f90*/  LOP3.LUT R22, R22, 0xffffffef, RZ, 0xc0, !PT ;  /* 0xffffffef16167812 */ /* 0x000fc800078ec0ff */
[----:B------:R-:W-:-:S04]  /*c1fa0*/  @P3 LOP3.LUT R22, R22, 0x10, RZ, 0xfc, !PT ;  /* 0x0000001016163812 */ /* 0x000fc800078efcff */
[----:B------:R-:W-:-:S04]  /*c1fb0*/  LOP3.LUT R22, R22, 0xfffffff7, RZ, 0xc0, !PT ;  /* 0xfffffff716167812 */ /* 0x000fc800078ec0ff */
[----:B------:R-:W-:Y:S02]  /*c1fc0*/  @P2 LOP3.LUT R22, R22, 0x8, RZ, 0xfc, !PT ;  /* 0x0000000816162812 */ /* 0x000fe400078efcff */
[----:B------:R-:W-:Y:S01]  /*c1fd0*/  ISETP.GE.AND P2, PT, R28, UR25, PT ;  /* 0x000000191c007c0c */ /* 0x000fe2000bf46270 */
[----:B------:R-:W-:Y:S01]  /*c1fe0*/  VIADD R28, R7, 0x3b ;  /* 0x0000003b071c7836 */ /* 0x000fe20000000000 */
[----:B------:R-:W-:Y:S01]  /*c1ff0*/  LOP3.LUT R22, R22, 0xfffffffb, RZ, 0xc0, !PT ;  /* 0xfffffffb16167812 */ /* 0x000fe200078ec0ff */
[----:B0-----:R-:W-:Y:S01]  /*c2000*/  VIADD R2, R2, UR9 ;  /* 0x0000000902027c36 */ /* 0x001fe20008000000 */
[----:B------:R-:W-:Y:S01]  /*c2010*/  ISETP.LT.AND P5, PT, R5, UR28, !P2 ;  /* 0x0000001c05007c0c */ /* 0x000fe2000d7a1270 */
[----:B------:R-:W-:Y:S01]  /*c2020*/  ULDC UR9, c[0x0][0x228] ;  /* 0x00008a0000097ab9 */ /* 0x000fe20000000800 */
[----:B------:R-:W-:Y:S01]  /*c2030*/  ISETP.LT.AND P4, PT, R4, UR36, !P2 ;  /* 0x0000002404007c0c */ /* 0x000fe2000d781270 */
[----:B------:R-:W-:Y:S01]  /*c2040*/  ULDC UR36, c[0x0][0x228] ;  /* 0x00008a0000247ab9 */ /* 0x000fe20000000800 */
[----:B------:R-:W-:Y:S01]  /*c2050*/  ISETP.LT.AND P3, PT, R3, UR34, !P2 ;  /* 0x0000002203007c0c */ /* 0x000fe2000d761270 */
[----:B------:R-:W-:Y:S01]  /*c2060*/  ULDC.64 UR34, c[0x0][0x228] ;  /* 0x00008a0000227ab9 */ /* 0x000fe20000000a00 */
[----:B------:R-:W-:Y:S01]  /*c2070*/  ISETP.LT.AND P2, PT, R6, UR32, !P2 ;  /* 0x0000002006007c0c */ /* 0x000fe2000d741270 */
[----:B------:R-:W-:Y:S01]  /*c2080*/  ULDC UR32, c[0x0][0x228] ;  /* 0x00008a0000207ab9 */ /* 0x000fe20000000800 */
[----:B------:R0:W-:Y:S01]  /*c2090*/  STL [R1+0x70], R2 ;  /* 0x0000700201007387 */ /* 0x0001e20000100800 */
[----:B------:R-:W-:Y:S01]  /*c20a0*/  ULDC UR25, c[0x0][0x228] ;  /* 0x00008a0000197ab9 */ /* 0x000fe20000000800 */
[----:B------:R-:W-:-:S03]  /*c20b0*/  ULDC UR28, c[0x0][0x228] ;  /* 0x00008a00001c7ab9 */ /* 0x000fc60000000800 */
        /* <DEDUP_REMOVED lines=65> */
[----:B0-----:R-:W-:Y:S01]  /*c24d0*/  VIADD R2, R2, UR12 ;  /* 0x0000000c02027c36 */ /* 0x001fe20008000000 */
[----:B------:R-:W-:Y:S01]  /*c24e0*/  ISETP.LT.AND P5, PT, R5, UR36, !P2 ;  /* 0x0000002405007c0c */ /* 0x000fe2000d7a1270 */
[----:B------:R-:W-:Y:S01]  /*c24f0*/  ULDC UR12, c[0x0][0x248] ;  /* 0x00009200000c7ab9 */ /* 0x000fe20000000800 */
[----:B------:R-:W-:Y:S01]  /*c2500*/  ISETP.LT.AND P4, PT, R4, UR42, !P2 ;  /* 0x0000002a04007c0c */ /* 0x000fe2000d781270 */
[----:B------:R-:W-:Y:S01]  /*c2510*/  VIADD R28, R7, 0x37 ;  /* 0x00000037071c7836 */ /* 0x000fe20000000000 */
[----:B------:R-:W-:Y:S01]  /*c2520*/  ISETP.LT.AND P3, PT, R3, UR40, !P2 ;  /* 0x0000002803007c0c */ /* 0x000fe2000d761270 */
[----:B------:R0:W-:Y:S01]  /*c2530*/  STL [R1+0x68], R2 ;  /* 0x0000680201007387 */ /* 0x0001e20000100800 */
[----:B------:R-:W-:-:S07]  /*c2540*/  ULDC.64 UR34, c[0x0][0x228] ;  /* 0x00008a0000227ab9 */ /* 0x000fce0000000a00 */
[----:B------:R-:W-:Y:S01]  /*c2550*/  @P5 LOP3.LUT R21, R21, 0x40000, RZ, 0xfc, !PT ;  /* 0x0004000015155812 */ /* 0x000fe200078efcff */
[----:B------:R-:W-:Y:S01]  /*c2560*/  ULDC UR40, c[0x0][0x228] ;  /* 0x00008a0000287ab9 */ /* 0x000fe20000000800 */
[----:B------:R-:W-:Y:S02]  /*c2570*/  ULDC UR42, c[0x0][0x228] ;  /* 0x00008a00002a7ab9 */ /* 0x000fe40000000800 */
[----:B------:R-:W-:Y:S01]  /*c2580*/  LOP3.LUT R21, R21, 0xfffdffff, RZ, 0xc0, !PT ;  /* 0xfffdffff15157812 */ /* 0x000fe200078ec0ff */
[----:B0-----:R-:W-:Y:S01]  /*c2590*/  VIADD R2, R2, UR12 ;  /* 0x0000000c02027c36 */ /* 0x001fe20008000000 */
[----:B------:R-:W-:Y:S01]  /*c25a0*/  ISETP.LT.AND P2, PT, R6, UR47, !P2 ;  /* 0x0000002f06007c0c */ /* 0x000fe2000d741270 */
[----:B------:R-:W-:Y:S01]  /*c25b0*/  ULDC UR12, c[0x0][0x248] ;  /* 0x00009200000c7ab9 */ /* 0x000fe20000000800 */
[----:B------:R-:W-:Y:S01]  /*c25c0*/  @P4 LOP3.LUT R21, R21, 0x20000, RZ, 0xfc, !PT ;  /* 0x0002000015154812 */ /* 0x000fe200078efcff */
[----:B------:R-:W-:Y:S01]  /*c25d0*/  ULDC UR47, c[0x0][0x228] ;  /* 0x00008a00002f7ab9 */ /* 0x000fe20000000800 */
[----:B------:R0:W-:Y:S02]  /*c25e0*/  STL [R1+0x74], R2 ;  /* 0x0000740201007387 */ /* 0x0001e40000100800 */
[----:B------:R-:W-:-:S04]  /*c25f0*/  LOP3.LUT R21, R21, 0xfffeffff, RZ, 0xc0, !PT ;  /* 0xfffeffff15157812 */ /* 0x000fc800078ec0ff */
[----:B------:R-:W-:Y:S01]  /*c2600*/  @P3 LOP3.LUT R21, R21, 0x10000, RZ, 0xfc, !PT ;  /* 0x0001000015153812 */ /* 0x000fe200078efcff */
[----:B0-----:R-:W-:Y:S01]  /*c2610*/  VIADD R2, R2, UR12 ;  /* 0x0000000c02027c36 */ /* 0x001fe20008000000 */
[----:B------:R-:W-:Y:S02]  /*c2620*/  ULDC UR12, c[0x0][0x248] ;  /* 0x00009200000c7ab9 */ /* 0x000fe40000000800 */
[----:B------:R-:W-:Y:S02]  /*c2630*/  LOP3.LUT R21, R21, 0xffff7fff, RZ, 0xc0, !PT ;  /* 0xffff7fff15157812 */ /* 0x000fe400078ec0ff */
[----:B------:R0:W-:Y:S02]  /*c2640*/  STL [R1+0xf8], R2 ;  /* 0x0000f80201007387 */ /* 0x0001e40000100800 */
[----:B------:R-:W-:Y:S02]  /*c2650*/  @P2 LOP3.LUT R21, R21, 0x8000, RZ, 0xfc, !PT ;  /* 0x0000800015152812 */ /* 0x000fe400078efcff */
[----:B------:R-:W-:Y:S01]  /*c2660*/  ISETP.GE.AND P2, PT, R28, UR33, PT ;  /* 0x000000211c007c0c */ /* 0x000fe2000bf46270 */
[----:B0-----:R-:W-:Y:S01]  /*c2670*/  VIADD R2, R2, UR12 ;  /* 0x0000000c02027c36 */ /* 0x001fe20008000000 */
[----:B------:R-:W-:-:S04]  /*c2680*/  ULDC UR12, c[0x0][0x248] ;  /* 0x00009200000c7ab9 */ /* 0x000fc80000000800 */
[----:B------:R0:W-:Y:S01]  /*c2690*/  STL [R1+0xf4], R2 ;  /* 0x0000f40201007387 */ /* 0x0001e20000100800 */
[----:B------:R-:W-:Y:S01]  /*c26a0*/  ISETP.LT.AND P5, PT, R5, UR34, !P2 ;  /* 0x0000002205007c0c */ /* 0x000fe2000d7a1270 */
[----:B0-----:R-:W-:Y:S01]  /*c26b0*/  VIADD R2, R2, UR12 ;  /* 0x0000000c02027c36 */ /* 0x001fe20008000000 */
[----:B------:R-:W-:-:S04]  /*c26c0*/  ULDC UR12, c[0x0][0x248] ;  /* 0x00009200000c7ab9 */ /* 0x000fc80000000800 */
[----:B------:R0:W-:Y:S01]  /*c26d0*/  STL [R1+0xf0], R2 ;  /* 0x0000f00201007387 */ /* 0x0001e20000100800 */
[----:B------:R-:W-:Y:S02]  /*c26e0*/  ISETP.LT.AND P4, PT, R4, UR44, !P2 ;  /* 0x0000002c04007c0c */ /* 0x000fe4000d781270 */
[----:B------:R-:W-:Y:S01]  /*c26f0*/  LOP3.LUT R21, R21, 0xffffbfff, RZ, 0xc0, !PT ;  /* 0xffffbfff15157812 */ /* 0x000fe200078ec0ff */
[----:B------:R-:W-:Y:S01]  /*c2700*/  VIADD R28, R7, 0x36 ;  /* 0x00000036071c7836 */ /* 0x000fe20000000000 */
[----:B------:R-:W-:Y:S01]  /*c2710*/  ISETP.LT.AND P3, PT, R3, UR43, !P2 ;  /* 0x0000002b03007c0c */ /* 0x000fe2000d761270 */
[----:B------:R-:W-:Y:S01]  /*c2720*/  ULDC UR43, c[0x0][0x228] ;  /* 0x00008a00002b7ab9 */ /* 0x000fe20000000800 */
[----:B0-----:R-:W-:Y:S01]  /*c2730*/  VIADD R2, R2, UR12 ;  /* 0x0000000c02027c36 */ /* 0x001fe20008000000 */
[----:B------:R-:W-:Y:S01]  /*c2740*/  ULDC UR12, c[0x0][0x248] ;  /* 0x00009200000c7ab9 */ /* 0x000fe20000000800 */
[----:B------:R-:W-:-:S03]  /*c2750*/  ULDC UR44, c[0x0][0x228] ;  /* 0x00008a00002c7ab9 */ /* 0x000fc60000000800 */
[----:B------:R0:W-:Y:S01]  /*c2760*/  STL [R1+0xdc], R2 ;  /* 0x0000dc0201007387 */ /* 0x0001e20000100800 */
[----:B------:R-:W-:Y:S01]  /*c2770*/  @P5 LOP3.LUT R21, R21, 0x4000, RZ, 0xfc, !PT ;  /* 0x0000400015155812 */ /* 0x000fe200078efcff */
[----:B0-----:R-:W-:-:S03]  /*c2780*/  VIADD R2, R2, UR12 ;  /* 0x0000000c02027c36 */ /* 0x001fc60008000000 */
[----:B------:R-:W-:Y:S01]  /*c2790*/  LOP3.LUT R21, R21, 0xffffdfff, RZ, 0xc0, !PT ;  /* 0xffffdfff15157812 */ /* 0x000fe200078ec0ff */
[----:B------:R-:W-:Y:S01]  /*c27a0*/  ULDC UR12, c[0x0][0x228] ;  /* 0x00008a00000c7ab9 */ /* 0x000fe20000000800 */
[----:B------:R0:W-:Y:S02]  /*c27b0*/  STL [R1+0xd8], R2 ;  /* 0x0000d80201007387 */ /* 0x0001e40000100800 */
[----:B------:R-:W-:Y:S01]  /*c27c0*/  @P4 LOP3.LUT R21, R21, 0x2000, RZ, 0xfc, !PT ;  /* 0x0000200015154812 */ /* 0x000fe200078efcff */
[----:B0-----:R-:W-:Y:S01]  /*c27d0*/  VIADD R2, R2, UR21 ;  /* 0x0000001502027c36 */ /* 0x001fe20008000000 */
[----:B------:R-:W-:-:S04]  /*c27e0*/  ULDC UR21, c[0x0][0x248] ;  /* 0x0000920000157ab9 */ /* 0x000fc80000000800 */
[----:B------:R0:W-:Y:S01]  /*c27f0*/  STL [R1+0xd4], R2 ;  /* 0x0000d40201007387 */ /* 0x0001e20000100800 */
[----:B------:R-:W-:Y:S01]  /*c2800*/  ISETP.LT.AND P2, PT, R6, UR47, !P2 ;  /* 0x0000002f06007c0c */ /* 0x000fe2000d741270 */
[----:B------:R-:W-:Y:S01]  /*c2810*/  ULDC UR47, c[0x0][0x228] ;  /* 0x00008a00002f7ab9 */ /* 0x000fe20000000800 */
[----:B------:R-:W-:Y:S01]  /*c2820*/  LOP3.LUT R21, R21, 0xffffefff, RZ, 0xc0, !PT ;  /* 0xffffefff15157812 */ /* 0x000fe200078ec0ff */
[----:B0-----:R-:W-:-:S03]  /*c2830*/  VIADD R2, R2, UR21 ;  /* 0x0000001502027c36 */ /* 0x001fc60008000000 */
[----:B------:R-:W-:Y:S01]  /*c2840*/  @P3 LOP3.LUT R21, R21, 0x1000, RZ, 0xfc, !PT ;  /* 0x0000100015153812 */ /* 0x000fe200078efcff */
[----:B------:R-:W-:Y:S01]  /*c2850*/  ULDC UR21, c[0x0][0x228] ;  /* 0x00008a0000157ab9 */ /* 0x000fe20000000800 */
[----:B------:R0:W-:Y:S02]  /*c2860*/  STL [R1+0xd0], R2 ;  /* 0x0000d00201007387 */ /* 0x0001e40000100800 */
[----:B------:R-:W-:Y:S01]  /*c2870*/  LOP3.LUT R21, R21, 0xfffff7ff, RZ, 0xc0, !PT ;  /* 0xfffff7ff15157812 */ /* 0x000fe200078ec0ff */
[----:B0-----:R-:W-:Y:S01]  /*c2880*/  VIADD R2, R2, UR26 ;  /* 0x0000001a02027c36 */ /* 0x001fe20008000000 */
[----:B------:R-:W-:-:S04]  /*c2890*/  ULDC UR26, c[0x0][0x248] ;  /* 0x00009200001a7ab9 */ /* 0x000fc80000000800 */
[----:B------:R0:W-:Y:S01]  /*c28a0*/  STL [R1+0xcc], R2 ;  /* 0x0000cc0201007387 */ /* 0x0001e20000100800 */
[----:B------:R-:W-:Y:S02]  /*c28b0*/  @P2 LOP3.LUT R21, R21, 0x800, RZ, 0xfc, !PT ;  /* 0x0000080015152812 */ /* 0x000fe400078efcff */
[----:B------:R-:W-:Y:S01]  /*c28c0*/  ISETP.GE.AND P2, PT, R28, UR31, PT ;  /* 0x0000001f1c007c0c */ /* 0x000fe2000bf46270 */
[----:B0-----:R-:W-:-:S03]  /*c28d0*/  VIADD R2, R2, UR26 ;  /* 0x0000001a02027c36 */ /* 0x001fc60008000000 */
[----:B------:R-:W-:Y:S02]  /*c28e0*/  ISETP.LT.AND P4, PT, R4, UR54, !P2 ;  /* 0x0000003604007c0c */ /* 0x000fe4000d781270 */
[----:B------:R-:W-:Y:S01]  /*c28f0*/  LOP3.LUT R21, R21, 0xfffffbff, RZ, 0xc0, !PT ;  /* 0xfffffbff15157812 */ /* 0x000fe200078ec0ff */
[----:B------:R-:W-:Y:S01]  /*c2900*/  VIADD R28, R7, 0x35 ;  /* 0x00000035071c7836 */ /* 0x000fe20000000000 */
[----:B------:R0:W-:Y:S01]  /*c2910*/  STL [R1+0xc8], R2 ;  /* 0x0000c80201007387 */ /* 0x0001e20000100800 */
[----:B------:R-:W-:Y:S01]  /*c2920*/  ISETP.LT.AND P3, PT, R3, UR46, !P2 ;  /* 0x0000002e03007c0c */ /* 0x000fe2000d761270 */
[----:B------:R-:W-:Y:S01]  /*c2930*/  ULDC UR54, c[0x0][0x228] ;  /* 0x00008a0000367ab9 */ /* 0x000fe20000000800 */
[----:B------:R-:W-:Y:S01]  /*c2940*/  ULDC UR26, c[0x0][0x228] ;  /* 0x00008a00001a7ab9 */ /* 0x000fe20000000800 */
[----:B------:R-:W-:Y:S01]  /*c2950*/  ULDC UR46, c[0x0][0x228] ;  /* 0x00008a00002e7ab9 */ /* 0x000fe20000000800 */
[----:B0-----:R-:W-:Y:S01]  /*c2960*/  VIADD R2, R2, UR32 ;  /* 0x0000002002027c36 */ /* 0x001fe20008000000 */
[----:B------:R-:W-:-:S02]  /*c2970*/  ULDC.64 UR32, c[0x0][0x228] ;  /* 0x00008a0000207ab9 */ /* 0x000fc40000000a00 */
[----:B------:R-:W-:Y:S01]  /*c2980*/  ISETP.LT.AND P5, PT, R5, UR32, !P2 ;  /* 0x0000002005007c0c */ /* 0x000fe2000d7a1270 */
[----:B------:R-:W-:Y:S01]  /*c2990*/  ULDC UR32, c[0x0][0x248] ;  /* 0x0000920000207ab9 */ /* 0x000fe20000000800 */
[----:B------:R0:W-:Y:S02]  /*c29a0*/  STL [R1+0xc4], R2 ;  /* 0x0000c40201007387 */ /* 0x0001e40000100800 */
[----:B0-----:R-:W-:Y:S01]  /*c29b0*/  VIADD R2, R2, UR30 ;  /* 0x0000001e02027c36 */ /* 0x001fe20008000000 */
[----:B------:R-:W-:-:S04]  /*c29c0*/  ULDC UR30, c[0x0][0x248] ;  /* 0x00009200001e7ab9 */ /* 0x000fc80000000800 */
[----:B------:R0:W-:Y:S04]  /*c29d0*/  STL [R1+0xc0], R2 ;  /* 0x0000c00201007387 */ /* 0x0001e80000100800 */
[----:B------:R-:W-:Y:S01]  /*c29e0*/  @P5 LOP3.LUT R21, R21, 0x400, RZ, 0xfc, !PT ;  /* 0x0000040015155812 */ /* 0x000fe200078efcff */
[----:B0-----:R-:W-:Y:S01]  /*c29f0*/  VIADD R2, R2, UR30 ;  /* 0x0000001e02027c36 */ /* 0x001fe20008000000 */
[----:B------:R-:W-:Y:S02]  /*c2a00*/  ULDC UR30, c[0x0][0x248] ;  /* 0x00009200001e7ab9 */ /* 0x000fe40000000800 */
[----:B------:R-:W-:Y:S02]  /*c2a10*/  LOP3.LUT R21, R21, 0xfffffdff, RZ, 0xc0, !PT ;  /* 0xfffffdff15157812 */ /* 0x000fe400078ec0ff */
        /* <DEDUP_REMOVED lines=8> */
[----:B0-----:R-:W-:Y:S01]  /*c2aa0*/  VIADD R2, R2, UR30 ;  /* 0x0000001e02027c36 */ /* 0x001fe20008000000 */
[----:B------:R-:W-:Y:S02]  /*c2ab0*/  ULDC UR30, c[0x0][0x248] ;  /* 0x00009200001e7ab9 */ /* 0x000fe40000000800 */
[----:B------:R-:W-:Y:S02]  /*c2ac0*/  @P3 LOP3.LUT R21, R21, 0x100, RZ, 0xfc, !PT ;  /* 0x0000010015153812 */ /* 0x000fe400078efcff */
[----:B------:R0:W-:Y:S02]  /*c2ad0*/  STL [R1+0xa4], R2 ;  /* 0x0000a40201007387 */ /* 0x0001e40000100800 */
[----:B------:R-:W-:Y:S01]  /*c2ae0*/  LOP3.LUT R21, R21, 0xffffff7f, RZ, 0xc0, !PT ;  /* 0xffffff7f15157812 */ /* 0x000fe200078ec0ff */
[----:B0-----:R-:W-:Y:S01]  /*c2af0*/  VIADD R2, R2, UR30 ;  /* 0x0000001e02027c36 */ /* 0x001fe20008000000 */
[----:B------:R-:W-:-:S04]  /*c2b00*/  ULDC UR30, c[0x0][0x248] ;  /* 0x00009200001e7ab9 */ /* 0x000fc80000000800 */
[----:B------:R0:W-:Y:S01]  /*c2b10*/  STL [R1+0xa0], R2 ;  /* 0x0000a00201007387 */ /* 0x0001e20000100800 */
[----:B------:R-:W-:Y:S02]  /*c2b20*/  @P2 LOP3.LUT R21, R21, 0x80, RZ, 0xfc, !PT ;  /* 0x0000008015152812 */ /* 0x000fe400078efcff */
[----:B------:R-:W-:Y:S01]  /*c2b30*/  ISETP.GE.AND P2, PT, R28, UR37, PT ;  /* 0x000000251c007c0c */ /* 0x000fe2000bf46270 */
[----:B0-----:R-:W-:Y:S01]  /*c2b40*/  VIADD R2, R2, UR30 ;  /* 0x0000001e02027c36 */ /* 0x001fe20008000000 */
[----:B------:R-:W-:Y:S01]  /*c2b50*/  ULDC UR30, c[0x0][0x248] ;  /* 0x00009200001e7ab9 */ /* 0x000fe20000000800 */
[----:B------:R-:W-:Y:S01]  /*c2b60*/  LOP3.LUT R21, R21, 0xffffffbf, RZ, 0xc0, !PT ;  /* 0xffffffbf15157812 */ /* 0x000fe200078ec0ff */
[----:B------:R-:W-:Y:S01]  /*c2b70*/  VIADD R28, R7, 0x34 ;  /* 0x00000034071c7836 */ /* 0x000fe20000000000 */
[----:B------:R-:W-:Y:S01]  /*c2b80*/  ULDC.64 UR36, c[0x0][0x228] ;  /* 0x00008a0000247ab9 */ /* 0x000fe20000000a00 */
[----:B------:R0:W-:Y:S02]  /*c2b90*/  STL [R1+0x9c], R2 ;  /* 0x00009c0201007387 */ /* 0x0001e40000100800 */
[----:B0-----:R-:W-:Y:S01]  /*c2ba0*/  VIADD R2, R2, UR30 ;  /* 0x0000001e02027c36 */ /* 0x001fe20008000000 */
[----:B------:R-:W-:-:S02]  /*c2bb0*/  ULDC.64 UR30, c[0x0][0x228] ;  /* 0x00008a00001e7ab9 */ /* 0x000fc40000000a00 */
[----:B------:R-:W-:Y:S01]  /*c2bc0*/  ISETP.LT.AND P5, PT, R5, UR30, !P2 ;  /* 0x0000001e05007c0c */ /* 0x000fe2000d7a1270 */
[----:B------:R-:W-:Y:S01]  /*c2bd0*/  ULDC UR30, c[0x0][0x248] ;  /* 0x00009200001e7ab9 */ /* 0x000fe20000000800 */
[----:B------:R-:W-:Y:S01]  /*c2be0*/  ISETP.LT.AND P4, PT, R4, UR54, !P2 ;  /* 0x0000003604007c0c */ /* 0x000fe2000d781270 */
[----:B------:R-:W-:Y:S01]  /*c2bf0*/  ULDC UR54, c[0x0][0x228] ;  /* 0x00008a0000367ab9 */ /* 0x000fe20000000800 */
[----:B------:R-:W-:Y:S01]  /*c2c00*/  ISETP.LT.AND P3, PT, R3, UR49, !P2 ;  /* 0x0000003103007c0c */ /* 0x000fe2000d761270 */
[----:B------:R0:W-:Y:S08]  /*c2c10*/  STL [R1+0x98], R2 ;  /* 0x0000980201007387 */ /* 0x0001f00000100800 */
[----:B------:R-:W-:Y:S01]  /*c2c20*/  @P5 LOP3.LUT R21, R21, 0x40, RZ, 0xfc, !PT ;  /* 0x0000004015155812 */ /* 0x000fe200078efcff */
[----:B------:R-:W-:-:S03]  /*c2c30*/  ULDC UR49, c[0x0][0x228] ;  /* 0x00008a0000317ab9 */ /* 0x000fc60000000800 */
[----:B------:R-:W-:-:S04]  /*c2c40*/  LOP3.LUT R21, R21, 0xffffffdf, RZ, 0xc0, !PT ;  /* 0xffffffdf15157812 */ /* 0x000fc800078ec0ff */
[----:B------:R-:W-:Y:S02]  /*c2c50*/  @P4 LOP3.LUT R21, R21, 0x20, RZ, 0xfc, !PT ;  /* 0x0000002015154812 */ /* 0x000fe400078efcff */
[----:B------:R-:W-:Y:S01]  /*c2c60*/  ISETP.LT.AND P2, PT, R6, UR48, !P2 ;  /* 0x0000003006007c0c */ /* 0x000fe2000d741270 */
[----:B0-----:R-:W-:Y:S01]  /*c2c70*/  VIADD R2, R2, UR32 ;  /* 0x0000002002027c36 */ /* 0x001fe20008000000 */
[----:B------:R-:W-:Y:S01]  /*c2c80*/  LOP3.LUT R21, R21, 0xffffffef, RZ, 0xc0, !PT ;  /* 0xffffffef15157812 */ /* 0x000fe200078ec0ff */
[----:B------:R-:W-:-:S03]  /*c2c90*/  ULDC UR48, c[0x0][0x228] ;  /* 0x00008a0000307ab9 */ /* 0x000fc60000000800 */
        /* <DEDUP_REMOVED lines=8> */
[----:B------:R0:W-:Y:S01]  /*c2d20*/  STL [R1+0x94], R2 ;  /* 0x0000940201007387 */ /* 0x0001e20000100800 */
[----:B------:R-:W-:Y:S01]  /*c2d30*/  ISETP.LT.AND P4, PT, R4, UR57, !P2 ;  /* 0x0000003904007c0c */ /* 0x000fe2000d781270 */
[----:B------:R-:W-:Y:S01]  /*c2d40*/  ULDC UR36, c[0x0][0x248] ;  /* 0x0000920000247ab9 */ /* 0x000fe20000000800 */
[----:B------:R-:W-:Y:S01]  /*c2d50*/  ISETP.LT.AND P3, PT, R3, UR58, !P2 ;  /* 0x0000003a03007c0c */ /* 0x000fe2000d761270 */
[----:B------:R-:W-:Y:S01]  /*c2d60*/  ULDC UR58, c[0x0][0x228] ;  /* 0x00008a00003a7ab9 */ /* 0x000fe20000000800 */
[----:B------:R-:W-:Y:S01]  /*c2d70*/  ISETP.LT.AND P2, PT, R6, UR54, !P2 ;  /* 0x0000003606007c0c */ /* 0x000fe2000d741270 */
[----:B------:R-:W-:Y:S01]  /*c2d80*/  ULDC UR54, c[0x0][0x228] ;  /* 0x00008a0000367ab9 */ /* 0x000fe20000000800 */
[----:B------:R-:W-:Y:S01]  /*c2d90*/  LOP3.LUT R9, R9, 0x7fffffff, RZ, 0xc0, !PT ;  /* 0x7fffffff09097812 */ /* 0x000fe200078ec0ff */
[----:B------:R-:W-:-:S04]  /*c2da0*/  ULDC UR57, c[0x0][0x228] ;  /* 0x00008a0000397ab9 */ /* 0x000fc80000000800 */
        /* <DEDUP_REMOVED lines=9> */
[----:B0-----:R-:W-:Y:S01]  /*c2e40*/  VIADD R2, R2, UR30 ;  /* 0x0000001e02027c36 */ /* 0x001fe20008000000 */
[----:B------:R-:W-:Y:S01]  /*c2e50*/  ISETP.LT.AND P4, PT, R4, UR56, !P2 ;  /* 0x0000003804007c0c */ /* 0x000fe2000d781270 */
[----:B------:R-:W-:Y:S01]  /*c2e60*/  ULDC UR30, c[0x0][0x248] ;  /* 0x00009200001e7ab9 */ /* 0x000fe20000000800 */
[----:B------:R-:W-:Y:S01]  /*c2e70*/  LOP3.LUT R21, R21, 0xfffffffe, RZ, 0xc0, !PT ;  /* 0xfffffffe15157812 */ /* 0x000fe200078ec0ff */
[----:B------:R-:W-:-:S06]  /*c2e80*/  ULDC UR34, c[0x0][0x228] ;  /* 0x00008a0000227ab9 */ /* 0x000fcc0000000800 */
[----:B------:R-:W-:Y:S01]  /*c2e90*/  @P5 LOP3.LUT R10, R10, 0x40000000, RZ, 0xfc, !PT ;  /* 0x400000000a0a5812 */ /* 0x000fe200078efcff */
[----:B------:R0:W-:Y:S01]  /*c2ea0*/  STL [R1+0x90], R2 ;  /* 0x0000900201007387 */ /* 0x0001e20000100800 */
[----:B------:R-:W-:Y:S01]  /*c2eb0*/  @P3 LOP3.LUT R21, R21, 0x1, RZ, 0xfc, !PT ;  /* 0x0000000115153812 */ /* 0x000fe200078efcff */
[----:B------:R-:W-:Y:S01]  /*c2ec0*/  ULDC UR56, c[0x0][0x228] ;  /* 0x00008a0000387ab9 */ /* 0x000fe20000000800 */
[----:B------:R-:W-:Y:S01]  /*c2ed0*/  ISETP.LT.AND P3, PT, R3, UR54, !P2 ;  /* 0x0000003603007c0c */ /* 0x000fe2000d761270 */
[----:B------:R-:W-:Y:S01]  /*c2ee0*/  ULDC UR54, c[0x0][0x228] ;  /* 0x00008a0000367ab9 */ /* 0x000fe20000000800 */
[----:B------:R-:W-:-:S04]  /*c2ef0*/  LOP3.LUT R10, R10, 0xdfffffff, RZ, 0xc0, !PT ;  /* 0xdfffffff0a0a7812 */ /* 0x000fc800078ec0ff */
[----:B------:R-:W-:Y:S02]  /*c2f00*/  @P4 LOP3.LUT R10, R10, 0x20000000, RZ, 0xfc, !PT ;  /* 0x200000000a0a4812 */ /* 0x000fe400078efcff */
[----:B------:R-:W-:Y:S01]  /*c2f10*/  ISETP.LT.AND P2, PT, R6, UR61, !P2 ;  /* 0x0000003d06007c0c */ /* 0x000fe2000d741270 */
[----:B0-----:R-:W-:Y:S01]  /*c2f20*/  VIADD R2, R2, UR30 ;  /* 0x0000001e02027c36 */ /* 0x001fe20008000000 */
[----:B------:R-:W-:Y:S01]  /*c2f30*/  LOP3.LUT R10, R10, 0xefffffff, RZ, 0xc0, !PT ;  /* 0xefffffff0a0a7812 */ /* 0x000fe200078ec0ff */
[----:B------:R-:W-:Y:S01]  /*c2f40*/  ULDC UR30, c[0x0][0x248] ;  /* 0x00009200001e7ab9 */ /* 0x000fe20000000800 */
[----:B------:R-:W-:Y:S01]  /*c2f50*/  LOP3.LUT R25, R25, 0x7fffffff, RZ, 0xc0, !PT ;  /* 0x7fffffff19197812 */ /* 0x000fe200078ec0ff */
[----:B------:R-:W-:Y:S01]  /*c2f60*/  ULDC UR61, c[0x0][0x228] ;  /* 0x00008a00003d7ab9 */ /* 0x000fe20000000800 */
[----:B------:R-:W-:-:S04]  /*c2f70*/  @P3 LOP3.LUT R10, R10, 0x10000000, RZ, 0xfc, !PT ;  /* 0x100000000a0a3812 */ /* 0x000fc800078efcff */
[----:B------:R-:W-:-:S04]  /*c2f80*/  LOP3.LUT R10, R10, 0xf7ffffff, RZ, 0xc0, !PT ;  /* 0xf7ffffff0a0a7812 */ /* 0x000fc800078ec0ff */
[----:B------:R-:W-:Y:S02]  /*c2f90*/  @P2 LOP3.LUT R10, R10, 0x8000000, RZ, 0xfc, !PT ;  /* 0x080000000a0a2812 */ /* 0x000fe400078efcff */
[----:B------:R-:W-:-:S04]  /*c2fa0*/  ISETP.GE.AND P2, PT, R28, UR31, PT ;  /* 0x0000001f1c007c0c */ /* 0x000fc8000bf46270 */
[----:B------:R-:W-:Y:S02]  /*c2fb0*/  ISETP.LT.AND P5, PT, R5, UR32, !P2 ;  /* 0x0000002005007c0c */ /* 0x000fe4000d7a1270 */
[----:B------:R-:W-:Y:S01]  /*c2fc0*/  LOP3.LUT R10, R10, 0xfbffffff, RZ, 0xc0, !PT ;  /* 0xfbffffff0a0a7812 */ /* 0x000fe200078ec0ff */
[----:B------:R0:W-:Y:S01]  /*c2fd0*/  STL [R1+0x8c], R2 ;  /* 0x00008c0201007387 */ /* 0x0001e20000100800 */
[----:B------:R-:W-:Y:S01]  /*c2fe0*/  ISETP.LT.AND P4, PT, R4, UR54, !P2 ;  /* 0x0000003604007c0c */ /* 0x000fe2000d781270 */
[----:B------:R-:W-:Y:S01]  /*c2ff0*/  VIADD R28, R7, 0x31 ;  /* 0x00000031071c7836 */ /* 0x000fe20000000000 */
[----:B------:R-:W-:Y:S01]  /*c3000*/  ISETP.LT.AND P3, PT, R3, UR60, !P2 ;  /* 0x0000003c03007c0c */ /* 0x000fe2000d761270 */
[----:B------:R-:W-:Y:S01]  /*c3010*/  ULDC UR54, c[0x0][0x228] ;  /* 0x00008a0000367ab9 */ /* 0x000fe20000000800 */
[----:B------:R-:W-:-:S05]  /*c3020*/  ULDC UR32, c[0x0][0x228] ;  /* 0x00008a0000207ab9 */ /* 0x000fca0000000800 */
[----:B------:R-:W-:Y:S01]  /*c3030*/  @P5 LOP3.LUT R10, R10, 0x4000000, RZ, 0xfc, !PT ;  /* 0x040000000a0a5812 */ /* 0x000fe200078efcff */
[----:B0-----:R-:W-:Y:S01]  /*c3040*/  VIADD R2, R2, UR30 ;  /* 0x0000001e02027c36 */ /* 0x001fe20008000000 */
[----:B------:R-:W-:Y:S01]  /*c3050*/  ULDC UR30, c[0x0][0x248] ;  /* 0x00009200001e7ab9 */ /* 0x000fe20000000800 */
[----:B------:R-:W-:Y:S01]  /*c3060*/  ULDC UR60, c[0x0][0x228] ;  /* 0x00008a00003c7ab9 */ /* 0x000fe20000000800 */
[----:B------:R-:W-:Y:S02]  /*c3070*/  LOP3.LUT R10, R10, 0xfdffffff, RZ, 0xc0, !PT ;  /* 0xfdffffff0a0a7812 */ /* 0x000fe400078ec0ff */
[----:B------:R0:W-:Y:S02]  /*c3080*/  STL [R1+0x88], R2 ;  /* 0x0000880201007387 */ /* 0x0001e40000100800 */
[----:B------:R-:W-:Y:S02]  /*c3090*/  @P4 LOP3.LUT R10, R10, 0x2000000, RZ, 0xfc, !PT ;  /* 0x020000000a0a4812 */ /* 0x000fe400078efcff */
[----:B------:R-:W-:Y:S01]  /*c30a0*/  ISETP.LT.AND P2, PT, R6, UR59, !P2 ;  /* 0x0000003b06007c0c */ /* 0x000fe2000d741270 */
[----:B------:R-:W-:Y:S01]  /*c30b0*/  ULDC UR59, c[0x0][0x228] ;  /* 0x00008a00003b7ab9 */ /* 0x000fe20000000800 */
[----:B------:R-:W-:Y:S01]  /*c30c0*/  LOP3.LUT R10, R10, 0xfeffffff, RZ, 0xc0, !PT ;  /* 0xfeffffff0a0a7812 */ /* 0x000fe200078ec0ff */
[----:B0-----:R-:W-:Y:S01]  /*c30d0*/  VIADD R2, R2, UR30 ;  /* 0x0000001e02027c36 */ /* 0x001fe20008000000 */
[----:B------:R-:W-:-:S02]  /*c30e0*/  ULDC UR30, c[0x0][0x248] ;  /* 0x00009200001e7ab9 */ /* 0x000fc40000000800 */
        /* <DEDUP_REMOVED lines=9> */
[----:B------:R-:W-:-:S04]  /*c3180*/  ULDC UR30, c[0x0][0x248] ;  /* 0x00009200001e7ab9 */ /* 0x000fc80000000800 */
[----:B------:R0:W-:Y:S02]  /*c3190*/  STL [R1+0x7c], R2 ;  /* 0x00007c0201007387 */ /* 0x0001e40000100800 */
[----:B0-----:R-:W-:Y:S01]  /*c31a0*/  VIADD R2, R2, UR30 ;  /* 0x0000001e02027c36 */ /* 0x001fe20008000000 */
[----:B------:R-:W-:Y:S02]  /*c31b0*/  ULDC.64 UR30, c[0x0][0x228] ;  /* 0x00008a00001e7ab9 */ /* 0x000fe40000000a00 */
[----:B------:R-:W-:Y:S02]  /*c31c0*/  ISETP.LT.AND P5, PT, R5, UR30, !P2 ;  /* 0x0000001e05007c0c */ /* 0x000fe4000d7a1270 */
[----:B------:R-:W-:Y:S02]  /*c31d0*/  LOP3.LUT R10, R10, 0xffbfffff, RZ, 0xc0, !PT ;  /* 0xffbfffff0a0a7812 */ /* 0x000fe400078ec0ff */
[----:B------:R-:W-:Y:S02]  /*c31e0*/  ISETP.LT.AND P4, PT, R4, UR54, !P2 ;  /* 0x0000003604007c0c */ /* 0x000fe4000d781270 */
[----:B------:R-:W-:Y:S01]  /*c31f0*/  ISETP.LT.AND P3, PT, R3, UR5, !P2 ;  /* 0x0000000503007c0c */ /* 0x000fe2000d761270 */
[----:B------:R-:W-:Y:S01]  /*c3200*/  VIADD R28, R7, 0x30 ;  /* 0x00000030071c7836 */ /* 0x000fe20000000000 */
[----:B------:R0:W-:Y:S01]  /*c3210*/  STL [R1+0x78], R2 ;  /* 0x0000780201007387 */ /* 0x0001e20000100800 */
[----:B------:R-:W-:-:S04]  /*c3220*/  ULDC UR30, c[0x0][0x228] ;  /* 0x00008a00001e7ab9 */ /* 0x000fc80000000800 */
[----:B------:R-:W-:Y:S01]  /*c3230*/  @P5 LOP3.LUT R10, R10, 0x400000, RZ, 0xfc, !PT ;  /* 0x004000000a0a5812 */ /* 0x000fe200078efcff */
[----:B------:R-:W-:Y:S01]  /*c3240*/  ULDC UR5, c[0x0][0x248] ;  /* 0x0000920000057ab9 */ /* 0x000fe20000000800 */
[----:B------:R-:W-:Y:S02]  /*c3250*/  ULDC UR54, c[0x0][0x228] ;  /* 0x00008a0000367ab9 */ /* 0x000fe40000000800 */
[----:B------:R-:W-:-:S04]  /*c3260*/  LOP3.LUT R10, R10, 0xffdfffff, RZ, 0xc0, !PT ;  /* 0xffdfffff0a0a7812 */ /* 0x000fc800078ec0ff */
[----:B------:R-:W-:Y:S02]  /*c3270*/  @P4 LOP3.LUT R10, R10, 0x200000, RZ, 0xfc, !PT ;  /* 0x002000000a0a4812 */ /* 0x000fe400078efcff */
[----:B------:R-:W-:Y:S02]  /*c3280*/  ISETP.LT.AND P2, PT, R6, UR6, !P2 ;  /* 0x0000000606007c0c */ /* 0x000fe4000d741270 */
[----:B------:R-:W-:-:S04]  /*c3290*/  LOP3.LUT R10, R10, 0xffefffff, RZ, 0xc0, !PT ;  /* 0xffefffff0a0a7812 */ /* 0x000fc800078ec0ff */
[----:B------:R-:W-:-:S04]  /*c32a0*/  @P3 LOP3.LUT R10, R10, 0x100000, RZ, 0xfc, !PT ;  /* 0x001000000a0a3812 */ /* 0x000fc800078efcff */
[----:B------:R-:W-:Y:S01]  /*c32b0*/  LOP3.LUT R10, R10, 0xfff7ffff, RZ, 0xc0, !PT ;  /* 0xfff7ffff0a0a7812 */ /* 0x000fe200078ec0ff */
[----:B0-----:R-:W-:Y:S01]  /*c32c0*/  VIADD R2, R2, UR36 ;  /* 0x0000002402027c36 */ /* 0x001fe20008000000 */
[----:B------:R-:W-:Y:S02]  /*c32d0*/  ULDC.64 UR36, c[0x0][0x228] ;  /* 0x00008a0000247ab9 */ /* 0x000fe40000000a00 */
        /* <DEDUP_REMOVED lines=9> */
[----:B------:R-:W-:Y:S01]  /*c3370*/  ULDC.64 UR6, c[0x0][0x228] ;  /* 0x00008a0000067ab9 */ /* 0x000fe20000000a00 */
[----:B------:R-:W-:-:S07]  /*c3380*/  ULDC UR36, c[0x0][0x228] ;  /* 0x00008a0000247ab9 */ /* 0x000fce0000000800 */
[----:B------:R-:W-:Y:S01]  /*c3390*/  @P5 LOP3.LUT R10, R10, 0x40000, RZ, 0xfc, !PT ;  /* 0x000400000a0a5812 */ /* 0x000fe200078efcff */
[----:B0-----:R-:W-:Y:S01]  /*c33a0*/  VIADD R2, R2, UR5 ;  /* 0x0000000502027c36 */ /* 0x001fe20008000000 */
[----:B------:R-:W-:Y:S01]  /*c33b0*/  ISETP.LT.AND P2, PT, R6, UR8, !P2 ;  /* 0x0000000806007c0c */ /* 0x000fe2000d741270 */
[----:B------:R-:W-:Y:S01]  /*c33c0*/  ULDC UR5, c[0x0][0x248] ;  /* 0x0000920000057ab9 */ /* 0x000fe20000000800 */
[----:B------:R-:W-:Y:S01]  /*c33d0*/  LOP3.LUT R10, R10, 0xfffdffff, RZ, 0xc0, !PT ;  /* 0xfffdffff0a0a7812 */ /* 0x000fe200078ec0ff */
[----:B------:R-:W-:-:S03]  /*c33e0*/  ULDC UR55, c[0x0][0x228] ;  /* 0x00008a0000377ab9 */ /* 0x000fc60000000800 */
        /* <DEDUP_REMOVED lines=66> */
[----:B0-----:R-:W-:Y:S01]  /*c3810*/  VIADD R2, R2, UR5 ;  /* 0x0000000502027c36 */ /* 0x001fe20008000000 */
[----:B------:R-:W-:Y:S01]  /*c3820*/  ISETP.LT.AND P3, PT, R3, UR51, !P2 ;  /* 0x0000003303007c0c */ /* 0x000fe2000d761270 */
[----:B------:R-:W-:Y:S01]  /*c3830*/  ULDC UR5, c[0x0][0x248] ;  /* 0x0000920000057ab9 */ /* 0x000fe20000000800 */
[----:B------:R-:W-:Y:S01]  /*c3840*/  ISETP.LT.AND P2, PT, R6, UR50, !P2 ;  /* 0x0000003206007c0c */ /* 0x000fe2000d741270 */
[----:B------:R-:W-:-:S06]  /*c3850*/  ULDC UR50, c[0x0][0x228] ;  /* 0x00008a0000327ab9 */ /* 0x000fcc0000000800 */
[----:B------:R-:W-:Y:S01]  /*c3860*/  @P5 LOP3.LUT R10, R10, 0x4, RZ, 0xfc, !PT ;  /* 0x000000040a0a5812 */ /* 0x000fe200078efcff */
[----:B------:R0:W-:Y:S01]  /*c3870*/  STL [R1+0x108], R2 ;  /* 0x0001080201007387 */ /* 0x0001e20000100800 */
[----:B------:R-:W-:Y:S01]  /*c3880*/  ULDC UR52, c[0x0][0x228] ;  /* 0x00008a0000347ab9 */ /* 0x000fe20000000800 */
[----:B------:R-:W-:-:S03]  /*c3890*/  ULDC UR51, c[0x0][0x228] ;  /* 0x00008a0000337ab9 */ /* 0x000fc60000000800 */
        /* <DEDUP_REMOVED lines=12> */
[----:B------:R-:W-:-:S03]  /*c3960*/  ULDC UR6, c[0x0][0x228] ;  /* 0x00008a0000067ab9 */ /* 0x000fc60000000800 */
[----:B------:R-:W-:-:S03]  /*c3970*/  @P3 LOP3.LUT R10, R10, 0x1, RZ, 0xfc, !PT ;  /* 0x000000010a0a3812 */ /* 0x000fc600078efcff */
[----:B------:R-:W-:Y:S02]  /*c3980*/  @P5 LOP3.LUT R23, R23, 0x40000000, RZ, 0xfc, !PT ;  /* 0x4000000017175812 */ /* 0x000fe400078efcff */
[----:B------:R-:W-:Y:S02]  /*c3990*/  ISETP.LT.AND P3, PT, R3, UR14, !P2 ;  /* 0x0000000e03007c0c */ /* 0x000fe4000d761270 */
        /* <DEDUP_REMOVED lines=16> */
[----:B------:R0:W-:Y:S01]  /*c3aa0*/  STL [R1+0x10c], R2 ;  /* 0x00010c0201007387 */ /* 0x0001e20000100800 */
        /* <DEDUP_REMOVED lines=18> */
[----:B0-----:R-:W-:Y:S01]  /*c3bd0*/  VIADD R2, R2, UR5 ;  /* 0x0000000502027c36 */ /* 0x001fe20008000000 */
[----:B------:R-:W-:-:S07]  /*c3be0*/  ULDC UR8, c[0x0][0x228] ;  /* 0x00008a0000087ab9 */ /* 0x000fce0000000800 */
        /* <DEDUP_REMOVED lines=15> */
[----:B------:R-:W-:Y:S01]  /*c3ce0*/  ULDC.64 UR26, c[0x0][0x228] ;  /* 0x00008a00001a7ab9 */ /* 0x000fe20000000a00 */
[----:B------:R-:W-:Y:S01]  /*c3cf0*/  ISETP.LT.AND P3, PT, R3, UR29, !P2 ;  /* 0x0000001d03007c0c */ /* 0x000fe2000d761270 */
[----:B------:R-:W-:Y:S01]  /*c3d00*/  ULDC.64 UR28, c[0x0][0x228] ;  /* 0x00008a00001c7ab9 */ /* 0x000fe20000000a00 */
[----:B------:R-:W-:Y:S01]  /*c3d10*/  ULDC UR7, c[0x0][0x248] ;  /* 0x0000920000077ab9 */ /* 0x000fe20000000800 */
[----:B------:R-:W-:-:S06]  /*c3d20*/  ULDC UR12, c[0x0][0x228] ;  /* 0x00008a00000c7ab9 */ /* 0x000fcc0000000800 */
        /* <DEDUP_REMOVED lines=71> */
[----:B------:R-:W-:Y:S01]  /*c41a0*/  LOP3.LUT R26, R26, 0x7fffffff, RZ, 0xc0, !PT ;  /* 0x7fffffff1a1a7812 */ /* 0x000fe200078ec0ff */
        /* <DEDUP_REMOVED lines=8> */
[----:B------:R-:W-:Y:S01]  /*c4230*/  LOP3.LUT R23, R23, 0xfffffffb, RZ, 0xc0, !PT ;  /* 0xfffffffb17177812 */ /* 0x000fe200078ec0ff */
[----:B------:R0:W-:Y:S01]  /*c4240*/  STL [R1+0x120], R2 ;  /* 0x0001200201007387 */ /* 0x0001e20000100800 */
        /* <DEDUP_REMOVED lines=8> */
[----:B------:R-:W-:-:S05]  /*c42d0*/  ULDC UR15, c[0x0][0x228] ;  /* 0x00008a00000f7ab9 */ /* 0x000fca0000000800 */
[----:B------:R-:W-:-:S06]  /*c42e0*/  @P5 LOP3.LUT R23, R23, 0x4, RZ, 0xfc, !PT ;  /* 0x0000000417175812 */ /* 0x000fcc00078efcff */
[----:B------:R-:W-:Y:S02]  /*c42f0*/  @P2 LOP3.LUT R9, R9, 0x80000000, RZ, 0xfc, !PT ;  /* 0x8000000009092812 */ /* 0x000fe400078efcff */
[----:B------:R-:W-:Y:S02]  /*c4300*/  ISETP.GE.AND P2, PT, R28, UR17, PT ;  /* 0x000000111c007c0c */ /* 0x000fe4000bf46270 */
[----:B------:R-:W-:Y:S02]  /*c4310*/  LOP3.LUT R23, R23, 0xfffffffd, RZ, 0xc0, !PT ;  /* 0xfffffffd17177812 */ /* 0x000fe400078ec0ff */
[----:B------:R-:W-:Y:S01]  /*c4320*/  LOP3.LUT R9, R9, 0xbfffffff, RZ, 0xc0, !PT ;  /* 0xbfffffff09097812 */ /* 0x000fe200078ec0ff */
[----:B------:R-:W-:Y:S01]  /*c4330*/  VIADD R28, R7, 0x22 ;  /* 0x00000022071c7836 */ /* 0x000fe20000000000 */
[----:B------:R-:W-:Y:S01]  /*c4340*/  ISETP.LT.AND P5, PT, R5, UR24, !P2 ;  /* 0x0000001805007c0c */ /* 0x000fe2000d7a1270 */
[----:B0-----:R-:W-:Y:S01]  /*c4350*/  VIADD R2, R2, UR5 ;  /* 0x0000000502027c36 */ /* 0x001fe20008000000 */
[----:B------:R-:W-:Y:S01]  /*c4360*/  @P4 LOP3.LUT R23, R23, 0x2, RZ, 0xfc, !PT ;  /* 0x0000000217174812 */ /* 0x000fe200078efcff */
[----:B------:R-:W-:Y:S01]  /*c4370*/  ULDC UR5, c[0x0][0x248] ;  /* 0x0000920000057ab9 */ /* 0x000fe20000000800 */
[----:B------:R-:W-:Y:S01]  /*c4380*/  ISETP.LT.AND P4, PT, R4, UR30, !P2 ;  /* 0x0000001e04007c0c */ /* 0x000fe2000d781270 */
[----:B------:R-:W-:Y:S01]  /*c4390*/  ULDC UR30, c[0x0][0x228] ;  /* 0x00008a00001e7ab9 */ /* 0x000fe20000000800 */
[----:B------:R-:W-:Y:S01]  /*c43a0*/  LOP3.LUT R23, R23, 0xfffffffe, RZ, 0xc0, !PT ;  /* 0xfffffffe17177812 */ /* 0x000fe200078ec0ff */
[----:B------:R-:W-:Y:S01]  /*c43b0*/  ULDC UR24, c[0x0][0x248] ;  /* 0x0000920000187ab9 */ /* 0x000fe20000000800 */
[----:B------:R-:W-:-:S02]  /*c43c0*/  ULDC UR17, c[0x0][0x228] ;  /* 0x00008a0000117ab9 */ /* 0x000fc40000000800 */
[----:B------:R-:W-:-:S03]  /*c43d0*/  @P3 LOP3.LUT R23, R23, 0x1, RZ, 0xfc, !PT ;  /* 0x0000000117173812 */ /* 0x000fc600078efcff */
[----:B------:R-:W-:Y:S02]  /*c43e0*/  @P5 LOP3.LUT R9, R9, 0x40000000, RZ, 0xfc, !PT ;  /* 0x4000000009095812 */ /* 0x000fe400078efcff */
[----:B------:R-:W-:Y:S01]  /*c43f0*/  ISETP.LT.AND P3, PT, R3, UR58, !P2 ;  /* 0x0000003a03007c0c */ /* 0x000fe2000d761270 */
[----:B------:R0:W-:Y:S01]  /*c4400*/  STL [R1+0x124], R2 ;  /* 0x0001240201007387 */ /* 0x0001e20000100800 */
[----:B------:R-:W-:Y:S01]  /*c4410*/  LOP3.LUT R9, R9, 0xdfffffff, RZ, 0xc0, !PT ;  /* 0xdfffffff09097812 */ /* 0x000fe200078ec0ff */
[----:B------:R-:W-:-:S03]  /*c4420*/  ULDC UR58, c[0x0][0x228] ;  /* 0x00008a00003a7ab9 */ /* 0x000fc60000000800 */
        /* <DEDUP_REMOVED lines=15> */
[----:B------:R-:W-:Y:S01]  /*c4520*/  ULDC.64 UR30, c[0x0][0x228] ;  /* 0x00008a00001e7ab9 */ /* 0x000fe20000000a00 */
[----:B------:R-:W-:Y:S01]  /*c4530*/  ULDC UR21, c[0x0][0x248] ;  /* 0x0000920000157ab9 */ /* 0x000fe20000000800 */
[----:B------:R-:W-:-:S06]  /*c4540*/  ULDC UR28, c[0x0][0x228] ;  /* 0x00008a00001c7ab9 */ /* 0x000fcc0000000800 */
[----:B------:R-:W-:Y:S01]  /*c4550*/  @P5 LOP3.LUT R9, R9, 0x4000000, RZ, 0xfc, !PT ;  /* 0x0400000009095812 */ /* 0x000fe200078efcff */
[----:B------:R0:W-:Y:S01]  /*c4560*/  STL [R1+0x128], R2 ;  /* 0x0001280201007387 */ /* 0x0001e20000100800 */
[----:B------:R-:W-:Y:S02]  /*c4570*/  ULDC UR35, c[0x0][0x228] ;  /* 0x00008a0000237ab9 */ /* 0x000fe40000000800 */
        /* <DEDUP_REMOVED lines=8> */
[----:B0-----:R-:W-:Y:S01]  /*c4600*/  VIADD R2, R2, UR5 ;  /* 0x0000000502027c36 */ /* 0x001fe20008000000 */
[----:B------:R-:W-:Y:S01]  /*c4610*/  ULDC UR5, c[0x0][0x248] ;  /* 0x0000920000057ab9 */ /* 0x000fe20000000800 */
        /* <DEDUP_REMOVED lines=9> */
[----:B0-----:R-:W-:Y:S01]  /*c46b0*/  VIADD R2, R2, UR5 ;  /* 0x0000000502027c36 */ /* 0x001fe20008000000 */
[----:B------:R-:W-:-:S05]  /*c46c0*/  ULDC UR5, c[0x0][0x248] ;  /* 0x0000920000057ab9 */ /* 0x000fca0000000800 */
[----:B------:R-:W-:Y:S01]  /*c46d0*/  @P5 LOP3.LUT R9, R9, 0x400000, RZ, 0xfc, !PT ;  /* 0x0040000009095812 */ /* 0x000fe200078efcff */
[----:B------:R0:W-:Y:S03]  /*c46e0*/  STL [R1+0x130], R2 ;  /* 0x0001300201007387 */ /* 0x0001e60000100800 */
[----:B------:R-:W-:Y:S01]  /*c46f0*/  LOP3.LUT R9, R9, 0xffdfffff, RZ, 0xc0, !PT ;  /* 0xffdfffff09097812 */ /* 0x000fe200078ec0ff */
[----:B0-----:R-:W-:Y:S01]  /*c4700*/  VIADD R2, R2, UR5 ;  /* 0x0000000502027c36 */ /* 0x001fe20008000000 */
[----:B------:R-:W-:Y:S02]  /*c4710*/  ULDC UR5, c[0x0][0x248] ;  /* 0x0000920000057ab9 */ /* 0x000fe40000000800 */
[----:B------:R-:W-:Y:S02]  /*c4720*/  @P4 LOP3.LUT R9, R9, 0x200000, RZ, 0xfc, !PT ;  /* 0x0020000009094812 */ /* 0x000fe400078efcff */
[----:B------:R0:W-:Y:S01]  /*c4730*/  STL [R1+0x134], R2 ;  /* 0x0001340201007387 */ /* 0x0001e20000100800 */
[----:B------:R-:W-:Y:S01]  /*c4740*/  ISETP.LT.AND P2, PT, R6, UR32, !P2 ;  /* 0x0000002006007c0c */ /* 0x000fe2000d741270 */
[----:B------:R-:W-:Y:S01]  /*c4750*/  ULDC.64 UR32, c[0x0][0x228] ;  /* 0x00008a0000207ab9 */ /* 0x000fe20000000a00 */
        /* <DEDUP_REMOVED lines=15> */
[----:B------:R-:W-:Y:S01]  /*c4850*/  ULDC UR25, c[0x0][0x228] ;  /* 0x00008a0000197ab9 */ /* 0x000fe20000000800 */
[----:B------:R0:W-:Y:S01]  /*c4860*/  STL [R1+0x140], R2 ;  /* 0x0001400201007387 */ /* 0x0001e20000100800 */
[----:B------:R-:W-:Y:S01]  /*c4870*/  ISETP.LT.AND P5, PT, R5, UR32, !P2 ;  /* 0x0000002005007c0c */ /* 0x000fe2000d7a1270 */
[----:B------:R-:W-:Y:S01]  /*c4880*/  ULDC UR32, c[0x0][0x248] ;  /* 0x0000920000207ab9 */ /* 0x000fe20000000800 */
[----:B0-----:R-:W-:Y:S01]  /*c4890*/  VIADD R2, R2, UR5 ;  /* 0x0000000502027c36 */ /* 0x001fe20008000000 */
[----:B------:R-:W-:-:S04]  /*c48a0*/  ULDC UR5, c[0x0][0x248] ;  /* 0x0000920000057ab9 */ /* 0x000fc80000000800 */
[----:B------:R0:W-:Y:S01]  /*c48b0*/  STL [R1+0x144], R2 ;  /* 0x0001440201007387 */ /* 0x0001e20000100800 */
[----:B------:R-:W-:Y:S01]  /*c48c0*/  ISETP.LT.AND P4, PT, R4, UR38, !P2 ;  /* 0x0000002604007c0c */ /* 0x000fe2000d781270 */
[----:B------:R-:W-:Y:S01]  /*c48d0*/  ULDC UR38, c[0x0][0x228] ;  /* 0x00008a0000267ab9 */ /* 0x000fe20000000800 */
[----:B0-----:R-:W-:Y:S01]  /*c48e0*/  VIADD R2, R2, UR5 ;  /* 0x0000000502027c36 */ /* 0x001fe20008000000 */
[----:B------:R-:W-:-:S04]  /*c48f0*/  ULDC UR5, c[0x0][0x248] ;  /* 0x0000920000057ab9 */ /* 0x000fc80000000800 */
[----:B------:R0:W-:Y:S01]  /*c4900*/  STL [R1+0x148], R2 ;  /* 0x0001480201007387 */ /* 0x0001e20000100800 */
[----:B------:R-:W-:Y:S02]  /*c4910*/  @P5 LOP3.LUT R9, R9, 0x40000, RZ, 0xfc, !PT ;  /* 0x0004000009095812 */ /* 0x000fe400078efcff */
[----:B------:R-:W-:Y:S01]  /*c4920*/  ISETP.LT.AND P3, PT, R3, UR37, !P2 ;  /* 0x0000002503007c0c */ /* 0x000fe2000d761270 */
[----:B------:R-:W-:Y:S01]  /*c4930*/  ULDC UR37, c[0x0][0x228] ;  /* 0x00008a0000257ab9 */ /* 0x000fe20000000800 */
[----:B0-----:R-:W-:Y:S01]  /*c4940*/  VIADD R2, R2, UR5 ;  /* 0x0000000502027c36 */ /* 0x001fe20008000000 */
[----:B------:R-:W-:Y:S01]  /*c4950*/  LOP3.LUT R9, R9, 0xfffdffff, RZ, 0xc0, !PT ;  /* 0xfffdffff09097812 */ /* 0x000fe200078ec0ff */
[----:B------:R-:W-:-:S03]  /*c4960*/  ULDC UR5, c[0x0][0x228] ;  /* 0x00008a0000057ab9 */ /* 0x000fc60000000800 */
[----:B------:R0:W-:Y:S01]  /*c4970*/  STL [R1+0x14c], R2 ;  /* 0x00014c0201007387 */ /* 0x0001e20000100800 */
[----:B------:R-:W-:Y:S01]  /*c4980*/  @P4 LOP3.LUT R9, R9, 0x20000, RZ, 0xfc, !PT ;  /* 0x0002000009094812 */ /* 0x000fe200078efcff */
[----:B0-----:R-:W-:Y:S01]  /*c4990*/  VIADD R2, R2, UR7 ;  /* 0x0000000702027c36 */ /* 0x001fe20008000000 */
[----:B------:R-:W-:-:S04]  /*c49a0*/  ULDC UR7, c[0x0][0x248] ;  /* 0x0000920000077ab9 */ /* 0x000fc80000000800 */
[----:B------:R0:W-:Y:S01]  /*c49b0*/  STL [R1+0x150], R2 ;  /* 0x0001500201007387 */ /* 0x0001e20000100800 */
[----:B------:R-:W-:Y:S01]  /*c49c0*/  ISETP.LT.AND P2, PT, R6, UR35, !P2 ;  /* 0x0000002306007c0c */ /* 0x000fe2000d741270 */
[----:B------:R-:W-:Y:S01]  /*c49d0*/  ULDC.64 UR34, c[0x0][0x228] ;  /* 0x00008a0000227ab9 */ /* 0x000fe20000000a00 */
[----:B------:R-:W-:Y:S01]  /*c49e0*/  LOP3.LUT R9, R9, 0xfffeffff, RZ, 0xc0, !PT ;  /* 0xfffeffff09097812 */ /* 0x000fe200078ec0ff */
[----:B0-----:R-:W-:Y:S01]  /*c49f0*/  VIADD R2, R2, UR7 ;  /* 0x0000000702027c36 */ /* 0x001fe20008000000 */
[----:B------:R-:W-:Y:S02]  /*c4a00*/  ULDC UR7, c[0x0][0x248] ;  /* 0x0000920000077ab9 */ /* 0x000fe40000000800 */
[----:B------:R-:W-:Y:S02]  /*c4a10*/  @P3 LOP3.LUT R9, R9, 0x10000, RZ, 0xfc, !PT ;  /* 0x0001000009093812 */ /* 0x000fe400078efcff */
[----:B------:R0:W-:Y:S02]  /*c4a20*/  STL [R1+0x154], R2 ;  /* 0x0001540201007387 */ /* 0x0001e40000100800 */
[----:B------:R-:W-:Y:S01]  /*c4a30*/  LOP3.LUT R9, R9, 0xffff7fff, RZ, 0xc0, !PT ;  /* 0xffff7fff09097812 */ /* 0x000fe200078ec0ff */
[----:B0-----:R-:W-:-:S03]  /*c4a40*/  VIADD R2, R2, UR7 ;  /* 0x0000000702027c36 */ /* 0x001fc60008000000 */
[----:B------:R-:W-:Y:S01]  /*c4a50*/  @P2 LOP3.LUT R9, R9, 0x8000, RZ, 0xfc, !PT ;  /* 0x0000800009092812 */ /* 0x000fe200078efcff */
[----:B------:R-:W-:Y:S01]  /*c4a60*/  ULDC UR7, c[0x0][0x228] ;  /* 0x00008a0000077ab9 */ /* 0x000fe20000000800 */
[----:B------:R0:W-:Y:S01]  /*c4a70*/  STL [R1+0x158], R2 ;  /* 0x0001580201007387 */ /* 0x0001e20000100800 */
        /* <DEDUP_REMOVED lines=8> */
[----:B0-----:R-:W-:Y:S01]  /*c4b00*/  VIADD R2, R2, UR10 ;  /* 0x0000000a02027c36 */ /* 0x001fe20008000000 */
[----:B------:R-:W-:Y:S01]  /*c4b10*/  ISETP.LT.AND P4, PT, R4, UR38, !P2 ;  /* 0x0000002604007c0c */ /* 0x000fe2000d781270 */
[----:B------:R-:W-:Y:S01]  /*c4b20*/  ULDC UR10, c[0x0][0x228] ;  /* 0x00008a00000a7ab9 */ /* 0x000fe20000000800 */
[----:B------:R-:W-:Y:S01]  /*c4b30*/  ISETP.LT.AND P3, PT, R3, UR37, !P2 ;  /* 0x0000002503007c0c */ /* 0x000fe2000d761270 */
[----:B------:R-:W-:Y:S01]  /*c4b40*/  ULDC UR38, c[0x0][0x228] ;  /* 0x00008a0000267ab9 */ /* 0x000fe20000000800 */
[----:B------:R0:W-:Y:S02]  /*c4b50*/  STL [R1+0x160], R2 ;  /* 0x0001600201007387 */ /* 0x0001e40000100800 */
[----:B0-----:R-:W-:Y:S01]  /*c4b60*/  VIADD R2, R2, UR13 ;  /* 0x0000000d02027c36 */ /* 0x001fe20008000000 */
[----:B------:R-:W-:-:S04]  /*c4b70*/  ULDC UR13, c[0x0][0x248] ;  /* 0x00009200000d7ab9 */ /* 0x000fc80000000800 */
[----:B------:R0:W-:Y:S01]  /*c4b80*/  STL [R1+0x164], R2 ;  /* 0x0001640201007387 */ /* 0x0001e20000100800 */
        /* <DEDUP_REMOVED lines=29> */
[----:B------:R-:W-:Y:S01]  /*c4d60*/  ISETP.LT.AND P3, PT, R3, UR41, !P2 ;  /* 0x0000002903007c0c */ /* 0x000fe2000d761270 */
[----:B------:R-:W-:Y:S01]  /*c4d70*/  ULDC UR40, c[0x0][0x228] ;  /* 0x00008a0000287ab9 */ /* 0x000fe20000000800 */
[----:B0-----:R-:W-:-:S04]  /*c4d80*/  VIADD R2, R2, UR21 ;  /* 0x0000001502027c36 */ /* 0x001fc80008000000 */
[----:B------:R-:W-:Y:S01]  /*c4d90*/  @P5 LOP3.LUT R9, R9, 0x400, RZ, 0xfc, !PT ;  /* 0x0000040009095812 */ /* 0x000fe200078efcff */
[----:B------:R-:W-:Y:S01]  /*c4da0*/  ULDC UR21, c[0x0][0x228] ;  /* 0x00008a0000157ab9 */ /* 0x000fe20000000800 */
[----:B------:R-:W-:Y:S01]  /*c4db0*/  ULDC UR41, c[0x0][0x228] ;  /* 0x00008a0000297ab9 */ /* 0x000fe20000000800 */
[----:B------:R0:W-:Y:S02]  /*c4dc0*/  STL [R1+0x17c], R2 ;  /* 0x00017c0201007387 */ /* 0x0001e40000100800 */
[----:B0-----:R-:W-:Y:S01]  /*c4dd0*/  VIADD R2, R2, UR24 ;  /* 0x0000001802027c36 */ /* 0x001fe20008000000 */
[----:B------:R-:W-:Y:S01]  /*c4de0*/  LOP3.LUT R9, R9, 0xfffffdff, RZ, 0xc0, !PT ;  /* 0xfffffdff09097812 */ /* 0x000fe200078ec0ff */
[----:B------:R-:W-:-:S03]  /*c4df0*/  ULDC UR24, c[0x0][0x228] ;  /* 0x00008a0000187ab9 */ /* 0x000fc60000000800 */
[----:B------:R0:W-:Y:S02]  /*c4e00*/  STL [R1+0x180], R2 ;  /* 0x0001800201007387 */ /* 0x0001e40000100800 */
[----:B0-----:R-:W-:Y:S01]  /*c4e10*/  VIADD R2, R2, UR26 ;  /* 0x0000001a02027c36 */ /* 0x001fe20008000000 */
[----:B------:R-:W-:Y:S01]  /*c4e20*/  @P4 LOP3.LUT R9, R9, 0x200, RZ, 0xfc, !PT ;  /* 0x0000020009094812 */ /* 0x000fe200078efcff */
[----:B------:R-:W-:-:S03]  /*c4e30*/  ULDC UR26, c[0x0][0x228] ;  /* 0x00008a00001a7ab9 */ /* 0x000fc60000000800 */
[----:B------:R0:W-:Y:S01]  /*c4e40*/  STL [R1+0x184], R2 ;  /* 0x0001840201007387 */ /* 0x0001e20000100800 */
        /* <DEDUP_REMOVED lines=33> */
[----:B------:R-:W-:Y:S01]  /*c5060*/  ISETP.LT.AND P2, PT, R6, UR42, !P2 ;  /* 0x0000002a06007c0c */ /* 0x000fe2000d741270 */
[----:B0-----:R-:W-:Y:S01]  /*c5070*/  VIADD R2, R2, UR32 ;  /* 0x0000002002027c36 */ /* 0x001fe20008000000 */
[----:B------:R-:W-:Y:S01]  /*c5080*/  LOP3.LUT R9, R9, 0xffffffef, RZ, 0xc0, !PT ;  /* 0xffffffef09097812 */ /* 0x000fe200078ec0ff */
[----:B------:R-:W-:Y:S01]  /*c5090*/  ULDC.64 UR32, c[0x0][0x228] ;  /* 0x00008a0000207ab9 */ /* 0x000fe20000000a00 */
[----:B------:R-:W-:Y:S02]  /*c50a0*/  ULDC UR42, c[0x0][0x228] ;  /* 0x00008a00002a7ab9 */ /* 0x000fe40000000800 */
        /* <DEDUP_REMOVED lines=45> */
[----:B------:R-:W-:Y:S01]  /*c5380*/  ISETP.LT.AND P5, PT, R5, UR36, !P2 ;  /* 0x0000002405007c0c */ /* 0x000fe2000d7a1270 */
[----:B0-----:R-:W-:Y:S01]  /*c5390*/  VIADD R2, R2, UR30 ;  /* 0x0000001e02027c36 */ /* 0x001fe20008000000 */
[----:B------:R-:W-:Y:S01]  /*c53a0*/  ISETP.LT.AND P4, PT, R4, UR58, !P2 ;  /* 0x0000003a04007c0c */ /* 0x000fe2000d781270 */
[----:B------:R-:W-:Y:S01]  /*c53b0*/  ULDC UR30, c[0x0][0x248] ;  /* 0x00009200001e7ab9 */ /* 0x000fe20000000800 */
[----:B------:R-:W-:Y:S01]  /*c53c0*/  LOP3.LUT R25, R25, 0xfbffffff, RZ, 0xc0, !PT ;  /* 0xfbffffff19197812 */ /* 0x000fe200078ec0ff */
[----:B------:R-:W-:Y:S01]  /*c53d0*/  VIADD R28, R7, 0x19 ;  /* 0x00000019071c7836 */ /* 0x000fe20000000000 */
[----:B------:R0:W-:Y:S01]  /*c53e0*/  STL [R1+0x1a4], R2 ;  /* 0x0001a40201007387 */ /* 0x0001e20000100800 */
[----:B------:R-:W-:Y:S01]  /*c53f0*/  ISETP.LT.AND P3, PT, R3, UR49, !P2 ;  /* 0x0000003103007c0c */ /* 0x000fe2000d761270 */
[----:B------:R-:W-:-:S05]  /*c5400*/  ULDC UR58, c[0x0][0x228] ;  /* 0x00008a00003a7ab9 */ /* 0x000fca0000000800 */
[----:B------:R-:W-:Y:S01]  /*c5410*/  @P5 LOP3.LUT R25, R25, 0x4000000, RZ, 0xfc, !PT ;  /* 0x0400000019195812 */ /* 0x000fe200078efcff */
[----:B------:R-:W-:Y:S01]  /*c5420*/  ULDC UR49, c[0x0][0x228] ;  /* 0x00008a0000317ab9 */ /* 0x000fe20000000800 */
[----:B0-----:R-:W-:Y:S02]  /*c5430*/  VIADD R2, R2, UR30 ;  /* 0x0000001e02027c36 */ /* 0x001fe40008000000 */
[----:B------:R-:W-:Y:S01]  /*c5440*/  LOP3.LUT R25, R25, 0xfdffffff, RZ, 0xc0, !PT ;  /* 0xfdffffff19197812 */ /* 0x000fe200078ec0ff */
[----:B------:R-:W-:Y:S02]  /*c5450*/  ULDC UR30, c[0x0][0x248] ;  /* 0x00009200001e7ab9 */ /* 0x000fe40000000800 */
[----:B------:R0:W-:Y:S01]  /*c5460*/  STL [R1+0x1a8], R2 ;  /* 0x0001a80201007387 */ /* 0x0001e20000100800 */
        /* <DEDUP_REMOVED lines=44> */
[----:B------:R-:W-:Y:S01]  /*c5730*/  ULDC.64 UR34, c[0x0][0x228] ;  /* 0x00008a0000227ab9 */ /* 0x000fe20000000a00 */
[----:B------:R-:W-:Y:S01]  /*c5740*/  ISETP.LT.AND P3, PT, R3, UR60, !P2 ;  /* 0x0000003c03007c0c */ /* 0x000fe2000d761270 */
[----:B------:R0:W-:Y:S01]  /*c5750*/  STL [R1+0x1bc], R2 ;  /* 0x0001bc0201007387 */ /* 0x0001e20000100800 */
[----:B------:R-:W-:Y:S01]  /*c5760*/  VIADD R27, R7, 0x3 ;  /* 0x00000003071b7836 */ /* 0x000fe20000000000 */
[----:B------:R-:W-:Y:S01]  /*c5770*/  LOP3.LUT R8, R8, 0x7fffffff, RZ, 0xc0, !PT ;  /* 0x7fffffff08087812 */ /* 0x000fe200078ec0ff */
[----:B------:R-:W-:Y:S01]  /*c5780*/  ULDC UR60, c[0x0][0x228] ;  /* 0x00008a00003c7ab9 */ /* 0x000fe20000000800 */
[----:B------:R-:W-:-:S02]  /*c5790*/  ULDC UR32, c[0x0][0x228] ;  /* 0x00008a0000207ab9 */ /* 0x000fc40000000800 */
        /* <DEDUP_REMOVED lines=17> */
[----:B------:R0:W-:Y:S01]  /*c58b0*/  STL [R1+0x1c0], R2 ;  /* 0x0001c00201007387 */ /* 0x0001e20000100800 */
        /* <DEDUP_REMOVED lines=26> */
[----:B------:R-:W-:Y:S01]  /*c5a60*/  ISETP.LT.AND P2, PT, R6, UR5, !P2 ;  /* 0x0000000506007c0c */ /* 0x000fe2000d741270 */
[----:B------:R-:W-:Y:S01]  /*c5a70*/  ULDC UR30, c[0x0][0x248] ;  /* 0x00009200001e7ab9 */ /* 0x000fe20000000800 */
[----:B------:R-:W-:Y:S01]  /*c5a80*/  LOP3.LUT R25, R25, 0xfffffdff, RZ, 0xc0, !PT ;  /* 0xfffffdff19197812 */ /* 0x000fe200078ec0ff */
[----:B------:R-:W-:Y:S01]  /*c5a90*/  ULDC UR5, c[0x0][0x248] ;  /* 0x0000920000057ab9 */ /* 0x000fe20000000800 */
[----:B------:R-:W-:Y:S02]  /*c5aa0*/  ULDC UR56, c[0x0][0x248] ;  /* 0x0000920000387ab9 */ /* 0x000fe40000000800 */
[----:B------:R-:W-:Y:S01]  /*c5ab0*/  @P4 LOP3.LUT R25, R25, 0x200, RZ, 0xfc, !PT ;  /* 0x0000020019194812 */ /* 0x000fe200078efcff */
[----:B------:R0:W-:Y:S03]  /*c5ac0*/  STL [R1+0x1c8], R2 ;  /* 0x0001c80201007387 */ /* 0x0001e60000100800 */
        /* <DEDUP_REMOVED lines=9> */
[----:B------:R-:W-:Y:S01]  /*c5b60*/  ULDC UR30, c[0x0][0x248] ;  /* 0x00009200001e7ab9 */ /* 0x000fe20000000800 */
[----:B------:R-:W-:Y:S01]  /*c5b70*/  LOP3.LUT R25, R25, 0xffffffbf, RZ, 0xc0, !PT ;  /* 0xffffffbf19197812 */ /* 0x000fe200078ec0ff */
[----:B------:R-:W-:Y:S01]  /*c5b80*/  VIADD R28, R7, 0x14 ;  /* 0x00000014071c7836 */ /* 0x000fe20000000000 */
[----:B------:R-:W-:Y:S01]  /*c5b90*/  ULDC UR33, c[0x0][0x228] ;  /* 0x00008a0000217ab9 */ /* 0x000fe20000000800 */
[----:B------:R0:W-:Y:S02]  /*c5ba0*/  STL [R1+0x1f0], R2 ;  /* 0x0001f00201007387 */ /* 0x0001e40000100800 */
[----:B0-----:R-:W-:Y:S01]  /*c5bb0*/  VIADD R2, R2, UR30 ;  /* 0x0000001e02027c36 */ /* 0x001fe20008000000 */
[----:B------:R-:W-:-:S02]  /*c5bc0*/  ULDC.64 UR30, c[0x0][0x228] ;  /* 0x00008a00001e7ab9 */ /* 0x000fc40000000a00 */
[----:B------:R-:W-:Y:S01]  /*c5bd0*/  ISETP.LT.AND P5, PT, R5, UR30, !P2 ;  /* 0x0000001e05007c0c */ /* 0x000fe2000d7a1270 */
[----:B------:R-:W-:Y:S01]  /*c5be0*/  ULDC UR30, c[0x0][0x228] ;  /* 0x00008a00001e7ab9 */ /* 0x000fe20000000800 */
[----:B------:R-:W-:Y:S02]  /*c5bf0*/  ISETP.LT.AND P4, PT, R4, UR53, !P2 ;  /* 0x0000003504007c0c */ /* 0x000fe4000d781270 */
        /* <DEDUP_REMOVED lines=10> */
[----:B------:R-:W-:Y:S02]  /*c5ca0*/  ULDC.64 UR8, c[0x0][0x228] ;  /* 0x00008a0000087ab9 */ /* 0x000fe40000000a00 */
[----:B------:R-:W-:-:S04]  /*c5cb0*/  @P3 LOP3.LUT R25, R25, 0x10, RZ, 0xfc, !PT ;  /* 0x0000001019193812 */ /* 0x000fc800078efcff */
[----:B------:R-:W-:Y:S01]  /*c5cc0*/  LOP3.LUT R25, R25, 0xfffffff7, RZ, 0xc0, !PT ;  /* 0xfffffff719197812 */ /* 0x000fe200078ec0ff */
[----:B------:R0:W-:Y:S03]  /*c5cd0*/  STL [R1+0x1f8], R2 ;  /* 0x0001f80201007387 */ /* 0x0001e60000100800 */
[----:B------:R-:W-:Y:S02]  /*c5ce0*/  @P2 LOP3.LUT R25, R25, 0x8, RZ, 0xfc, !PT ;  /* 0x0000000819192812 */ /* 0x000fe400078efcff */
[----:B------:R-:W-:Y:S01]  /*c5cf0*/  ISETP.GE.AND P2, PT, R28, UR35, PT ;  /* 0x000000231c007c0c */ /* 0x000fe2000bf46270 */
[----:B0-----:R-:W-:-:S03]  /*c5d00*/  VIADD R2, R2, UR5 ;  /* 0x0000000502027c36 */ /* 0x001fc60008000000 */
[----:B------:R-:W-:Y:S01]  /*c5d10*/  ISETP.LT.AND P5, PT, R5, UR8, !P2 ;  /* 0x0000000805007c0c */ /* 0x000fe2000d7a1270 */
[----:B------:R-:W-:Y:S01]  /*c5d20*/  ULDC UR5, c[0x0][0x248] ;  /* 0x0000920000057ab9 */ /* 0x000fe20000000800 */
[----:B------:R-:W-:Y:S01]  /*c5d30*/  ISETP.LT.AND P4, PT, R4, UR7, !P2 ;  /* 0x0000000704007c0c */ /* 0x000fe2000d781270 */
[----:B------:R-:W-:Y:S01]  /*c5d40*/  VIADD R28, R7, 0x13 ;  /* 0x00000013071c7836 */ /* 0x000fe20000000000 */
[----:B------:R-:W-:Y:S01]  /*c5d50*/  ISETP.LT.AND P3, PT, R3, UR12, !P2 ;  /* 0x0000000c03007c0c */ /* 0x000fe2000d761270 */
[----:B------:R0:W-:Y:S01]  /*c5d60*/  STL [R1+0x1fc], R2 ;  /* 0x0001fc0201007387 */ /* 0x0001e20000100800 */
[----:B------:R-:W-:Y:S01]  /*c5d70*/  ISETP.LT.AND P2, PT, R6, UR11, !P2 ;  /* 0x0000000b06007c0c */ /* 0x000fe2000d741270 */
[----:B------:R-:W-:Y:S01]  /*c5d80*/  ULDC UR8, c[0x0][0x248] ;  /* 0x0000920000087ab9 */ /* 0x000fe20000000800 */
[----:B------:R-:W-:Y:S01]  /*c5d90*/  LOP3.LUT R25, R25, 0xfffffffb, RZ, 0xc0, !PT ;  /* 0xfffffffb19197812 */ /* 0x000fe200078ec0ff */
[----:B------:R-:W-:Y:S01]  /*c5da0*/  ULDC UR12, c[0x0][0x228] ;  /* 0x00008a00000c7ab9 */ /* 0x000fe20000000800 */
[----:B------:R-:W-:Y:S01]  /*c5db0*/  ULDC UR35, c[0x0][0x228] ;  /* 0x00008a0000237ab9 */ /* 0x000fe20000000800 */
[----:B0-----:R-:W-:-:S08]  /*c5dc0*/  VIADD R2, R2, UR5 ;  /* 0x0000000502027c36 */ /* 0x001fd00008000000 */
[----:B------:R-:W-:Y:S01]  /*c5dd0*/  @P2 LOP3.LUT R24, R24, 0x80000000, RZ, 0xfc, !PT ;  /* 0x8000000018182812 */ /* 0x000fe200078efcff */
[----:B------:R0:W-:Y:S01]  /*c5de0*/  STL [R1+0x210], R2 ;  /* 0x0002100201007387 */ /* 0x0001e20000100800 */
[----:B------:R-:W-:Y:S01]  /*c5df0*/  ISETP.GE.AND P2, PT, R28, UR37, PT ;  /* 0x000000251c007c0c */ /* 0x000fe2000bf46270 */
[----:B------:R-:W-:Y:S01]  /*c5e00*/  ULDC UR5, c[0x0][0x228] ;  /* 0x00008a0000057ab9 */ /* 0x000fe20000000800 */
[----:B0-----:R-:W-:Y:S01]  /*c5e10*/  VIADD R2, R2, UR6 ;  /* 0x0000000602027c36 */ /* 0x001fe20008000000 */
[----:B------:R-:W-:Y:S01]  /*c5e20*/  ULDC UR6, c[0x0][0x248] ;  /* 0x0000920000067ab9 */ /* 0x000fe20000000800 */
[----:B------:R-:W-:Y:S02]  /*c5e30*/  @P5 LOP3.LUT R25, R25, 0x4, RZ, 0xfc, !PT ;  /* 0x0000000419195812 */ /* 0x000fe400078efcff */
[----:B------:R-:W-:Y:S01]  /*c5e40*/  LOP3.LUT R24, R24, 0xbfffffff, RZ, 0xc0, !PT ;  /* 0xbfffffff18187812 */ /* 0x000fe200078ec0ff */
[----:B------:R0:W-:Y:S01]  /*c5e50*/  STL [R1+0x214], R2 ;  /* 0x0002140201007387 */ /* 0x0001e20000100800 */
[----:B------:R-:W-:Y:S01]  /*c5e60*/  LOP3.LUT R25, R25, 0xfffffffd, RZ, 0xc0, !PT ;  /* 0xfffffffd19197812 */ /* 0x000fe200078ec0ff */
[----:B------:R-:W-:Y:S01]  /*c5e70*/  VIADD R28, R7, 0x12 ;  /* 0x00000012071c7836 */ /* 0x000fe20000000000 */
[----:B------:R-:W-:Y:S01]  /*c5e80*/  ULDC UR37, c[0x0][0x248] ;  /* 0x0000920000257ab9 */ /* 0x000fe20000000800 */
[----:B0-----:R-:W-:Y:S01]  /*c5e90*/  VIADD R2, R2, UR6 ;  /* 0x0000000602027c36 */ /* 0x001fe20008000000 */
[----:B------:R-:W-:-:S02]  /*c5ea0*/  ULDC.64 UR6, c[0x0][0x228] ;  /* 0x00008a0000067ab9 */ /* 0x000fc40000000a00 */
[----:B------:R-:W-:Y:S01]  /*c5eb0*/  ISETP.LT.AND P5, PT, R5, UR6, !P2 ;  /* 0x0000000605007c0c */ /* 0x000fe2000d7a1270 */
[----:B------:R-:W-:Y:S01]  /*c5ec0*/  ULDC UR6, c[0x0][0x248] ;  /* 0x0000920000067ab9 */ /* 0x000fe20000000800 */
[----:B------:R-:W-:Y:S02]  /*c5ed0*/  @P4 LOP3.LUT R25, R25, 0x2, RZ, 0xfc, !PT ;  /* 0x0000000219194812 */ /* 0x000fe400078efcff */
[----:B------:R-:W-:Y:S01]  /*c5ee0*/  ISETP.LT.AND P4, PT, R4, UR10, !P2 ;  /* 0x0000000a04007c0c */ /* 0x000fe2000d781270 */
[----:B------:R-:W-:Y:S01]  /*c5ef0*/  ULDC.64 UR10, c[0x0][0x228] ;  /* 0x00008a00000a7ab9 */ /* 0x000fe20000000a00 */
[----:B------:R-:W-:-:S04]  /*c5f00*/  LOP3.LUT R25, R25, 0xfffffffe, RZ, 0xc0, !PT ;  /* 0xfffffffe19197812 */ /* 0x000fc800078ec0ff */
        /* <DEDUP_REMOVED lines=21> */
[----:B------:R-:W-:-:S08]  /*c6060*/  ULDC UR31, c[0x0][0x228] ;  /* 0x00008a00001f7ab9 */ /* 0x000fd00000000800 */
[----:B------:R-:W-:Y:S01]  /*c6070*/  @P5 LOP3.LUT R24, R24, 0x4000000, RZ, 0xfc, !PT ;  /* 0x0400000018185812 */ /* 0x000fe200078efcff */
[----:B------:R0:W-:Y:S01]  /*c6080*/  STL [R1+0x21c], R2 ;  /* 0x00021c0201007387 */ /* 0x0001e20000100800 */
[----:B------:R-:W-:Y:S02]  /*c6090*/  ULDC UR15, c[0x0][0x228] ;  /* 0x00008a00000f7ab9 */ /* 0x000fe40000000800 */
        /* <DEDUP_REMOVED lines=19> */
[----:B------:R0:W-:Y:S01]  /*c61d0*/  STL [R1+0x230], R2 ;  /* 0x0002300201007387 */ /* 0x0001e20000100800 */
[----:B------:R-:W-:Y:S01]  /*c61e0*/  ULDC UR51, c[0x0][0x248] ;  /* 0x0000920000337ab9 */ /* 0x000fe20000000800 */
[----:B------:R-:W-:Y:S01]  /*c61f0*/  ULDC UR52, c[0x0][0x248] ;  /* 0x0000920000347ab9 */ /* 0x000fe20000000800 */
        /* <DEDUP_REMOVED lines=17> */
[----:B------:R-:W-:-:S06]  /*c6310*/  ULDC UR8, c[0x0][0x248] ;  /* 0x0000920000087ab9 */ /* 0x000fcc0000000800 */
[----:B------:R-:W-:Y:S01]  /*c6320*/  @P5 LOP3.LUT R24, R24, 0x40000, RZ, 0xfc, !PT ;  /* 0x0004000018185812 */ /* 0x000fe200078efcff */
[----:B0-----:R-:W-:Y:S01]  /*c6330*/  VIADD R2, R2, UR6 ;  /* 0x0000000602027c36 */ /* 0x001fe20008000000 */
[----:B------:R-:W-:Y:S01]  /*c6340*/  ULDC UR6, c[0x0][0x248] ;  /* 0x0000920000067ab9 */ /* 0x000fe20000000800 */
[----:B------:R-:W-:Y:S01]  /*c6350*/  ULDC UR20, c[0x0][0x248] ;  /* 0x0000920000147ab9 */ /* 0x000fe20000000800 */
[----:B------:R-:W-:Y:S01]  /*c6360*/  LOP3.LUT R24, R24, 0xfffdffff, RZ, 0xc0, !PT ;  /* 0xfffdffff18187812 */ /* 0x000fe200078ec0ff */
[----:B------:R-:W-:Y:S01]  /*c6370*/  ULDC UR13, c[0x0][0x228] ;  /* 0x00008a00000d7ab9 */ /* 0x000fe20000000800 */
        /* <DEDUP_REMOVED lines=24> */
[----:B------:R0:W-:Y:S01]  /*c6500*/  STL [R1+0x258], R2 ;  /* 0x0002580201007387 */ /* 0x0001e20000100800 */
[----:B------:R-:W-:Y:S01]  /*c6510*/  VIADD R28, R7, 0xe ;  /* 0x0000000e071c7836 */ /* 0x000fe20000000000 */
        /* <DEDUP_REMOVED lines=12> */
[----:B------:R-:W-:Y:S01]  /*c65e0*/  LOP3.LUT R24, R24, 0xfffff7ff, RZ, 0xc0, !PT ;  /* 0xfffff7ff18187812 */ /* 0x000fe200078ec0ff */
[----:B------:R0:W-:Y:S03]  /*c65f0*/  STL [R1+0x25c], R2 ;  /* 0x00025c0201007387 */ /* 0x0001e60000100800 */
[----:B------:R-:W-:Y:S02]  /*c6600*/  @P2 LOP3.LUT R24, R24, 0x800, RZ, 0xfc, !PT ;  /* 0x0000080018182812 */ /* 0x000fe400078efcff */
[----:B------:R-:W-:Y:S01]  /*c6610*/  ISETP.GE.AND P2, PT, R28, UR17, PT ;  /* 0x000000111c007c0c */ /* 0x000fe2000bf46270 */
[----:B0-----:R-:W-:Y:S01]  /*c6620*/  VIADD R2, R2, UR10 ;  /* 0x0000000a02027c36 */ /* 0x001fe20008000000 */
[----:B------:R-:W-:Y:S02]  /*c6630*/  ULDC.64 UR10, c[0x0][0x228] ;  /* 0x00008a00000a7ab9 */ /* 0x000fe40000000a00 */
[----:B------:R-:W-:-:S02]  /*c6640*/  ISETP.LT.AND P5, PT, R5, UR10, !P2 ;  /* 0x0000000a05007c0c */ /* 0x000fc4000d7a1270 */
        /* <DEDUP_REMOVED lines=33> */
[----:B------:R-:W-:-:S03]  /*c6860*/  ULDC UR38, c[0x0][0x248] ;  /* 0x0000920000267ab9 */ /* 0x000fc60000000800 */
[----:B------:R-:W-:-:S04]  /*c6870*/  @P4 LOP3.LUT R24, R24, 0x20, RZ, 0xfc, !PT ;  /* 0x0000002018184812 */ /* 0x000fc800078efcff */
[----:B------:R-:W-:Y:S01]  /*c6880*/  LOP3.LUT R24, R24, 0xffffffef, RZ, 0xc0, !PT ;  /* 0xffffffef18187812 */ /* 0x000fe200078ec0ff */
[----:B------:R0:W-:Y:S03]  /*c6890*/  STL [R1+0x268], R2 ;  /* 0x0002680201007387 */ /* 0x0001e60000100800 */
[----:B------:R-:W-:-:S04]  /*c68a0*/  @P3 LOP3.LUT R24, R24, 0x10, RZ, 0xfc, !PT ;  /* 0x0000001018183812 */ /* 0x000fc800078efcff */
[----:B------:R-:W-:Y:S01]  /*c68b0*/  LOP3.LUT R24, R24, 0xfffffff7, RZ, 0xc0, !PT ;  /* 0xfffffff718187812 */ /* 0x000fe200078ec0ff */
[----:B0-----:R-:W-:-:S03]  /*c68c0*/  VIADD R2, R2, UR25 ;  /* 0x0000001902027c36 */ /* 0x001fc60008000000 */
[----:B------:R-:W-:Y:S01]  /*c68d0*/  @P2 LOP3.LUT R24, R24, 0x8, RZ, 0xfc, !PT ;  /* 0x0000000818182812 */ /* 0x000fe200078efcff */
[----:B------:R-:W-:Y:S01]  /*c68e0*/  ULDC UR25, c[0x0][0x248] ;  /* 0x0000920000197ab9 */ /* 0x000fe20000000800 */
[----:B------:R-:W-:Y:S01]  /*c68f0*/  ISETP.GE.AND P2, PT, R28, UR7, PT ;  /* 0x000000071c007c0c */ /* 0x000fe2000bf46270 */
[----:B------:R0:W-:Y:S01]  /*c6900*/  STL [R1+0x26c], R2 ;  /* 0x00026c0201007387 */ /* 0x0001e20000100800 */
[----:B------:R-:W-:Y:S02]  /*c6910*/  VIADD R28, R7, 0xb ;  /* 0x0000000b071c7836 */ /* 0x000fe40000000000 */
[----:B------:R-:W-:Y:S01]  /*c6920*/  ISETP.LT.AND P4, PT, R4, UR39, !P2 ;  /* 0x0000002704007c0c */ /* 0x000fe2000d781270 */
[----:B------:R-:W-:Y:S01]  /*c6930*/  ULDC UR7, c[0x0][0x248] ;  /* 0x0000920000077ab9 */ /* 0x000fe20000000800 */
[----:B------:R-:W-:Y:S01]  /*c6940*/  ISETP.LT.AND P3, PT, R3, UR42, !P2 ;  /* 0x0000002a03007c0c */ /* 0x000fe2000d761270 */
[----:B------:R-:W-:Y:S01]  /*c6950*/  ULDC UR42, c[0x0][0x248] ;  /* 0x00009200002a7ab9 */ /* 0x000fe20000000800 */
[----:B------:R-:W-:Y:S01]  /*c6960*/  LOP3.LUT R24, R24, 0xfffffffb, RZ, 0xc0, !PT ;  /* 0xfffffffb18187812 */ /* 0x000fe200078ec0ff */
[----:B------:R-:W-:Y:S01]  /*c6970*/  ULDC UR39, c[0x0][0x248] ;  /* 0x0000920000277ab9 */ /* 0x000fe20000000800 */
[----:B0-----:R-:W-:Y:S01]  /*c6980*/  VIADD R2, R2, UR8 ;  /* 0x0000000802027c36 */ /* 0x001fe20008000000 */
[----:B------:R-:W-:-:S02]  /*c6990*/  ULDC.64 UR8, c[0x0][0x228] ;  /* 0x00008a0000087ab9 */ /* 0x000fc40000000a00 */
[----:B------:R-:W-:Y:S01]  /*c69a0*/  ISETP.LT.AND P5, PT, R5, UR8, !P2 ;  /* 0x0000000805007c0c */ /* 0x000fe2000d7a1270 */
[----:B------:R-:W-:Y:S01]  /*c69b0*/  ULDC UR8, c[0x0][0x248] ;  /* 0x0000920000087ab9 */ /* 0x000fe20000000800 */
[----:B------:R-:W-:Y:S01]  /*c69c0*/  ISETP.LT.AND P2, PT, R6, UR43, !P2 ;  /* 0x0000002b06007c0c */ /* 0x000fe2000d741270 */
[----:B------:R0:W-:Y:S01]  /*c69d0*/  STL [R1+0x270], R2 ;  /* 0x0002700201007387 */ /* 0x0001e20000100800 */
[----:B------:R-:W-:Y:S01]  /*c69e0*/  ULDC UR43, c[0x0][0x248] ;  /* 0x00009200002b7ab9 */ /* 0x000fe20000000800 */
[----:B0-----:R-:W-:-:S10]  /*c69f0*/  VIADD R2, R2, UR21 ;  /* 0x0000001502027c36 */ /* 0x001fd40008000000 */
[----:B------:R-:W-:Y:S02]  /*c6a00*/  @P2 LOP3.LUT R26, R26, 0x80000000, RZ, 0xfc, !PT ;  /* 0x800000001a1a2812 */ /* 0x000fe400078efcff */
[----:B------:R-:W-:Y:S01]  /*c6a10*/  ISETP.GE.AND P2, PT, R28, UR11, PT ;  /* 0x0000000b1c007c0c */ /* 0x000fe2000bf46270 */
[----:B------:R0:W-:Y:S01]  /*c6a20*/  STL [R1+0x274], R2 ;  /* 0x0002740201007387 */ /* 0x0001e20000100800 */
[----:B------:R-:W-:Y:S01]  /*c6a30*/  @P5 LOP3.LUT R24, R24, 0x4, RZ, 0xfc, !PT ;  /* 0x0000000418185812 */ /* 0x000fe200078efcff */
[----:B0-----:R-:W-:Y:S01]  /*c6a40*/  VIADD R2, R2, UR20 ;  /* 0x0000001402027c36 */ /* 0x001fe20008000000 */
[----:B------:R-:W-:Y:S02]  /*c6a50*/  ULDC.64 UR20, c[0x0][0x228] ;  /* 0x00008a0000147ab9 */ /* 0x000fe40000000a00 */
[----:B------:R-:W-:Y:S02]  /*c6a60*/  ISETP.LT.AND P5, PT, R5, UR20, !P2 ;  /* 0x0000001405007c0c */ /* 0x000fe4000d7a1270 */
[----:B------:R-:W-:-:S02]  /*c6a70*/  LOP3.LUT R26, R26, 0xbfffffff, RZ, 0xc0, !PT ;  /* 0xbfffffff1a1a7812 */ /* 0x000fc400078ec0ff */
[----:B------:R-:W-:Y:S01]  /*c6a80*/  LOP3.LUT R24, R24, 0xfffffffd, RZ, 0xc0, !PT ;  /* 0xfffffffd18187812 */ /* 0x000fe200078ec0ff */
[----:B------:R0:W-:Y:S01]  /*c6a90*/  STL [R1+0x278], R2 ;  /* 0x0002780201007387 */ /* 0x0001e20000100800 */
[----:B------:R-:W-:Y:S01]  /*c6aa0*/  VIADD R28, R7, 0xa ;  /* 0x0000000a071c7836 */ /* 0x000fe20000000000 */
[----:B------:R-:W-:Y:S01]  /*c6ab0*/  ULDC UR20, c[0x0][0x248] ;  /* 0x0000920000147ab9 */ /* 0x000fe20000000800 */
[----:B------:R-:W-:Y:S02]  /*c6ac0*/  @P4 LOP3.LUT R24, R24, 0x2, RZ, 0xfc, !PT ;  /* 0x0000000218184812 */ /* 0x000fe400078efcff */
[----:B------:R-:W-:Y:S01]  /*c6ad0*/  ISETP.LT.AND P4, PT, R4, UR44, !P2 ;  /* 0x0000002c04007c0c */ /* 0x000fe2000d781270 */
[----:B------:R-:W-:Y:S01]  /*c6ae0*/  ULDC UR44, c[0x0][0x248] ;  /* 0x00009200002c7ab9 */ /* 0x000fe20000000800 */
[----:B------:R-:W-:Y:S02]  /*c6af0*/  LOP3.LUT R24, R24, 0xfffffffe, RZ, 0xc0, !PT ;  /* 0xfffffffe18187812 */ /* 0x000fe400078ec0ff */
[----:B------:R-:W-:-:S02]  /*c6b00*/  @P5 LOP3.LUT R26, R26, 0x40000000, RZ, 0xfc, !PT ;  /* 0x400000001a1a5812 */ /* 0x000fc400078efcff */
[----:B------:R-:W-:Y:S02]  /*c6b10*/  @P3 LOP3.LUT R24, R24, 0x1, RZ, 0xfc, !PT ;  /* 0x0000000118183812 */ /* 0x000fe400078efcff */
[----:B------:R-:W-:Y:S01]  /*c6b20*/  ISETP.LT.AND P3, PT, R3, UR46, !P2 ;  /* 0x0000002e03007c0c */ /* 0x000fe2000d761270 */
[----:B0-----:R-:W-:Y:S01]  /*c6b30*/  VIADD R2, R2, UR27 ;  /* 0x0000001b02027c36 */ /* 0x001fe20008000000 */
[----:B------:R-:W-:Y:S01]  /*c6b40*/  LOP3.LUT R26, R26, 0xdfffffff, RZ, 0xc0, !PT ;  /* 0xdfffffff1a1a7812 */ /* 0x000fe200078ec0ff */
[----:B------:R-:W-:-:S03]  /*c6b50*/  ULDC UR46, c[0x0][0x248] ;  /* 0x00009200002e7ab9 */ /* 0x000fc60000000800 */
[----:B------:R-:W-:Y:S02]  /*c6b60*/  @P4 LOP3.LUT R26, R26, 0x20000000, RZ, 0xfc, !PT ;  /* 0x200000001a1a4812 */ /* 0x000fe400078efcff */
[----:B------:R-:W-:Y:S01]  /*c6b70*/  ISETP.LT.AND P2, PT, R6, UR45, !P2 ;  /* 0x0000002d06007c0c */ /* 0x000fe2000d741270 */
[----:B------:R0:W-:Y:S01]  /*c6b80*/  STL [R1+0x27c], R2 ;  /* 0x00027c0201007387 */ /* 0x0001e20000100800 */
[----:B------:R-:W-:Y:S01]  /*c6b90*/  LOP3.LUT R26, R26, 0xefffffff, RZ, 0xc0, !PT ;  /* 0xefffffff1a1a7812 */ /* 0x000fe200078ec0ff */
[----:B------:R-:W-:-:S03]  /*c6ba0*/  ULDC UR45, c[0x0][0x248] ;  /* 0x00009200002d7ab9 */ /* 0x000fc60000000800 */
[----:B------:R-:W-:-:S04]  /*c6bb0*/  @P3 LOP3.LUT R26, R26, 0x10000000, RZ, 0xfc, !PT ;  /* 0x100000001a1a3812 */ /* 0x000fc800078efcff */
[----:B------:R-:W-:Y:S01]  /*c6bc0*/  LOP3.LUT R26, R26, 0xf7ffffff, RZ, 0xc0, !PT ;  /* 0xf7ffffff1a1a7812 */ /* 0x000fe200078ec0ff */
[----:B0-----:R-:W-:Y:S01]  /*c6bd0*/  VIADD R2, R2, UR26 ;  /* 0x0000001a02027c36 */ /* 0x001fe20008000000 */
[----:B------:R-:W-:Y:S02]  /*c6be0*/  ULDC.64 UR26, c[0x0][0x228] ;  /* 0x00008a00001a7ab9 */ /* 0x000fe40000000a00 */
[----:B------:R-:W-:Y:S02]  /*c6bf0*/  @P2 LOP3.LUT R26, R26, 0x8000000, RZ, 0xfc, !PT ;  /* 0x080000001a1a2812 */ /* 0x000fe400078efcff */
[----:B------:R-:W-:Y:S02]  /*c6c00*/  ISETP.GE.AND P2, PT, R28, UR17, PT ;  /* 0x000000111c007c0c */ /* 0x000fe4000bf46270 */
[----:B------:R-:W-:Y:S01]  /*c6c10*/  LOP3.LUT R26, R26, 0xfbffffff, RZ, 0xc0, !PT ;  /* 0xfbffffff1a1a7812 */ /* 0x000fe200078ec0ff */
[----:B------:R0:W-:Y:S01]  /*c6c20*/  STL [R1+0x280], R2 ;  /* 0x0002800201007387 */ /* 0x0001e20000100800 */
[----:B------:R-:W-:Y:S01]  /*c6c30*/  ISETP.LT.AND P5, PT, R5, UR26, !P2 ;  /* 0x0000001a05007c0c */ /* 0x000fe2000d7a1270 */
[----:B------:R-:W-:Y:S01]  /*c6c40*/  VIADD R28, R7, 0x9 ;  /* 0x00000009071c7836 */ /* 0x000fe20000000000 */
        /* <DEDUP_REMOVED lines=53> */
[----:B------:R-:W-:-:S08]  /*c6fa0*/  ULDC UR40, c[0x0][0x248] ;  /* 0x0000920000287ab9 */ /* 0x000fd00000000800 */
[----:B------:R-:W-:Y:S01]  /*c6fb0*/  @P5 LOP3.LUT R26, R26, 0x40000, RZ, 0xfc, !PT ;  /* 0x000400001a1a5812 */ /* 0x000fe200078efcff */
[----:B0-----:R-:W-:Y:S01]  /*c6fc0*/  VIADD R2, R2, UR29 ;  /* 0x0000001d02027c36 */ /* 0x001fe20008000000 */
[----:B------:R-:W-:Y:S01]  /*c6fd0*/  ULDC UR55, c[0x0][0x248] ;  /* 0x0000920000377ab9 */ /* 0x000fe20000000800 */
[----:B------:R-:W-:Y:S01]  /*c6fe0*/  ULDC UR58, c[0x0][0x248] ;  /* 0x00009200003a7ab9 */ /* 0x000fe20000000800 */
[----:B------:R-:W-:-:S04]  /*c6ff0*/  LOP3.LUT R26, R26, 0xfffdffff, RZ, 0xc0, !PT ;  /* 0xfffdffff1a1a7812 */ /* 0x000fc800078ec0ff */
        /* <DEDUP_REMOVED lines=20> */
[----:B------:R-:W-:Y:S02]  /*c7140*/  ULDC UR60, c[0x0][0x248] ;  /* 0x00009200003c7ab9 */ /* 0x000fe40000000800 */
        /* <DEDUP_REMOVED lines=19> */
[----:B------:R-:W-:-:S05]  /*c7280*/  ULDC UR16, c[0x0][0x248] ;  /* 0x0000920000107ab9 */ /* 0x000fca0000000800 */
[----:B------:R-:W-:Y:S01]  /*c7290*/  @P5 LOP3.LUT R26, R26, 0x400, RZ, 0xfc, !PT ;  /* 0x000004001a1a5812 */ /* 0x000fe200078efcff */
[----:B------:R-:W-:-:S03]  /*c72a0*/  ULDC.64 UR24, c[0x0][0x228] ;  /* 0x00008a0000187ab9 */ /* 0x000fc60000000a00 */
        /* <DEDUP_REMOVED lines=8> */
[----:B------:R-:W-:-:S04]  /*c7330*/  LOP3.LUT R26, R26, 0xffffff7f, RZ, 0xc0, !PT ;  /* 0xffffff7f1a1a7812 */ /* 0x000fc800078ec0ff */
[----:B------:R-:W-:Y:S02]  /*c7340*/  @P2 LOP3.LUT R26, R26, 0x80, RZ, 0xfc, !PT ;  /* 0x000000801a1a2812 */ /* 0x000fe400078efcff */
[----:B------:R-:W-:Y:S01]  /*c7350*/  ISETP.GE.AND P2, PT, R28, UR41, PT ;  /* 0x000000291c007c0c */ /* 0x000fe2000bf46270 */
[----:B------:R-:W-:-:S03]  /*c7360*/  ULDC UR41, c[0x0][0x228] ;  /* 0x00008a0000297ab9 */ /* 0x000fc60000000800 */
[----:B------:R-:W-:Y:S02]  /*c7370*/  ISETP.LT.AND P5, PT, R5, UR10, !P2 ;  /* 0x0000000a05007c0c */ /* 0x000fe4000d7a1270 */
[----:B------:R-:W-:Y:S02]  /*c7380*/  ISETP.LT.AND P4, PT, R4, UR41, !P2 ;  /* 0x0000002904007c0c */ /* 0x000fe4000d781270 */
[----:B------:R-:W-:Y:S01]  /*c7390*/  LOP3.LUT R26, R26, 0xffffffbf, RZ, 0xc0, !PT ;  /* 0xffffffbf1a1a7812 */ /* 0x000fe200078ec0ff */
[----:B------:R0:W-:Y:S08]  /*c73a0*/  STL [R1+0x2a8], R2 ;  /* 0x0002a80201007387 */ /* 0x0001f00000100800 */
[----:B------:R-:W-:Y:S01]  /*c73b0*/  @P5 LOP3.LUT R26, R26, 0x40, RZ, 0xfc, !PT ;  /* 0x000000401a1a5812 */ /* 0x000fe200078efcff */
[----:B0-----:R-:W-:Y:S01]  /*c73c0*/  VIADD R2, R2, UR38 ;  /* 0x0000002602027c36 */ /* 0x001fe20008000000 */
[----:B------:R-:W-:-:S02]  /*c73d0*/  ULDC UR38, c[0x0][0x228] ;  /* 0x00008a0000267ab9 */ /* 0x000fc40000000800 */
[----:B------:R-:W-:Y:S02]  /*c73e0*/  LOP3.LUT R26, R26, 0xffffffdf, RZ, 0xc0, !PT ;  /* 0xffffffdf1a1a7812 */ /* 0x000fe400078ec0ff */
[----:B------:R-:W-:Y:S01]  /*c73f0*/  ISETP.LT.AND P3, PT, R3, UR38, !P2 ;  /* 0x0000002603007c0c */ /* 0x000fe2000d761270 */
[----:B------:R-:W-:Y:S01]  /*c7400*/  VIADD R28, R7, 0x4 ;  /* 0x00000004071c7836 */ /* 0x000fe20000000000 */
[----:B------:R-:W-:Y:S01]  /*c7410*/  @P4 LOP3.LUT R26, R26, 0x20, RZ, 0xfc, !PT ;  /* 0x000000201a1a4812 */ /* 0x000fe200078efcff */
[----:B------:R-:W-:Y:S01]  /*c7420*/  ULDC UR38, c[0x0][0x228] ;  /* 0x00008a0000267ab9 */ /* 0x000fe20000000800 */
[----:B------:R-:W-:Y:S01]  /*c7430*/  ISETP.LT.AND P2, PT, R6, UR51, !P2 ;  /* 0x0000003306007c0c */ /* 0x000fe2000d741270 */
[----:B------:R-:W-:Y:S01]  /*c7440*/  ULDC UR51, c[0x0][0x228] ;  /* 0x00008a0000337ab9 */ /* 0x000fe20000000800 */
[----:B------:R-:W-:-:S07]  /*c7450*/  LOP3.LUT R26, R26, 0xffffffef, RZ, 0xc0, !PT ;  /* 0xffffffef1a1a7812 */ /* 0x000fce00078ec0ff */
        /* <DEDUP_REMOVED lines=8> */
[----:B------:R-:W-:Y:S02]  /*c74e0*/  @P3 LOP3.LUT R26, R26, 0x4, RZ, 0xfc, !PT ;  /* 0x000000041a1a3812 */ /* 0x000fe400078efcff */
[----:B------:R-:W-:Y:S02]  /*c74f0*/  ISETP.LT.AND P3, PT, R6, UR61, !P2 ;  /* 0x0000003d06007c0c */ /* 0x000fe4000d761270 */
[----:B------:R-:W-:Y:S02]  /*c7500*/  LOP3.LUT R26, R26, 0xfffffffd, RZ, 0xc0, !PT ;  /* 0xfffffffd1a1a7812 */ /* 0x000fe400078ec0ff */
[----:B------:R-:W-:Y:S02]  /*c7510*/  ISETP.GE.AND P2, PT, R27, UR17, PT ;  /* 0x000000111b007c0c */ /* 0x000fe4000bf46270 */
[----:B------:R-:W-:Y:S02]  /*c7520*/  @P5 LOP3.LUT R26, R26, 0x2, RZ, 0xfc, !PT ;  /* 0x000000021a1a5812 */ /* 0x000fe400078efcff */
[----:B------:R-:W-:-:S02]  /*c7530*/  ISETP.LT.AND P5, PT, R5, UR26, !P2 ;  /* 0x0000001a05007c0c */ /* 0x000fc4000d7a1270 */
[----:B------:R-:W-:-:S03]  /*c7540*/  LOP3.LUT R26, R26, 0xfffffffe, RZ, 0xc0, !PT ;  /* 0xfffffffe1a1a7812 */ /* 0x000fc600078ec0ff */
[----:B------:R-:W-:Y:S02]  /*c7550*/  @P3 LOP3.LUT R8, R8, 0x80000000, RZ, 0xfc, !PT ;  /* 0x8000000008083812 */ /* 0x000fe400078efcff */
[----:B------:R-:W-:Y:S02]  /*c7560*/  @P4 LOP3.LUT R26, R26, 0x1, RZ, 0xfc, !PT ;  /* 0x000000011a1a4812 */ /* 0x000fe400078efcff */
[----:B------:R-:W-:Y:S02]  /*c7570*/  ISETP.LT.AND P4, PT, R4, UR5, !P2 ;  /* 0x0000000504007c0c */ /* 0x000fe4000d781270 */
[----:B------:R-:W-:-:S04]  /*c7580*/  LOP3.LUT R8, R8, 0xbfffffff, RZ, 0xc0, !PT ;  /* 0xbfffffff08087812 */ /* 0x000fc800078ec0ff */
[----:B------:R-:W-:Y:S02]  /*c7590*/  @P5 LOP3.LUT R8, R8, 0x40000000, RZ, 0xfc, !PT ;  /* 0x4000000008085812 */ /* 0x000fe400078efcff */
[----:B------:R-:W-:Y:S02]  /*c75a0*/  ISETP.LT.AND P3, PT, R3, UR32, !P2 ;  /* 0x0000002003007c0c */ /* 0x000fe4000d761270 */
[----:B------:R-:W-:-:S04]  /*c75b0*/  LOP3.LUT R8, R8, 0xdfffffff, RZ, 0xc0, !PT ;  /* 0xdfffffff08087812 */ /* 0x000fc800078ec0ff */
[----:B------:R-:W-:Y:S02]  /*c75c0*/  @P4 LOP3.LUT R8, R8, 0x20000000, RZ, 0xfc, !PT ;  /* 0x2000000008084812 */ /* 0x000fe400078efcff */
[----:B------:R-:W-:Y:S02]  /*c75d0*/  ISETP.LT.AND P2, PT, R6, UR30, !P2 ;  /* 0x0000001e06007c0c */ /* 0x000fe4000d741270 */
[----:B------:R-:W-:-:S04]  /*c75e0*/  LOP3.LUT R8, R8, 0xefffffff, RZ, 0xc0, !PT ;  /* 0xefffffff08087812 */ /* 0x000fc800078ec0ff */
[----:B------:R-:W-:Y:S01]  /*c75f0*/  @P3 LOP3.LUT R8, R8, 0x10000000, RZ, 0xfc, !PT ;  /* 0x1000000008083812 */ /* 0x000fe200078efcff */
[----:B------:R-:W-:-:S03]  /*c7600*/  VIADD R28, R7, 0x2 ;  /* 0x00000002071c7836 */ /* 0x000fc60000000000 */
        /* <DEDUP_REMOVED lines=13> */
[----:B------:R-:W-:Y:S01]  /*c76e0*/  @P4 LOP3.LUT R8, R8, 0x1000000, RZ, 0xfc, !PT ;  /* 0x0100000008084812 */ /* 0x000fe200078efcff */
[----:B------:R0:W-:Y:S01]  /*c76f0*/  STL [R1+0x2ac], R2 ;  /* 0x0002ac0201007387 */ /* 0x0001e20000100800 */
[----:B------:R-:W-:Y:S02]  /*c7700*/  ISETP.GE.AND P2, PT, R27, UR25, PT ;  /* 0x000000191b007c0c */ /* 0x000fe4000bf46270 */
[----:B------:R-:W-:-:S04]  /*c7710*/  LOP3.LUT R8, R8, 0xff7fffff, RZ, 0xc0, !PT ;  /* 0xff7fffff08087812 */ /* 0x000fc800078ec0ff */
[----:B------:R-:W-:Y:S01]  /*c7720*/  @P3 LOP3.LUT R8, R8, 0x800000, RZ, 0xfc, !PT ;  /* 0x0080000008083812 */ /* 0x000fe200078efcff */
[----:B0-----:R-:W-:Y:S01]  /*c7730*/  VIADD R2, R2, UR37 ;  /* 0x0000002502027c36 */ /* 0x001fe20008000000 */
[----:B------:R-:W-:-:S04]  /*c7740*/  ISETP.LT.AND P3, PT, R5, UR34, !P2 ;  /* 0x0000002205007c0c */ /* 0x000fc8000d761270 */
[----:B------:R0:W-:Y:S01]  /*c7750*/  STL [R1+0x2b0], R2 ;  /* 0x0002b00201007387 */ /* 0x0001e20000100800 */
[----:B------:R-:W-:Y:S02]  /*c7760*/  ISETP.LT.AND P5, PT, R4, UR31, !P2 ;  /* 0x0000001f04007c0c */ /* 0x000fe4000d7a1270 */
[----:B------:R-:W-:Y:S01]  /*c7770*/  LOP3.LUT R8, R8, 0xffbfffff, RZ, 0xc0, !PT ;  /* 0xffbfffff08087812 */ /* 0x000fe200078ec0ff */
[----:B0-----:R-:W-:-:S05]  /*c7780*/  VIADD R2, R2, UR8 ;  /* 0x0000000802027c36 */ /* 0x001fca0008000000 */
[----:B------:R0:W-:Y:S01]  /*c7790*/  STL [R1+0x2b4], R2 ;  /* 0x0002b40201007387 */ /* 0x0001e20000100800 */
[----:B------:R-:W-:Y:S01]  /*c77a0*/  @P3 LOP3.LUT R8, R8, 0x400000, RZ, 0xfc, !PT ;  /* 0x0040000008083812 */ /* 0x000fe200078efcff */
[----:B0-----:R-:W-:Y:S01]  /*c77b0*/  VIADD R2, R2, UR7 ;  /* 0x0000000702027c36 */ /* 0x001fe20008000000 */
[----:B------:R-:W-:-:S04]  /*c77c0*/  ISETP.LT.AND P4, PT, R3, UR15, !P2 ;  /* 0x0000000f03007c0c */ /* 0x000fc8000d781270 */
[----:B------:R0:W-:Y:S01]  /*c77d0*/  STL [R1+0x2b8], R2 ;  /* 0x0002b80201007387 */ /* 0x0001e20000100800 */
[----:B------:R-:W-:Y:S01]  /*c77e0*/  LOP3.LUT R8, R8, 0xffdfffff, RZ, 0xc0, !PT ;  /* 0xffdfffff08087812 */ /* 0x000fe200078ec0ff */
[----:B0-----:R-:W-:-:S03]  /*c77f0*/  VIADD R2, R2, UR44 ;  /* 0x0000002c02027c36 */ /* 0x001fc60008000000 */
[----:B------:R-:W-:Y:S02]  /*c7800*/  @P5 LOP3.LUT R8, R8, 0x200000, RZ, 0xfc, !PT ;  /* 0x0020000008085812 */ /* 0x000fe400078efcff */
[----:B------:R0:W-:Y:S01]  /*c7810*/  STL [R1+0x2bc], R2 ;  /* 0x0002bc0201007387 */ /* 0x0001e20000100800 */
[----:B------:R-:W-:Y:S02]  /*c7820*/  ISETP.LT.AND P3, PT, R6, UR36, !P2 ;  /* 0x0000002406007c0c */ /* 0x000fe4000d761270 */
[----:B------:R-:W-:Y:S01]  /*c7830*/  LOP3.LUT R8, R8, 0xffefffff, RZ, 0xc0, !PT ;  /* 0xffefffff08087812 */ /* 0x000fe200078ec0ff */
[----:B0-----:R-:W-:-:S04]  /*c7840*/  VIADD R2, R2, UR43 ;  /* 0x0000002b02027c36 */ /* 0x001fc80008000000 */
[----:B------:R-:W-:Y:S01]  /*c7850*/  VIADD R28, R2, UR42 ;  /* 0x0000002a021c7c36 */ /* 0x000fe20008000000 */
[----:B------:R0:W-:Y:S01]  /*c7860*/  STL [R1+0x2c0], R2 ;  /* 0x0002c00201007387 */ /* 0x0001e20000100800 */
[----:B------:R-:W-:Y:S02]  /*c7870*/  @P4 LOP3.LUT R8, R8, 0x100000, RZ, 0xfc, !PT ;  /* 0x0010000008084812 */ /* 0x000fe400078efcff */
[----:B------:R-:W-:Y:S01]  /*c7880*/  ISETP.GE.AND P2, PT, R7, UR27, PT ;  /* 0x0000001b07007c0c */ /* 0x000fe2000bf46270 */
[----:B0-----:R-:W2:Y:S04]  /*c7890*/  LDL.LU R2, [R1+0x539c] ;  /* 0x00539c0001027983 */ /* 0x001ea80000300800 */
[----:B------:R-:W3:Y:S04]  /*c78a0*/  LDL.LU R27, [R1+0x5398] ;  /* 0x00539800011b7983 */ /* 0x000ee80000300800 */
[----:B------:R0:W-:Y:S01]  /*c78b0*/  STL [R1+0x2c4], R28 ;  /* 0x0002c41c01007387 */ /* 0x0001e20000100800 */
[----:B------:R-:W-:-:S03]  /*c78c0*/  LOP3.LUT R8, R8, 0xfff7ffff, RZ, 0xc0, !PT ;  /* 0xfff7ffff08087812 */ /* 0x000fc600078ec0ff */
[----:B------:R-:W4:Y:S01]  /*c78d0*/  LDL.LU R6, [R1+0x5394] ;  /* 0x0053940001067983 */ /* 0x000f220000300800 */
[----:B0-----:R-:W-:-:S03]  /*c78e0*/  VIADD R28, R28, UR39 ;  /* 0x000000271c1c7c36 */ /* 0x001fc60008000000 */
[----:B------:R-:W4:Y:S01]  /*c78f0*/  LDL.LU R7, [R1+0x5390] ;  /* 0x0053900001077983 */ /* 0x000f220000300800 */
[----:B------:R-:W-:-:S03]  /*c7900*/  @P3 LOP3.LUT R8, R8, 0x80000, RZ, 0xfc, !PT ;  /* 0x0008000008083812 */ /* 0x000fc600078efcff */
[----:B------:R0:W-:Y:S01]  /*c7910*/  STL [R1+0x2c8], R28 ;  /* 0x0002c81c01007387 */ /* 0x0001e20000100800 */
[----:B------:R-:W-:Y:S02]  /*c7920*/  ISETP.LT.AND P4, PT, R5, UR35, !P2 ;  /* 0x0000002305007c0c */ /* 0x000fe4000d781270 */
[----:B------:R-:W-:Y:S01]  /*c7930*/  ISETP.LT.AND P3, PT, R4, UR14, !P2 ;  /* 0x0000000e04007c0c */ /* 0x000fe2000d761270 */
[----:B------:R-:W2:Y:S01]  /*c7940*/  LDL.LU R5, [R1+0x538c] ;  /* 0x00538c0001057983 */ /* 0x000ea20000300800 */
[----:B------:R-:W-:-:S03]  /*c7950*/  ISETP.LT.AND P2, PT, R3, UR13, !P2 ;  /* 0x0000000d03007c0c */ /* 0x000fc6000d741270 */
[----:B------:R-:W2:Y:S01]  /*c7960*/  LDL.LU R4, [R1+0x5388] ;  /* 0x0053880001047983 */ /* 0x000ea20000300800 */
[----:B0-----:R-:W-:-:S03]  /*c7970*/  VIADD R28, R28, UR20 ;  /* 0x000000141c1c7c36 */ /* 0x001fc60008000000 */
[----:B------:R-:W3:Y:S04]  /*c7980*/  LDL.LU R3, [R1+0x5384] ;  /* 0x0053840001037983 */ /* 0x000ee80000300800 */
[----:B------:R0:W-:Y:S02]  /*c7990*/  STL [R1+0x2cc], R28 ;  /* 0x0002cc1c01007387 */ /* 0x0001e40000100800 */
[----:B0-----:R-:W-:-:S05]  /*c79a0*/  VIADD R28, R28, UR45 ;  /* 0x0000002d1c1c7c36 */ /* 0x001fca0008000000 */
        /* <DEDUP_REMOVED lines=38> */
[----:B------:R0:W-:Y:S01]  /*c7c10*/  STL [R1+0x34c], R28 ;  /* 0x00034c1c01007387 */ /* 0x0001e20000100800 */
[----:B------:R-:W-:Y:S01]  /*c7c20*/  LOP3.LUT R8, R8, 0xfffbffff, RZ, 0xc0, !PT ;  /* 0xfffbffff08087812 */ /* 0x000fe200078ec0ff */
[----:B0-----:R-:W-:-:S03]  /*c7c30*/  VIADD R28, R28, UR16 ;  /* 0x000000101c1c7c36 */ /* 0x001fc60008000000 */
[----:B------:R-:W-:Y:S02]  /*c7c40*/  @P4 LOP3.LUT R8, R8, 0x40000, RZ, 0xfc, !PT ;  /* 0x0004000008084812 */ /* 0x000fe400078efcff */
[----:B------:R0:W-:Y:S02]  /*c7c50*/  STL [R1+0x350], R28 ;  /* 0x0003501c01007387 */ /* 0x0001e40000100800 */
[----:B------:R-:W-:-:S04]  /*c7c60*/  LOP3.LUT R8, R8, 0xfffdffff, RZ, 0xc0, !PT ;  /* 0xfffdffff08087812 */ /* 0x000fc800078ec0ff */
[----:B------:R-:W-:-:S04]  /*c7c70*/  @P3 LOP3.LUT R8, R8, 0x20000, RZ, 0xfc, !PT ;  /* 0x0002000008083812 */ /* 0x000fc800078efcff */
[----:B------:R-:W-:-:S04]  /*c7c80*/  LOP3.LUT R8, R8, 0xfffeffff, RZ, 0xc0, !PT ;  /* 0xfffeffff08087812 */ /* 0x000fc800078ec0ff */
[----:B------:R-:W-:Y:S01]  /*c7c90*/  @P2 LOP3.LUT R8, R8, 0x10000, RZ, 0xfc, !PT ;  /* 0x0001000008082812 */ /* 0x000fe200078efcff */
[----:B0-----:R-:W2:Y:S01]  /*c7ca0*/  LDL.LU R28, [R1+0x1b8] ;  /* 0x0001b800011c7983 */ /* 0x001ea20000300800 */
[----:B------:R-:W-:Y:S01]  /*c7cb0*/  ULDC.64 UR24, c[0x0][0x228] ;  /* 0x00008a0000187ab9 */ /* 0x000fe20000000a00 */
[----:B------:R-:W-:Y:S01]  /*c7cc0*/  ULDC.64 UR26, c[0x0][0x228] ;  /* 0x00008a00001a7ab9 */ /* 0x000fe20000000a00 */
[----:B------:R-:W-:Y:S01]  /*c7cd0*/  ULDC UR40, c[0x0][0x22c] ;  /* 0x00008b0000287ab9 */ /* 0x000fe20000000800 */
[----:B---3--:R-:W-:Y:S01]  /*c7ce0*/  STL [R1+0x5f74], R3 ;  /* 0x005f740301007387 */ /* 0x008fe20000100800 */
[----:B------:R-:W-:Y:S01]  /*c7cf0*/  ULDC.64 UR28, c[0x0][0x228] ;  /* 0x00008a00001c7ab9 */ /* 0x000fe20000000a00 */
[----:B------:R-:W-:Y:S01]  /*c7d00*/  ULDC.64 UR30, c[0x0][0x228] ;  /* 0x00008a00001e7ab9 */ /* 0x000fe20000000a00 */
[----:B------:R-:W-:Y:S01]  /*c7d10*/  ULDC.64 UR32, c[0x0][0x228] ;  /* 0x00008a0000207ab9 */ /* 0x000fe20000000a00 */
[----:B------:R-:W-:Y:S01]  /*c7d20*/  STL [R1+0x5f28], R27 ;  /* 0x005f281b01007387 */ /* 0x000fe20000100800 */
[----:B------:R-:W-:Y:S01]  /*c7d30*/  ULDC.64 UR34, c[0x0][0x228] ;  /* 0x00008a0000227ab9 */ /* 0x000fe20000000a00 */
[----:B------:R-:W-:Y:S01]  /*c7d40*/  ULDC.64 UR36, c[0x0][0x228] ;  /* 0x00008a0000247ab9 */ /* 0x000fe20000000a00 */
[----:B------:R-:W-:Y:S01]  /*c7d50*/  ULDC.64 UR38, c[0x0][0x228] ;  /* 0x00008a0000267ab9 */ /* 0x000fe20000000a00 */
[----:B----4-:R0:W-:Y:S01]  /*c7d60*/  STL.64 [R1+0x5f20], R6 ;  /* 0x005f200601007387 */ /* 0x0101e20000100a00 */
[----:B------:R-:W-:Y:S01]  /*c7d70*/  ULDC.64 UR42, c[0x0][0x228] ;  /* 0x00008a00002a7ab9 */ /* 0x000fe20000000a00 */
[----:B------:R-:W-:Y:S01]  /*c7d80*/  ULDC.64 UR44, c[0x0][0x228] ;  /* 0x00008a00002c7ab9 */ /* 0x000fe20000000a00 */
        /* <DEDUP_REMOVED lines=13> */
[----:B--2---:R0:W-:Y:S01]  /*c7e60*/  STL.64 [R1+0x5f18], R4 ;  /* 0x005f180401007387 */ /* 0x0041e20000100a00 */
        /* <DEDUP_REMOVED lines=11> */
[----:B0-----:R-:W2:Y:S01]  /*c7f20*/  LDL.LU R5, [R1+0x10c] ;  /* 0x00010c0001057983 */ /* 0x001ea20000300800 */
[----:B------:R-:W-:Y:S01]  /*c7f30*/  ULDC UR52, c[0x0][0x22c] ;  /* 0x00008b0000347ab9 */ /* 0x000fe20000000800 */
[----:B------:R-:W-:Y:S01]  /*c7f40*/  ULDC UR53, c[0x0][0x22c] ;  /* 0x00008b0000357ab9 */ /* 0x000fe20000000800 */
[----:B------:R-:W-:Y:S01]  /*c7f50*/  ULDC UR55, c[0x0][0x22c] ;  /* 0x00008b0000377ab9 */ /* 0x000fe20000000800 */
[----:B------:R-:W2:Y:S01]  /*c7f60*/  LDL.LU R4, [R1+0x1b0] ;  /* 0x0001b00001047983 */ /* 0x000ea20000300800 */
        /* <DEDUP_REMOVED lines=8> */
[----:B------:R-:W-:-:S03]  /*c7ff0*/  ULDC UR61, c[0x0][0x22c] ;  /* 0x00008b00003d7ab9 */ /* 0x000fc60000000800 */
[----:B------:R-:W-:Y:S04]  /*c8000*/  STL [R1+0x53e0], R8 ;  /* 0x0053e00801007387 */ /* 0x000fe80000100800 */
[----:B------:R-:W-:Y:S04]  /*c8010*/  STL [R1+0x53c8], R26 ;  /* 0x0053c81a01007387 */ /* 0x000fe80000100800 */
[----:B------:R0:W-:Y:S04]  /*c8020*/  STL.64 [R1+0x53c0], R24 ;  /* 0x0053c01801007387 */ /* 0x0001e80000100a00 */
[----:B0-----:R-:W4:Y:S04]  /*c8030*/  LDL.LU R25, [R1+0x54] ;  /* 0x0000540001197983 */ /* 0x001f280000300800 */
[----:B------:R-:W4:Y:S04]  /*c8040*/  LDL.LU R27, [R1+0x70] ;  /* 0x00007000011b7983 */ /* 0x000f280000300800 */
[----:B------:R-:W3:Y:S04]  /*c8050*/  LDL.LU R3, [R1+0x144] ;  /* 0x0001440001037983 */ /* 0x000ee80000300800 */
[----:B------:R-:W2:Y:S04]  /*c8060*/  LDL.LU R7, [R1+0x1a8] ;  /* 0x0001a80001077983 */ /* 0x000ea80000300800 */
[----:B------:R-:W4:Y:S04]  /*c8070*/  LDL.LU R2, [R1+0x334] ;  /* 0x0003340001027983 */ /* 0x000f280000300800 */
[----:B------:R-:W3:Y:S04]  /*c8080*/  LDL.LU R24, [R1+0x4c4] ;  /* 0x0004c40001187983 */ /* 0x000ee80000300800 */
[----:B------:R-:W2:Y:S04]  /*c8090*/  LDL.LU R26, [R1+0x4a8] ;  /* 0x0004a800011a7983 */ /* 0x000ea80000300800 */
[----:B------:R-:W4:Y:S04]  /*c80a0*/  LDL.LU R29, [R1+0x368] ;  /* 0x00036800011d7983 */ /* 0x000f280000300800 */
[----:B------:R-:W-:Y:S04]  /*c80b0*/  STL [R1+0x53bc], R23 ;  /* 0x0053bc1701007387 */ /* 0x000fe80000100800 */
[----:B------:R0:W-:Y:S04]  /*c80c0*/  STL [R1+0x53b8], R22 ;  /* 0x0053b81601007387 */ /* 0x0001e80000100800 */
[----:B0-----:R-:W4:Y:S04]  /*c80d0*/  LDL.LU R22, [R1+0x18] ;  /* 0x0000180001167983 */ /* 0x001f280000300800 */
[----:B------:R0:W-:Y:S04]  /*c80e0*/  STL [R1+0x53b4], R21 ;  /* 0x0053b41501007387 */ /* 0x0001e80000100800 */
[----:B0-----:R-:W4:Y:S04]  /*c80f0*/  LDL.LU R21, [R1+0x4d4] ;  /* 0x0004d40001157983 */ /* 0x001f280000300800 */
[----:B------:R0:W-:Y:S04]  /*c8100*/  STL [R1+0x53b0], R20 ;  /* 0x0053b01401007387 */ /* 0x0001e80000100800 */
[----:B0-----:R-:W4:Y:S01]  /*c8110*/  LDL.LU R20, [R1+0x4d0] ;  /* 0x0004d00001147983 */ /* 0x001f220000300800 */
[----:B------:R-:W0:Y:S03]  /*c8120*/  S2R R23, SR_TID.X ;  /* 0x0000000000177919 */ /* 0x000e260000002100 */
[----:B------:R1:W-:Y:S04]  /*c8130*/  STL [R1+0x53ac], R19 ;  /* 0x0053ac1301007387 */ /* 0x0003e80000100800 */
[----:B-1----:R-:W4:Y:S04]  /*c8140*/  LDL.LU R19, [R1+0x4b8] ;  /* 0x0004b80001137983 */ /* 0x002f280000300800 */
[----:B------:R1:W-:Y:S04]  /*c8150*/  STL [R1+0x53a8], R18 ;  /* 0x0053a81201007387 */ /* 0x0003e80000100800 */
[----:B-1----:R-:W4:Y:S04]  /*c8160*/  LDL.LU R18, [R1+0x4b0] ;  /* 0x0004b00001127983 */ /* 0x002f280000300800 */
[----:B------:R0:W-:Y:S04]  /*c8170*/  STL [R1+0x53a4], R17 ;  /* 0x0053a41101007387 */ /* 0x0001e80000100800 */
[----:B------:R-:W-:Y:S01]  /*c8180*/  STL [R1+0x53a0], R16 ;  /* 0x0053a01001007387 */ /* 0x000fe20000100800 */
[----:B0-----:R-:W-:-:S03]  /*c8190*/  LOP3.LUT R17, R23, 0x1f, RZ, 0xc0, !PT ;  /* 0x0000001f17117812 */ /* 0x001fc600078ec0ff */
[----:B------:R-:W-:Y:S04]  /*c81a0*/  STL [R1+0x539c], R15 ;  /* 0x00539c0f01007387 */ /* 0x000fe80000100800 */
[----:B------:R-:W-:Y:S04]  /*c81b0*/  STL [R1+0x5398], R14 ;  /* 0x0053980e01007387 */ /* 0x000fe80000100800 */
[----:B------:R-:W-:Y:S04]  /*c81c0*/  STL [R1+0x5394], R13 ;  /* 0x0053940d01007387 */ /* 0x000fe80000100800 */
[----:B------:R-:W-:Y:S04]  /*c81d0*/  STL [R1+0x5390], R12 ;  /* 0x0053900c01007387 */ /* 0x000fe80000100800 */
[----:B------:R3:W-:Y:S04]  /*c81e0*/  STL [R1+0x538c], R11 ;  /* 0x00538c0b01007387 */ /* 0x0007e80000100800 */
[----:B------:R-:W-:Y:S04]  /*c81f0*/  STL [R1+0x5388], R10 ;  /* 0x0053880a01007387 */ /* 0x000fe80000100800 */
[----:B------:R-:W-:Y:S01]  /*c8200*/  STL [R1+0x5384], R9 ;  /* 0x0053840901007387 */ /* 0x000fe20000100800 */
[----:B------:R-:W-:Y:S01]  /*c8210*/  IMAD.MOV.U32 R8, RZ, RZ, R28 ;  /* 0x000000ffff087224 */ /* 0x000fe200078e001c */
[----:B------:R-:W-:-:S04]  /*c8220*/  LOP3.LUT R28, R23, 0x20, RZ, 0xc0, !PT ;  /* 0x00000020171c7812 */ /* 0x000fc800078ec0ff */
[----:B------:R-:W-:-:S05]  /*c8230*/  LEA R28, R28, UR4, 0x5 ;  /* 0x000000041c1c7c11 */ /* 0x000fca000f8e28ff */
[----:B------:R-:W-:-:S05]  /*c8240*/  IMAD R28, R17, 0x10, R28 ;  /* 0x00000010111c7824 */ /* 0x000fca00078e021c */
[----:B------:R-:W-:Y:S04]  /*c8250*/  STL [R1+0x5f7c], R28 ;  /* 0x005f7c1c01007387 */ /* 0x000fe80000100800 */
[----:B------:R-:W-:Y:S04]  /*c8260*/  STL [R1+0x5f78], R23 ;  /* 0x005f781701007387 */ /* 0x000fe80000100800 */
[----:B------:R0:W-:Y:S01]  /*c8270*/  STL [R1+0x5f80], R0 ;  /* 0x005f800001007387 */ /* 0x0001e20000100800 */
[--C-:B---3--:R-:W-:Y:S02]  /*c8280*/  PRMT R11, R24, 0x3340, R0.reuse ;  /* 0x00003340180b7816 */ /* 0x108fe40000000000 */
[----:B--2---:R-:W-:-:S02]  /*c8290*/  PRMT R12, R26, 0x3340, R0 ;  /* 0x000033401a0c7816 */ /* 0x004fc40000000000 */
[----:B0-----:R-:W2:Y:S01]  /*c82a0*/  LDL.LU R0, [R1+0x364] ;  /* 0x0003640001007983 */ /* 0x001ea20000300800 */
[----:B----4-:R-:W-:-:S04]  /*c82b0*/  PRMT R9, R21, 0x3340, R20 ;  /* 0x0000334015097816 */ /* 0x010fc80000000014 */
[----:B------:R-:W-:Y:S02]  /*c82c0*/  PRMT R24, R9, 0x5410, R11 ;  /* 0x0000541009187816 */ /* 0x000fe4000000000b */
[----:B------:R-:W3:Y:S04]  /*c82d0*/  LDL.LU R11, [R1+0x14] ;  /* 0x00001400010b7983 */ /* 0x000ee80000300800 */
[----:B------:R-:W4:Y:S04]  /*c82e0*/  LDL.LU R28, [R1+0x4ac] ;  /* 0x0004ac00011c7983 */ /* 0x000f280000300800 */
[----:B------:R-:W4:Y:S01]  /*c82f0*/  LDL.LU R15, [R1+0x4b4] ;  /* 0x0004b400010f7983 */ /* 0x000f220000300800 */
[----:B------:R-:W-:-:S02]  /*c8300*/  IMAD.MOV.U32 R26, RZ, RZ, R8 ;  /* 0x000000ffff1a7224 */ /* 0x000fc400078e0008 */
[----:B------:R-:W-:Y:S01]  /*c8310*/  IMAD.MOV.U32 R8, RZ, RZ, R2 ;  /* 0x000000ffff087224 */ /* 0x000fe200078e0002 */
[----:B------:R-:W4:Y:S01]  /*c8320*/  LDL.LU R23, [R1+0x4c8] ;  /* 0x0004c80001177983 */ /* 0x000f220000300800 */
[----:B------:R-:W-:-:S03]  /*c8330*/  IMAD.MOV.U32 R2, RZ, RZ, R3 ;  /* 0x000000ffff027224 */ /* 0x000fc600078e0003 */
[----:B------:R-:W4:Y:S04]  /*c8340*/  LDL.LU R9, [R1+0x4cc] ;  /* 0x0004cc0001097983 */ /* 0x000f280000300800 */
[----:B------:R-:W4:Y:S01]  /*c8350*/  LDL.LU R3, [R1+0x4c0] ;  /* 0x0004c00001037983 */ /* 0x000f220000300800 */
[----:B------:R-:W-:-:S03]  /*c8360*/  PRMT R10, R19, 0x3340, R18 ;  /* 0x00003340130a7816 */ /* 0x000fc60000000012 */
[----:B------:R-:W4:Y:S01]  /*c8370*/  LDL.LU R18, [R1+0x4a4] ;  /* 0x0004a40001127983 */ /* 0x000f220000300800 */
[----:B------:R-:W-:Y:S02]  /*c8380*/  PRMT R17, R10, 0x5410, R12 ;  /* 0x000054100a117816 */ /* 0x000fe4000000000c */
[----:B------:R-:W-:Y:S02]  /*c8390*/  LOP3.LUT R12, R29, 0xffff, RZ, 0xc0, !PT ;  /* 0x0000ffff1d0c7812 */ /* 0x000fe400078ec0ff */
[----:B------:R-:W4:Y:S02]  /*c83a0*/  LDL.LU R29, [R1+0x360] ;  /* 0x00036000011d7983 */ /* 0x000f240000300800 */
[--C-:B------:R-:W-:Y:S02]  /*c83b0*/  PRMT R16, R22, 0x5210, R12.reuse ;  /* 0x0000521016107816 */ /* 0x100fe4000000000c */
[----:B------:R-:W4:Y:S04]  /*c83c0*/  LDL.LU R10, [R1+0x38] ;  /* 0x00003800010a7983 */ /* 0x000f280000300800 */
[----:B------:R-:W4:Y:S04]  /*c83d0*/  LDL.LU R19, [R1+0x35c] ;  /* 0x00035c0001137983 */ /* 0x000f280000300800 */
[----:B------:R-:W4:Y:S04]  /*c83e0*/  LDL.LU R20, [R1+0x3c] ;  /* 0x00003c0001147983 */ /* 0x000f280000300800 */
[----:B------:R0:W-:Y:S02]  /*c83f0*/  STL [R1+0x5f70], R16 ;  /* 0x005f701001007387 */ /* 0x0001e40000100800 */
[----:B0-----:R-:W-:-:S02]  /*c8400*/  IMAD.MOV.U32 R16, RZ, RZ, R12 ;  /* 0x000000ffff107224 */ /* 0x001fc400078e000c */
[----:B------:R-:W4:Y:S03]  /*c8410*/  LDL.LU R12, [R1+0x40] ;  /* 0x00004000010c7983 */ /* 0x000f260000300800 */
[----:B------:R-:W-:Y:S01]  /*c8420*/  PRMT R16, R24, 0x4210, R16 ;  /* 0x0000421018107816 */ /* 0x000fe20000000010 */
[----:B------:R-:W4:Y:S01]  /*c8430*/  LDL.LU R13, [R1+0x44] ;  /* 0x00004400010d7983 */ /* 0x000f220000300800 */
[----:B------:R-:W-:-:S03]  /*c8440*/  IMAD.MOV.U32 R24, RZ, RZ, R8 ;  /* 0x000000ffff187224 */ /* 0x000fc600078e0008 */
[----:B------:R-:W4:Y:S01]  /*c8450*/  LDL.LU R14, [R1+0x48] ;  /* 0x00004800010e7983 */ /* 0x000f220000300800 */
[----:B------:R-:W-:-:S03]  /*c8460*/  IMAD.MOV.U32 R8, RZ, RZ, R7 ;  /* 0x000000ffff087224 */ /* 0x000fc600078e0007 */
[----:B------:R-:W4:Y:S04]  /*c8470*/  LDL.LU R21, [R1+0x358] ;  /* 0x0003580001157983 */ /* 0x000f280000300800 */
[----:B------:R-:W4:Y:S04]  /*c8480*/  LDL.LU R22, [R1+0x3c0] ;  /* 0x0003c00001167983 */ /* 0x000f280000300800 */
[----:B------:R-:W4:Y:S01]  /*c8490*/  LDL.LU R7, [R1+0x4bc] ;  /* 0x0004bc0001077983 */ /* 0x000f220000300800 */
[----:B--2---:R-:W-:-:S04]  /*c84a0*/  LOP3.LUT R0, R0, 0xffff, RZ, 0xc0, !PT ;  /* 0x0000ffff00007812 */ /* 0x004fc800078ec0ff */
[--C-:B------:R-:W-:Y:S02]  /*c84b0*/  PRMT R17, R17, 0x4210, R0.reuse ;  /* 0x0000421011117816 */ /* 0x100fe40000000000 */
[----:B---3--:R-:W-:Y:S02]  /*c84c0*/  PRMT R11, R11, 0x5210, R0 ;  /* 0x000052100b0b7816 */ /* 0x008fe40000000000 */
[----:B------:R-:W2:Y:S01]  /*c84d0*/  LDL.LU R0, [R1+0x5f80] ;  /* 0x005f800001007983 */ /* 0x000ea20000300800 */
[----:B----4-:R-:W-:-:S03]  /*c84e0*/  PRMT R15, R15, 0x3340, R28 ;  /* 0x000033400f0f7816 */ /* 0x010fc6000000001c */
[----:B------:R-:W3:Y:S01]  /*c84f0*/  LDL.LU R28, [R1+0x5f7c] ;  /* 0x005f7c00011c7983 */ /* 0x000ee20000300800 */
[----:B------:R-:W-:-:S03]  /*c8500*/  PRMT R9, R9, 0x3340, R23 ;  /* 0x0000334009097816 */ /* 0x000fc60000000017 */
[----:B------:R-:W4:Y:S01]  /*c8510*/  LDL.LU R23, [R1+0x5f78] ;  /* 0x005f780001177983 */ /* 0x000f220000300800 */
[----:B------:R-:W-:Y:S02]  /*c8520*/  LOP3.LUT R19, R19, 0xffff, RZ, 0xc0, !PT ;  /* 0x0000ffff13137812 */ /* 0x000fe400078ec0ff */
[----:B------:R-:W-:-:S04]  /*c8530*/  SHF.R.U32.HI R7, RZ, 0x8, R7 ;  /* 0x00000008ff077819 */ /* 0x000fc80000011607 */
[----:B------:R-:W-:Y:S01]  /*c8540*/  LOP3.LUT R7, R7, 0xffff, RZ, 0xc0, !PT ;  /* 0x0000ffff07077812 */ /* 0x000fe200078ec0ff */
[----:B------:R-:W-:Y:S01]  /*c8550*/  BAR.SYNC.DEFER_BLOCKING 0x0 ;  /* 0x0000000000007b1d */ /* 0x000fe20000010000 */
[--C-:B--2---:R-:W-:Y:S02]  /*c8560*/  PRMT R18, R18, 0x3340, R0.reuse ;  /* 0x0000334012127816 */ /* 0x104fe40000000000 */
[----:B------:R-:W-:Y:S02]  /*c8570*/  PRMT R3, R3, 0x3340, R0 ;  /* 0x0000334003037816 */ /* 0x000fe40000000000 */
[----:B------:R-:W-:Y:S02]  /*c8580*/  PRMT R15, R15, 0x5410, R18 ;  /* 0x000054100f0f7816 */ /* 0x000fe40000000012 */
[----:B------:R-:W-:Y:S02]  /*c8590*/  LOP3.LUT R18, R29, 0xffff, RZ, 0xc0, !PT ;  /* 0x0000ffff1d127812 */ /* 0x000fe400078ec0ff */
[----:B------:R-:W-:-:S02]  /*c85a0*/  PRMT R9, R9, 0x5410, R3 ;  /* 0x0000541009097816 */ /* 0x000fc40000000003 */
[--C-:B------:R-:W-:Y:S01]  /*c85b0*/  PRMT R10, R10, 0x5210, R18.reuse ;  /* 0x000052100a0a7816 */ /* 0x100fe20000000012 */
[----:B------:R-:W2:Y:S01]  /*c85c0*/  LDL.LU R3, [R1+0x5f74] ;  /* 0x005f740001037983 */ /* 0x000ea20000300800 */
[----:B------:R-:W-:Y:S02]  /*c85d0*/  PRMT R18, R9, 0x4210, R18 ;  /* 0x0000421009127816 */ /* 0x000fe40000000012 */
[--C-:B------:R-:W-:Y:S01]  /*c85e0*/  PRMT R9, R20, 0x5210, R19.reuse ;  /* 0x0000521014097816 */ /* 0x100fe20000000013 */
[----:B------:R-:W2:Y:S01]  /*c85f0*/  LDL.LU R29, [R1+0x460] ;  /* 0x00046000011d7983 */ /* 0x000ea20000300800 */
[----:B------:R-:W-:-:S05]  /*c8600*/  PRMT R19, R15, 0x4210, R19 ;  /* 0x000042100f137816 */ /* 0x000fca0000000013 */
[----:B---3--:R0:W-:Y:S02]  /*c8610*/  STSM.16.M88.4 [R28], R16 ;  /* 0x000000101c007844 */ /* 0x0081e40000000200 */
[----:B0-----:R-:W-:Y:S02]  /*c8620*/  LOP3.LUT R17, R21, 0xffff, RZ, 0xc0, !PT ;  /* 0x0000ffff15117812 */ /* 0x001fe400078ec0ff */
[----:B------:R-:W3:Y:S02]  /*c8630*/  LDL.LU R16, [R1+0x5f70] ;  /* 0x005f700001107983 */ /* 0x000ee40000300800 */
[----:B------:R-:W-:Y:S02]  /*c8640*/  PRMT R15, R22, 0x4210, R17 ;  /* 0x00004210160f7816 */ /* 0x000fe40000000011 */
[----:B------:R-:W-:Y:S02]  /*c8650*/  PRMT R19, R7, 0x3340, R0 ;  /* 0x0000334007137816 */ /* 0x000fe40000000000 */
[----:B------:R-:W3:Y:S04]  /*c8660*/  LDL.LU R7, [R1+0x3e8] ;  /* 0x0003e80001077983 */ /* 0x000ee80000300800 */
[----:B------:R0:W-:Y:S04]  /*c8670*/  STSM.16.M88.4 [R28+0x200], R12 ;  /* 0x0002000c1c007844 */ /* 0x0001e80000000200 */
[----:B0-----:R-:W2:Y:S04]  /*c8680*/  LDL.LU R14, [R1+0x38c] ;  /* 0x00038c00010e7983 */ /* 0x001ea80000300800 */
[----:B------:R-:W2:Y:S01]  /*c8690*/  LDL.LU R15, [R1+0x3a0] ;  /* 0x0003a000010f7983 */ /* 0x000ea20000300800 */
[----:B----4-:R-:W-:Y:S01]  /*c86a0*/  LOP3.LUT R18, R23, 0x3f, RZ, 0xc0, !PT ;  /* 0x0000003f17127812 */ /* 0x010fe200078ec0ff */
[----:B------:R-:W-:Y:S06]  /*c86b0*/  BAR.SYNC.DEFER_BLOCKING 0x0 ;  /* 0x0000000000007b1d */ /* 0x000fec0000010000 */
[----:B--2---:R0:W-:Y:S04]  /*c86c0*/  STL.64 [R1+0x5f48], R14 ;  /* 0x005f480e01007387 */ /* 0x0041e80000100a00 */
[----:B------:R-:W2:Y:S04]  /*c86d0*/  LDL.LU R12, [R1+0x20] ;  /* 0x00002000010c7983 */ /* 0x000ea80000300800 */
[----:B------:R-:W2:Y:S04]  /*c86e0*/  LDL.LU R13, [R1+0x24] ;  /* 0x00002400010d7983 */ /* 0x000ea80000300800 */
[----:B0-----:R-:W4:Y:S01]  /*c86f0*/  LDL.LU R14, [R1+0x28] ;  /* 0x00002800010e7983 */ /* 0x001f220000300800 */
[----:B------:R-:W-:-:S04]  /*c8700*/  PRMT R15, R29, 0x5410, R19 ;  /* 0x000054101d0f7816 */ /* 0x000fc80000000013 */
[----:B------:R-:W-:Y:S02]  /*c8710*/  PRMT R15, R15, 0x5210, R17 ;  /* 0x000052100f0f7816 */ /* 0x000fe40000000011 */
[----:B------:R-:W-:Y:S01]  /*c8720*/  LEA R29, R18, UR4, 0x4 ;  /* 0x00000004121d7c11 */ /* 0x000fe2000f8e20ff */
[----:B------:R-:W-:Y:S01]  /*c8730*/  IMAD.MOV.U32 R23, RZ, RZ, R2 ;  /* 0x000000ffff177224 */ /* 0x000fe200078e0002 */
[----:B---3--:R-:W-:Y:S01]  /*c8740*/  LOP3.LUT R7, R7, 0xffff, RZ, 0xc0, !PT ;  /* 0x0000ffff07077812 */ /* 0x008fe200078ec0ff */
[----:B------:R-:W-:Y:S01]  /*c8750*/  ULDC UR4, c[0x0][0x22c] ;  /* 0x00008b0000047ab9 */ /* 0x000fe20000000800 */
[----:B----4-:R0:W-:Y:S04]  /*c8760*/  STL.64 [R1+0x5f58], R14 ;  /* 0x005f580e01007387 */ /* 0x0101e80000100a00 */
[----:B--2---:R1:W-:Y:S01]  /*c8770*/  STL.64 [R1+0x5f50], R12 ;  /* 0x005f500c01007387 */ /* 0x0043e20000100a00 */
[----:B0-----:R-:W-:-:S02]  /*c8780*/  IMAD.MOV.U32 R14, RZ, RZ, R10 ;  /* 0x000000ffff0e7224 */ /* 0x001fc400078e000a */
[----:B------:R-:W-:Y:S02]  /*c8790*/  IMAD.MOV.U32 R15, RZ, RZ, R9 ;  /* 0x000000ffff0f7224 */ /* 0x000fe400078e0009 */
[----:B-1----:R-:W-:Y:S02]  /*c87a0*/  IMAD.MOV.U32 R12, RZ, RZ, R16 ;  /* 0x000000ffff0c7224 */ /* 0x002fe400078e0010 */
[----:B------:R-:W-:Y:S01]  /*c87b0*/  IMAD.MOV.U32 R13, RZ, RZ, R11 ;  /* 0x000000ffff0d7224 */ /* 0x000fe200078e000b */
[----:B------:R-:W-:Y:S04]  /*c87c0*/  STL.64 [R1+0x5f68], R14 ;  /* 0x005f680e01007387 */ /* 0x000fe80000100a00 */
[----:B------:R-:W-:Y:S04]  /*c87d0*/  STL.64 [R1+0x5f60], R12 ;  /* 0x005f600c01007387 */ /* 0x000fe80000100a00 */
[----:B------:R-:W0:Y:S04]  /*c87e0*/  LDS.128 R12, [R29] ;  /* 0x000000001d0c7984 */ /* 0x000e280000000c00 */
[----:B------:R-:W2:Y:S04]  /*c87f0*/  LDL.LU R16, [R1+0x388] ;  /* 0x0003880001107983 */ /* 0x000ea80000300800 */
[----:B------:R-:W3:Y:S04]  /*c8800*/  LDL.LU R17, [R1+0x384] ;  /* 0x0003840001117983 */ /* 0x000ee80000300800 */
[----:B------:R-:W4:Y:S04]  /*c8810*/  LDL.LU R18, [R1+0x378] ;  /* 0x0003780001127983 */ /* 0x000f280000300800 */
[----:B------:R-:W2:Y:S04]  /*c8820*/  LDL.LU R19, [R1+0x374] ;  /* 0x0003740001137983 */ /* 0x000ea80000300800 */
[----:B------:R-:W4:Y:S04]  /*c8830*/  LDL.LU R20, [R1+0x428] ;  /* 0x0004280001147983 */ /* 0x000f280000300800 */
[----:B------:R-:W4:Y:S04]  /*c8840*/  LDL.LU R21, [R1+0x424] ;  /* 0x0004240001157983 */ /* 0x000f280000300800 */
[----:B------:R-:W4:Y:S04]  /*c8850*/  LDL.LU R22, [R1+0x420] ;  /* 0x0004200001167983 */ /* 0x000f280000300800 */
[----:B------:R-:W4:Y:S04]  /*c8860*/  LDL.LU R2, [R1+0x40c] ;  /* 0x00040c0001027983 */ /* 0x000f280000300800 */
[----:B------:R-:W-:Y:S04]  /*c8870*/  STL [R1+0x3c0], R29 ;  /* 0x0003c01d01007387 */ /* 0x000fe80000100800 */
[----:B0-----:R-:W-:Y:S04]  /*c8880*/  STL.64 [R1+0x850], R12 ;  /* 0x0008500c01007387 */ /* 0x001fe80000100a00 */
[----:B------:R-:W-:Y:S04]  /*c8890*/  STL.64 [R1+0x858], R14 ;  /* 0x0008580e01007387 */ /* 0x000fe80000100a00 */
[----:B------:R-:W0:Y:S04]  /*c88a0*/  LDS.128 R12, [R29+0x400] ;  /* 0x000400001d0c7984 */ /* 0x000e280000000c00 */
[----:B0-----:R-:W-:Y:S04]  /*c88b0*/  STL.64 [R1+0x860], R12 ;  /* 0x0008600c01007387 */ /* 0x001fe80000100a00 */
[----:B------:R0:W-:Y:S04]  /*c88c0*/  STL.64 [R1+0x868], R14 ;  /* 0x0008680e01007387 */ /* 0x0001e80000100a00 */
[----:B0-----:R-:W3:Y:S04]  /*c88d0*/  LDL.LU.64 R14, [R1+0x5f68] ;  /* 0x005f6800010e7983 */ /* 0x001ee80000300a00 */
[----:B------:R-:W3:Y:S01]  /*c88e0*/  LDL.LU.64 R12, [R1+0x5f60] ;  /* 0x005f6000010c7983 */ /* 0x000ee20000300a00 */
[----:B------:R-:W-:Y:S06]  /*c88f0*/  BAR.SYNC.DEFER_BLOCKING 0x0 ;  /* 0x0000000000007b1d */ /* 0x000fec0000010000 */
[----:B---3--:R0:W-:Y:S04]  /*c8900*/  STSM.16.M88.4 [R28], R12 ;  /* 0x0000000c1c007844 */ /* 0x0081e80000000200 */
[----:B0-----:R-:W3:Y:S04]  /*c8910*/  LDL.LU.64 R14, [R1+0x5f58] ;  /* 0x005f5800010e7983 */ /* 0x001ee80000300a00 */
[----:B------:R-:W3:Y:S04]  /*c8920*/  LDL.LU.64 R12, [R1+0x5f50] ;  /* 0x005f5000010c7983 */ /* 0x000ee80000300a00 */
[----:B---3--:R0:W-:Y:S04]  /*c8930*/  STSM.16.M88.4 [R28+0x200], R12 ;  /* 0x0002000c1c007844 */ /* 0x0081e80000000200 */
[----:B0-----:R-:W3:Y:S04]  /*c8940*/  LDL.LU.64 R14, [R1+0x5f48] ;  /* 0x005f4800010e7983 */ /* 0x001ee80000300a00 */
[----:B------:R0:W-:Y:S01]  /*c8950*/  STL [R1+0x3e8], R7 ;  /* 0x0003e80701007387 */ /* 0x0001e20000100800 */
[----:B------:R-:W-:Y:S01]  /*c8960*/  BAR.SYNC.DEFER_BLOCKING 0x0 ;  /* 0x0000000000007b1d */ /* 0x000fe20000010000 */
[----:B---3--:R-:W-:-:S02]  /*c8970*/  LOP3.LUT R13, R14, 0xffff, RZ, 0xc0, !PT ;  /* 0x0000ffff0e0d7812 */ /* 0x008fc400078ec0ff */
[----:B------:R-:W-:Y:S02]  /*c8980*/  LOP3.LUT R10, R15, 0xffff, RZ, 0xc0, !PT ;  /* 0x0000ffff0f0a7812 */ /* 0x000fe400078ec0ff */
[----:B------:R-:W-:Y:S02]  /*c8990*/  PRMT R9, R13, 0x3340, R0 ;  /* 0x000033400d097816 */ /* 0x000fe40000000000 */
[----:B0-----:R-:W-:-:S04]  /*c89a0*/  PRMT R7, R7, 0x3340, R10 ;  /* 0x0000334007077816 */ /* 0x001fc8000000000a */
[----:B------:R-:W-:Y:S01]  /*c89b0*/  PRMT R7, R7, 0x5410, R9 ;  /* 0x0000541007077816 */ /* 0x000fe20000000009 */
[----:B------:R4:W-:Y:S01]  /*c89c0*/  STL [R1+0x5eb8], R13 ;  /* 0x005eb80d01007387 */ /* 0x0009e20000100800 */
[----:B------:R-:W-:-:S03]  /*c89d0*/  LOP3.LUT R14, R17, 0xffff, RZ, 0xc0, !PT ;  /* 0x0000ffff110e7812 */ /* 0x000fc600078ec0ff */
[----:B------:R-:W-:Y:S01]  /*c89e0*/  STL.64 [R1+0x5f40], R6 ;  /* 0x005f400601007387 */ /* 0x000fe20000100a00 */
[----:B--2---:R-:W-:-:S03]  /*c89f0*/  LOP3.LUT R9, R19, 0xffff, RZ, 0xc0, !PT ;  /* 0x0000ffff13097812 */ /* 0x004fc600078ec0ff */
[----:B------:R0:W-:Y:S01]  /*c8a00*/  STL.64 [R1+0x5f38], R4 ;  /* 0x005f380401007387 */ /* 0x0001e20000100a00 */
[----:B----4-:R-:W-:Y:S01]  /*c8a10*/  LOP3.LUT R13, R18, 0xffff, RZ, 0xc0, !PT ;  /* 0x0000ffff120d7812 */ /* 0x010fe200078ec0ff */
[----:B------:R-:W-:Y:S02]  /*c8a20*/  IMAD.MOV.U32 R18, RZ, RZ, R27 ;  /* 0x000000ffff127224 */ /* 0x000fe400078e001b */
[----:B------:R-:W2:Y:S04]  /*c8a30*/  LDL.LU R17, [R1+0x380] ;  /* 0x0003800001117983 */ /* 0x000ea80000300800 */
[----:B------:R-:W3:Y:S04]  /*c8a40*/  LDL.LU R27, [R1+0x37c] ;  /* 0x00037c00011b7983 */ /* 0x000ee80000300800 */
[----:B------:R-:W4:Y:S01]  /*c8a50*/  LDL.LU R19, [R1+0x370] ;  /* 0x0003700001137983 */ /* 0x000f220000300800 */
[----:B------:R-:W-:-:S02]  /*c8a60*/  LOP3.LUT R15, R16, 0xffff, RZ, 0xc0, !PT ;  /* 0x0000ffff100f7812 */ /* 0x000fc400078ec0ff */
[----:B0-----:R-:W-:Y:S02]  /*c8a70*/  PRMT R5, R21, 0x4210, R14 ;  /* 0x0000421015057816 */ /* 0x001fe4000000000e */
[----:B------:R-:W-:Y:S02]  /*c8a80*/  PRMT R6, R20, 0x4210, R15 ;  /* 0x0000421014067816 */ /* 0x000fe4000000000f */
[----:B------:R-:W-:-:S03]  /*c8a90*/  PRMT R4, R22, 0x4210, R13 ;  /* 0x0000421016047816 */ /* 0x000fc6000000000d */
[----:B------:R-:W-:Y:S01]  /*c8aa0*/  IMAD.MOV.U32 R16, RZ, RZ, R6 ;  /* 0x000000ffff107224 */ /* 0x000fe200078e0006 */
[----:B------:R-:W-:Y:S01]  /*c8ab0*/  PRMT R2, R2, 0x4210, R9 ;  /* 0x0000421002027816 */ /* 0x000fe20000000009 */
[----:B----4-:R0:W-:Y:S04]  /*c8ac0*/  STL.64 [R1+0x5f30], R18 ;  /* 0x005f301201007387 */ /* 0x0101e80000100a00 */
[----:B--2---:R1:W-:Y:S01]  /*c8ad0*/  STL [R1+0x5f2c], R17 ;  /* 0x005f2c1101007387 */ /* 0x0043e20000100800 */
[----:B0-----:R-:W-:Y:S02]  /*c8ae0*/  IMAD.MOV.U32 R18, RZ, RZ, R4 ;  /* 0x000000ffff127224 */ /* 0x001fe400078e0004 */
[----:B-1----:R-:W-:Y:S02]  /*c8af0*/  IMAD.MOV.U32 R17, RZ, RZ, R5 ;  /* 0x000000ffff117224 */ /* 0x002fe400078e0005 */
[----:B------:R-:W0:Y:S01]  /*c8b00*/  LDS.128 R4, [R29] ;  /* 0x000000001d047984 */ /* 0x000e220000000c00 */
[----:B------:R-:W-:-:S03]  /*c8b10*/  IMAD.MOV.U32 R19, RZ, RZ, R2 ;  /* 0x000000ffff137224 */ /* 0x000fc600078e0002 */
[----:B------:R-:W2:Y:S04]  /*c8b20*/  LDL.LU R2, [R1+0x354] ;  /* 0x0003540001027983 */ /* 0x000ea80000300800 */
[----:B0-----:R-:W-:Y:S04]  /*c8b30*/  STL.64 [R1+0x820], R4 ;  /* 0x0008200401007387 */ /* 0x001fe80000100a00 */
[----:B------:R-:W-:Y:S04]  /*c8b40*/  STL.64 [R1+0x828], R6 ;  /* 0x0008280601007387 */ /* 0x000fe80000100a00 */
[----:B------:R-:W0:Y:S01]  /*c8b50*/  LDS.128 R4, [R29+0x400] ;  /* 0x000400001d047984 */ /* 0x000e220000000c00 */
[----:B------:R-:W-:Y:S06]  /*c8b60*/  BAR.SYNC.DEFER_BLOCKING 0x0 ;  /* 0x0000000000007b1d */ /* 0x000fec0000010000 */
[----:B0-----:R-:W-:Y:S04]  /*c8b70*/  STL.64 [R1+0x840], R4 ;  /* 0x0008400401007387 */ /* 0x001fe80000100a00 */
[----:B------:R0:W-:Y:S04]  /*c8b80*/  STL.64 [R1+0x848], R6 ;  /* 0x0008480601007387 */ /* 0x0001e80000100a00 */
[----:B0-----:R-:W4:Y:S04]  /*c8b90*/  LDL.LU.64 R6, [R1+0x5f40] ;  /* 0x005f400001067983 */ /* 0x001f280000300a00 */
[----:B------:R-:W3:Y:S01]  /*c8ba0*/  LDL.LU.64 R4, [R1+0x5f38] ;  /* 0x005f380001047983 */ /* 0x000ee20000300a00 */
[----:B------:R-:W-:-:S03]  /*c8bb0*/  IMAD.MOV.U32 R20, RZ, RZ, R25 ;  /* 0x000000ffff147224 */ /* 0x000fc600078e0019 */
[----:B------:R0:W-:Y:S01]  /*c8bc0*/  STSM.16.M88.4 [R28], R16 ;  /* 0x000000101c007844 */ /* 0x0001e20000000200 */
[----:B----4-:R-:W-:Y:S02]  /*c8bd0*/  IMAD.MOV.U32 R21, RZ, RZ, R6 ;  /* 0x000000ffff157224 */ /* 0x010fe400078e0006 */
[----:B---3--:R-:W-:Y:S02]  /*c8be0*/  IMAD.MOV.U32 R22, RZ, RZ, R4 ;  /* 0x000000ffff167224 */ /* 0x008fe400078e0004 */
[----:B------:R-:W3:Y:S01]  /*c8bf0*/  LDL.LU R4, [R1+0x44c] ;  /* 0x00044c0001047983 */ /* 0x000ee20000300800 */
[----:B------:R-:W-:-:S03]  /*c8c00*/  IMAD.MOV.U32 R25, RZ, RZ, R5 ;  /* 0x000000ffff197224 */ /* 0x000fc600078e0005 */
[----:B------:R-:W4:Y:S04]  /*c8c10*/  LDL.LU R5, [R1+0x448] ;  /* 0x0004480001057983 */ /* 0x000f280000300800 */
[----:B------:R-:W2:Y:S04]  /*c8c20*/  LDL.LU R6, [R1+0x444] ;  /* 0x0004440001067983 */ /* 0x000ea80000300800 */
[----:B------:R1:W-:Y:S04]  /*c8c30*/  STL [R1+0x5ee4], R29 ;  /* 0x005ee41d01007387 */ /* 0x0003e80000100800 */
[----:B0-----:R-:W3:Y:S04]  /*c8c40*/  LDL.LU.64 R18, [R1+0x5f30] ;  /* 0x005f300001127983 */ /* 0x001ee80000300a00 */
[----:B------:R-:W2:Y:S04]  /*c8c50*/  LDL.LU R17, [R1+0x5f2c] ;  /* 0x005f2c0001117983 */ /* 0x000ea80000300800 */
[----:B-1----:R-:W2:Y:S04]  /*c8c60*/  LDL.LU R29, [R1+0x1df8] ;  /* 0x001df800011d7983 */ /* 0x002ea80000300800 */
[----:B------:R-:W2:Y:S04]  /*c8c70*/  LDL.LU R16, [R1+0x1dfc] ;  /* 0x001dfc0001107983 */ /* 0x000ea80000300800 */
[----:B------:R0:W-:Y:S04]  /*c8c80*/  STL [R1+0x5f00], R15 ;  /* 0x005f000f01007387 */ /* 0x0001e80000100800 */
[----:B0-----:R-:W2:Y:S04]  /*c8c90*/  LDL.LU R15, [R1+0x1df4] ;  /* 0x001df400010f7983 */ /* 0x001ea80000300800 */
[----:B------:R-:W-:Y:S04]  /*c8ca0*/  STL [R1+0x5ef0], R14 ;  /* 0x005ef00e01007387 */ /* 0x000fe80000100800 */
[----:B------:R0:W-:Y:S04]  /*c8cb0*/  STL [R1+0x5eec], R13 ;  /* 0x005eec0d01007387 */ /* 0x0001e80000100800 */
[----:B0-----:R-:W2:Y:S04]  /*c8cc0*/  LDL.LU R13, [R1+0x1df0] ;  /* 0x001df000010d7983 */ /* 0x001ea80000300800 */
[----:B------:R0:W-:Y:S04]  /*c8cd0*/  STL [R1+0x5ee8], R9 ;  /* 0x005ee80901007387 */ /* 0x0001e80000100800 */
[----:B0-----:R-:W2:Y:S01]  /*c8ce0*/  LDL.LU R9, [R1+0x36c] ;  /* 0x00036c0001097983 */ /* 0x001ea20000300800 */
[----:B------:R-:W-:-:S03]  /*c8cf0*/  LOP3.LUT R27, R27, 0xffff, RZ, 0xc0, !PT ;  /* 0x0000ffff1b1b7812 */ /* 0x000fc600078ec0ff */
[----:B------:R-:W2:Y:S01]  /*c8d00*/  LDL.LU R12, [R1+0x494] ;  /* 0x00049400010c7983 */ /* 0x000ea20000300800 */
[----:B----4-:R-:W-:Y:S02]  /*c8d10*/  PRMT R5, R5, 0x4210, R27 ;  /* 0x0000421005057816 */ /* 0x010fe4000000001b */
[----:B---3--:R-:W-:Y:S02]  /*c8d20*/  LOP3.LUT R14, R19, 0xffff, RZ, 0xc0, !PT ;  /* 0x0000ffff130e7812 */ /* 0x008fe400078ec0ff */
[----:B--2---:R-:W-:Y:S02]  /*c8d30*/  LOP3.LUT R11, R17, 0xffff, RZ, 0xc0, !PT ;  /* 0x0000ffff110b7812 */ /* 0x004fe400078ec0ff */
[----:B------:R-:W2:Y:S01]  /*c8d40*/  LDL.LU R17, [R1+0x478] ;  /* 0x0004780001117983 */ /* 0x000ea20000300800 */
[----:B------:R-:W-:Y:S02]  /*c8d50*/  PRMT R6, R6, 0x4210, R14 ;  /* 0x0000421006067816 */ /* 0x000fe4000000000e */
[----:B------:R-:W-:Y:S01]  /*c8d60*/  PRMT R4, R4, 0x4210, R11 ;  /* 0x0000421004047816 */ /* 0x000fe2000000000b */
[----:B------:R-:W3:Y:S04]  /*c8d70*/  LDL.LU R19, [R1+0x47c] ;  /* 0x00047c0001137983 */ /* 0x000ee80000300800 */
[----:B------:R0:W-:Y:S04]  /*c8d80*/  STL [R1+0x374], R27 ;  /* 0x0003741b01007387 */ /* 0x0001e80000100800 */
[----:B------:R-:W-:Y:S01]  /*c8d90*/  STL [R1+0x370], R14 ;  /* 0x0003700e01007387 */ /* 0x000fe20000100800 */
[----:B------:R-:W-:-:S04]  /*c8da0*/  LOP3.LUT R9, R9, 0xffff, RZ, 0xc0, !PT ;  /* 0x0000ffff09097812 */ /* 0x000fc800078ec0ff */
[----:B------:R-:W-:Y:S01]  /*c8db0*/  PRMT R7, R7, 0x4210, R9 ;  /* 0x0000421007077816 */ /* 0x000fe20000000009 */
[----:B------:R-:W-:Y:S04]  /*c8dc0*/  STL [R1+0x36c], R9 ;  /* 0x00036c0901007387 */ /* 0x000fe80000100800 */
[----:B0-----:R-:W4:Y:S04]  /*c8dd0*/  LDL.LU R27, [R1+0x5f28] ;  /* 0x005f2800011b7983 */ /* 0x001f280000300800 */
[----:B------:R0:W-:Y:S04]  /*c8de0*/  STSM.16.M88.4 [R28+0x200], R4 ;  /* 0x000200041c007844 */ /* 0x0001e80000000200 */
[----:B0-----:R-:W4:Y:S04]  /*c8df0*/  LDL.LU.64 R6, [R1+0x5f20] ;  /* 0x005f200001067983 */ /* 0x001f280000300a00 */
[----:B------:R-:W3:Y:S04]  /*c8e00*/  LDL.LU.64 R4, [R1+0x5f18] ;  /* 0x005f180001047983 */ /* 0x000ee80000300a00 */
[----:B------:R-:W-:Y:S04]  /*c8e10*/  STL [R1+0x5f04], R28 ;  /* 0x005f041c01007387 */ /* 0x000fe80000100800 */
[----:B------:R-:W4:Y:S04]  /*c8e20*/  LDL.LU R14, [R1] ;  /* 0x00000000010e7983 */ /* 0x000f280000300800 */
[----:B------:R0:W-:Y:S04]  /*c8e30*/  STL.64 [R1+0x5e90], R10 ;  /* 0x005e900a01007387 */ /* 0x0001e80000100a00 */
[----:B0-----:R-:W3:Y:S01]  /*c8e40*/  LDL.LU R11, [R1+0x28c] ;  /* 0x00028c00010b7983 */ /* 0x001ee20000300800 */
[----:B------:R-:W-:-:S02]  /*c8e50*/  F2FP.SATFINITE.E4M3.F32.PACK_AB_MERGE_C R10, R15, R13, RZ ;  /* 0x0000000d0f0a723e */ /* 0x000fc400048070ff */
[----:B------:R-:W-:-:S03]  /*c8e60*/  F2FP.SATFINITE.E4M3.F32.PACK_AB_MERGE_C R9, R16, R29, RZ ;  /* 0x0000001d1009723e */ /* 0x000fc600048070ff */
[----:B------:R2:W-:Y:S04]  /*c8e70*/  STL [R1+0x35c], R10 ;  /* 0x00035c0a01007387 */ /* 0x0005e80000100800 */
[----:B------:R-:W-:Y:S04]  /*c8e80*/  STL [R1+0x358], R9 ;  /* 0x0003580901007387 */ /* 0x000fe80000100800 */
[----:B------:R3:W-:Y:S04]  /*c8e90*/  STL [R1+0x5f10], R8 ;  /* 0x005f100801007387 */ /* 0x0007e80000100800 */
[----:B------:R-:W4:Y:S04]  /*c8ea0*/  LDL.LU R13, [R1+0x470] ;  /* 0x00047000010d7983 */ /* 0x000f280000300800 */
[----:B------:R-:W4:Y:S01]  /*c8eb0*/  LDL.LU R16, [R1+0x464] ;  /* 0x0004640001107983 */ /* 0x000f220000300800 */
[----:B--2---:R-:W-:-:S04]  /*c8ec0*/  SHF.R.U32.HI R10, RZ, 0x8, R17 ;  /* 0x00000008ff0a7819 */ /* 0x004fc80000011611 */
[----:B------:R-:W-:Y:S01]  /*c8ed0*/  LOP3.LUT R10, R10, 0xffff, RZ, 0xc0, !PT ;  /* 0x0000ffff0a0a7812 */ /* 0x000fe200078ec0ff */
[----:B------:R-:W-:Y:S01]  /*c8ee0*/  BAR.SYNC.DEFER_BLOCKING 0x0 ;  /* 0x0000000000007b1d */ /* 0x000fe20000010000 */
[----:B---3--:R-:W-:-:S05]  /*c8ef0*/  IADD3 R8, P2, R11, R3, RZ ;  /* 0x000000030b087210 */ /* 0x008fca0007f5e0ff */
[----:B------:R-:W-:-:S05]  /*c8f00*/  IMAD.X R9, R2, 0x1, R4, P2 ;  /* 0x0000000102097824 */ /* 0x000fca00010e0604 */
[----:B------:R0:W-:Y:S04]  /*c8f10*/  STL.64 [R1+0x3d58], R8 ;  /* 0x003d580801007387 */ /* 0x0001e80000100a00 */
[----:B------:R-:W2:Y:S01]  /*c8f20*/  LDL.LU R29, [R1+0x468] ;  /* 0x00046800011d7983 */ /* 0x000ea20000300800 */
[----:B0-----:R-:W-:Y:S02]  /*c8f30*/  SHF.R.U32.HI R8, RZ, 0x8, R19 ;  /* 0x00000008ff087819 */ /* 0x001fe40000011613 */
[----:B------:R-:W-:Y:S02]  /*c8f40*/  SHF.R.U32.HI R9, RZ, 0x8, R12 ;  /* 0x00000008ff097819 */ /* 0x000fe4000001160c */
[----:B------:R-:W-:Y:S01]  /*c8f50*/  LOP3.LUT R8, R8, 0xffff, RZ, 0xc0, !PT ;  /* 0x0000ffff08087812 */ /* 0x000fe200078ec0ff */
[----:B------:R-:W3:Y:S01]  /*c8f60*/  LDL.LU R12, [R1+0x49c] ;  /* 0x00049c00010c7983 */ /* 0x000ee20000300800 */
[----:B------:R-:W-:-:S02]  /*c8f70*/  LOP3.LUT R9, R9, 0xffff, RZ, 0xc0, !PT ;  /* 0x0000ffff09097812 */ /* 0x000fc400078ec0ff */
[----:B------:R-:W-:Y:S01]  /*c8f80*/  PRMT R15, R8, 0x3340, R0 ;  /* 0x00003340080f7816 */ /* 0x000fe20000000000 */
[----:B------:R-:W3:Y:S01]  /*c8f90*/  LDL.LU R17, [R1+0x498] ;  /* 0x0004980001117983 */ /* 0x000ee20000300800 */
[----:B------:R-:W-:Y:S02]  /*c8fa0*/  IADD3 R8, P2, R11, R5, RZ ;  /* 0x000000050b087210 */ /* 0x000fe40007f5e0ff */
[----:B------:R-:W-:-:S03]  /*c8fb0*/  PRMT R10, R9, 0x3340, R10 ;  /* 0x00003340090a7816 */ /* 0x000fc6000000000a */
[----:B----4-:R-:W-:Y:S02]  /*c8fc0*/  IMAD.X R9, R2, 0x1, R7, P2 ;  /* 0x0000000102097824 */ /* 0x010fe400010e0607 */
[----:B------:R0:W-:Y:S04]  /*c8fd0*/  STL [R1+0x5f08], R10 ;  /* 0x005f080a01007387 */ /* 0x0001e80000100800 */
[----:B------:R1:W-:Y:S01]  /*c8fe0*/  STL.64 [R1+0x3d50], R8 ;  /* 0x003d500801007387 */ /* 0x0003e20000100a00 */
[----:B0-----:R-:W-:-:S03]  /*c8ff0*/  IADD3 R10, P2, R11, R6, RZ ;  /* 0x000000060b0a7210 */ /* 0x001fc60007f5e0ff */
[----:B-1----:R-:W4:Y:S02]  /*c9000*/  LDL.LU R8, [R1+0x5f10] ;  /* 0x005f100001087983 */ /* 0x002f240000300800 */
[----:B------:R-:W-:Y:S02]  /*c9010*/  IMAD.X R11, R2, 0x1, R27, P2 ;  /* 0x00000001020b7824 */ /* 0x000fe400010e061b */
[----:B------:R-:W4:Y:S04]  /*c9020*/  LDL.LU R9, [R1+0x4a0] ;  /* 0x0004a00001097983 */ /* 0x000f280000300800 */
[----:B------:R-:W4:Y:S04]  /*c9030*/  LDL.LU R28, [R1+0x474] ;  /* 0x00047400011c7983 */ /* 0x000f280000300800 */
[----:B------:R-:W4:Y:S04]  /*c9040*/  LDL.LU R19, [R1+0x46c] ;  /* 0x00046c0001137983 */ /* 0x000f280000300800 */
[----:B------:R-:W4:Y:S04]  /*c9050*/  LDL.LU R2, [R1+0x5f0c] ;  /* 0x005f0c0001027983 */ /* 0x000f280000300800 */
[----:B------:R0:W-:Y:S02]  /*c9060*/  STL.64 [R1+0x3d48], R10 ;  /* 0x003d480a01007387 */ /* 0x0001e40000100a00 */
[----:B0-----:R-:W-:-:S02]  /*c9070*/  SHF.R.U32.HI R10, RZ, 0x8, R13 ;  /* 0x00000008ff0a7819 */ /* 0x001fc4000001160d */
[----:B------:R-:W-:Y:S02]  /*c9080*/  SHF.R.U32.HI R11, RZ, 0x8, R16 ;  /* 0x00000008ff0b7819 */ /* 0x000fe40000011610 */
[----:B------:R-:W-:Y:S02]  /*c9090*/  LOP3.LUT R10, R10, 0xffff, RZ, 0xc0, !PT ;  /* 0x0000ffff0a0a7812 */ /* 0x000fe400078ec0ff */
[----:B------:R-:W-:-:S04]  /*c90a0*/  LOP3.LUT R11, R11, 0xffff, RZ, 0xc0, !PT ;  /* 0x0000ffff0b0b7812 */ /* 0x000fc800078ec0ff */
[----:B------:R-:W-:Y:S02]  /*c90b0*/  PRMT R16, R10, 0x3340, R11 ;  /* 0x000033400a107816 */ /* 0x000fe4000000000b */
[----:B--2---:R-:W-:-:S04]  /*c90c0*/  SHF.R.U32.HI R13, RZ, 0x8, R29 ;  /* 0x00000008ff0d7819 */ /* 0x004fc8000001161d */
[----:B------:R-:W-:Y:S02]  /*c90d0*/  LOP3.LUT R13, R13, 0xffff, RZ, 0xc0, !PT ;  /* 0x0000ffff0d0d7812 */ /* 0x000fe400078ec0ff */
[----:B---3--:R-:W-:Y:S02]  /*c90e0*/  SHF.R.U32.HI R10, RZ, 0x8, R12 ;  /* 0x00000008ff0a7819 */ /* 0x008fe4000001160c */
[----:B------:R-:W2:Y:S01]  /*c90f0*/  LDL.LU R12, [R1+0x490] ;  /* 0x00049000010c7983 */ /* 0x000ea20000300800 */
[----:B------:R-:W-:Y:S02]  /*c9100*/  SHF.R.U32.HI R11, RZ, 0x8, R17 ;  /* 0x00000008ff0b7819 */ /* 0x000fe40000011611 */
[----:B------:R-:W-:Y:S02]  /*c9110*/  LOP3.LUT R10, R10, 0xffff, RZ, 0xc0, !PT ;  /* 0x0000ffff0a0a7812 */ /* 0x000fe400078ec0ff */
[----:B------:R-:W-:Y:S02]  /*c9120*/  LOP3.LUT R11, R11, 0xffff, RZ, 0xc0, !PT ;  /* 0x0000ffff0b0b7812 */ /* 0x000fe400078ec0ff */
[----:B------:R-:W-:-:S02]  /*c9130*/  PRMT R17, R13, 0x3340, R0 ;  /* 0x000033400d117816 */ /* 0x000fc40000000000 */
[----:B------:R-:W-:Y:S02]  /*c9140*/  PRMT R29, R10, 0x3340, R11 ;  /* 0x000033400a1d7816 */ /* 0x000fe4000000000b */
[----:B------:R-:W-:Y:S02]  /*c9150*/  SHF.R.S32.HI R13, RZ, 0x1f, R14 ;  /* 0x0000001fff0d7819 */ /* 0x000fe4000001140e */
[----:B------:R-:W-:-:S05]  /*c9160*/  IADD3 R10, P2, R14, R0, RZ ;  /* 0x000000000e0a7210 */ /* 0x000fca0007f5e0ff */
[----:B----4-:R-:W-:-:S05]  /*c9170*/  IMAD.X R11, R13, 0x1, R2, P2 ;  /* 0x000000010d0b7824 */ /* 0x010fca00010e0602 */
[----:B------:R0:W-:Y:S02]  /*c9180*/  STL.64 [R1+0x3d40], R10 ;  /* 0x003d400a01007387 */ /* 0x0001e40000100a00 */
[----:B0-----:R-:W-:Y:S02]  /*c9190*/  SHF.R.U32.HI R11, RZ, 0x8, R28 ;  /* 0x00000008ff0b7819 */ /* 0x001fe4000001161c */
[----:B------:R-:W3:Y:S01]  /*c91a0*/  LDL.LU R10, [R1+0x5f08] ;  /* 0x005f0800010a7983 */ /* 0x000ee20000300800 */
[----:B------:R-:W-:-:S03]  /*c91b0*/  SHF.R.U32.HI R28, RZ, 0x8, R19 ;  /* 0x00000008ff1c7819 */ /* 0x000fc60000011613 */
[----:B------:R-:W4:Y:S01]  /*c91c0*/  LDL.LU R19, [R1+0x50] ;  /* 0x0000500001137983 */ /* 0x000f220000300800 */
[----:B------:R-:W-:Y:S02]  /*c91d0*/  LOP3.LUT R28, R28, 0xffff, RZ, 0xc0, !PT ;  /* 0x0000ffff1c1c7812 */ /* 0x000fe400078ec0ff */
[----:B------:R-:W-:-:S04]  /*c91e0*/  LOP3.LUT R11, R11, 0xffff, RZ, 0xc0, !PT ;  /* 0x0000ffff0b0b7812 */ /* 0x000fc800078ec0ff */
[----:B------:R-:W-:Y:S02]  /*c91f0*/  PRMT R11, R11, 0x3340, R28 ;  /* 0x000033400b0b7816 */ /* 0x000fe4000000001c */
[----:B------:R-:W2:Y:S01]  /*c9200*/  LDL.LU R28, [R1+0x5f04] ;  /* 0x005f0400011c7983 */ /* 0x000ea20000300800 */
[----:B------:R-:W-:-:S04]  /*c9210*/  SHF.R.U32.HI R9, RZ, 0x8, R9 ;  /* 0x00000008ff097819 */ /* 0x000fc80000011609 */
[----:B------:R-:W-:-:S04]  /*c9220*/  LOP3.LUT R9, R9, 0xffff, RZ, 0xc0, !PT ;  /* 0x0000ffff09097812 */ /* 0x000fc800078ec0ff */
[----:B------:R-:W-:Y:S01]  /*c9230*/  PRMT R9, R9, 0x3340, R0 ;  /* 0x0000334009097816 */ /* 0x000fe20000000000 */
[----:B----4-:R0:W-:Y:S02]  /*c9240*/  STL.64 [R1+0x5ef8], R18 ;  /* 0x005ef81201007387 */ /* 0x0101e40000100a00 */
[----:B0-----:R-:W-:-:S05]  /*c9250*/  IADD3 R18, P2, R14, R3, RZ ;  /* 0x000000030e127210 */ /* 0x001fca0007f5e0ff */
[----:B------:R-:W-:Y:S01]  /*c9260*/  IMAD.X R19, R13, 0x1, R4, P2 ;  /* 0x000000010d137824 */ /* 0x000fe200010e0604 */
[----:B---3--:R-:W-:-:S04]  /*c9270*/  PRMT R10, R10, 0x5410, R15 ;  /* 0x000054100a0a7816 */ /* 0x008fc8000000000f */
[----:B------:R0:W-:Y:S04]  /*c9280*/  STL.64 [R1+0x3d38], R18 ;  /* 0x003d381201007387 */ /* 0x0001e80000100a00 */
[----:B------:R-:W3:Y:S01]  /*c9290*/  LDL.LU R15, [R1+0x5f00] ;  /* 0x005f0000010f7983 */ /* 0x000ee20000300800 */
[----:B0-----:R-:W-:-:S03]  /*c92a0*/  IADD3 R18, P2, R14, R5, RZ ;  /* 0x000000050e127210 */ /* 0x001fc60007f5e0ff */
[----:B------:R0:W-:Y:S02]  /*c92b0*/  STL.64 [R1+0x5ec8], R4 ;  /* 0x005ec80401007387 */ /* 0x0001e40000100a00 */
[----:B------:R-:W-:Y:S01]  /*c92c0*/  IMAD.X R19, R13, 0x1, R7, P2 ;  /* 0x000000010d137824 */ /* 0x000fe200010e0607 */
[----:B0-----:R-:W-:-:S04]  /*c92d0*/  IADD3 R4, P2, R14, R6, RZ ;  /* 0x000000060e047210 */ /* 0x001fc80007f5e0ff */
[----:B------:R0:W-:Y:S01]  /*c92e0*/  STL.64 [R1+0x3d30], R18 ;  /* 0x003d301201007387 */ /* 0x0001e20000100a00 */
[----:B------:R-:W-:-:S03]  /*c92f0*/  IMAD.X R5, R13, 0x1, R27, P2 ;  /* 0x000000010d057824 */ /* 0x000fc600010e061b */
[----:B0-----:R-:W4:Y:S04]  /*c9300*/  LDL.LU.64 R18, [R1+0x5ef8] ;  /* 0x005ef80001127983 */ /* 0x001f280000300a00 */
[----:B------:R-:W4:Y:S04]  /*c9310*/  LDL.LU R14, [R1+0x5ef0] ;  /* 0x005ef000010e7983 */ /* 0x000f280000300800 */
[----:B------:R0:W-:Y:S04]  /*c9320*/  STL.64 [R1+0x5ed0], R6 ;  /* 0x005ed00601007387 */ /* 0x0001e80000100a00 */
[----:B------:R-:W4:Y:S04]  /*c9330*/  LDL.LU R13, [R1+0x5eec] ;  /* 0x005eec00010d7983 */ /* 0x000f280000300800 */
[----:B------:R1:W-:Y:S01]  /*c9340*/  STL.64 [R1+0x3d28], R4 ;  /* 0x003d280401007387 */ /* 0x0003e20000100a00 */
[----:B0-----:R-:W-:-:S02]  /*c9350*/  PRMT R6, R16, 0x5410, R17 ;  /* 0x0000541010067816 */ /* 0x001fc40000000011 */
[----:B-1----:R-:W-:Y:S02]  /*c9360*/  PRMT R5, R29, 0x5410, R9 ;  /* 0x000054101d057816 */ /* 0x002fe40000000009 */
[----:B------:R-:W4:Y:S04]  /*c9370*/  LDL.LU R9, [R1+0x5ee8] ;  /* 0x005ee80001097983 */ /* 0x000f280000300800 */
[----:B------:R-:W4:Y:S04]  /*c9380*/  LDL.LU R29, [R1+0x5ee4] ;  /* 0x005ee400011d7983 */ /* 0x000f280000300800 */
[----:B------:R-:W4:Y:S04]  /*c9390*/  LDL.LU R16, [R1+0x1c20] ;  /* 0x001c200001107983 */ /* 0x000f280000300800 */
[----:B------:R-:W4:Y:S01]  /*c93a0*/  LDL.LU R17, [R1+0x1c24] ;  /* 0x001c240001117983 */ /* 0x000f220000300800 */
[----:B--2---:R-:W-:-:S04]  /*c93b0*/  SHF.R.U32.HI R12, RZ, 0x8, R12 ;  /* 0x00000008ff0c7819 */ /* 0x004fc8000001160c */
[----:B------:R-:W-:-:S04]  /*c93c0*/  LOP3.LUT R12, R12, 0xffff, RZ, 0xc0, !PT ;  /* 0x0000ffff0c0c7812 */ /* 0x000fc800078ec0ff */
[----:B------:R-:W-:-:S04]  /*c93d0*/  PRMT R12, R12, 0x3340, R0 ;  /* 0x000033400c0c7816 */ /* 0x000fc80000000000 */
[----:B------:R-:W-:Y:S02]  /*c93e0*/  PRMT R7, R11, 0x5410, R12 ;  /* 0x000054100b077816 */ /* 0x000fe4000000000c */
[----:B---3--:R-:W-:Y:S01]  /*c93f0*/  PRMT R4, R10, 0x5210, R15 ;  /* 0x000052100a047816 */ /* 0x008fe2000000000f */
[----:B----4-:R-:W-:Y:S01]  /*c9400*/  STL [R1+0x5ee0], R19 ;  /* 0x005ee01301007387 */ /* 0x010fe20000100800 */
[----:B------:R-:W-:-:S03]  /*c9410*/  IMAD.MOV.U32 R15, RZ, RZ, R18 ;  /* 0x000000ffff0f7224 */ /* 0x000fc600078e0012 */
[----:B------:R-:W-:Y:S04]  /*c9420*/  STL.64 [R1+0x5ed8], R16 ;  /* 0x005ed81001007387 */ /* 0x000fe80000100a00 */
[----:B------:R-:W0:Y:S04]  /*c9430*/  LDS.128 R16, [R29] ;  /* 0x000000001d107984 */ /* 0x000e280000000c00 */
[----:B------:R-:W2:Y:S04]  /*c9440*/  LDL R12, [R1+0x8] ;  /* 0x00000800010c7983 */ /* 0x000ea80000100800 */
[----:B------:R-:W3:Y:S04]  /*c9450*/  LDL.LU R10, [R1+0x1c28] ;  /* 0x001c2800010a7983 */ /* 0x000ee80000300800 */
[----:B------:R-:W3:Y:S04]  /*c9460*/  LDL.LU R11, [R1+0x1c2c] ;  /* 0x001c2c00010b7983 */ /* 0x000ee80000300800 */
[----:B0-----:R-:W-:Y:S04]  /*c9470*/  STL.64 [R1+0x810], R16 ;  /* 0x0008101001007387 */ /* 0x001fe80000100a00 */
[----:B------:R-:W-:Y:S04]  /*c9480*/  STL.64 [R1+0x818], R18 ;  /* 0x0008181201007387 */ /* 0x000fe80000100a00 */
[----:B------:R-:W0:Y:S04]  /*c9490*/  LDS.128 R16, [R29+0x400] ;  /* 0x000400001d107984 */ /* 0x000e280000000c00 */
[----:B0-----:R-:W-:Y:S04]  /*c94a0*/  STL.64 [R1+0x830], R16 ;  /* 0x0008301001007387 */ /* 0x001fe80000100a00 */
[----:B------:R0:W-:Y:S04]  /*c94b0*/  STL.64 [R1+0x838], R18 ;  /* 0x0008381201007387 */ /* 0x0001e80000100a00 */
[----:B0-----:R-:W4:Y:S04]  /*c94c0*/  LDL.LU R19, [R1+0x5ee0] ;  /* 0x005ee00001137983 */ /* 0x001f280000300800 */
[----:B------:R-:W2:Y:S01]  /*c94d0*/  LDL.LU.64 R16, [R1+0x5ed8] ;  /* 0x005ed80001107983 */ /* 0x000ea20000300a00 */
[----:B------:R-:W-:-:S02]  /*c94e0*/  PRMT R5, R5, 0x5210, R14 ;  /* 0x0000521005057816 */ /* 0x000fc4000000000e */
[----:B------:R-:W-:Y:S02]  /*c94f0*/  PRMT R6, R6, 0x5210, R13 ;  /* 0x0000521006067816 */ /* 0x000fe4000000000d */
[----:B------:R-:W-:Y:S01]  /*c9500*/  PRMT R7, R7, 0x5210, R9 ;  /* 0x0000521007077816 */ /* 0x000fe20000000009 */
[----:B------:R-:W-:Y:S01]  /*c9510*/  BAR.SYNC.DEFER_BLOCKING 0x0 ;  /* 0x0000000000007b1d */ /* 0x000fe20000010000 */
[----:B------:R-:W-:-:S05]  /*c9520*/  IMAD.MOV.U32 R9, RZ, RZ, R20 ;  /* 0x000000ffff097224 */ /* 0x000fca00078e0014 */
[----:B------:R-:W3:Y:S04]  /*c9530*/  LDL.LU R20, [R1+0x1a64] ;  /* 0x001a640001147983 */ /* 0x000ee80000300800 */
[----:B------:R-:W3:Y:S04]  /*c9540*/  LDL.LU R18, [R1+0x1a6c] ;  /* 0x001a6c0001127983 */ /* 0x000ee80000300800 */
[----:B------:R0:W-:Y:S04]  /*c9550*/  STL [R1+0x5e40], R29 ;  /* 0x005e401d01007387 */ /* 0x0001e80000100800 */
[----:B------:R1:W-:Y:S04]  /*c9560*/  STSM.16.M88.4 [R28], R4 ;  /* 0x000000041c007844 */ /* 0x0003e80000000200 */
[----:B0-----:R-:W3:Y:S04]  /*c9570*/  LDL.LU R29, [R1+0x1a68] ;  /* 0x001a6800011d7983 */ /* 0x001ee80000300800 */
[----:B-1----:R-:W3:Y:S04]  /*c9580*/  LDL.LU.64 R6, [R1+0x5ed0] ;  /* 0x005ed00001067983 */ /* 0x002ee80000300a00 */
[----:B------:R-:W-:Y:S01]  /*c9590*/  STL [R1+0x5e68], R28 ;  /* 0x005e681c01007387 */ /* 0x000fe20000100800 */
[----:B----4-:R-:W-:-:S02]  /*c95a0*/  SHF.R.S32.HI R13, RZ, 0x1f, R19 ;  /* 0x0000001fff0d7819 */ /* 0x010fc40000011413 */
[----:B------:R-:W-:Y:S02]  /*c95b0*/  IADD3 R4, P2, R19, R0, RZ ;  /* 0x0000000013047210 */ /* 0x000fe40007f5e0ff */
[----:B--2---:R-:W-:-:S03]  /*c95c0*/  F2FP.SATFINITE.E4M3.F32.PACK_AB_MERGE_C R14, R17, R16, RZ ;  /* 0x00000010110e723e */ /* 0x004fc600048070ff */
[----:B------:R-:W-:-:S05]  /*c95d0*/  IMAD.X R5, R13, 0x1, R2, P2 ;  /* 0x000000010d057824 */ /* 0x000fca00010e0602 */
[----:B------:R0:W-:Y:S04]  /*c95e0*/  STL.64 [R1+0x3d18], R4 ;  /* 0x003d180401007387 */ /* 0x0001e80000100a00 */
[----:B0-----:R-:W2:Y:S04]  /*c95f0*/  LDL.LU.64 R4, [R1+0x5ec8] ;  /* 0x005ec80001047983 */ /* 0x001ea80000300a00 */
[----:B------:R-:W-:Y:S04]  /*c9600*/  STL [R1+0x354], R14 ;  /* 0x0003540e01007387 */ /* 0x000fe80000100800 */
[----:B------:R-:W4:Y:S04]  /*c9610*/  LDL.LU R16, [R1+0x18a4] ;  /* 0x0018a40001107983 */ /* 0x000f280000300800 */
[----:B------:R-:W4:Y:S04]  /*c9620*/  LDL.LU R17, [R1+0x18ac] ;  /* 0x0018ac0001117983 */ /* 0x000f280000300800 */
[----:B----4-:R3:W-:Y:S02]  /*c9630*/  STL.64 [R1+0x5ec0], R16 ;  /* 0x005ec01001007387 */ /* 0x0107e40000100a00 */
[----:B---3--:R-:W-:-:S02]  /*c9640*/  F2FP.SATFINITE.E4M3.F32.PACK_AB_MERGE_C R16, R11, R10, RZ ;  /* 0x0000000a0b10723e */ /* 0x008fc400048070ff */
[----:B------:R-:W3:Y:S01]  /*c9650*/  LDL.LU R17, [R1+0x1a60] ;  /* 0x001a600001117983 */ /* 0x000ee20000300800 */
[----:B------:R-:W-:-:S03]  /*c9660*/  IADD3 R10, P2, R19, R3, RZ ;  /* 0x00000003130a7210 */ /* 0x000fc60007f5e0ff */
[----:B------:R-:W4:Y:S02]  /*c9670*/  LDL.LU R28, [R1+0x16e0] ;  /* 0x0016e000011c7983 */ /* 0x000f240000300800 */
[----:B--2---:R-:W-:Y:S02]  /*c9680*/  IMAD.X R11, R13, 0x1, R4, P2 ;  /* 0x000000010d0b7824 */ /* 0x004fe400010e0604 */
[----:B------:R-:W4:Y:S04]  /*c9690*/  LDL.LU R14, [R1+0x16e4] ;  /* 0x0016e400010e7983 */ /* 0x000f280000300800 */
[----:B------:R-:W-:Y:S04]  /*c96a0*/  STL [R1+0x28c], R16 ;  /* 0x00028c1001007387 */ /* 0x000fe80000100800 */
[----:B------:R0:W-:Y:S04]  /*c96b0*/  STL.64 [R1+0x3d10], R10 ;  /* 0x003d100a01007387 */ /* 0x0001e80000100a00 */
[----:B0-----:R-:W2:Y:S01]  /*c96c0*/  LDL.LU R11, [R1+0x16e8] ;  /* 0x0016e800010b7983 */ /* 0x001ea20000300800 */
[----:B------:R-:W-:Y:S01]  /*c96d0*/  IMAD.MOV.U32 R10, RZ, RZ, R9 ;  /* 0x000000ffff0a7224 */ /* 0x000fe200078e0009 */
[----:B------:R-:W-:-:S02]  /*c96e0*/  IADD3 R16, P2, R19, R5, RZ ;  /* 0x0000000513107210 */ /* 0x000fc40007f5e0ff */
[----:B------:R-:W-:Y:S02]  /*c96f0*/  F2FP.SATFINITE.E4M3.F32.PACK_AB_MERGE_C R18, R18, R29, RZ ;  /* 0x0000001d1212723e */ /* 0x000fe400048070ff */
[----:B---3--:R-:W-:Y:S01]  /*c9700*/  F2FP.SATFINITE.E4M3.F32.PACK_AB_MERGE_C R20, R20, R17, RZ ;  /* 0x000000111414723e */ /* 0x008fe200048070ff */
[----:B------:R-:W-:Y:S01]  /*c9710*/  IMAD.X R17, R13, 0x1, R7, P2 ;  /* 0x000000010d117824 */ /* 0x000fe200010e0607 */
[----:B--2---:R0:W-:Y:S04]  /*c9720*/  STL.64 [R1+0x5eb0], R10 ;  /* 0x005eb00a01007387 */ /* 0x0041e80000100a00 */
[----:B0-----:R-:W2:Y:S04]  /*c9730*/  LDL.LU R10, [R1+0x18a0] ;  /* 0x0018a000010a7983 */ /* 0x001ea80000300800 */
[----:B------:R-:W3:Y:S04]  /*c9740*/  LDL.LU R11, [R1+0x18a8] ;  /* 0x0018a800010b7983 */ /* 0x000ee80000300800 */
[----:B------:R-:W3:Y:S04]  /*c9750*/  LDL.LU R9, [R1+0x16ec] ;  /* 0x0016ec0001097983 */ /* 0x000ee80000300800 */
[----:B------:R-:W-:Y:S04]  /*c9760*/  STL [R1+0x5e78], R20 ;  /* 0x005e781401007387 */ /* 0x000fe80000100800 */
[----:B------:R-:W3:Y:S04]  /*c9770*/  LDL.LU R29, [R1+0x1524] ;  /* 0x00152400011d7983 */ /* 0x000ee80000300800 */
[----:B------:R-:W-:Y:S04]  /*c9780*/  STL [R1+0x40], R18 ;  /* 0x0000401201007387 */ /* 0x000fe80000100800 */
[----:B------:R0:W-:Y:S04]  /*c9790*/  STL.64 [R1+0x3d08], R16 ;  /* 0x003d081001007387 */ /* 0x0001e80000100a00 */
[----:B0-----:R-:W2:Y:S01]  /*c97a0*/  LDL.LU.64 R16, [R1+0x5ec0] ;  /* 0x005ec00001107983 */ /* 0x001ea20000300a00 */
[----:B------:R-:W-:-:S03]  /*c97b0*/  IADD3 R18, P2, R19, R6, RZ ;  /* 0x0000000613127210 */ /* 0x000fc60007f5e0ff */
[----:B------:R0:W-:Y:S02]  /*c97c0*/  STL.64 [R1+0x5ea8], R6 ;  /* 0x005ea80601007387 */ /* 0x0001e40000100a00 */
[----:B------:R-:W-:Y:S02]  /*c97d0*/  IMAD.X R19, R13, 0x1, R27, P2 ;  /* 0x000000010d137824 */ /* 0x000fe400010e061b */
[----:B0-----:R-:W3:Y:S04]  /*c97e0*/  LDL.LU R7, [R1+0x1520] ;  /* 0x0015200001077983 */ /* 0x001ee80000300800 */
[----:B------:R-:W3:Y:S04]  /*c97f0*/  LDL.LU R13, [R1+0x5eb8] ;  /* 0x005eb800010d7983 */ /* 0x000ee80000300800 */
[----:B------:R0:W-:Y:S01]  /*c9800*/  STL.64 [R1+0x3d00], R18 ;  /* 0x003d001201007387 */ /* 0x0001e20000100a00 */
[----:B----4-:R-:W-:-:S03]  /*c9810*/  F2FP.SATFINITE.E4M3.F32.PACK_AB_MERGE_C R6, R14, R28, RZ ;  /* 0x0000001c0e06723e */ /* 0x010fc600048070ff */
[----:B0-----:R-:W4:Y:S04]  /*c9820*/  LDL.LU R19, [R1+0x152c] ;  /* 0x00152c0001137983 */ /* 0x001f280000300800 */
[----:B------:R-:W4:Y:S01]  /*c9830*/  LDL.LU R18, [R1+0x1364] ;  /* 0x0013640001127983 */ /* 0x000f220000300800 */
[----:B--2---:R-:W-:Y:S02]  /*c9840*/  F2FP.SATFINITE.E4M3.F32.PACK_AB_MERGE_C R16, R16, R10, RZ ;  /* 0x0000000a1010723e */ /* 0x004fe400048070ff */
[----:B---3--:R-:W-:Y:S02]  /*c9850*/  F2FP.SATFINITE.E4M3.F32.PACK_AB_MERGE_C R17, R17, R11, RZ ;  /* 0x0000000b1111723e */ /* 0x008fe400048070ff */
[----:B------:R-:W-:-:S03]  /*c9860*/  IADD3 R10, P2, R12, R0, RZ ;  /* 0x000000000c0a7210 */ /* 0x000fc60007f5e0ff */
[----:B------:R0:W-:Y:S02]  /*c9870*/  STL.64 [R1+0x5e60], R16 ;  /* 0x005e601001007387 */ /* 0x0001e40000100a00 */
[----:B0-----:R-:W-:Y:S02]  /*c9880*/  SHF.R.S32.HI R16, RZ, 0x1f, R12 ;  /* 0x0000001fff107819 */ /* 0x001fe4000001140c */
[----:B------:R-:W-:Y:S03]  /*c9890*/  STL [R1+0x3c], R6 ;  /* 0x00003c0601007387 */ /* 0x000fe60000100800 */
[----:B------:R-:W-:-:S05]  /*c98a0*/  IMAD.X R11, R16, 0x1, R2, P2 ;  /* 0x00000001100b7824 */ /* 0x000fca00010e0602 */
[----:B------:R0:W-:Y:S04]  /*c98b0*/  STL.64 [R1+0x3cf8], R10 ;  /* 0x003cf80a01007387 */ /* 0x0001e80000100a00 */
[----:B0-----:R-:W2:Y:S01]  /*c98c0*/  LDL.LU.64 R10, [R1+0x5eb0] ;  /* 0x005eb000010a7983 */ /* 0x001ea20000300a00 */
[----:B------:R-:W-:-:S03]  /*c98d0*/  IMAD.MOV.U32 R14, RZ, RZ, R15 ;  /* 0x000000ffff0e7224 */ /* 0x000fc600078e000f */
[----:B------:R-:W3:Y:S04]  /*c98e0*/  LDL.LU R17, [R1+0x1368] ;  /* 0x0013680001117983 */ /* 0x000ee80000300800 */
[----:B------:R-:W3:Y:S01]  /*c98f0*/  LDL.LU R15, [R1+0x136c] ;  /* 0x00136c00010f7983 */ /* 0x000ee20000300800 */
[----:B------:R-:W-:Y:S02]  /*c9900*/  F2FP.SATFINITE.E4M3.F32.PACK_AB_MERGE_C R29, R29, R7, RZ ;  /* 0x000000071d1d723e */ /* 0x000fe400048070ff */
[----:B--2---:R-:W-:Y:S02]  /*c9910*/  F2FP.SATFINITE.E4M3.F32.PACK_AB_MERGE_C R6, R9, R11, RZ ;  /* 0x0000000b0906723e */ /* 0x004fe400048070ff */
[----:B------:R-:W2:Y:S04]  /*c9920*/  LDL.LU R9, [R1+0x4dc] ;  /* 0x0004dc0001097983 */ /* 0x000ea80000300800 */
[----:B------:R-:W2:Y:S01]  /*c9930*/  LDL.LU R28, [R1+0x4d8] ;  /* 0x0004d800011c7983 */ /* 0x000ea20000300800 */
[----:B------:R-:W-:-:S03]  /*c9940*/  IMAD.MOV.U32 R20, RZ, RZ, R10 ;  /* 0x000000ffff147224 */ /* 0x000fc600078e000a */
[----:B------:R0:W-:Y:S04]  /*c9950*/  STL [R1+0x34], R6 ;  /* 0x0000340601007387 */ /* 0x0001e80000100800 */
[----:B------:R-:W2:Y:S04]  /*c9960*/  LDL.LU R10, [R1+0x4f4] ;  /* 0x0004f400010a7983 */ /* 0x000ea80000300800 */
[----:B------:R-:W2:Y:S01]  /*c9970*/  LDL.LU R11, [R1+0x4e8] ;  /* 0x0004e800010b7983 */ /* 0x000ea20000300800 */
[----:B0-----:R-:W-:-:S03]  /*c9980*/  IADD3 R6, P2, R12, R3, RZ ;  /* 0x000000030c067210 */ /* 0x001fc60007f5e0ff */
[----:B------:R0:W-:Y:S02]  /*c9990*/  STL [R1+0x5e4c], R29 ;  /* 0x005e4c1d01007387 */ /* 0x0001e40000100800 */
[----:B------:R-:W-:Y:S02]  /*c99a0*/  IMAD.X R7, R16, 0x1, R4, P2 ;  /* 0x0000000110077824 */ /* 0x000fe400010e0604 */
[----:B0-----:R-:W4:Y:S04]  /*c99b0*/  LDL.LU R29, [R1+0x1360] ;  /* 0x00136000011d7983 */ /* 0x001f280000300800 */
[----:B------:R0:W-:Y:S04]  /*c99c0*/  STL.64 [R1+0x5ea0], R2 ;  /* 0x005ea00201007387 */ /* 0x0001e80000100a00 */
[----:B0-----:R-:W3:Y:S04]  /*c99d0*/  LDL.LU R3, [R1+0x1528] ;  /* 0x0015280001037983 */ /* 0x001ee80000300800 */
[----:B------:R0:W-:Y:S04]  /*c99e0*/  STL.64 [R1+0x3cf0], R6 ;  /* 0x003cf00601007387 */ /* 0x0001e80000100a00 */
[----:B0-----:R-:W2:Y:S01]  /*c99f0*/  LDL.LU.64 R6, [R1+0x5ea8] ;  /* 0x005ea80001067983 */ /* 0x001ea20000300a00 */
[----:B------:R-:W-:-:S02]  /*c9a00*/  IADD3 R2, P2, R12, R5, RZ ;  /* 0x000000050c027210 */ /* 0x000fc40007f5e0ff */
[----:B----4-:R-:W-:Y:S02]  /*c9a10*/  F2FP.SATFINITE.E4M3.F32.PACK_AB_MERGE_C R18, R18, R29, RZ ;  /* 0x0000001d1212723e */ /* 0x010fe400048070ff */
[----:B---3--:R-:W-:-:S05]  /*c9a20*/  F2FP.SATFINITE.E4M3.F32.PACK_AB_MERGE_C R19, R19, R3, RZ ;  /* 0x000000031313723e */ /* 0x008fca00048070ff */
[----:B------:R0:W-:Y:S04]  /*c9a30*/  STL [R1+0x5e50], R19 ;  /* 0x005e501301007387 */ /* 0x0001e80000100800 */
[----:B0-----:R-:W3:Y:S01]  /*c9a40*/  LDL.LU R19, [R1+0x4] ;  /* 0x0000040001137983 */ /* 0x001ee20000300800 */
[----:B--2---:R-:W-:-:S03]  /*c9a50*/  IMAD.X R3, R16, 0x1, R7, P2 ;  /* 0x0000000110037824 */ /* 0x004fc600010e0607 */
[----:B------:R0:W-:Y:S04]  /*c9a60*/  STL [R1+0x5e44], R18 ;  /* 0x005e441201007387 */ /* 0x0001e80000100800 */
[----:B------:R1:W-:Y:S04]  /*c9a70*/  STL.64 [R1+0x3ce8], R2 ;  /* 0x003ce80201007387 */ /* 0x0003e80000100a00 */
[----:B0-----:R-:W2:Y:S01]  /*c9a80*/  LDL.LU R18, [R1+0x4f8] ;  /* 0x0004f80001127983 */ /* 0x001ea20000300800 */
[----:B-1----:R-:W-:-:S03]  /*c9a90*/  IADD3 R2, P2, R12, R6, RZ ;  /* 0x000000060c027210 */ /* 0x002fc60007f5e0ff */
[----:B------:R-:W4:Y:S02]  /*c9aa0*/  LDL.LU R12, [R1+0x4e4] ;  /* 0x0004e400010c7983 */ /* 0x000f240000300800 */
[----:B------:R-:W-:Y:S02]  /*c9ab0*/  IMAD.X R3, R16, 0x1, R27, P2 ;  /* 0x0000000110037824 */ /* 0x000fe400010e061b */
[----:B------:R-:W-:Y:S04]  /*c9ac0*/  STL.64 [R1+0x5e98], R6 ;  /* 0x005e980601007387 */ /* 0x000fe80000100a00 */
[----:B------:R0:W-:Y:S04]  /*c9ad0*/  STL.64 [R1+0x3ce0], R2 ;  /* 0x003ce00201007387 */ /* 0x0001e80000100a00 */
[----:B0-----:R-:W2:Y:S01]  /*c9ae0*/  LDL.LU.64 R2, [R1+0x5ea0] ;  /* 0x005ea00001027983 */ /* 0x001ea20000300a00 */
[----:B------:R-:W-:-:S02]  /*c9af0*/  F2FP.SATFINITE.E4M3.F32.PACK_AB_MERGE_C R15, R15, R17, RZ ;  /* 0x000000110f0f723e */ /* 0x000fc400048070ff */
[----:B------:R-:W-:-:S03]  /*c9b00*/  SHF.R.U32.HI R9, RZ, 0x8, R9 ;  /* 0x00000008ff097819 */ /* 0x000fc60000011609 */
[----:B------:R0:W-:Y:S01]  /*c9b10*/  STL [R1+0x5e54], R15 ;  /* 0x005e540f01007387 */ /* 0x0001e20000100800 */
[----:B------:R-:W-:Y:S02]  /*c9b20*/  SHF.R.U32.HI R6, RZ, 0x8, R10 ;  /* 0x00000008ff067819 */ /* 0x000fe4000001160a */
[----:B------:R-:W-:Y:S02]  /*c9b30*/  SHF.R.U32.HI R7, RZ, 0x8, R11 ;  /* 0x00000008ff077819 */ /* 0x000fe4000001160b */
[----:B------:R-:W-:Y:S01]  /*c9b40*/  LOP3.LUT R9, R9, 0xffff, RZ, 0xc0, !PT ;  /* 0x0000ffff09097812 */ /* 0x000fe200078ec0ff */
[----:B------:R-:W4:Y:S01]  /*c9b50*/  LDL.LU R11, [R1+0x4f0] ;  /* 0x0004f000010b7983 */ /* 0x000f220000300800 */
[----:B0-----:R-:W-:-:S03]  /*c9b60*/  SHF.R.U32.HI R15, RZ, 0x8, R28 ;  /* 0x00000008ff0f7819 */ /* 0x001fc6000001161c */
[----:B------:R-:W4:Y:S01]  /*c9b70*/  LDL.LU R16, [R1+0x4e0] ;  /* 0x0004e00001107983 */ /* 0x000f220000300800 */
[----:B------:R-:W-:Y:S02]  /*c9b80*/  LOP3.LUT R6, R6, 0xffff, RZ, 0xc0, !PT ;  /* 0x0000ffff06067812 */ /* 0x000fe400078ec0ff */
[----:B------:R-:W-:Y:S01]  /*c9b90*/  LOP3.LUT R15, R15, 0xffff, RZ, 0xc0, !PT ;  /* 0x0000ffff0f0f7812 */ /* 0x000fe200078ec0ff */
[----:B------:R-:W4:Y:S01]  /*c9ba0*/  LDL.LU R10, [R1+0x4ec] ;  /* 0x0004ec00010a7983 */ /* 0x000f220000300800 */
[----:B------:R-:W-:Y:S02]  /*c9bb0*/  LOP3.LUT R7, R7, 0xffff, RZ, 0xc0, !PT ;  /* 0x0000ffff07077812 */ /* 0x000fe400078ec0ff */
[----:B------:R-:W-:Y:S01]  /*c9bc0*/  PRMT R17, R9, 0x3340, R15 ;  /* 0x0000334009117816 */ /* 0x000fe2000000000f */
[----:B------:R-:W4:Y:S01]  /*c9bd0*/  LDL.LU R28, [R1+0x3e8] ;  /* 0x0003e800011c7983 */ /* 0x000f220000300800 */
[----:B------:R-:W-:Y:S02]  /*c9be0*/  PRMT R9, R6, 0x3340, R7 ;  /* 0x0000334006097816 */ /* 0x000fe40000000007 */
[----:B---3--:R-:W-:-:S02]  /*c9bf0*/  SHF.R.S32.HI R29, RZ, 0x1f, R19 ;  /* 0x0000001fff1d7819 */ /* 0x008fc40000011413 */
[----:B------:R-:W-:-:S05]  /*c9c00*/  IADD3 R6, P2, R19, R0, RZ ;  /* 0x0000000013067210 */ /* 0x000fca0007f5e0ff */
[----:B--2---:R-:W-:-:S05]  /*c9c10*/  IMAD.X R7, R29, 0x1, R2, P2 ;  /* 0x000000011d077824 */ /* 0x004fca00010e0602 */
[----:B------:R4:W-:Y:S02]  /*c9c20*/  STL.64 [R1+0x3cd8], R6 ;  /* 0x003cd80601007387 */ /* 0x0009e40000100a00 */
[----:B----4-:R-:W-:Y:S02]  /*c9c30*/  SHF.R.U32.HI R6, RZ, 0x8, R12 ;  /* 0x00000008ff067819 */ /* 0x010fe4000001160c */
[----:B------:R-:W-:Y:S02]  /*c9c40*/  SHF.R.U32.HI R7, RZ, 0x8, R18 ;  /* 0x00000008ff077819 */ /* 0x000fe40000011612 */
[----:B------:R-:W-:Y:S02]  /*c9c50*/  LOP3.LUT R6, R6, 0xffff, RZ, 0xc0, !PT ;  /* 0x0000ffff06067812 */ /* 0x000fe400078ec0ff */
[----:B------:R-:W-:Y:S02]  /*c9c60*/  LOP3.LUT R7, R7, 0xffff, RZ, 0xc0, !PT ;  /* 0x0000ffff07077812 */ /* 0x000fe400078ec0ff */
[----:B------:R-:W-:-:S02]  /*c9c70*/  PRMT R18, R6, 0x3340, R0 ;  /* 0x0000334006127816 */ /* 0x000fc40000000000 */
[----:B------:R-:W-:Y:S02]  /*c9c80*/  IADD3 R6, P2, R19, R3, RZ ;  /* 0x0000000313067210 */ /* 0x000fe40007f5e0ff */
[----:B------:R-:W-:-:S03]  /*c9c90*/  PRMT R12, R7, 0x3340, R0 ;  /* 0x00003340070c7816 */ /* 0x000fc60000000000 */
[----:B------:R-:W-:Y:S01]  /*c9ca0*/  IMAD.X R7, R29, 0x1, R4, P2 ;  /* 0x000000011d077824 */ /* 0x000fe200010e0604 */
[----:B------:R-:W-:Y:S04]  /*c9cb0*/  STL [R1+0x5e88], R18 ;  /* 0x005e881201007387 */ /* 0x000fe80000100800 */
[----:B------:R0:W-:Y:S04]  /*c9cc0*/  STL.64 [R1+0x3cb8], R6 ;  /* 0x003cb80601007387 */ /* 0x0001e80000100a00 */
[----:B0-----:R-:W2:Y:S01]  /*c9cd0*/  LDL.LU.64 R6, [R1+0x5e98] ;  /* 0x005e980001067983 */ /* 0x001ea20000300a00 */
[----:B------:R-:W-:-:S02]  /*c9ce0*/  SHF.R.U32.HI R10, RZ, 0x8, R10 ;  /* 0x00000008ff0a7819 */ /* 0x000fc4000001160a */
[----:B------:R-:W-:Y:S02]  /*c9cf0*/  SHF.R.U32.HI R11, RZ, 0x8, R11 ;  /* 0x00000008ff0b7819 */ /* 0x000fe4000001160b */
[----:B------:R-:W-:Y:S02]  /*c9d00*/  LOP3.LUT R10, R10, 0xffff, RZ, 0xc0, !PT ;  /* 0x0000ffff0a0a7812 */ /* 0x000fe400078ec0ff */
[----:B------:R-:W-:Y:S02]  /*c9d10*/  SHF.R.U32.HI R15, RZ, 0x8, R16 ;  /* 0x00000008ff0f7819 */ /* 0x000fe40000011610 */
[----:B------:R-:W-:Y:S02]  /*c9d20*/  PRMT R16, R10, 0x3340, R0 ;  /* 0x000033400a107816 */ /* 0x000fe40000000000 */
[----:B------:R-:W-:Y:S02]  /*c9d30*/  LOP3.LUT R11, R11, 0xffff, RZ, 0xc0, !PT ;  /* 0x0000ffff0b0b7812 */ /* 0x000fe400078ec0ff */
[----:B------:R-:W-:-:S02]  /*c9d40*/  LOP3.LUT R15, R15, 0xffff, RZ, 0xc0, !PT ;  /* 0x0000ffff0f0f7812 */ /* 0x000fc400078ec0ff */
[----:B------:R-:W-:Y:S02]  /*c9d50*/  IADD3 R10, P2, R19, R5, RZ ;  /* 0x00000005130a7210 */ /* 0x000fe40007f5e0ff */
[----:B------:R-:W-:-:S03]  /*c9d60*/  PRMT R15, R11, 0x3340, R15 ;  /* 0x000033400b0f7816 */ /* 0x000fc6000000000f */
[----:B--2---:R-:W-:-:S05]  /*c9d70*/  IMAD.X R11, R29, 0x1, R7, P2 ;  /* 0x000000011d0b7824 */ /* 0x004fca00010e0607 */
[----:B------:R0:W-:Y:S01]  /*c9d80*/  STL.64 [R1+0x3cb0], R10 ;  /* 0x003cb00a01007387 */ /* 0x0001e20000100a00 */
[----:B------:R-:W-:-:S03]  /*c9d90*/  IADD3 R18, P2, R19, R6, RZ ;  /* 0x0000000613127210 */ /* 0x000fc60007f5e0ff */
[----:B0-----:R-:W2:Y:S02]  /*c9da0*/  LDL.LU.64 R10, [R1+0x5e90] ;  /* 0x005e9000010a7983 */ /* 0x001ea40000300a00 */
[----:B------:R-:W-:Y:S02]  /*c9db0*/  IMAD.X R19, R29, 0x1, R27, P2 ;  /* 0x000000011d137824 */ /* 0x000fe400010e061b */
[----:B------:R-:W-:Y:S04]  /*c9dc0*/  STL.64 [R1+0x5e80], R6 ;  /* 0x005e800601007387 */ /* 0x000fe80000100a00 */
[----:B------:R0:W-:Y:S04]  /*c9dd0*/  STL.64 [R1+0x3ca8], R18 ;  /* 0x003ca81201007387 */ /* 0x0001e80000100a00 */
[----:B0-----:R-:W3:Y:S01]  /*c9de0*/  LDL.LU R18, [R1+0x5e88] ;  /* 0x005e880001127983 */ /* 0x001ee20000300800 */
[----:B------:R-:W-:-:S02]  /*c9df0*/  SHF.R.U32.HI R6, RZ, 0x8, R13 ;  /* 0x00000008ff067819 */ /* 0x000fc4000001160d */
[----:B------:R-:W-:Y:S02]  /*c9e00*/  SHF.R.U32.HI R7, RZ, 0x8, R28 ;  /* 0x00000008ff077819 */ /* 0x000fe4000001161c */
[----:B------:R-:W-:Y:S02]  /*c9e10*/  LOP3.LUT R6, R6, 0xffff, RZ, 0xc0, !PT ;  /* 0x0000ffff06067812 */ /* 0x000fe400078ec0ff */
[----:B------:R-:W-:Y:S02]  /*c9e20*/  PRMT R9, R9, 0x5410, R12 ;  /* 0x0000541009097816 */ /* 0x000fe4000000000c */
[----:B------:R-:W-:Y:S02]  /*c9e30*/  PRMT R13, R6, 0x3340, R0 ;  /* 0x00003340060d7816 */ /* 0x000fe40000000000 */
[----:B------:R-:W-:Y:S02]  /*c9e40*/  LOP3.LUT R7, R7, 0xffff, RZ, 0xc0, !PT ;  /* 0x0000ffff07077812 */ /* 0x000fe400078ec0ff */
[----:B------:R-:W-:-:S02]  /*c9e50*/  SHF.R.S32.HI R12, RZ, 0x1f, R20 ;  /* 0x0000001fff0c7819 */ /* 0x000fc40000011414 */
[----:B------:R-:W-:Y:S02]  /*c9e60*/  IADD3 R6, P2, R20, R0, RZ ;  /* 0x0000000014067210 */ /* 0x000fe40007f5e0ff */
[----:B------:R-:W-:Y:S02]  /*c9e70*/  PRMT R15, R15, 0x5410, R16 ;  /* 0x000054100f0f7816 */ /* 0x000fe40000000010 */
[----:B--2---:R-:W-:-:S04]  /*c9e80*/  SHF.R.U32.HI R10, RZ, 0x8, R10 ;  /* 0x00000008ff0a7819 */ /* 0x004fc8000001160a */
[----:B------:R-:W-:-:S04]  /*c9e90*/  LOP3.LUT R10, R10, 0xffff, RZ, 0xc0, !PT ;  /* 0x0000ffff0a0a7812 */ /* 0x000fc800078ec0ff */
[----:B------:R-:W-:Y:S01]  /*c9ea0*/  PRMT R10, R7, 0x3340, R10 ;  /* 0x00003340070a7816 */ /* 0x000fe2000000000a */
[----:B------:R-:W-:-:S05]  /*c9eb0*/  IMAD.X R7, R12, 0x1, R2, P2 ;  /* 0x000000010c077824 */ /* 0x000fca00010e0602 */
[----:B------:R0:W-:Y:S01]  /*c9ec0*/  STL.64 [R1+0x3c98], R6 ;  /* 0x003c980601007387 */ /* 0x0001e20000100a00 */
[----:B---3--:R-:W-:-:S03]  /*c9ed0*/  PRMT R28, R17, 0x5410, R18 ;  /* 0x00005410111c7816 */ /* 0x008fc60000000012 */
[----:B------:R-:W2:Y:S01]  /*c9ee0*/  LDL.LU R18, [R1+0x370] ;  /* 0x0003700001127983 */ /* 0x000ea20000300800 */
[----:B0-----:R-:W-:-:S03]  /*c9ef0*/  IADD3 R6, P2, R20, R3, RZ ;  /* 0x0000000314067210 */ /* 0x001fc60007f5e0ff */
[----:B------:R-:W3:Y:S02]  /*c9f00*/  LDL.LU R16, [R1+0x36c] ;  /* 0x00036c0001107983 */ /* 0x000ee40000300800 */
[----:B------:R-:W-:Y:S02]  /*c9f10*/  IMAD.X R7, R12, 0x1, R4, P2 ;  /* 0x000000010c077824 */ /* 0x000fe400010e0604 */
[----:B------:R-:W-:Y:S04]  /*c9f20*/  STL [R1+0x5e48], R3 ;  /* 0x005e480301007387 */ /* 0x000fe80000100800 */
[----:B------:R0:W-:Y:S04]  /*c9f30*/  STL.64 [R1+0x3ca0], R6 ;  /* 0x003ca00601007387 */ /* 0x0001e80000100a00 */
[----:B0-----:R-:W4:Y:S04]  /*c9f40*/  LDL.LU.64 R6, [R1+0x5e80] ;  /* 0x005e800001067983 */ /* 0x001f280000300a00 */
[----:B------:R-:W3:Y:S01]  /*c9f50*/  LDL R17, [R1+0x58] ;  /* 0x0000580001117983 */ /* 0x000ee20000100800 */
[----:B------:R-:W-:Y:S01]  /*c9f60*/  IMAD.MOV.U32 R3, RZ, RZ, R20 ;  /* 0x000000ffff037224 */ /* 0x000fe200078e0014 */
[----:B------:R-:W-:Y:S01]  /*c9f70*/  PRMT R20, R9, 0x5210, R11 ;  /* 0x0000521009147816 */ /* 0x000fe2000000000b */
[----:B------:R-:W-:Y:S01]  /*c9f80*/  IMAD.MOV.U32 R19, RZ, RZ, R14 ;  /* 0x000000ffff137224 */ /* 0x000fe200078e000e */
[----:B------:R-:W-:Y:S01]  /*c9f90*/  PRMT R10, R10, 0x5410, R13 ;  /* 0x000054100a0a7816 */ /* 0x000fe2000000000d */
[----:B---3--:R0:W-:Y:S04]  /*c9fa0*/  STL.64 [R1+0x5e70], R16 ;  /* 0x005e701001007387 */ /* 0x0081e80000100a00 */
[----:B------:R-:W3:Y:S04]  /*c9fb0*/  LDL.LU R29, [R1+0x1170] ;  /* 0x00117000011d7983 */ /* 0x000ee80000300800 */
[----:B------:R-:W3:Y:S01]  /*c9fc0*/  LDL.LU R14, [R1+0x1174] ;  /* 0x00117400010e7983 */ /* 0x000ee20000300800 */
[----:B0-----:R-:W-:-:S03]  /*c9fd0*/  IADD3 R16, P2, R3, R5, RZ ;  /* 0x0000000503107210 */ /* 0x001fc60007f5e0ff */
[----:B------:R-:W3:Y:S02]  /*c9fe0*/  LDL.LU R9, [R1+0x1178] ;  /* 0x0011780001097983 */ /* 0x000ee40000300800 */
[----:B----4-:R-:W-:Y:S02]  /*c9ff0*/  IMAD.X R17, R12, 0x1, R7, P2 ;  /* 0x000000010c117824 */ /* 0x010fe400010e0607 */
[----:B------:R-:W3:Y:S04]  /*ca000*/  LDL.LU R13, [R1+0x117c] ;  /* 0x00117c00010d7983 */ /* 0x000ee80000300800 */
[----:B------:R-:W4:Y:S04]  /*ca010*/  LDL.LU R11, [R1+0x408] ;  /* 0x00040800010b7983 */ /* 0x000f280000300800 */
[----:B------:R0:W-:Y:S02]  /*ca020*/  STL.64 [R1+0x3cd0], R16 ;  /* 0x003cd01001007387 */ /* 0x0001e40000100a00 */
[----:B0-----:R-:W-:Y:S01]  /*ca030*/  IMAD.MOV.U32 R17, RZ, RZ, R12 ;  /* 0x000000ffff117224 */ /* 0x001fe200078e000c */
[----:B------:R-:W-:Y:S01]  /*ca040*/  IADD3 R16, P2, R3, R6, RZ ;  /* 0x0000000603107210 */ /* 0x000fe20007f5e0ff */
[----:B------:R-:W4:Y:S04]  /*ca050*/  LDL.LU R12, [R1+0x3c4] ;  /* 0x0003c400010c7983 */ /* 0x000f280000300800 */
[----:B------:R-:W4:Y:S04]  /*ca060*/  LDL.LU R3, [R1+0x40] ;  /* 0x0000400001037983 */ /* 0x000f280000300800 */
[----:B------:R0:W-:Y:S04]  /*ca070*/  STL.64 [R1+0x5e28], R6 ;  /* 0x005e280601007387 */ /* 0x0001e80000100a00 */
[----:B0-----:R-:W2:Y:S04]  /*ca080*/  LDL.LU R6, [R1+0x374] ;  /* 0x0003740001067983 */ /* 0x001ea80000300800 */
[----:B------:R-:W3:Y:S01]  /*ca090*/  LDL.LU R7, [R1+0x404] ;  /* 0x0004040001077983 */ /* 0x000ee20000300800 */
[----:B------:R-:W-:-:S03]  /*ca0a0*/  IMAD.X R17, R17, 0x1, R27, P2 ;  /* 0x0000000111117824 */ /* 0x000fc600010e061b */
[----:B------:R0:W-:Y:S02]  /*ca0b0*/  STL.64 [R1+0x5e20], R4 ;  /* 0x005e200401007387 */ /* 0x0001e40000100a00 */
[----:B0-----:R-:W-:Y:S02]  /*ca0c0*/  IMAD.MOV.U32 R4, RZ, RZ, R20 ;  /* 0x000000ffff047224 */ /* 0x001fe400078e0014 */
[----:B---3--:R-:W-:Y:S04]  /*ca0d0*/  STL [R1+0x5e58], R7 ;  /* 0x005e580701007387 */ /* 0x008fe80000100800 */
[----:B------:R-:W3:Y:S04]  /*ca0e0*/  LDL.LU R20, [R1+0x5e78] ;  /* 0x005e780001147983 */ /* 0x000ee80000300800 */
[----:B------:R0:W-:Y:S04]  /*ca0f0*/  STL.64 [R1+0x3cc8], R16 ;  /* 0x003cc81001007387 */ /* 0x0001e80000100a00 */
[----:B0-----:R-:W4:Y:S01]  /*ca100*/  LDL.LU.64 R16, [R1+0x5e70] ;  /* 0x005e700001107983 */ /* 0x001f220000300a00 */
[----:B--2---:R-:W-:-:S03]  /*ca110*/  PRMT R5, R28, 0x5210, R6 ;  /* 0x000052101c057816 */ /* 0x004fc60000000006 */
[----:B------:R-:W2:Y:S01]  /*ca120*/  LDL.LU R28, [R1+0x5e68] ;  /* 0x005e6800011c7983 */ /* 0x000ea20000300800 */
[----:B------:R-:W-:-:S03]  /*ca130*/  PRMT R6, R15, 0x5210, R18 ;  /* 0x000052100f067816 */ /* 0x000fc60000000012 */
[----:B------:R-:W3:Y:S01]  /*ca140*/  LDL.LU R15, [R1+0x3ac] ;  /* 0x0003ac00010f7983 */ /* 0x000ee20000300800 */
[----:B------:R-:W-:Y:S02]  /*ca150*/  F2FP.SATFINITE.E4M3.F32.PACK_AB_MERGE_C R13, R13, R9, RZ ;  /* 0x000000090d0d723e */ /* 0x000fe400048070ff */
[----:B------:R-:W-:Y:S02]  /*ca160*/  F2FP.SATFINITE.E4M3.F32.PACK_AB_MERGE_C R14, R14, R29, RZ ;  /* 0x0000001d0e0e723e */ /* 0x000fe400048070ff */
[----:B----4-:R-:W-:Y:S02]  /*ca170*/  PRMT R7, R10, 0x5210, R16 ;  /* 0x000052100a077816 */ /* 0x010fe40000000010 */
[----:B------:R-:W-:Y:S02]  /*ca180*/  SHF.R.S32.HI R10, RZ, 0x1f, R17 ;  /* 0x0000001fff0a7819 */ /* 0x000fe40000011411 */
[----:B------:R-:W-:-:S05]  /*ca190*/  IADD3 R16, P2, R17, R0, RZ ;  /* 0x0000000011107210 */ /* 0x000fca0007f5e0ff */
[----:B------:R-:W-:Y:S01]  /*ca1a0*/  IMAD.X R17, R10, 0x1, R2, P2 ;  /* 0x000000010a117824 */ /* 0x000fe200010e0602 */
[----:B------:R-:W-:Y:S04]  /*ca1b0*/  STL [R1], R10 ;  /* 0x0000000a01007387 */ /* 0x000fe80000100800 */
[----:B------:R0:W-:Y:S04]  /*ca1c0*/  STL.64 [R1+0x3cc0], R16 ;  /* 0x003cc01001007387 */ /* 0x0001e80000100a00 */
[----:B--2---:R1:W-:Y:S04]  /*ca1d0*/  STSM.16.M88.4 [R28+0x200], R4 ;  /* 0x000200041c007844 */ /* 0x0043e80000000200 */
[----:B0-----:R-:W2:Y:S04]  /*ca1e0*/  LDL.LU.64 R16, [R1+0x5e60] ;  /* 0x005e600001107983 */ /* 0x001ea80000300a00 */
[----:B------:R-:W4:Y:S04]  /*ca1f0*/  LDL.LU R10, [R1+0x400] ;  /* 0x00040000010a7983 */ /* 0x000f280000300800 */
[----:B------:R-:W2:Y:S04]  /*ca200*/  LDL.LU R18, [R1+0x3a8] ;  /* 0x0003a80001127983 */ /* 0x000ea80000300800 */
[----:B------:R-:W-:Y:S04]  /*ca210*/  STL [R1+0x5e08], R2 ;  /* 0x005e080201007387 */ /* 0x000fe80000100800 */
[----:B-1----:R-:W4:Y:S04]  /*ca220*/  LDL.LU R7, [R1+0x5e58] ;  /* 0x005e580001077983 */ /* 0x002f280000300800 */
[----:B------:R-:W2:Y:S04]  /*ca230*/  LDL.LU R9, [R1+0x3ec] ;  /* 0x0003ec0001097983 */ /* 0x000ea80000300800 */
[----:B------:R0:W-:Y:S04]  /*ca240*/  STL [R1+0x5e0c], R13 ;  /* 0x005e0c0d01007387 */ /* 0x0001e80000100800 */
[----:B------:R-:W2:Y:S01]  /*ca250*/  LDL.LU R29, [R1+0x3a4] ;  /* 0x0003a400011d7983 */ /* 0x000ea20000300800 */
[----:B------:R-:W-:-:S02]  /*ca260*/  LOP3.LUT R3, R3, 0xffff, RZ, 0xc0, !PT ;  /* 0x0000ffff03037812 */ /* 0x000fc400078ec0ff */
[----:B---3--:R-:W-:Y:S02]  /*ca270*/  LOP3.LUT R20, R20, 0xffff, RZ, 0xc0, !PT ;  /* 0x0000ffff14147812 */ /* 0x008fe400078ec0ff */
[----:B------:R-:W-:Y:S02]  /*ca280*/  LOP3.LUT R11, R11, 0xffff, RZ, 0xc0, !PT ;  /* 0x0000ffff0b0b7812 */ /* 0x000fe400078ec0ff */
[----:B------:R-:W-:Y:S02]  /*ca290*/  LOP3.LUT R12, R12, 0xffff, RZ, 0xc0, !PT ;  /* 0x0000ffff0c0c7812 */ /* 0x000fe400078ec0ff */
[----:B------:R-:W-:Y:S02]  /*ca2a0*/  PRMT R5, R20, 0x3340, R0 ;  /* 0x0000334014057816 */ /* 0x000fe40000000000 */
[----:B------:R-:W-:-:S04]  /*ca2b0*/  PRMT R4, R11, 0x3340, R12 ;  /* 0x000033400b047816 */ /* 0x000fc8000000000c */
[----:B------:R-:W-:Y:S01]  /*ca2c0*/  PRMT R4, R4, 0x5410, R5 ;  /* 0x0000541004047816 */ /* 0x000fe20000000005 */
[----:B0-----:R-:W-:Y:S01]  /*ca2d0*/  IMAD.MOV.U32 R13, RZ, RZ, R19 ;  /* 0x000000ffff0d7224 */ /* 0x001fe200078e0013 */
[----:B------:R-:W-:Y:S01]  /*ca2e0*/  BAR.SYNC.DEFER_BLOCKING 0x0 ;  /* 0x0000000000007b1d */ /* 0x000fe20000010000 */
[----:B----4-:R-:W-:-:S05]  /*ca2f0*/  LOP3.LUT R2, R7, 0xffff, RZ, 0xc0, !PT ;  /* 0x0000ffff07027812 */ /* 0x010fca00078ec0ff */
[----:B------:R-:W-:Y:S04]  /*ca300*/  STL [R1+0x38c], R2 ;  /* 0x00038c0201007387 */ /* 0x000fe80000100800 */
[----:B------:R0:W-:Y:S04]  /*ca310*/  STL [R1+0x404], R3 ;  /* 0x0004040301007387 */ /* 0x0001e80000100800 */
[----:B------:R1:W-:Y:S01]  /*ca320*/  STL [R1+0x5d40], R20 ;  /* 0x005d401401007387 */ /* 0x0003e20000100800 */
[----:B0-----:R-:W-:Y:S02]  /*ca330*/  PRMT R3, R3, 0x3340, R0 ;  /* 0x0000334003037816 */ /* 0x001fe40000000000 */
[----:B-1----:R-:W-:-:S04]  /*ca340*/  LOP3.LUT R20, R15, 0xffff, RZ, 0xc0, !PT ;  /* 0x0000ffff0f147812 */ /* 0x002fc800078ec0ff */
[----:B------:R-:W-:Y:S01]  /*ca350*/  PRMT R2, R2, 0x3340, R20 ;  /* 0x0000334002027816 */ /* 0x000fe20000000014 */
[----:B------:R-:W-:Y:S03]  /*ca360*/  STL [R1+0x5e10], R12 ;  /* 0x005e100c01007387 */ /* 0x000fe60000100800 */
[----:B------:R-:W-:Y:S01]  /*ca370*/  PRMT R2, R2, 0x5410, R3 ;  /* 0x0000541002027816 */ /* 0x000fe20000000003 */
[----:B------:R0:W-:Y:S01]  /*ca380*/  STL [R1+0x44], R4 ;  /* 0x0000440401007387 */ /* 0x0001e20000100800 */
[----:B------:R-:W-:-:S03]  /*ca390*/  LOP3.LUT R10, R10, 0xffff, RZ, 0xc0, !PT ;  /* 0x0000ffff0a0a7812 */ /* 0x000fc600078ec0ff */
[----:B------:R1:W-:Y:S01]  /*ca3a0*/  STL [R1+0x40], R2 ;  /* 0x0000400201007387 */ /* 0x0003e20000100800 */
[----:B--2---:R-:W-:-:S03]  /*ca3b0*/  LOP3.LUT R16, R16, 0xffff, RZ, 0xc0, !PT ;  /* 0x0000ffff10107812 */ /* 0x004fc600078ec0ff */
[----:B0-----:R-:W2:Y:S01]  /*ca3c0*/  LDL.LU R4, [R1+0x3c38] ;  /* 0x003c380001047983 */ /* 0x001ea20000300800 */
[----:B-1----:R-:W-:-:S03]  /*ca3d0*/  LOP3.LUT R2, R18, 0xffff, RZ, 0xc0, !PT ;  /* 0x0000ffff12027812 */ /* 0x002fc600078ec0ff */
[----:B------:R-:W3:Y:S01]  /*ca3e0*/  LDL.LU R5, [R1+0x221c] ;  /* 0x00221c0001057983 */ /* 0x000ee20000300800 */
[----:B------:R-:W-:-:S03]  /*ca3f0*/  PRMT R3, R16, 0x3340, R0 ;  /* 0x0000334010037816 */ /* 0x000fc60000000000 */
[----:B------:R0:W-:Y:S01]  /*ca400*/  STL [R1+0x3ac], R2 ;  /* 0x0003ac0201007387 */ /* 0x0001e20000100800 */
[----:B------:R-:W-:-:S03]  /*ca410*/  LOP3.LUT R6, R29, 0xffff, RZ, 0xc0, !PT ;  /* 0x0000ffff1d067812 */ /* 0x000fc600078ec0ff */
[----:B------:R-:W4:Y:S04]  /*ca420*/  LDL.LU R19, [R1+0x358] ;  /* 0x0003580001137983 */ /* 0x000f280000300800 */
[----:B------:R-:W4:Y:S01]  /*ca430*/  LDL.LU R29, [R1+0x3e0] ;  /* 0x0003e000011d7983 */ /* 0x000f220000300800 */
[----:B0-----:R-:W-:-:S04]  /*ca440*/  PRMT R2, R10, 0x3340, R2 ;  /* 0x000033400a027816 */ /* 0x001fc80000000002 */
[----:B------:R-:W-:Y:S01]  /*ca450*/  PRMT R2, R2, 0x5410, R3 ;  /* 0x0000541002027816 */ /* 0x000fe20000000003 */
[----:B------:R0:W-:Y:S04]  /*ca460*/  STL [R1+0x388], R6 ;  /* 0x0003880601007387 */ /* 0x0001e80000100800 */
[----:B------:R-:W-:Y:S01]  /*ca470*/  STL [R1+0x38], R2 ;  /* 0x0000380201007387 */ /* 0x000fe20000100800 */
[----:B------:R-:W-:-:S03]  /*ca480*/  LOP3.LUT R17, R17, 0xffff, RZ, 0xc0, !PT ;  /* 0x0000ffff11117812 */ /* 0x000fc600078ec0ff */
[----:B0-----:R-:W4:Y:S04]  /*ca490*/  LDL.LU R6, [R1+0x440] ;  /* 0x0004400001067983 */ /* 0x001f280000300800 */
[----:B------:R-:W4:Y:S04]  /*ca4a0*/  LDL.LU R3, [R1+0x354] ;  /* 0x0003540001037983 */ /* 0x000f280000300800 */
[----:B------:R-:W4:Y:S04]  /*ca4b0*/  LDL.LU R12, [R1+0x3cc] ;  /* 0x0003cc00010c7983 */ /* 0x000f280000300800 */
[----:B------:R-:W4:Y:S04]  /*ca4c0*/  LDL.LU R7, [R1+0x42c] ;  /* 0x00042c0001077983 */ /* 0x000f280000300800 */
[----:B------:R-:W4:Y:S01]  /*ca4d0*/  LDL.LU R18, [R1+0x28c] ;  /* 0x00028c0001127983 */ /* 0x000f220000300800 */
[----:B------:R-:W-:-:S03]  /*ca4e0*/  PRMT R15, R17, 0x3340, R0 ;  /* 0x00003340110f7816 */ /* 0x000fc60000000000 */
[----:B------:R0:W-:Y:S04]  /*ca4f0*/  STL.64 [R1+0x5e18], R10 ;  /* 0x005e180a01007387 */ /* 0x0001e80000100a00 */
[----:B0-----:R-:W3:Y:S04]  /*ca500*/  LDL.LU R10, [R1+0x35c] ;  /* 0x00035c00010a7983 */ /* 0x001ee80000300800 */
[----:B------:R-:W4:Y:S04]  /*ca510*/  LDL.LU R11, [R1+0x3e4] ;  /* 0x0003e400010b7983 */ /* 0x000f280000300800 */
[----:B------:R0:W-:Y:S04]  /*ca520*/  STL.64 [R1+0x5d30], R16 ;  /* 0x005d301001007387 */ /* 0x0001e80000100a00 */
[----:B0-----:R-:W2:Y:S01]  /*ca530*/  LDL.LU R17, [R1+0x388] ;  /* 0x0003880001117983 */ /* 0x001ea20000300800 */
[----:B------:R-:W-:-:S04]  /*ca540*/  LOP3.LUT R9, R9, 0xffff, RZ, 0xc0, !PT ;  /* 0x0000ffff09097812 */ /* 0x000fc800078ec0ff */
[----:B--2---:R-:W-:-:S04]  /*ca550*/  PRMT R2, R9, 0x3340, R17 ;  /* 0x0000334009027816 */ /* 0x004fc80000000011 */
[----:B------:R-:W-:Y:S02]  /*ca560*/  PRMT R2, R2, 0x5410, R15 ;  /* 0x0000541002027816 */ /* 0x000fe4000000000f */
[----:B------:R-:W2:Y:S01]  /*ca570*/  LDL.LU R15, [R1+0x5e54] ;  /* 0x005e5400010f7983 */ /* 0x000ea20000300800 */
[----:B------:R-:W-:Y:S02]  /*ca580*/  LOP3.LUT R4, R4, 0xffff, RZ, 0xc0, !PT ;  /* 0x0000ffff04047812 */ /* 0x000fe400078ec0ff */
[----:B---3--:R-:W-:Y:S02]  /*ca590*/  LOP3.LUT R16, R10, 0xffff, RZ, 0xc0, !PT ;  /* 0x0000ffff0a107812 */ /* 0x008fe400078ec0ff */
[----:B----4-:R-:W-:Y:S02]  /*ca5a0*/  LOP3.LUT R10, R11, 0xffff, RZ, 0xc0, !PT ;  /* 0x0000ffff0b0a7812 */ /* 0x010fe400078ec0ff */
[----:B------:R-:W-:Y:S01]  /*ca5b0*/  LOP3.LUT R5, R5, 0xffff, RZ, 0xc0, !PT ;  /* 0x0000ffff05057812 */ /* 0x000fe200078ec0ff */
[----:B------:R0:W-:Y:S01]  /*ca5c0*/  STL [R1+0x360], R4 ;  /* 0x0003600401007387 */ /* 0x0001e20000100800 */
[----:B------:R-:W-:-:S02]  /*ca5d0*/  LOP3.LUT R11, R19, 0xffff, RZ, 0xc0, !PT ;  /* 0x0000ffff130b7812 */ /* 0x000fc400078ec0ff */
[----:B------:R-:W-:Y:S01]  /*ca5e0*/  LOP3.LUT R29, R29, 0xffff, RZ, 0xc0, !PT ;  /* 0x0000ffff1d1d7812 */ /* 0x000fe200078ec0ff */
[----:B------:R1:W-:Y:S01]  /*ca5f0*/  STL [R1+0x35c], R16 ;  /* 0x00035c1001007387 */ /* 0x0003e20000100800 */
[----:B------:R-:W-:-:S03]  /*ca600*/  PRMT R19, R16, 0x3340, R0 ;  /* 0x0000334010137816 */ /* 0x000fc60000000000 */
[----:B------:R-:W-:Y:S01]  /*ca610*/  STL [R1+0x54], R10 ;  /* 0x0000540a01007387 */ /* 0x000fe20000100800 */
[----:B0-----:R-:W-:-:S03]  /*ca620*/  PRMT R4, R4, 0x3340, R10 ;  /* 0x0000334004047816 */ /* 0x001fc6000000000a */
[----:B------:R0:W-:Y:S04]  /*ca630*/  STL [R1+0x368], R5 ;  /* 0x0003680501007387 */ /* 0x0001e80000100800 */
[----:B------:R3:W-:Y:S01]  /*ca640*/  STL [R1+0x370], R11 ;  /* 0x0003700b01007387 */ /* 0x0007e20000100800 */
[----:B------:R-:W-:Y:S02]  /*ca650*/  LOP3.LUT R6, R6, 0xffff, RZ, 0xc0, !PT ;  /* 0x0000ffff06067812 */ /* 0x000fe400078ec0ff */
[----:B------:R-:W-:Y:S01]  /*ca660*/  PRMT R4, R4, 0x5410, R19 ;  /* 0x0000541004047816 */ /* 0x000fe20000000013 */
[----:B-1----:R-:W4:Y:S01]  /*ca670*/  LDL.LU R16, [R1+0x3c] ;  /* 0x00003c0001107983 */ /* 0x002f220000300800 */
[----:B0-----:R-:W-:-:S03]  /*ca680*/  PRMT R5, R5, 0x3340, R29 ;  /* 0x0000334005057816 */ /* 0x001fc6000000001d */
[----:B------:R-:W4:Y:S01]  /*ca690*/  LDL.LU R10, [R1+0x34] ;  /* 0x00003400010a7983 */ /* 0x000f220000300800 */
[----:B---3--:R-:W-:Y:S02]  /*ca6a0*/  PRMT R11, R11, 0x3340, R0 ;  /* 0x000033400b0b7816 */ /* 0x008fe40000000000 */
[----:B------:R-:W-:Y:S01]  /*ca6b0*/  LOP3.LUT R3, R3, 0xffff, RZ, 0xc0, !PT ;  /* 0x0000ffff03037812 */ /* 0x000fe200078ec0ff */
[----:B------:R-:W3:Y:S01]  /*ca6c0*/  LDL.LU R19, [R1+0x5e50] ;  /* 0x005e500001137983 */ /* 0x000ee20000300800 */
[----:B------:R-:W-:Y:S02]  /*ca6d0*/  PRMT R5, R5, 0x5410, R11 ;  /* 0x0000541005057816 */ /* 0x000fe4000000000b */
[----:B------:R-:W-:Y:S01]  /*ca6e0*/  LOP3.LUT R11, R12, 0xffff, RZ, 0xc0, !PT ;  /* 0x0000ffff0c0b7812 */ /* 0x000fe200078ec0ff */
[----:B------:R0:W-:Y:S01]  /*ca6f0*/  STL [R1+0x364], R29 ;  /* 0x0003641d01007387 */ /* 0x0001e20000100800 */
[----:B------:R-:W-:Y:S02]  /*ca700*/  LOP3.LUT R7, R7, 0xffff, RZ, 0xc0, !PT ;  /* 0x0000ffff07077812 */ /* 0x000fe400078ec0ff */
[----:B------:R-:W-:Y:S01]  /*ca710*/  LOP3.LUT R18, R18, 0xffff, RZ, 0xc0, !PT ;  /* 0x0000ffff12127812 */ /* 0x000fe200078ec0ff */
[----:B0-----:R-:W3:Y:S04]  /*ca720*/  LDL.LU R29, [R1+0x5e4c] ;  /* 0x005e4c00011d7983 */ /* 0x001ee80000300800 */
[----:B------:R0:W-:Y:S04]  /*ca730*/  STL [R1+0x358], R6 ;  /* 0x0003580601007387 */ /* 0x0001e80000100800 */
[----:B------:R-:W-:Y:S04]  /*ca740*/  STL [R1+0x36c], R3 ;  /* 0x00036c0301007387 */ /* 0x000fe80000100800 */
[----:B------:R1:W-:Y:S01]  /*ca750*/  STL [R1+0x50], R11 ;  /* 0x0000500b01007387 */ /* 0x0003e20000100800 */
[----:B0-----:R-:W-:-:S03]  /*ca760*/  PRMT R6, R6, 0x3340, R11 ;  /* 0x0000334006067816 */ /* 0x001fc6000000000b */
[----:B------:R-:W-:Y:S04]  /*ca770*/  STL [R1+0x354], R7 ;  /* 0x0003540701007387 */ /* 0x000fe80000100800 */
[----:B------:R-:W-:Y:S01]  /*ca780*/  STL [R1+0x374], R18 ;  /* 0x0003741201007387 */ /* 0x000fe20000100800 */
[----:B-1----:R-:W-:-:S03]  /*ca790*/  IMAD.MOV.U32 R11, RZ, RZ, R13 ;  /* 0x000000ffff0b7224 */ /* 0x002fc600078e000d */
[----:B------:R-:W4:Y:S04]  /*ca7a0*/  LDL.LU R12, [R1+0x58] ;  /* 0x00005800010c7983 */ /* 0x000f280000300800 */
[----:B------:R-:W4:Y:S04]  /*ca7b0*/  LDL.LU R13, [R1] ;  /* 0x00000000010d7983 */ /* 0x000f280000300800 */
[----:B--2---:R0:W-:Y:S04]  /*ca7c0*/  STL.64 [R1+0x5e38], R14 ;  /* 0x005e380e01007387 */ /* 0x0041e80000100a00 */
[----:B0-----:R-:W2:Y:S01]  /*ca7d0*/  LDL.LU R15, [R1+0x3c8] ;  /* 0x0003c800010f7983 */ /* 0x001ea20000300800 */
[----:B------:R-:W-:-:S04]  /*ca7e0*/  PRMT R3, R3, 0x3340, R0 ;  /* 0x0000334003037816 */ /* 0x000fc80000000000 */
[----:B------:R-:W-:Y:S01]  /*ca7f0*/  PRMT R6, R6, 0x5410, R3 ;  /* 0x0000541006067816 */ /* 0x000fe20000000003 */
[----:B----4-:R0:W-:Y:S04]  /*ca800*/  STL.64 [R1+0x5e30], R12 ;  /* 0x005e300c01007387 */ /* 0x0101e80000100a00 */
[----:B------:R-:W4:Y:S01]  /*ca810*/  LDL.LU R3, [R1+0x5e48] ;  /* 0x005e480001037983 */ /* 0x000f220000300800 */
[----:B0-----:R-:W-:-:S03]  /*ca820*/  PRMT R12, R18, 0x3340, R0 ;  /* 0x00003340120c7816 */ /* 0x001fc60000000000 */
[----:B------:R-:W4:Y:S01]  /*ca830*/  LDL.LU R18, [R1+0x5e44] ;  /* 0x005e440001127983 */ /* 0x000f220000300800 */
[----:B--2---:R-:W-:-:S04]  /*ca840*/  LOP3.LUT R15, R15, 0xffff, RZ, 0xc0, !PT ;  /* 0x0000ffff0f0f7812 */ /* 0x004fc800078ec0ff */
[----:B------:R-:W-:Y:S01]  /*ca850*/  PRMT R7, R7, 0x3340, R15 ;  /* 0x0000334007077816 */ /* 0x000fe2000000000f */
[----:B------:R-:W-:Y:S03]  /*ca860*/  STL [R1+0x28c], R15 ;  /* 0x00028c0f01007387 */ /* 0x000fe60000100800 */
[----:B------:R-:W-:Y:S02]  /*ca870*/  PRMT R7, R7, 0x5410, R12 ;  /* 0x0000541007077816 */ /* 0x000fe4000000000c */
[----:B------:R-:W-:Y:S02]  /*ca880*/  LOP3.LUT R12, R10, 0xffff, RZ, 0xc0, !PT ;  /* 0x0000ffff0a0c7812 */ /* 0x000fe400078ec0ff */
[----:B---3--:R-:W-:Y:S02]  /*ca890*/  LOP3.LUT R10, R29, 0xffff, RZ, 0xc0, !PT ;  /* 0x0000ffff1d0a7812 */ /* 0x008fe400078ec0ff */
[----:B------:R-:W2:Y:S01]  /*ca8a0*/  LDL.LU R29, [R1+0x5e40] ;  /* 0x005e4000011d7983 */ /* 0x000ea20000300800 */
[----:B------:R-:W-:-:S03]  /*ca8b0*/  PRMT R5, R5, 0x4210, R12 ;  /* 0x0000421005057816 */ /* 0x000fc6000000000c */
[----:B------:R-:W-:Y:S04]  /*ca8c0*/  STL [R1+0x378], R12 ;  /* 0x0003780c01007387 */ /* 0x000fe80000100800 */
[----:B------:R-:W-:Y:S01]  /*ca8d0*/  STL [R1+0x3c], R10 ;  /* 0x00003c0a01007387 */ /* 0x000fe20000100800 */
[----:B------:R-:W-:Y:S02]  /*ca8e0*/  LOP3.LUT R16, R16, 0xffff, RZ, 0xc0, !PT ;  /* 0x0000ffff10107812 */ /* 0x000fe400078ec0ff */
[----:B------:R-:W-:Y:S02]  /*ca8f0*/  LOP3.LUT R19, R19, 0xffff, RZ, 0xc0, !PT ;  /* 0x0000ffff13137812 */ /* 0x000fe400078ec0ff */
[----:B------:R-:W-:Y:S02]  /*ca900*/  PRMT R4, R4, 0x4210, R16 ;  /* 0x0000421004047816 */ /* 0x000fe40000000010 */
[----:B------:R-:W-:-:S02]  /*ca910*/  PRMT R6, R6, 0x4210, R10 ;  /* 0x0000421006067816 */ /* 0x000fc4000000000a */
[----:B------:R-:W-:Y:S01]  /*ca920*/  PRMT R7, R7, 0x4210, R19 ;  /* 0x0000421007077816 */ /* 0x000fe20000000013 */
[----:B--2---:R-:W0:Y:S04]  /*ca930*/  LDS.128 R12, [R29] ;  /* 0x000000001d0c7984 */ /* 0x004e280000000c00 */
[----:B0-----:R-:W-:Y:S04]  /*ca940*/  STL.64 [R1+0x7f0], R12 ;  /* 0x0007f00c01007387 */ /* 0x001fe80000100a00 */
[----:B------:R-:W-:Y:S04]  /*ca950*/  STL.64 [R1+0x7f8], R14 ;  /* 0x0007f80e01007387 */ /* 0x000fe80000100a00 */
[----:B------:R-:W0:Y:S01]  /*ca960*/  LDS.128 R12, [R29+0x400] ;  /* 0x000400001d0c7984 */ /* 0x000e220000000c00 */
[----:B------:R-:W-:Y:S06]  /*ca970*/  BAR.SYNC.DEFER_BLOCKING 0x0 ;  /* 0x0000000000007b1d */ /* 0x000fec0000010000 */
[----:B------:R-:W-:Y:S04]  /*ca980*/  STSM.16.M88.4 [R28], R4 ;  /* 0x000000041c007844 */ /* 0x000fe80000000200 */
[----:B0-----:R-:W-:Y:S04]  /*ca990*/  STL.64 [R1+0x800], R12 ;  /* 0x0008000c01007387 */ /* 0x001fe80000100a00 */
[----:B------:R0:W-:Y:S04]  /*ca9a0*/  STL.64 [R1+0x808], R14 ;  /* 0x0008080e01007387 */ /* 0x0001e80000100a00 */
[----:B0-----:R-:W2:Y:S04]  /*ca9b0*/  LDL.LU.64 R14, [R1+0x5e38] ;  /* 0x005e3800010e7983 */ /* 0x001ea80000300a00 */
[----:B------:R-:W4:Y:S04]  /*ca9c0*/  LDL.LU.64 R12, [R1+0x5e30] ;  /* 0x005e3000010c7983 */ /* 0x000f280000300a00 */
[----:B------:R0:W-:Y:S04]  /*ca9d0*/  STL [R1+0x5db4], R29 ;  /* 0x005db41d01007387 */ /* 0x0001e80000100800 */
[----:B0-----:R-:W3:Y:S04]  /*ca9e0*/  LDL.LU R29, [R1+0x38] ;  /* 0x00003800011d7983 */ /* 0x001ee80000300800 */
[----:B------:R-:W2:Y:S04]  /*ca9f0*/  LDL.LU.64 R6, [R1+0x5e28] ;  /* 0x005e280001067983 */ /* 0x000ea80000300a00 */
[----:B------:R-:W3:Y:S04]  /*caa00*/  LDL.LU.64 R4, [R1+0x5e20] ;  /* 0x005e200001047983 */ /* 0x000ee80000300a00 */
[----:B------:R0:W-:Y:S02]  /*caa10*/  STL [R1+0x5dd0], R19 ;  /* 0x005dd01301007387 */ /* 0x0001e40000100800 */
[----:B0-----:R-:W-:Y:S01]  /*caa20*/  IMAD.MOV.U32 R19, RZ, RZ, R11 ;  /* 0x000000ffff137224 */ /* 0x001fe200078e000b */
[----:B----4-:R-:W-:-:S05]  /*caa30*/  IADD3 R10, P2, R12, R3, RZ ;  /* 0x000000030c0a7210 */ /* 0x010fca0007f5e0ff */
[----:B---3--:R-:W-:-:S05]  /*caa40*/  IMAD.X R11, R13, 0x1, R4, P2 ;  /* 0x000000010d0b7824 */ /* 0x008fca00010e0604 */
[----:B------:R0:W-:Y:S04]  /*caa50*/  STL.64 [R1+0x3c80], R10 ;  /* 0x003c800a01007387 */ /* 0x0001e80000100a00 */
[----:B------:R1:W-:Y:S01]  /*caa60*/  STL.64 [R1+0x5df8], R4 ;  /* 0x005df80401007387 */ /* 0x0003e20000100a00 */
[----:B0-----:R-:W-:-:S05]  /*caa70*/  IADD3 R10, P2, R12, R5, RZ ;  /* 0x000000050c0a7210 */ /* 0x001fca0007f5e0ff */
[----:B--2---:R-:W-:Y:S01]  /*caa80*/  IMAD.X R11, R13, 0x1, R7, P2 ;  /* 0x000000010d0b7824 */ /* 0x004fe200010e0607 */
[----:B-1----:R-:W-:Y:S01]  /*caa90*/  IADD3 R4, P2, R12, R6, RZ ;  /* 0x000000060c047210 */ /* 0x002fe20007f5e0ff */
[----:B------:R-:W-:-:S03]  /*caaa0*/  IMAD.MOV.U32 R5, RZ, RZ, R13 ;  /* 0x000000ffff057224 */ /* 0x000fc600078e000d */
[----:B------:R0:W-:Y:S01]  /*caab0*/  STL.64 [R1+0x3c90], R10 ;  /* 0x003c900a01007387 */ /* 0x0001e20000100a00 */
[----:B------:R-:W-:-:S03]  /*caac0*/  IMAD.X R5, R5, 0x1, R27, P2 ;  /* 0x0000000105057824 */ /* 0x000fc600010e061b */
[----:B0-----:R-:W2:Y:S04]  /*caad0*/  LDL.LU.64 R10, [R1+0x5e18] ;  /* 0x005e1800010a7983 */ /* 0x001ea80000300a00 */
[----:B------:R-:W3:Y:S04]  /*caae0*/  LDL.LU R12, [R1+0x5e10] ;  /* 0x005e1000010c7983 */ /* 0x000ee80000300800 */
[----:B------:R-:W4:Y:S04]  /*caaf0*/  LDL.LU R13, [R1+0x5e0c] ;  /* 0x005e0c00010d7983 */ /* 0x000f280000300800 */
[----:B------:R0:W-:Y:S04]  /*cab00*/  STL.64 [R1+0x5df0], R6 ;  /* 0x005df00601007387 */ /* 0x0001e80000100a00 */
[----:B0-----:R-:W2:Y:S04]  /*cab10*/  LDL.LU R6, [R1+0x44] ;  /* 0x0000440001067983 */ /* 0x001ea80000300800 */
[----:B------:R-:W3:Y:S04]  /*cab20*/  LDL.LU R7, [R1+0x40] ;  /* 0x0000400001077983 */ /* 0x000ee80000300800 */
[----:B------:R0:W-:Y:S04]  /*cab30*/  STL.64 [R1+0x3c88], R4 ;  /* 0x003c880401007387 */ /* 0x0001e80000100a00 */
[----:B0-----:R-:W2:Y:S04]  /*cab40*/  LDL.LU R4, [R1+0x2108] ;  /* 0x0021080001047983 */ /* 0x001ea80000300800 */
[----:B------:R-:W2:Y:S01]  /*cab50*/  LDL.LU R5, [R1+0x210c] ;  /* 0x00210c0001057983 */ /* 0x000ea20000300800 */
[----:B------:R-:W-:-:S02]  /*cab60*/  LOP3.LUT R18, R18, 0xffff, RZ, 0xc0, !PT ;  /* 0x0000ffff12127812 */ /* 0x000fc400078ec0ff */
[----:B------:R-:W-:Y:S02]  /*cab70*/  LOP3.LUT R15, R15, 0xffff, RZ, 0xc0, !PT ;  /* 0x0000ffff0f0f7812 */ /* 0x000fe400078ec0ff */
[----:B------:R-:W-:Y:S02]  /*cab80*/  LOP3.LUT R14, R14, 0xffff, RZ, 0xc0, !PT ;  /* 0x0000ffff0e0e7812 */ /* 0x000fe400078ec0ff */
[----:B----4-:R-:W-:Y:S01]  /*cab90*/  LOP3.LUT R13, R13, 0xffff, RZ, 0xc0, !PT ;  /* 0x0000ffff0d0d7812 */ /* 0x010fe200078ec0ff */
[----:B--2---:R0:W-:Y:S02]  /*caba0*/  STL.64 [R1+0x5e00], R4 ;  /* 0x005e000401007387 */ /* 0x0041e40000100a00 */
[----:B0-----:R-:W-:Y:S02]  /*cabb0*/  PRMT R4, R6, 0x4210, R18 ;  /* 0x0000421006047816 */ /* 0x001fe40000000012 */
[----:B---3--:R-:W-:Y:S02]  /*cabc0*/  PRMT R5, R7, 0x4210, R15 ;  /* 0x0000421007057816 */ /* 0x008fe4000000000f */
[----:B------:R-:W-:-:S02]  /*cabd0*/  PRMT R6, R29, 0x4210, R14 ;  /* 0x000042101d067816 */ /* 0x000fc4000000000e */
[----:B------:R-:W-:Y:S02]  /*cabe0*/  PRMT R7, R2, 0x4210, R13 ;  /* 0x0000421002077816 */ /* 0x000fe4000000000d */
[----:B------:R-:W2:Y:S04]  /*cabf0*/  LDL.LU R2, [R1+0x5e08] ;  /* 0x005e080001027983 */ /* 0x000ea80000300800 */
[----:B------:R0:W-:Y:S04]  /*cac00*/  STSM.16.M88.4 [R28+0x200], R4 ;  /* 0x000200041c007844 */ /* 0x0001e80000000200 */
[----:B0-----:R-:W3:Y:S04]  /*cac10*/  LDL.LU.64 R4, [R1+0x5e00] ;  /* 0x005e000001047983 */ /* 0x001ee80000300a00 */
[----:B------:R-:W4:Y:S04]  /*cac20*/  LDL.LU R29, [R1+0x20f4] ;  /* 0x0020f400011d7983 */ /* 0x000f280000300800 */
[----:B------:R-:W2:Y:S04]  /*cac30*/  LDL.LU R6, [R1+0x20f8] ;  /* 0x0020f80001067983 */ /* 0x000ea80000300800 */
[----:B------:R-:W2:Y:S04]  /*cac40*/  LDL.LU R7, [R1+0x20fc] ;  /* 0x0020fc0001077983 */ /* 0x000ea80000300800 */
[----:B------:R0:W-:Y:S04]  /*cac50*/  STL [R1+0x5dac], R28 ;  /* 0x005dac1c01007387 */ /* 0x0001e80000100800 */
[----:B0-----:R-:W4:Y:S04]  /*cac60*/  LDL.LU R28, [R1+0x20f0] ;  /* 0x0020f000011c7983 */ /* 0x001f280000300800 */
[----:B------:R0:W-:Y:S04]  /*cac70*/  STL [R1+0x5d90], R18 ;  /* 0x005d901201007387 */ /* 0x0001e80000100800 */
[----:B0-----:R-:W2:Y:S04]  /*cac80*/  LDL.LU R18, [R1+0x60] ;  /* 0x0000600001127983 */ /* 0x001ea80000300800 */
[----:B------:R0:W-:Y:S04]  /*cac90*/  STL [R1+0x5d78], R20 ;  /* 0x005d781401007387 */ /* 0x0001e80000100800 */
[----:B------:R-:W-:Y:S04]  /*caca0*/  STL [R1+0x5d68], R9 ;  /* 0x005d680901007387 */ /* 0x000fe80000100800 */
[----:B------:R1:W-:Y:S01]  /*cacb0*/  STL.64 [R1+0x5d60], R10 ;  /* 0x005d600a01007387 */ /* 0x0003e20000100a00 */
[----:B0-----:R-:W-:-:S03]  /*cacc0*/  IMAD.MOV.U32 R20, RZ, RZ, R19 ;  /* 0x000000ffff147224 */ /* 0x001fc600078e0013 */
[----:B-1----:R-:W4:Y:S04]  /*cacd0*/  LDL.LU R10, [R1+0x20ec] ;  /* 0x0020ec00010a7983 */ /* 0x002f280000300800 */
[----:B------:R0:W-:Y:S04]  /*cace0*/  STL [R1+0x5d58], R17 ;  /* 0x005d581101007387 */ /* 0x0001e80000100800 */
[----:B0-----:R-:W4:Y:S04]  /*cacf0*/  LDL.LU R17, [R1+0x20e8] ;  /* 0x0020e80001117983 */ /* 0x001f280000300800 */
[----:B------:R0:W-:Y:S04]  /*cad00*/  STL.64 [R1+0x5d50], R12 ;  /* 0x005d500c01007387 */ /* 0x0001e80000100a00 */
[----:B0-----:R-:W4:Y:S04]  /*cad10*/  LDL.LU R12, [R1+0x20e4] ;  /* 0x0020e400010c7983 */ /* 0x001f280000300800 */
[----:B------:R-:W-:Y:S01]  /*cad20*/  STL.64 [R1+0x5d28], R14 ;  /* 0x005d280e01007387 */ /* 0x000fe20000100a00 */
[----:B---3--:R-:W-:-:S05]  /*cad30*/  F2FP.SATFINITE.E4M3.F32.PACK_AB_MERGE_C R4, R5, R4, RZ ;  /* 0x000000040504723e */ /* 0x008fca00048070ff */
[----:B------:R-:W-:Y:S04]  /*cad40*/  STL [R1+0x7b8], R4 ;  /* 0x0007b80401007387 */ /* 0x000fe80000100800 */
[----:B------:R0:W-:Y:S04]  /*cad50*/  STL.64 [R1+0x5de8], R24 ;  /* 0x005de81801007387 */ /* 0x0001e80000100a00 */
[----:B0-----:R-:W3:Y:S04]  /*cad60*/  LDL.LU R25, [R1+0x20e0] ;  /* 0x0020e00001197983 */ /* 0x001ee80000300800 */
[----:B------:R-:W2:Y:S01]  /*cad70*/  LDL.LU R19, [R1+0x20d0] ;  /* 0x0020d00001137983 */ /* 0x000ea20000300800 */
[----:B------:R-:W-:Y:S06]  /*cad80*/  BAR.SYNC.DEFER_BLOCKING 0x0 ;  /* 0x0000000000007b1d */ /* 0x000fec0000010000 */
[----:B--2---:R0:W-:Y:S04]  /*cad90*/  STL.64 [R1+0x5dd8], R18 ;  /* 0x005dd81201007387 */ /* 0x0041e80000100a00 */
[----:B0-----:R-:W2:Y:S04]  /*cada0*/  LDL.LU R19, [R1+0x64] ;  /* 0x0000640001137983 */ /* 0x001ea80000300800 */
[----:B------:R-:W3:Y:S04]  /*cadb0*/  LDL.LU R14, [R1+0x20dc] ;  /* 0x0020dc00010e7983 */ /* 0x000ee80000300800 */
[----:B------:R-:W3:Y:S04]  /*cadc0*/  LDL.LU R15, [R1+0x20c0] ;  /* 0x0020c000010f7983 */ /* 0x000ee80000300800 */
[----:B------:R-:W3:Y:S04]  /*cadd0*/  LDL.LU R11, [R1+0x20c4] ;  /* 0x0020c400010b7983 */ /* 0x000ee80000300800 */
[----:B------:R0:W-:Y:S01]  /*cade0*/  STL [R1+0x5de0], R0 ;  /* 0x005de00001007387 */ /* 0x0001e20000100800 */
[----:B--2---:R-:W-:-:S02]  /*cadf0*/  SHF.R.S32.HI R9, RZ, 0x1f, R19 ;  /* 0x0000001fff097819 */ /* 0x004fc40000011413 */
[----:B------:R-:W-:-:S03]  /*cae00*/  IADD3 R4, P2, R19, R0, RZ ;  /* 0x0000000013047210 */ /* 0x000fc60007f5e0ff */
[----:B------:R4:W-:Y:S04]  /*cae10*/  STL [R1], R9 ;  /* 0x0000000901007387 */ /* 0x0009e80000100800 */
[----:B0-----:R-:W2:Y:S01]  /*cae20*/  LDL.LU R0, [R1] ;  /* 0x0000000001007983 */ /* 0x001ea20000300800 */
[----:B------:R-:W-:Y:S02]  /*cae30*/  F2FP.SATFINITE.E4M3.F32.PACK_AB_MERGE_C R6, R7, R6, RZ ;  /* 0x000000060706723e */ /* 0x000fe400048070ff */
[----:B----4-:R-:W-:Y:S01]  /*cae40*/  F2FP.SATFINITE.E4M3.F32.PACK_AB_MERGE_C R9, R29, R28, RZ ;  /* 0x0000001c1d09723e */ /* 0x010fe200048070ff */
[----:B--2---:R-:W-:-:S05]  /*cae50*/  IMAD.X R5, R0, 0x1, R2, P2 ;  /* 0x0000000100057824 */ /* 0x004fca00010e0602 */
[----:B------:R0:W-:Y:S04]  /*cae60*/  STL.64 [R1+0x3c78], R4 ;  /* 0x003c780401007387 */ /* 0x0001e80000100a00 */
[----:B0-----:R-:W2:Y:S04]  /*cae70*/  LDL.LU.64 R4, [R1+0x5df8] ;  /* 0x005df80001047983 */ /* 0x001ea80000300a00 */
[----:B------:R-:W4:Y:S04]  /*cae80*/  LDL.LU R13, [R1+0x20c8] ;  /* 0x0020c800010d7983 */ /* 0x000f280000300800 */
[----:B------:R-:W4:Y:S04]  /*cae90*/  LDL.LU R29, [R1+0x20cc] ;  /* 0x0020cc00011d7983 */ /* 0x000f280000300800 */
[----:B------:R0:W-:Y:S01]  /*caea0*/  STL [R1+0x738], R9 ;  /* 0x0007380901007387 */ /* 0x0001e20000100800 */
[----:B---3--:R-:W-:-:S03]  /*caeb0*/  F2FP.SATFINITE.E4M3.F32.PACK_AB_MERGE_C R12, R12, R25, RZ ;  /* 0x000000190c0c723e */ /* 0x008fc600048070ff */
[----:B0-----:R-:W3:Y:S04]  /*caec0*/  LDL.LU R9, [R1+0x20b0] ;  /* 0x0020b00001097983 */ /* 0x001ee80000300800 */
[----:B------:R0:W-:Y:S01]  /*caed0*/  STL [R1+0x73c], R6 ;  /* 0x00073c0601007387 */ /* 0x0001e20000100800 */
[----:B------:R-:W-:-:S03]  /*caee0*/  F2FP.SATFINITE.E4M3.F32.PACK_AB_MERGE_C R10, R10, R17, RZ ;  /* 0x000000110a0a723e */ /* 0x000fc600048070ff */
[----:B------:R-:W3:Y:S01]  /*caef0*/  LDL.LU R28, [R1+0x20b4] ;  /* 0x0020b400011c7983 */ /* 0x000ee20000300800 */
[----:B0-----:R-:W-:-:S05]  /*caf00*/  IADD3 R6, P2, R19, R3, RZ ;  /* 0x0000000313067210 */ /* 0x001fca0007f5e0ff */
[----:B--2---:R-:W-:-:S05]  /*caf10*/  IMAD.X R7, R0, 0x1, R4, P2 ;  /* 0x0000000100077824 */ /* 0x004fca00010e0604 */
[----:B------:R0:W-:Y:S04]  /*caf20*/  STL.64 [R1+0x3c70], R6 ;  /* 0x003c700601007387 */ /* 0x0001e80000100a00 */
[----:B0-----:R-:W2:Y:S04]  /*caf30*/  LDL.LU.64 R6, [R1+0x5df0] ;  /* 0x005df00001067983 */ /* 0x001ea80000300a00 */
[----:B------:R0:W-:Y:S04]  /*caf40*/  STL [R1+0x6e8], R12 ;  /* 0x0006e80c01007387 */ /* 0x0001e80000100800 */
[----:B0-----:R-:W3:Y:S04]  /*caf50*/  LDL.LU R12, [R1+0x360] ;  /* 0x00036000010c7983 */ /* 0x001ee80000300800 */
[----:B------:R0:W-:Y:S04]  /*caf60*/  STL [R1+0x708], R10 ;  /* 0x0007080a01007387 */ /* 0x0001e80000100800 */
[----:B0-----:R-:W3:Y:S04]  /*caf70*/  LDL.LU R10, [R1+0x54] ;  /* 0x00005400010a7983 */ /* 0x001ee80000300800 */
[----:B------:R-:W4:Y:S01]  /*caf80*/  LDL.LU R17, [R1+0x35c] ;  /* 0x00035c0001117983 */ /* 0x000f220000300800 */
[----:B------:R-:W-:-:S05]  /*caf90*/  IADD3 R24, P2, R19, R5, RZ ;  /* 0x0000000513187210 */ /* 0x000fca0007f5e0ff */
[----:B--2---:R-:W-:Y:S01]  /*cafa0*/  IMAD.X R25, R0, 0x1, R7, P2 ;  /* 0x0000000100197824 */ /* 0x004fe200010e0607 */
[----:B------:R-:W-:-:S05]  /*cafb0*/  IADD3 R18, P2, R19, R6, RZ ;  /* 0x0000000613127210 */ /* 0x000fca0007f5e0ff */
[----:B------:R-:W-:Y:S01]  /*cafc0*/  IMAD.X R19, R0, 0x1, R27, P2 ;  /* 0x0000000100137824 */ /* 0x000fe200010e061b */
[----:B----4-:R0:W-:Y:S04]  /*cafd0*/  STL.64 [R1+0x5dc8], R16 ;  /* 0x005dc81001007387 */ /* 0x0101e80000100a00 */
[----:B0-----:R-:W2:Y:S04]  /*cafe0*/  LDL.LU R16, [R1+0x20d4] ;  /* 0x0020d40001107983 */ /* 0x001ea80000300800 */
[----:B------:R-:W4:Y:S04]  /*caff0*/  LDL.LU R17, [R1+0x20d8] ;  /* 0x0020d80001117983 */ /* 0x000f280000300800 */
[----:B------:R0:W-:Y:S04]  /*cb000*/  STL.64 [R1+0x3c68], R24 ;  /* 0x003c681801007387 */ /* 0x0001e80000100a00 */
[----:B0-----:R-:W4:Y:S04]  /*cb010*/  LDL.LU.64 R24, [R1+0x5de8] ;  /* 0x005de80001187983 */ /* 0x001f280000300a00 */
[----:B------:R-:W4:Y:S04]  /*cb020*/  LDL.LU R0, [R1+0x5de0] ;  /* 0x005de00001007983 */ /* 0x000f280000300800 */
[----:B------:R0:W-:Y:S04]  /*cb030*/  STL.64 [R1+0x3c60], R18 ;  /* 0x003c601201007387 */ /* 0x0001e80000100a00 */
[----:B0-----:R-:W2:Y:S01]  /*cb040*/  LDL.LU.64 R18, [R1+0x5dd8] ;  /* 0x005dd80001127983 */ /* 0x001ea20000300a00 */
[----:B------:R-:W-:-:S02]  /*cb050*/  F2FP.SATFINITE.E4M3.F32.PACK_AB_MERGE_C R13, R29, R13, RZ ;  /* 0x0000000d1d0d723e */ /* 0x000fc400048070ff */
[----:B---3--:R-:W-:Y:S02]  /*cb060*/  F2FP.SATFINITE.E4M3.F32.PACK_AB_MERGE_C R9, R28, R9, RZ ;  /* 0x000000091c09723e */ /* 0x008fe400048070ff */
[----:B--2---:R-:W-:Y:S02]  /*cb070*/  F2FP.SATFINITE.E4M3.F32.PACK_AB_MERGE_C R16, R16, R19, RZ ;  /* 0x000000131010723e */ /* 0x004fe400048070ff */
[----:B------:R-:W2:Y:S04]  /*cb080*/  LDL.LU R19, [R1+0x5dd0] ;  /* 0x005dd00001137983 */ /* 0x000ea80000300800 */
[----:B------:R4:W-:Y:S02]  /*cb090*/  STL [R1+0x6a4], R16 ;  /* 0x0006a41001007387 */ /* 0x0009e40000100800 */
[----:B----4-:R-:W-:-:S02]  /*cb0a0*/  F2FP.SATFINITE.E4M3.F32.PACK_AB_MERGE_C R16, R14, R17, RZ ;  /* 0x000000110e10723e */ /* 0x010fc400048070ff */
[----:B------:R-:W-:Y:S02]  /*cb0b0*/  F2FP.SATFINITE.E4M3.F32.PACK_AB_MERGE_C R14, R11, R15, RZ ;  /* 0x0000000f0b0e723e */ /* 0x000fe400048070ff */
[----:B------:R-:W3:Y:S01]  /*cb0c0*/  LDL.LU R11, [R1+0x5c] ;  /* 0x00005c00010b7983 */ /* 0x000ee20000300800 */
[----:B------:R-:W-:-:S03]  /*cb0d0*/  SHF.R.S32.HI R15, RZ, 0x1f, R18 ;  /* 0x0000001fff0f7819 */ /* 0x000fc60000011412 */
[----:B------:R0:W-:Y:S02]  /*cb0e0*/  STL [R1+0x6a8], R16 ;  /* 0x0006a81001007387 */ /* 0x0001e40000100800 */
[C---:B0-----:R-:W-:Y:S02]  /*cb0f0*/  IADD3 R16, P2, R18.reuse, R0, RZ ;  /* 0x0000000012107210 */ /* 0x041fe40007f5e0ff */
[----:B------:R0:W-:Y:S03]  /*cb100*/  STL [R1+0x678], R14 ;  /* 0x0006780e01007387 */ /* 0x0001e60000100800 */
[----:B------:R-:W-:Y:S01]  /*cb110*/  IMAD.X R17, R15, 0x1, R2, P2 ;  /* 0x000000010f117824 */ /* 0x000fe200010e0602 */
[----:B0-----:R-:W4:Y:S04]  /*cb120*/  LDL.LU R14, [R1+0x368] ;  /* 0x00036800010e7983 */ /* 0x001f280000300800 */
[----:B------:R-:W2:Y:S04]  /*cb130*/  LDL.LU R29, [R1+0x364] ;  /* 0x00036400011d7983 */ /* 0x000ea80000300800 */
[----:B------:R0:W-:Y:S04]  /*cb140*/  STL.64 [R1+0x3c58], R16 ;  /* 0x003c581001007387 */ /* 0x0001e80000100a00 */
[----:B------:R-:W-:Y:S01]  /*cb150*/  STL [R1+0x67c], R13 ;  /* 0x00067c0d01007387 */ /* 0x000fe20000100800 */
[----:B0-----:R-:W-:-:S03]  /*cb160*/  IADD3 R16, P2, R18, R3, RZ ;  /* 0x0000000312107210 */ /* 0x001fc60007f5e0ff */
[----:B------:R-:W-:Y:S02]  /*cb170*/  STL.64 [R1+0x5dc0], R2 ;  /* 0x005dc00201007387 */ /* 0x000fe40000100a00 */
[----:B------:R-:W-:Y:S02]  /*cb180*/  IMAD.X R17, R15, 0x1, R4, P2 ;  /* 0x000000010f117824 */ /* 0x000fe400010e0604 */
[----:B------:R-:W-:Y:S04]  /*cb190*/  STL [R1+0x674], R9 ;  /* 0x0006740901007387 */ /* 0x000fe80000100800 */
[----:B------:R0:W-:Y:S04]  /*cb1a0*/  STL.64 [R1+0x3c50], R16 ;  /* 0x003c501001007387 */ /* 0x0001e80000100a00 */
[----:B0-----:R-:W3:Y:S01]  /*cb1b0*/  LDL.LU.64 R16, [R1+0x5dc8] ;  /* 0x005dc80001107983 */ /* 0x001ee20000300a00 */
[----:B------:R-:W-:-:S02]  /*cb1c0*/  SHF.R.U32.HI R3, RZ, 0x8, R12 ;  /* 0x00000008ff037819 */ /* 0x000fc4000001160c */
[----:B------:R-:W-:Y:S01]  /*cb1d0*/  SHF.R.U32.HI R10, RZ, 0x8, R10 ;  /* 0x00000008ff0a7819 */ /* 0x000fe2000001160a */
[----:B------:R-:W2:Y:S01]  /*cb1e0*/  LDL.LU R28, [R1+0x370] ;  /* 0x00037000011c7983 */ /* 0x000ea20000300800 */
[----:B------:R-:W-:Y:S02]  /*cb1f0*/  LOP3.LUT R3, R3, 0xffff, RZ, 0xc0, !PT ;  /* 0x0000ffff03037812 */ /* 0x000fe400078ec0ff */
[----:B------:R-:W-:Y:S01]  /*cb200*/  LOP3.LUT R10, R10, 0xffff, RZ, 0xc0, !PT ;  /* 0x0000ffff0a0a7812 */ /* 0x000fe200078ec0ff */
[----:B------:R-:W2:Y:S03]  /*cb210*/  LDL.LU R9, [R1+0x358] ;  /* 0x0003580001097983 */ /* 0x000ea60000300800 */
[----:B------:R-:W-:Y:S01]  /*cb220*/  PRMT R10, R3, 0x3340, R10 ;  /* 0x00003340030a7816 */ /* 0x000fe2000000000a */
[----:B------:R-:W2:Y:S01]  /*cb230*/  LDL.LU R13, [R1+0x50] ;  /* 0x00005000010d7983 */ /* 0x000ea20000300800 */
[----:B---3--:R-:W-:-:S04]  /*cb240*/  SHF.R.U32.HI R2, RZ, 0x8, R17 ;  /* 0x00000008ff027819 */ /* 0x008fc80000011611 */
[----:B------:R-:W-:-:S04]  /*cb250*/  LOP3.LUT R2, R2, 0xffff, RZ, 0xc0, !PT ;  /* 0x0000ffff02027812 */ /* 0x000fc800078ec0ff */
[----:B------:R-:W-:Y:S02]  /*cb260*/  PRMT R12, R2, 0x3340, R0 ;  /* 0x00003340020c7816 */ /* 0x000fe40000000000 */
[----:B------:R-:W-:-:S05]  /*cb270*/  IADD3 R2, P2, R18, R5, RZ ;  /* 0x0000000512027210 */ /* 0x000fca0007f5e0ff */
[----:B------:R-:W-:-:S05]  /*cb280*/  IMAD.X R3, R15, 0x1, R7, P2 ;  /* 0x000000010f037824 */ /* 0x000fca00010e0607 */
[----:B------:R0:W-:Y:S04]  /*cb290*/  STL.64 [R1+0x3c48], R2 ;  /* 0x003c480201007387 */ /* 0x0001e80000100a00 */
[----:B------:R-:W3:Y:S01]  /*cb2a0*/  LDL.LU R17, [R1+0x36c] ;  /* 0x00036c0001117983 */ /* 0x000ee20000300800 */
[----:B0-----:R-:W-:Y:S01]  /*cb2b0*/  IADD3 R2, P2, R18, R6, RZ ;  /* 0x0000000612027210 */ /* 0x001fe20007f5e0ff */
[----:B------:R-:W-:Y:S02]  /*cb2c0*/  IMAD.MOV.U32 R3, RZ, RZ, R15 ;  /* 0x000000ffff037224 */ /* 0x000fe400078e000f */
[----:B------:R-:W3:Y:S02]  /*cb2d0*/  LDL.LU R15, [R1+0x354] ;  /* 0x00035400010f7983 */ /* 0x000ee40000300800 */
[----:B------:R-:W-:-:S02]  /*cb2e0*/  IMAD.X R3, R3, 0x1, R27, P2 ;  /* 0x0000000103037824 */ /* 0x000fc400010e061b */
[----:B------:R-:W3:Y:S04]  /*cb2f0*/  LDL.LU R18, [R1+0x28c] ;  /* 0x00028c0001127983 */ /* 0x000ee80000300800 */
[----:B------:R0:W-:Y:S04]  /*cb300*/  STL.64 [R1+0x3c40], R2 ;  /* 0x003c400201007387 */ /* 0x0001e80000100a00 */
[----:B0-----:R-:W3:Y:S01]  /*cb310*/  LDL.LU.64 R2, [R1+0x5dc0] ;  /* 0x005dc00001027983 */ /* 0x001ee20000300a00 */
[----:B----4-:R-:W-:Y:S02]  /*cb320*/  SHF.R.U32.HI R14, RZ, 0x8, R14 ;  /* 0x00000008ff0e7819 */ /* 0x010fe4000001160e */
[----:B--2---:R-:W-:-:S02]  /*cb330*/  SHF.R.U32.HI R29, RZ, 0x8, R29 ;  /* 0x00000008ff1d7819 */ /* 0x004fc4000001161d */
[----:B------:R-:W-:Y:S02]  /*cb340*/  SHF.R.U32.HI R28, RZ, 0x8, R28 ;  /* 0x00000008ff1c7819 */ /* 0x000fe4000001161c */
[----:B------:R-:W-:Y:S02]  /*cb350*/  LOP3.LUT R14, R14, 0xffff, RZ, 0xc0, !PT ;  /* 0x0000ffff0e0e7812 */ /* 0x000fe400078ec0ff */
[----:B------:R-:W-:Y:S02]  /*cb360*/  LOP3.LUT R29, R29, 0xffff, RZ, 0xc0, !PT ;  /* 0x0000ffff1d1d7812 */ /* 0x000fe400078ec0ff */
[----:B------:R-:W-:Y:S02]  /*cb370*/  LOP3.LUT R28, R28, 0xffff, RZ, 0xc0, !PT ;  /* 0x0000ffff1c1c7812 */ /* 0x000fe400078ec0ff */
[----:B------:R-:W-:Y:S02]  /*cb380*/  PRMT R29, R14, 0x3340, R29 ;  /* 0x000033400e1d7816 */ /* 0x000fe4000000001d */
[----:B------:R-:W-:-:S02]  /*cb390*/  SHF.R.U32.HI R9, RZ, 0x8, R9 ;  /* 0x00000008ff097819 */ /* 0x000fc40000011609 */
[----:B------:R-:W-:Y:S02]  /*cb3a0*/  SHF.R.U32.HI R14, RZ, 0x8, R13 ;  /* 0x00000008ff0e7819 */ /* 0x000fe4000001160d */
[----:B------:R-:W-:Y:S01]  /*cb3b0*/  PRMT R28, R28, 0x3340, R0 ;  /* 0x000033401c1c7816 */ /* 0x000fe20000000000 */
[----:B------:R-:W2:Y:S01]  /*cb3c0*/  LDL.LU R13, [R1+0x374] ;  /* 0x00037400010d7983 */ /* 0x000ea20000300800 */
[----:B------:R-:W-:Y:S02]  /*cb3d0*/  LOP3.LUT R9, R9, 0xffff, RZ, 0xc0, !PT ;  /* 0x0000ffff09097812 */ /* 0x000fe400078ec0ff */
[----:B------:R-:W-:Y:S01]  /*cb3e0*/  LOP3.LUT R14, R14, 0xffff, RZ, 0xc0, !PT ;  /* 0x0000ffff0e0e7812 */ /* 0x000fe200078ec0ff */
[----:B------:R0:W-:Y:S03]  /*cb3f0*/  STL [R1+0x18], R28 ;  /* 0x0000181c01007387 */ /* 0x0001e60000100800 */
[----:B0-----:R-:W-:-:S02]  /*cb400*/  PRMT R28, R9, 0x3340, R14 ;  /* 0x00003340091c7816 */ /* 0x001fc4000000000e */
[----:B------:R-:W-:-:S03]  /*cb410*/  SHF.R.S32.HI R9, RZ, 0x1f, R11 ;  /* 0x0000001fff097819 */ /* 0x000fc6000001140b */
[----:B------:R0:W-:Y:S02]  /*cb420*/  STL.64 [R1+0x5db8], R28 ;  /* 0x005db81c01007387 */ /* 0x0001e40000100a00 */
[----:B0-----:R-:W-:Y:S02]  /*cb430*/  IADD3 R28, P2, R11, R0, RZ ;  /* 0x000000000b1c7210 */ /* 0x001fe40007f5e0ff */
[----:B---3--:R-:W-:Y:S02]  /*cb440*/  SHF.R.U32.HI R17, RZ, 0x8, R17 ;  /* 0x00000008ff117819 */ /* 0x008fe40000011611 */
[----:B------:R-:W-:Y:S02]  /*cb450*/  SHF.R.U32.HI R14, RZ, 0x8, R15 ;  /* 0x00000008ff0e7819 */ /* 0x000fe4000001160f */
[----:B------:R-:W-:Y:S01]  /*cb460*/  SHF.R.U32.HI R15, RZ, 0x8, R18 ;  /* 0x00000008ff0f7819 */ /* 0x000fe20000011612 */
[----:B------:R-:W-:Y:S01]  /*cb470*/  IMAD.X R29, R9, 0x1, R2, P2 ;  /* 0x00000001091d7824 */ /* 0x000fe200010e0602 */
[----:B------:R-:W-:Y:S04]  /*cb480*/  STL [R1+0x5db0], R2 ;  /* 0x005db00201007387 */ /* 0x000fe80000100800 */
[----:B------:R0:W-:Y:S02]  /*cb490*/  STL.64 [R1+0x3c38], R28 ;  /* 0x003c381c01007387 */ /* 0x0001e40000100a00 */
[----:B0-----:R-:W-:-:S02]  /*cb4a0*/  IADD3 R28, P2, R11, R3, RZ ;  /* 0x000000030b1c7210 */ /* 0x001fc40007f5e0ff */
[----:B------:R-:W-:Y:S02]  /*cb4b0*/  LOP3.LUT R2, R17, 0xffff, RZ, 0xc0, !PT ;  /* 0x0000ffff11027812 */ /* 0x000fe400078ec0ff */
[----:B------:R-:W3:Y:S01]  /*cb4c0*/  LDL.LU R17, [R1+0x378] ;  /* 0x0003780001117983 */ /* 0x000ee20000300800 */
[----:B------:R-:W-:-:S03]  /*cb4d0*/  IMAD.X R29, R9, 0x1, R4, P2 ;  /* 0x00000001091d7824 */ /* 0x000fc600010e0604 */
[----:B------:R-:W4:Y:S04]  /*cb4e0*/  LDL.LU R18, [R1+0x3c] ;  /* 0x00003c0001127983 */ /* 0x000f280000300800 */
[----:B------:R0:W-:Y:S02]  /*cb4f0*/  STL.64 [R1+0x2108], R28 ;  /* 0x0021081c01007387 */ /* 0x0001e40000100a00 */
[----:B0-----:R-:W-:-:S05]  /*cb500*/  IADD3 R28, P2, R11, R5, RZ ;  /* 0x000000050b1c7210 */ /* 0x001fca0007f5e0ff */
[----:B------:R-:W-:-:S05]  /*cb510*/  IMAD.X R29, R9, 0x1, R7, P2 ;  /* 0x00000001091d7824 */ /* 0x000fca00010e0607 */
[----:B------:R0:W-:Y:S04]  /*cb520*/  STL.64 [R1+0x2100], R28 ;  /* 0x0021001c01007387 */ /* 0x0001e80000100a00 */
[----:B0-----:R-:W3:Y:S04]  /*cb530*/  LDL.LU.64 R28, [R1+0x5db8] ;  /* 0x005db800011c7983 */ /* 0x001ee80000300a00 */
[----:B------:R0:W-:Y:S04]  /*cb540*/  STL.64 [R1+0x5da0], R6 ;  /* 0x005da00601007387 */ /* 0x0001e80000100a00 */
[----:B0-----:R-:W3:Y:S01]  /*cb550*/  LDL.LU R7, [R1+0x18] ;  /* 0x0000180001077983 */ /* 0x001ee20000300800 */
[----:B--2---:R-:W-:-:S02]  /*cb560*/  SHF.R.U32.HI R13, RZ, 0x8, R13 ;  /* 0x00000008ff0d7819 */ /* 0x004fc4000001160d */
[----:B------:R-:W-:Y:S02]  /*cb570*/  PRMT R12, R10, 0x5410, R12 ;  /* 0x000054100a0c7816 */ /* 0x000fe4000000000c */
[----:B------:R-:W-:Y:S02]  /*cb580*/  IADD3 R10, P2, R11, R6, RZ ;  /* 0x000000060b0a7210 */ /* 0x000fe40007f5e0ff */
[----:B------:R-:W-:Y:S02]  /*cb590*/  LOP3.LUT R14, R14, 0xffff, RZ, 0xc0, !PT ;  /* 0x0000ffff0e0e7812 */ /* 0x000fe400078ec0ff */
[----:B------:R-:W-:Y:S02]  /*cb5a0*/  LOP3.LUT R15, R15, 0xffff, RZ, 0xc0, !PT ;  /* 0x0000ffff0f0f7812 */ /* 0x000fe400078ec0ff */
[----:B------:R-:W-:Y:S01]  /*cb5b0*/  LOP3.LUT R13, R13, 0xffff, RZ, 0xc0, !PT ;  /* 0x0000ffff0d0d7812 */ /* 0x000fe200078ec0ff */
[----:B------:R-:W-:Y:S01]  /*cb5c0*/  IMAD.X R11, R9, 0x1, R27, P2 ;  /* 0x00000001090b7824 */ /* 0x000fe200010e061b */
[----:B------:R-:W-:Y:S01]  /*cb5d0*/  PRMT R14, R14, 0x3340, R15 ;  /* 0x000033400e0e7816 */ /* 0x000fe2000000000f */
[----:B------:R-:W-:Y:S01]  /*cb5e0*/  STL.64 [R1+0x5d98], R4 ;  /* 0x005d980401007387 */ /* 0x000fe20000100a00 */
[----:B------:R-:W-:-:S03]  /*cb5f0*/  PRMT R15, R13, 0x3340, R0 ;  /* 0x000033400d0f7816 */ /* 0x000fc60000000000 */
[----:B------:R-:W2:Y:S04]  /*cb600*/  LDL.LU R13, [R1+0x20b8] ;  /* 0x0020b800010d7983 */ /* 0x000ea80000300800 */
[----:B------:R0:W-:Y:S04]  /*cb610*/  STL.64 [R1+0x20f8], R10 ;  /* 0x0020f80a01007387 */ /* 0x0001e80000100a00 */
[----:B0-----:R-:W2:Y:S04]  /*cb620*/  LDL.LU R10, [R1+0x20bc] ;  /* 0x0020bc00010a7983 */ /* 0x001ea80000300800 */
[----:B------:R-:W2:Y:S04]  /*cb630*/  LDL.LU R11, [R1+0x20a0] ;  /* 0x0020a000010b7983 */ /* 0x000ea80000300800 */
[----:B------:R-:W2:Y:S01]  /*cb640*/  LDL.LU R9, [R1+0x20a4] ;  /* 0x0020a40001097983 */ /* 0x000ea20000300800 */
[----:B---3--:R-:W-:-:S03]  /*cb650*/  PRMT R6, R29, 0x5410, R7 ;  /* 0x000054101d067816 */ /* 0x008fc60000000007 */
[----:B------:R-:W3:Y:S01]  /*cb660*/  LDL.LU R29, [R1+0x5db4] ;  /* 0x005db400011d7983 */ /* 0x000ee20000300800 */
[----:B------:R-:W-:Y:S02]  /*cb670*/  PRMT R2, R2, 0x3340, R0 ;  /* 0x0000334002027816 */ /* 0x000fe40000000000 */
[----:B------:R-:W-:Y:S02]  /*cb680*/  PRMT R4, R14, 0x5410, R15 ;  /* 0x000054100e047816 */ /* 0x000fe4000000000f */
[----:B------:R-:W-:Y:S02]  /*cb690*/  PRMT R5, R28, 0x5410, R2 ;  /* 0x000054101c057816 */ /* 0x000fe40000000002 */
[----:B------:R-:W-:Y:S01]  /*cb6a0*/  PRMT R17, R6, 0x5210, R17 ;  /* 0x0000521006117816 */ /* 0x000fe20000000011 */
[----:B------:R-:W2:Y:S01]  /*cb6b0*/  LDL.LU R2, [R1+0x5db0] ;  /* 0x005db00001027983 */ /* 0x000ea20000300800 */
[----:B----4-:R-:W-:Y:S02]  /*cb6c0*/  PRMT R18, R5, 0x5210, R18 ;  /* 0x0000521005127816 */ /* 0x010fe40000000012 */
[----:B------:R-:W-:Y:S01]  /*cb6d0*/  PRMT R19, R4, 0x5210, R19 ;  /* 0x0000521004137816 */ /* 0x000fe20000000013 */
[----:B------:R-:W4:Y:S04]  /*cb6e0*/  LDL.LU R28, [R1+0x5dac] ;  /* 0x005dac00011c7983 */ /* 0x000f280000300800 */
[----:B---3--:R-:W0:Y:S04]  /*cb6f0*/  LDS.128 R4, [R29] ;  /* 0x000000001d047984 */ /* 0x008e280000000c00 */
[----:B0-----:R-:W-:Y:S04]  /*cb700*/  STL.64 [R1+0x7e0], R4 ;  /* 0x0007e00401007387 */ /* 0x001fe80000100a00 */
[----:B------:R-:W-:Y:S04]  /*cb710*/  STL.64 [R1+0x7e8], R6 ;  /* 0x0007e80601007387 */ /* 0x000fe80000100a00 */
[----:B------:R0:W1:Y:S04]  /*cb720*/  LDS.128 R4, [R29+0x400] ;  /* 0x000400001d047984 */ /* 0x0000680000000c00 */
[----:B0-----:R-:W3:Y:S01]  /*cb730*/  LDL.LU R29, [R1+0x5da8] ;  /* 0x005da800011d7983 */ /* 0x001ee20000300800 */
[----:B------:R-:W-:Y:S01]  /*cb740*/  PRMT R16, R12, 0x5210, R16 ;  /* 0x000052100c107816 */ /* 0x000fe20000000010 */
[----:B------:R-:W-:Y:S01]  /*cb750*/  BAR.SYNC.DEFER_BLOCKING 0x0 ;  /* 0x0000000000007b1d */ /* 0x000fe20000010000 */
[----:B------:R-:W-:-:S05]  /*cb760*/  SHF.R.S32.HI R15, RZ, 0x1f, R20 ;  /* 0x0000001fff0f7819 */ /* 0x000fca0000011414 */
[----:B----4-:R-:W-:Y:S04]  /*cb770*/  STSM.16.M88.4 [R28], R16 ;  /* 0x000000101c007844 */ /* 0x010fe80000000200 */
[----:B-1----:R-:W-:Y:S04]  /*cb780*/  STL.64 [R1+0x7d0], R4 ;  /* 0x0007d00401007387 */ /* 0x002fe80000100a00 */
[----:B------:R0:W-:Y:S04]  /*cb790*/  STL.64 [R1+0x7d8], R6 ;  /* 0x0007d80601007387 */ /* 0x0001e80000100a00 */
[----:B0-----:R-:W4:Y:S04]  /*cb7a0*/  LDL.LU.64 R6, [R1+0x5da0] ;  /* 0x005da00001067983 */ /* 0x001f280000300a00 */
[----:B------:R-:W4:Y:S04]  /*cb7b0*/  LDL.LU.64 R4, [R1+0x5d98] ;  /* 0x005d980001047983 */ /* 0x000f280000300a00 */
[----:B------:R-:W4:Y:S04]  /*cb7c0*/  LDL.LU R17, [R1+0x20a8] ;  /* 0x0020a80001117983 */ /* 0x000f280000300800 */
[----:B------:R-:W4:Y:S04]  /*cb7d0*/  LDL.LU R18, [R1+0x20ac] ;  /* 0x0020ac0001127983 */ /* 0x000f280000300800 */
[----:B------:R-:W4:Y:S04]  /*cb7e0*/  LDL.LU R16, [R1+0x2090] ;  /* 0x0020900001107983 */ /* 0x000f280000300800 */
[----:B------:R-:W4:Y:S04]  /*cb7f0*/  LDL.LU R19, [R1+0x2094] ;  /* 0x0020940001137983 */ /* 0x000f280000300800 */
[----:B---3--:R0:W-:Y:S04]  /*cb800*/  STL.64 [R1+0x5d20], R28 ;  /* 0x005d201c01007387 */ /* 0x0081e80000100a00 */
[----:B------:R1:W-:Y:S01]  /*cb810*/  STL [R1+0x5d7c], R0 ;  /* 0x005d7c0001007387 */ /* 0x0003e20000100800 */
[----:B0-----:R-:W-:-:S03]  /*cb820*/  IADD3 R28, P2, R20, R0, RZ ;  /* 0x00000000141c7210 */ /* 0x001fc60007f5e0ff */
[----:B--2---:R0:W-:Y:S01]  /*cb830*/  STL [R1+0x5d80], R2 ;  /* 0x005d800201007387 */ /* 0x0041e20000100800 */
[----:B-1----:R-:W-:Y:S01]  /*cb840*/  F2FP.SATFINITE.E4M3.F32.PACK_AB_MERGE_C R0, R9, R11, RZ ;  /* 0x0000000b0900723e */ /* 0x002fe200048070ff */
[----:B------:R-:W-:Y:S01]  /*cb850*/  IMAD.X R29, R15, 0x1, R2, P2 ;  /* 0x000000010f1d7824 */ /* 0x000fe200010e0602 */
[----:B0-----:R-:W-:-:S04]  /*cb860*/  F2FP.SATFINITE.E4M3.F32.PACK_AB_MERGE_C R2, R10, R13, RZ ;  /* 0x0000000d0a02723e */ /* 0x001fc800048070ff */
[----:B------:R0:W-:Y:S04]  /*cb870*/  STL.64 [R1+0x20f0], R28 ;  /* 0x0020f01c01007387 */ /* 0x0001e80000100a00 */
[----:B------:R1:W-:Y:S04]  /*cb880*/  STL [R1+0x670], R2 ;  /* 0x0006700201007387 */ /* 0x0003e80000100800 */
[----:B------:R2:W-:Y:S04]  /*cb890*/  STL [R1+0x668], R0 ;  /* 0x0006680001007387 */ /* 0x0005e80000100800 */
[----:B0-----:R-:W3:Y:S04]  /*cb8a0*/  LDL.LU R28, [R1+0x208c] ;  /* 0x00208c00011c7983 */ /* 0x001ee80000300800 */
[----:B-1----:R-:W2:Y:S01]  /*cb8b0*/  LDL.LU R2, [R1+0x2098] ;  /* 0x0020980001027983 */ /* 0x002ea20000300800 */
[----:B------:R-:W-:-:S05]  /*cb8c0*/  IADD3 R10, P2, R20, R3, RZ ;  /* 0x00000003140a7210 */ /* 0x000fca0007f5e0ff */
[----:B----4-:R-:W-:-:S05]  /*cb8d0*/  IMAD.X R11, R15, 0x1, R4, P2 ;  /* 0x000000010f0b7824 */ /* 0x010fca00010e0604 */
[----:B------:R-:W-:Y:S04]  /*cb8e0*/  STL.64 [R1+0x20e8], R10 ;  /* 0x0020e80a01007387 */ /* 0x000fe80000100a00 */
[----:B--2---:R0:W-:Y:S04]  /*cb8f0*/  STL.64 [R1+0x5d88], R2 ;  /* 0x005d880201007387 */ /* 0x0041e80000100a00 */
[----:B------:R-:W2:Y:S01]  /*cb900*/  LDL.LU R0, [R1+0x209c] ;  /* 0x00209c0001007983 */ /* 0x000ea20000300800 */
[----:B0-----:R-:W-:-:S03]  /*cb910*/  IMAD.MOV.U32 R3, RZ, RZ, R20 ;  /* 0x000000ffff037224 */ /* 0x001fc600078e0014 */
[----:B------:R-:W4:Y:S04]  /*cb920*/  LDL.LU R20, [R1+0x2080] ;  /* 0x0020800001147983 */ /* 0x000f280000300800 */
[----:B------:R-:W3:Y:S04]  /*cb930*/  LDL.LU R9, [R1+0x2070] ;  /* 0x0020700001097983 */ /* 0x000ee80000300800 */
[----:B------:R-:W3:Y:S04]  /*cb940*/  LDL.LU R14, [R1+0x2074] ;  /* 0x00207400010e7983 */ /* 0x000ee80000300800 */
[----:B------:R-:W2:Y:S04]  /*cb950*/  LDL.LU R10, [R1+0x2078] ;  /* 0x00207800010a7983 */ /* 0x000ea80000300800 */
[----:B------:R-:W2:Y:S01]  /*cb960*/  LDL.LU R11, [R1+0x207c] ;  /* 0x00207c00010b7983 */ /* 0x000ea20000300800 */
[----:B------:R-:W-:-:S02]  /*cb970*/  F2FP.SATFINITE.E4M3.F32.PACK_AB_MERGE_C R2, R18, R17, RZ ;  /* 0x000000111202723e */ /* 0x000fc400048070ff */
[----:B------:R-:W-:Y:S01]  /*cb980*/  IADD3 R18, P2, R3, R5, RZ ;  /* 0x0000000503127210 */ /* 0x000fe20007f5e0ff */
[----:B--2---:R0:W-:Y:S04]  /*cb990*/  STL.64 [R1+0x5d70], R10 ;  /* 0x005d700a01007387 */ /* 0x0041e80000100a00 */
[----:B0-----:R-:W4:Y:S04]  /*cb9a0*/  LDL.LU R10, [R1+0x2084] ;  /* 0x00208400010a7983 */ /* 0x001f280000300800 */
[----:B------:R-:W3:Y:S04]  /*cb9b0*/  LDL.LU R11, [R1+0x2088] ;  /* 0x00208800010b7983 */ /* 0x000ee80000300800 */
[----:B------:R-:W2:Y:S04]  /*cb9c0*/  LDL.LU R17, [R1+0x2060] ;  /* 0x0020600001117983 */ /* 0x000ea80000300800 */
[----:B------:R-:W2:Y:S04]  /*cb9d0*/  LDL.LU R12, [R1+0x2068] ;  /* 0x00206800010c7983 */ /* 0x000ea80000300800 */
[----:B------:R0:W-:Y:S04]  /*cb9e0*/  STL [R1+0x66c], R2 ;  /* 0x00066c0201007387 */ /* 0x0001e80000100800 */
[----:B------:R-:W2:Y:S01]  /*cb9f0*/  LDL.LU R13, [R1+0x206c] ;  /* 0x00206c00010d7983 */ /* 0x000ea20000300800 */
[----:B0-----:R-:W-:Y:S01]  /*cba00*/  F2FP.SATFINITE.E4M3.F32.PACK_AB_MERGE_C R2, R19, R16, RZ ;  /* 0x000000101302723e */ /* 0x001fe200048070ff */
[----:B------:R-:W-:-:S04]  /*cba10*/  IMAD.X R19, R15, 0x1, R7, P2 ;  /* 0x000000010f137824 */ /* 0x000fc800010e0607 */
[----:B------:R-:W-:Y:S04]  /*cba20*/  STL [R1+0x664], R2 ;  /* 0x0006640201007387 */ /* 0x000fe80000100800 */
[----:B------:R-:W2:Y:S04]  /*cba30*/  LDL.LU R29, [R1+0x2050] ;  /* 0x00205000011d7983 */ /* 0x000ea80000300800 */
[----:B------:R-:W2:Y:S04]  /*cba40*/  LDL.LU R16, [R1+0x2054] ;  /* 0x0020540001107983 */ /* 0x000ea80000300800 */
[----:B------:R0:W-:Y:S04]  /*cba50*/  STL.64 [R1+0x20e0], R18 ;  /* 0x0020e01201007387 */ /* 0x0001e80000100a00 */
[----:B0-----:R-:W4:Y:S04]  /*cba60*/  LDL.LU R18, [R1+0x5d90] ;  /* 0x005d900001127983 */ /* 0x001f280000300800 */
[----:B------:R-:W4:Y:S01]  /*cba70*/  LDL.LU R19, [R1+0x68] ;  /* 0x0000680001137983 */ /* 0x000f220000300800 */
[----:B------:R-:W-:Y:S01]  /*cba80*/  IADD3 R2, P2, R3, R6, RZ ;  /* 0x0000000603027210 */ /* 0x000fe20007f5e0ff */
[----:B------:R-:W-:-:S04]  /*cba90*/  IMAD.MOV.U32 R3, RZ, RZ, R15 ;  /* 0x000000ffff037224 */ /* 0x000fc800078e000f */
[----:B------:R-:W-:Y:S01]  /*cbaa0*/  IMAD.X R3, R3, 0x1, R27, P2 ;  /* 0x0000000103037824 */ /* 0x000fe200010e061b */
[----:B----4-:R0:W-:Y:S04]  /*cbab0*/  STL.64 [R1+0x5d48], R18 ;  /* 0x005d481201007387 */ /* 0x0101e80000100a00 */
[----:B0-----:R-:W2:Y:S04]  /*cbac0*/  LDL.LU R18, [R1+0x2064] ;  /* 0x0020640001127983 */ /* 0x001ea80000300800 */
[----:B------:R-:W4:Y:S04]  /*cbad0*/  LDL.LU R19, [R1+0x6c] ;  /* 0x00006c0001137983 */ /* 0x000f280000300800 */
[----:B------:R-:W2:Y:S04]  /*cbae0*/  LDL.LU R15, [R1+0x38c] ;  /* 0x00038c00010f7983 */ /* 0x000ea80000300800 */
[----:B------:R0:W-:Y:S04]  /*cbaf0*/  STL.64 [R1+0x20d8], R2 ;  /* 0x0020d80201007387 */ /* 0x0001e80000100a00 */
[----:B0-----:R-:W3:Y:S02]  /*cbb00*/  LDL.LU.64 R2, [R1+0x5d88] ;  /* 0x005d880001027983 */ /* 0x001ee40000300a00 */
[----:B---3--:R-:W-:-:S02]  /*cbb10*/  F2FP.SATFINITE.E4M3.F32.PACK_AB_MERGE_C R0, R0, R2, RZ ;  /* 0x000000020000723e */ /* 0x008fc400048070ff */
[----:B------:R-:W3:Y:S04]  /*cbb20*/  LDL.LU R2, [R1+0x5d80] ;  /* 0x005d800001027983 */ /* 0x000ee80000300800 */
[----:B------:R0:W-:Y:S04]  /*cbb30*/  STL [R1+0x660], R0 ;  /* 0x0006600001007387 */ /* 0x0001e80000100800 */
[----:B0-----:R-:W2:Y:S01]  /*cbb40*/  LDL.LU R0, [R1+0x5d7c] ;  /* 0x005d7c0001007983 */ /* 0x001ea20000300800 */
[----:B------:R-:W-:Y:S02]  /*cbb50*/  F2FP.SATFINITE.E4M3.F32.PACK_AB_MERGE_C R10, R10, R20, RZ ;  /* 0x000000140a0a723e */ /* 0x000fe400048070ff */
[----:B------:R-:W-:Y:S01]  /*cbb60*/  F2FP.SATFINITE.E4M3.F32.PACK_AB_MERGE_C R11, R28, R11, RZ ;  /* 0x0000000b1c0b723e */ /* 0x000fe200048070ff */
[----:B------:R-:W3:Y:S01]  /*cbb70*/  LDL.LU R20, [R1+0x5d78] ;  /* 0x005d780001147983 */ /* 0x000ee20000300800 */
[----:B----4-:R-:W-:-:S03]  /*cbb80*/  SHF.R.S32.HI R28, RZ, 0x1f, R19 ;  /* 0x0000001fff1c7819 */ /* 0x010fc60000011413 */
[----:B------:R2:W-:Y:S04]  /*cbb90*/  STL [R1+0x654], R10 ;  /* 0x0006540a01007387 */ /* 0x0005e80000100800 */
[----:B------:R3:W-:Y:S01]  /*cbba0*/  STL [R1+0x650], R11 ;  /* 0x0006500b01007387 */ /* 0x0007e20000100800 */
[----:B--2---:R-:W-:-:S05]  /*cbbb0*/  IADD3 R10, P2, R19, R0, RZ ;  /* 0x00000000130a7210 */ /* 0x004fca0007f5e0ff */
[----:B---3--:R-:W-:-:S05]  /*cbbc0*/  IMAD.X R11, R28, 0x1, R2, P2 ;  /* 0x000000011c0b7824 */ /* 0x008fca00010e0602 */
[----:B------:R0:W-:Y:S04]  /*cbbd0*/  STL.64 [R1+0x20d0], R10 ;  /* 0x0020d00a01007387 */ /* 0x0001e80000100a00 */
[----:B0-----:R-:W2:Y:S01]  /*cbbe0*/  LDL.LU.64 R10, [R1+0x5d70] ;  /* 0x005d7000010a7983 */ /* 0x001ea20000300a00 */
[----:B------:R-:W-:-:S03]  /*cbbf0*/  F2FP.SATFINITE.E4M3.F32.PACK_AB_MERGE_C R14, R14, R9, RZ ;  /* 0x000000090e0e723e */ /* 0x000fc600048070ff */
[----:B------:R-:W3:Y:S04]  /*cbc00*/  LDL.LU R9, [R1+0x5d68] ;  /* 0x005d680001097983 */ /* 0x000ee80000300800 */
[----:B------:R0:W-:Y:S01]  /*cbc10*/  STL [R1+0x640], R14 ;  /* 0x0006400e01007387 */ /* 0x0001e20000100800 */
[----:B------:R-:W-:-:S03]  /*cbc20*/  F2FP.SATFINITE.E4M3.F32.PACK_AB_MERGE_C R18, R18, R17, RZ ;  /* 0x000000111212723e */ /* 0x000fc600048070ff */
[----:B0-----:R-:W4:Y:S01]  /*cbc30*/  LDL.LU R14, [R1+0x404] ;  /* 0x00040400010e7983 */ /* 0x001f220000300800 */
[----:B--2---:R-:W-:Y:S02]  /*cbc40*/  F2FP.SATFINITE.E4M3.F32.PACK_AB_MERGE_C R11, R11, R10, RZ ;  /* 0x0000000a0b0b723e */ /* 0x004fe400048070ff */
[----:B------:R-:W-:-:S03]  /*cbc50*/  IADD3 R10, P2, R19, R3, RZ ;  /* 0x00000003130a7210 */ /* 0x000fc60007f5e0ff */
[----:B------:R0:W-:Y:S02]  /*cbc60*/  STL [R1+0x644], R11 ;  /* 0x0006440b01007387 */ /* 0x0001e40000100800 */
[----:B0-----:R-:W-:-:S05]  /*cbc70*/  IMAD.X R11, R28, 0x1, R4, P2 ;  /* 0x000000011c0b7824 */ /* 0x001fca00010e0604 */
[----:B------:R0:W-:Y:S04]  /*cbc80*/  STL.64 [R1+0x20c8], R10 ;  /* 0x0020c80a01007387 */ /* 0x0001e80000100a00 */
[----:B0-----:R-:W2:Y:S04]  /*cbc90*/  LDL.LU.64 R10, [R1+0x5d60] ;  /* 0x005d6000010a7983 */ /* 0x001ea80000300a00 */
[----:B------:R-:W3:Y:S04]  /*cbca0*/  LDL.LU R17, [R1+0x5d58] ;  /* 0x005d580001117983 */ /* 0x000ee80000300800 */
[----:B------:R0:W-:Y:S02]  /*cbcb0*/  STL [R1+0x638], R18 ;  /* 0x0006381201007387 */ /* 0x0001e40000100800 */
[----:B0-----:R-:W-:-:S02]  /*cbcc0*/  F2FP.SATFINITE.E4M3.F32.PACK_AB_MERGE_C R18, R13, R12, RZ ;  /* 0x0000000c0d12723e */ /* 0x001fc400048070ff */
[----:B------:R-:W-:-:S05]  /*cbcd0*/  IADD3 R12, P2, R19, R5, RZ ;  /* 0x00000005130c7210 */ /* 0x000fca0007f5e0ff */
[----:B------:R-:W-:Y:S01]  /*cbce0*/  IMAD.X R13, R28, 0x1, R7, P2 ;  /* 0x000000011c0d7824 */ /* 0x000fe200010e0607 */
[----:B------:R0:W-:Y:S04]  /*cbcf0*/  STL [R1+0x634], R18 ;  /* 0x0006341201007387 */ /* 0x0001e80000100800 */
[----:B------:R1:W-:Y:S01]  /*cbd00*/  STL.64 [R1+0x20c0], R12 ;  /* 0x0020c00c01007387 */ /* 0x0003e20000100a00 */
[----:B0-----:R-:W-:-:S03]  /*cbd10*/  IADD3 R18, P2, R19, R6, RZ ;  /* 0x0000000613127210 */ /* 0x001fc60007f5e0ff */
[----:B-1----:R-:W4:Y:S02]  /*cbd20*/  LDL.LU.64 R12, [R1+0x5d50] ;  /* 0x005d5000010c7983 */ /* 0x002f240000300a00 */
[----:B------:R-:W-:Y:S02]  /*cbd30*/  IMAD.X R19, R28, 0x1, R27, P2 ;  /* 0x000000011c137824 */ /* 0x000fe400010e061b */
[----:B------:R0:W-:Y:S04]  /*cbd40*/  STL.64 [R1+0x5d38], R6 ;  /* 0x005d380601007387 */ /* 0x0001e80000100a00 */
[----:B------:R1:W-:Y:S01]  /*cbd50*/  STL.64 [R1+0x20b8], R18 ;  /* 0x0020b81201007387 */ /* 0x0003e20000100a00 */
[----:B0-----:R-:W-:-:S03]  /*cbd60*/  F2FP.SATFINITE.E4M3.F32.PACK_AB_MERGE_C R6, R16, R29, RZ ;  /* 0x0000001d1006723e */ /* 0x001fc600048070ff */
[----:B-1----:R-:W3:Y:S01]  /*cbd70*/  LDL.LU.64 R18, [R1+0x5d48] ;  /* 0x005d480001127983 */ /* 0x002ee20000300a00 */
[----:B------:R-:W-:-:S03]  /*cbd80*/  SHF.R.U32.HI R7, RZ, 0x8, R20 ;  /* 0x00000008ff077819 */ /* 0x000fc60000011614 */
[----:B------:R0:W-:Y:S04]  /*cbd90*/  STL [R1+0x620], R6 ;  /* 0x0006200601007387 */ /* 0x0001e80000100800 */
[----:B------:R-:W3:Y:S04]  /*cbda0*/  LDL.LU R16, [R1+0x3ac] ;  /* 0x0003ac0001107983 */ /* 0x000ee80000300800 */
[----:B------:R-:W3:Y:S01]  /*cbdb0*/  LDL.LU R20, [R1+0x5d40] ;  /* 0x005d400001147983 */ /* 0x000ee20000300800 */
[----:B0-----:R-:W-:Y:S02]  /*cbdc0*/  SHF.R.U32.HI R6, RZ, 0x8, R15 ;  /* 0x00000008ff067819 */ /* 0x001fe4000001160f */
[----:B------:R-:W-:-:S02]  /*cbdd0*/  LOP3.LUT R7, R7, 0xffff, RZ, 0xc0, !PT ;  /* 0x0000ffff07077812 */ /* 0x000fc400078ec0ff */
[----:B------:R-:W-:Y:S02]  /*cbde0*/  LOP3.LUT R6, R6, 0xffff, RZ, 0xc0, !PT ;  /* 0x0000ffff06067812 */ /* 0x000fe400078ec0ff */
[----:B--2---:R-:W-:-:S04]  /*cbdf0*/  SHF.R.U32.HI R11, RZ, 0x8, R11 ;  /* 0x00000008ff0b7819 */ /* 0x004fc8000001160b */
[----:B------:R-:W-:Y:S02]  /*cbe00*/  LOP3.LUT R11, R11, 0xffff, RZ, 0xc0, !PT ;  /* 0x0000ffff0b0b7812 */ /* 0x000fe400078ec0ff */
[----:B----4-:R-:W-:-:S04]  /*cbe10*/  SHF.R.U32.HI R12, RZ, 0x8, R12 ;  /* 0x00000008ff0c7819 */ /* 0x010fc8000001160c */
[----:B------:R-:W-:-:S04]  /*cbe20*/  LOP3.LUT R12, R12, 0xffff, RZ, 0xc0, !PT ;  /* 0x0000ffff0c0c7812 */ /* 0x000fc800078ec0ff */
[----:B------:R-:W-:Y:S02]  /*cbe30*/  PRMT R12, R11, 0x3340, R12 ;  /* 0x000033400b0c7816 */ /* 0x000fe4000000000c */
[----:B------:R-:W-:Y:S02]  /*cbe40*/  PRMT R11, R6, 0x3340, R7 ;  /* 0x00003340060b7816 */ /* 0x000fe40000000007 */
[----:B---3--:R-:W-:Y:S02]  /*cbe50*/  SHF.R.S32.HI R15, RZ, 0x1f, R19 ;  /* 0x0000001fff0f7819 */ /* 0x008fe40000011413 */
[----:B------:R-:W-:-:S05]  /*cbe60*/  IADD3 R6, P2, R19, R0, RZ ;  /* 0x0000000013067210 */ /* 0x000fca0007f5e0ff */
[----:B------:R-:W-:-:S05]  /*cbe70*/  IMAD.X R7, R15, 0x1, R2, P2 ;  /* 0x000000010f077824 */ /* 0x000fca00010e0602 */
[----:B------:R0:W-:Y:S02]  /*cbe80*/  STL.64 [R1+0x20a8], R6 ;  /* 0x0020a80601007387 */ /* 0x0001e40000100a00 */
[----:B0-----:R-:W-:Y:S02]  /*cbe90*/  SHF.R.U32.HI R6, RZ, 0x8, R20 ;  /* 0x00000008ff067819 */ /* 0x001fe40000011614 */
[----:B------:R-:W-:Y:S01]  /*cbea0*/  SHF.R.U32.HI R7, RZ, 0x8, R14 ;  /* 0x00000008ff077819 */ /* 0x000fe2000001160e */
[----:B------:R-:W2:Y:S01]  /*cbeb0*/  LDL.LU R20, [R1+0x74] ;  /* 0x0000740001147983 */ /* 0x000ea20000300800 */
[----:B------:R-:W-:Y:S02]  /*cbec0*/  LOP3.LUT R6, R6, 0xffff, RZ, 0xc0, !PT ;  /* 0x0000ffff06067812 */ /* 0x000fe400078ec0ff */
[----:B------:R-:W-:Y:S02]  /*cbed0*/  LOP3.LUT R7, R7, 0xffff, RZ, 0xc0, !PT ;  /* 0x0000ffff07077812 */ /* 0x000fe400078ec0ff */
[----:B------:R-:W-:-:S02]  /*cbee0*/  PRMT R29, R6, 0x3340, R0 ;  /* 0x00003340061d7816 */ /* 0x000fc40000000000 */
[----:B------:R-:W-:Y:S02]  /*cbef0*/  IADD3 R6, P2, R19, R3, RZ ;  /* 0x0000000313067210 */ /* 0x000fe40007f5e0ff */
[----:B------:R-:W-:-:S03]  /*cbf00*/  PRMT R14, R7, 0x3340, R0 ;  /* 0x00003340070e7816 */ /* 0x000fc60000000000 */
[----:B------:R-:W-:-:S05]  /*cbf10*/  IMAD.X R7, R15, 0x1, R4, P2 ;  /* 0x000000010f077824 */ /* 0x000fca00010e0604 */
[----:B------:R0:W-:Y:S04]  /*cbf20*/  STL.64 [R1+0x2068], R6 ;  /* 0x0020680601007387 */ /* 0x0001e80000100a00 */
[----:B0-----:R-:W3:Y:S01]  /*cbf30*/  LDL.LU.64 R6, [R1+0x5d38] ;  /* 0x005d380001067983 */ /* 0x001ee20000300a00 */
[----:B------:R-:W-:Y:S02]  /*cbf40*/  SHF.R.U32.HI R10, RZ, 0x8, R10 ;  /* 0x00000008ff0a7819 */ /* 0x000fe4000001160a */
[----:B------:R-:W-:Y:S02]  /*cbf50*/  SHF.R.U32.HI R16, RZ, 0x8, R16 ;  /* 0x00000008ff107819 */ /* 0x000fe40000011610 */
[----:B------:R-:W-:Y:S02]  /*cbf60*/  LOP3.LUT R10, R10, 0xffff, RZ, 0xc0, !PT ;  /* 0x0000ffff0a0a7812 */ /* 0x000fe400078ec0ff */
[----:B------:R-:W-:-:S02]  /*cbf70*/  LOP3.LUT R16, R16, 0xffff, RZ, 0xc0, !PT ;  /* 0x0000ffff10107812 */ /* 0x000fc400078ec0ff */
[----:B------:R-:W-:Y:S02]  /*cbf80*/  SHF.R.U32.HI R9, RZ, 0x8, R9 ;  /* 0x00000008ff097819 */ /* 0x000fe40000011609 */
[----:B------:R-:W-:Y:S02]  /*cbf90*/  SHF.R.U32.HI R17, RZ, 0x8, R17 ;  /* 0x00000008ff117819 */ /* 0x000fe40000011611 */
[----:B------:R-:W-:Y:S02]  /*cbfa0*/  PRMT R10, R10, 0x3340, R16 ;  /* 0x000033400a0a7816 */ /* 0x000fe40000000010 */
[----:B------:R-:W-:Y:S02]  /*cbfb0*/  LOP3.LUT R9, R9, 0xffff, RZ, 0xc0, !PT ;  /* 0x0000ffff09097812 */ /* 0x000fe400078ec0ff */
[----:B------:R-:W-:Y:S02]  /*cbfc0*/  LOP3.LUT R17, R17, 0xffff, RZ, 0xc0, !PT ;  /* 0x0000ffff11117812 */ /* 0x000fe400078ec0ff */
[----:B------:R-:W-:-:S02]  /*cbfd0*/  IADD3 R16, P2, R19, R5, RZ ;  /* 0x0000000513107210 */ /* 0x000fc40007f5e0ff */
[----:B------:R-:W-:-:S03]  /*cbfe0*/  PRMT R9, R9, 0x3340, R17 ;  /* 0x0000334009097816 */ /* 0x000fc60000000011 */
[----:B---3--:R-:W-:-:S05]  /*cbff0*/  IMAD.X R17, R15, 0x1, R7, P2 ;  /* 0x000000010f117824 */ /* 0x008fca00010e0607 */
[----:B------:R0:W-:Y:S02]  /*cc000*/  STL.64 [R1+0x20a0], R16 ;  /* 0x0020a01001007387 */ /* 0x0001e40000100a00 */
[----:B0-----:R-:W-:-:S05]  /*cc010*/  IADD3 R16, P2, R19, R6, RZ ;  /* 0x0000000613107210 */ /* 0x001fca0007f5e0ff */
[----:B------:R-:W-:-:S05]  /*cc020*/  IMAD.X R17, R15, 0x1, R27, P2 ;  /* 0x000000010f117824 */ /* 0x000fca00010e061b */
[----:B------:R0:W-:Y:S04]  /*cc030*/  STL.64 [R1+0x2098], R16 ;  /* 0x0020981001007387 */ /* 0x0001e80000100a00 */
[----:B0-----:R-:W3:Y:S01]  /*cc040*/  LDL.LU.64 R16, [R1+0x5d30] ;  /* 0x005d300001107983 */ /* 0x001ee20000300a00 */
[----:B------:R-:W-:Y:S02]  /*cc050*/  PRMT R11, R11, 0x5410, R14 ;  /* 0x000054100b0b7816 */ /* 0x000fe4000000000e */
[----:B--2---:R-:W-:Y:S02]  /*cc060*/  IADD3 R14, P2, R20, R0, RZ ;  /* 0x00000000140e7210 */ /* 0x004fe40007f5e0ff */
[----:B------:R-:W-:Y:S02]  /*cc070*/  PRMT R12, R12, 0x5410, R29 ;  /* 0x000054100c0c7816 */ /* 0x000fe4000000001d */
[----:B---3--:R-:W-:-:S02]  /*cc080*/  SHF.R.U32.HI R16, RZ, 0x8, R16 ;  /* 0x00000008ff107819 */ /* 0x008fc40000011610 */
[----:B------:R-:W-:Y:S02]  /*cc090*/  SHF.R.U32.HI R15, RZ, 0x8, R17 ;  /* 0x00000008ff0f7819 */ /* 0x000fe40000011611 */
[----:B------:R-:W-:Y:S02]  /*cc0a0*/  LOP3.LUT R17, R16, 0xffff, RZ, 0xc0, !PT ;  /* 0x0000ffff10117812 */ /* 0x000fe400078ec0ff */
[----:B------:R-:W-:Y:S01]  /*cc0b0*/  LOP3.LUT R15, R15, 0xffff, RZ, 0xc0, !PT ;  /* 0x0000ffff0f0f7812 */ /* 0x000fe200078ec0ff */
[----:B------:R-:W2:Y:S01]  /*cc0c0*/  LDL.LU R16, [R1+0xf8] ;  /* 0x0000f80001107983 */ /* 0x000ea20000300800 */
[----:B------:R-:W-:Y:S02]  /*cc0d0*/  PRMT R28, R17, 0x3340, R0 ;  /* 0x00003340111c7816 */ /* 0x000fe40000000000 */
[----:B------:R-:W-:Y:S02]  /*cc0e0*/  SHF.R.S32.HI R17, RZ, 0x1f, R20 ;  /* 0x0000001fff117819 */ /* 0x000fe40000011414 */
[----:B------:R-:W-:-:S03]  /*cc0f0*/  PRMT R19, R15, 0x3340, R0 ;  /* 0x000033400f137816 */ /* 0x000fc60000000000 */
[----:B------:R-:W-:-:S05]  /*cc100*/  IMAD.X R15, R17, 0x1, R2, P2 ;  /* 0x00000001110f7824 */ /* 0x000fca00010e0602 */
[----:B------:R0:W-:Y:S04]  /*cc110*/  STL.64 [R1+0x2050], R14 ;  /* 0x0020500e01007387 */ /* 0x0001e80000100a00 */
[----:B0-----:R-:W3:Y:S01]  /*cc120*/  LDL.LU.64 R14, [R1+0x5d28] ;  /* 0x005d2800010e7983 */ /* 0x001ee20000300a00 */
[----:B------:R-:W-:Y:S02]  /*cc130*/  PRMT R10, R10, 0x5410, R28 ;  /* 0x000054100a0a7816 */ /* 0x000fe4000000001c */
[----:B------:R-:W-:Y:S02]  /*cc140*/  IADD3 R28, P2, R20, R3, RZ ;  /* 0x00000003141c7210 */ /* 0x000fe40007f5e0ff */
[----:B------:R-:W-:-:S03]  /*cc150*/  PRMT R12, R12, 0x5210, R18 ;  /* 0x000052100c0c7816 */ /* 0x000fc60000000012 */
[----:B------:R-:W-:Y:S01]  /*cc160*/  IMAD.X R29, R17, 0x1, R4, P2 ;  /* 0x00000001111d7824 */ /* 0x000fe200010e0604 */
[----:B------:R-:W-:Y:S02]  /*cc170*/  IADD3 R18, P2, R20, R5, RZ ;  /* 0x0000000514127210 */ /* 0x000fe40007f5e0ff */
[----:B------:R-:W-:-:S03]  /*cc180*/  PRMT R9, R9, 0x5410, R19 ;  /* 0x0000541009097816 */ /* 0x000fc60000000013 */
[----:B------:R-:W-:Y:S01]  /*cc190*/  IMAD.X R19, R17, 0x1, R7, P2 ;  /* 0x0000000111137824 */ /* 0x000fe200010e0607 */
[----:B------:R-:W-:Y:S04]  /*cc1a0*/  STL.64 [R1+0x2060], R28 ;  /* 0x0020601c01007387 */ /* 0x000fe80000100a00 */
[----:B------:R0:W-:Y:S02]  /*cc1b0*/  STL.64 [R1+0x2090], R18 ;  /* 0x0020901201007387 */ /* 0x0001e40000100a00 */
[----:B0-----:R-:W-:-:S05]  /*cc1c0*/  IADD3 R18, P2, R20, R6, RZ ;  /* 0x0000000614127210 */ /* 0x001fca0007f5e0ff */
[----:B------:R-:W-:-:S05]  /*cc1d0*/  IMAD.X R19, R17, 0x1, R27, P2 ;  /* 0x0000000111137824 */ /* 0x000fca00010e061b */
[----:B------:R0:W-:Y:S01]  /*cc1e0*/  STL.64 [R1+0x2088], R18 ;  /* 0x0020881201007387 */ /* 0x0001e20000100a00 */
[----:B---3--:R-:W-:-:S03]  /*cc1f0*/  PRMT R10, R10, 0x5210, R14 ;  /* 0x000052100a0a7816 */ /* 0x008fc6000000000e */
[----:B------:R-:W3:Y:S01]  /*cc200*/  LDL.LU R14, [R1+0x2058] ;  /* 0x00205800010e7983 */ /* 0x000ee20000300800 */
[----:B--2---:R-:W-:Y:S01]  /*cc210*/  IADD3 R28, P2, R16, R0, RZ ;  /* 0x00000000101c7210 */ /* 0x004fe20007f5e0ff */
[----:B------:R-:W-:Y:S02]  /*cc220*/  IMAD.MOV.U32 R20, RZ, RZ, R21 ;  /* 0x000000ffff147224 */ /* 0x000fe400078e0015 */
[----:B------:R-:W-:Y:S01]  /*cc230*/  IMAD.MOV.U32 R21, RZ, RZ, R23 ;  /* 0x000000ffff157224 */ /* 0x000fe200078e0017 */
[----:B---3--:R1:W-:Y:S04]  /*cc240*/  STL [R1+0x5d18], R14 ;  /* 0x005d180e01007387 */ /* 0x0083e80000100800 */
[----:B------:R-:W2:Y:S04]  /*cc250*/  LDL.LU R17, [R1+0x205c] ;  /* 0x00205c0001117983 */ /* 0x000ea80000300800 */
[----:B0-----:R-:W3:Y:S01]  /*cc260*/  LDL.LU R19, [R1+0x2040] ;  /* 0x0020400001137983 */ /* 0x001ee20000300800 */
[----:B-1----:R-:W-:Y:S01]  /*cc270*/  IMAD.MOV.U32 R14, RZ, RZ, R10 ;  /* 0x000000ffff0e7224 */ /* 0x002fe200078e000a */
[----:B------:R-:W-:-:S02]  /*cc280*/  SHF.R.S32.HI R10, RZ, 0x1f, R16 ;  /* 0x0000001fff0a7819 */ /* 0x000fc40000011410 */
[----:B------:R-:W3:Y:S03]  /*cc290*/  LDL.LU R23, [R1+0x2044] ;  /* 0x0020440001177983 */ /* 0x000ee60000300800 */
[----:B------:R-:W-:-:S05]  /*cc2a0*/  IMAD.X R29, R10, 0x1, R2, P2 ;  /* 0x000000010a1d7824 */ /* 0x000fca00010e0602 */
[----:B------:R0:W-:Y:S02]  /*cc2b0*/  STL.64 [R1+0x2080], R28 ;  /* 0x0020801c01007387 */ /* 0x0001e40000100a00 */
[----:B0-----:R-:W-:-:S05]  /*cc2c0*/  IADD3 R28, P2, R16, R3, RZ ;  /* 0x00000003101c7210 */ /* 0x001fca0007f5e0ff */
[----:B------:R-:W-:-:S05]  /*cc2d0*/  IMAD.X R29, R10, 0x1, R4, P2 ;  /* 0x000000010a1d7824 */ /* 0x000fca00010e0604 */
[----:B------:R0:W-:Y:S04]  /*cc2e0*/  STL.64 [R1+0x20b0], R28 ;  /* 0x0020b01c01007387 */ /* 0x0001e80000100a00 */
[----:B0-----:R-:W4:Y:S01]  /*cc2f0*/  LDL.LU.64 R28, [R1+0x5d20] ;  /* 0x005d2000011c7983 */ /* 0x001f220000300a00 */
[----:B------:R-:W-:Y:S02]  /*cc300*/  PRMT R11, R11, 0x5210, R15 ;  /* 0x000052100b0b7816 */ /* 0x000fe4000000000f */
[----:B------:R-:W-:-:S03]  /*cc310*/  PRMT R9, R9, 0x5210, R13 ;  /* 0x0000521009097816 */ /* 0x000fc6000000000d */
[----:B------:R-:W-:Y:S02]  /*cc320*/  IMAD.MOV.U32 R13, RZ, RZ, R11 ;  /* 0x000000ffff0d7224 */ /* 0x000fe400078e000b */
[----:B------:R-:W-:-:S05]  /*cc330*/  IMAD.MOV.U32 R15, RZ, RZ, R9 ;  /* 0x000000ffff0f7224 */ /* 0x000fca00078e0009 */
[----:B----4-:R0:W-:Y:S04]  /*cc340*/  STSM.16.M88.4 [R28+0x200], R12 ;  /* 0x0002000c1c007844 */ /* 0x0101e80000000200 */
[----:B0-----:R-:W2:Y:S04]  /*cc350*/  LDL.LU R14, [R1+0x5d18] ;  /* 0x005d1800010e7983 */ /* 0x001ea80000300800 */
[----:B------:R-:W4:Y:S04]  /*cc360*/  LDL.LU R9, [R1+0x204c] ;  /* 0x00204c0001097983 */ /* 0x000f280000300800 */
[----:B------:R-:W3:Y:S04]  /*cc370*/  LDL.LU R12, [R1+0x2038] ;  /* 0x00203800010c7983 */ /* 0x000ee80000300800 */
[----:B------:R-:W3:Y:S01]  /*cc380*/  LDL.LU R13, [R1+0x203c] ;  /* 0x00203c00010d7983 */ /* 0x000ee20000300800 */
[----:B------:R-:W-:Y:S06]  /*cc390*/  BAR.SYNC.DEFER_BLOCKING 0x0 ;  /* 0x0000000000007b1d */ /* 0x000fec0000010000 */
[----:B---3--:R0:W-:Y:S04]  /*cc3a0*/  STL.64 [R1+0x5d10], R12 ;  /* 0x005d100c01007387 */ /* 0x0081e80000100a00 */
[----:B0-----:R-:W4:Y:S04]  /*cc3b0*/  LDL.LU R13, [R1+0x2048] ;  /* 0x00204800010d7983 */ /* 0x001f280000300800 */
[----:B------:R-:W3:Y:S04]  /*cc3c0*/  LDL.LU R15, [R1+0x2020] ;  /* 0x00202000010f7983 */ /* 0x000ee80000300800 */
[----:B------:R-:W3:Y:S04]  /*cc3d0*/  LDL.LU R18, [R1+0x2024] ;  /* 0x0020240001127983 */ /* 0x000ee80000300800 */
[----:B------:R0:W-:Y:S04]  /*cc3e0*/  STL.64 [R1+0x53d0], R28 ;  /* 0x0053d01c01007387 */ /* 0x0001e80000100a00 */
[----:B0-----:R-:W3:Y:S01]  /*cc3f0*/  LDL.LU R29, [R1+0xf4] ;  /* 0x0000f400011d7983 */ /* 0x001ee20000300800 */
[----:B------:R-:W-:Y:S01]  /*cc400*/  IMAD.MOV.U32 R12, RZ, RZ, R10 ;  /* 0x000000ffff0c7224 */ /* 0x000fe200078e000a */
[----:B------:R-:W-:-:S05]  /*cc410*/  IADD3 R10, P2, R16, R5, RZ ;  /* 0x00000005100a7210 */ /* 0x000fca0007f5e0ff */
[----:B------:R-:W-:-:S05]  /*cc420*/  IMAD.X R11, R12, 0x1, R7, P2 ;  /* 0x000000010c0b7824 */ /* 0x000fca00010e0607 */
[----:B------:R0:W-:Y:S04]  /*cc430*/  STL.64 [R1+0x2078], R10 ;  /* 0x0020780a01007387 */ /* 0x0001e80000100a00 */
[----:B------:R-:W3:Y:S01]  /*cc440*/  LDL.LU R28, [R1+0x2028] ;  /* 0x00202800011c7983 */ /* 0x000ee20000300800 */
[----:B0-----:R-:W-:-:S03]  /*cc450*/  IADD3 R10, P2, R16, R6, RZ ;  /* 0x00000006100a7210 */ /* 0x001fc60007f5e0ff */
[----:B------:R-:W3:Y:S02]  /*cc460*/  LDL.LU R16, [R1+0x202c] ;  /* 0x00202c0001107983 */ /* 0x000ee40000300800 */
[----:B------:R-:W-:-:S05]  /*cc470*/  IMAD.X R11, R12, 0x1, R27, P2 ;  /* 0x000000010c0b7824 */ /* 0x000fca00010e061b */
[----:B------:R2:W-:Y:S02]  /*cc480*/  STL.64 [R1+0x2070], R10 ;  /* 0x0020700a01007387 */ /* 0x0005e40000100a00 */
[----:B--2---:R-:W-:Y:S02]  /*cc490*/  F2FP.SATFINITE.E4M3.F32.PACK_AB_MERGE_C R10, R17, R14, RZ ;  /* 0x0000000e110a723e */ /* 0x004fe400048070ff */
[----:B------:R-:W-:-:S03]  /*cc4a0*/  F2FP.SATFINITE.E4M3.F32.PACK_AB_MERGE_C R11, R23, R19, RZ ;  /* 0x00000013170b723e */ /* 0x000fc600048070ff */
[----:B------:R-:W-:Y:S04]  /*cc4b0*/  STL [R1+0x60c], R10 ;  /* 0x00060c0a01007387 */ /* 0x000fe80000100800 */
[----:B------:R0:W-:Y:S04]  /*cc4c0*/  STL.64 [R1+0x5d08], R20 ;  /* 0x005d081401007387 */ /* 0x0001e80000100a00 */
[----:B0-----:R-:W2:Y:S04]  /*cc4d0*/  LDL.LU R20, [R1+0x2030] ;  /* 0x0020300001147983 */ /* 0x001ea80000300800 */
[----:B------:R-:W2:Y:S04]  /*cc4e0*/  LDL.LU R21, [R1+0x2034] ;  /* 0x0020340001157983 */ /* 0x000ea80000300800 */
[----:B------:R-:W2:Y:S04]  /*cc4f0*/  LDL.LU R10, [R1+0x2010] ;  /* 0x00201000010a7983 */ /* 0x000ea80000300800 */
[----:B------:R0:W-:Y:S04]  /*cc500*/  STL [R1+0x5f8], R11 ;  /* 0x0005f80b01007387 */ /* 0x0001e80000100800 */
[----:B0-----:R-:W2:Y:S04]  /*cc510*/  LDL.LU R11, [R1+0x2014] ;  /* 0x00201400010b7983 */ /* 0x001ea80000300800 */
[----:B------:R-:W2:Y:S04]  /*cc520*/  LDL.LU R14, [R1+0x2018] ;  /* 0x00201800010e7983 */ /* 0x000ea80000300800 */
[----:B------:R-:W2:Y:S04]  /*cc530*/  LDL.LU R17, [R1+0x201c] ;  /* 0x00201c0001117983 */ /* 0x000ea80000300800 */
[----:B------:R-:W2:Y:S04]  /*cc540*/  LDL.LU R19, [R1+0x2000] ;  /* 0x0020000001137983 */ /* 0x000ea80000300800 */
[----:B------:R-:W2:Y:S01]  /*cc550*/  LDL.LU R23, [R1+0x2004] ;  /* 0x0020040001177983 */ /* 0x000ea20000300800 */
[----:B----4-:R-:W-:-:S05]  /*cc560*/  F2FP.SATFINITE.E4M3.F32.PACK_AB_MERGE_C R13, R9, R13, RZ ;  /* 0x0000000d090d723e */ /* 0x010fca00048070ff */
[----:B------:R0:W-:Y:S01]  /*cc570*/  STL [R1+0x5fc], R13 ;  /* 0x0005fc0d01007387 */ /* 0x0001e20000100800 */
[----:B---3--:R-:W-:Y:S02]  /*cc580*/  SHF.R.S32.HI R9, RZ, 0x1f, R29 ;  /* 0x0000001fff097819 */ /* 0x008fe4000001141d */
[----:B------:R-:W-:-:S05]  /*cc590*/  IADD3 R12, P2, R29, R0, RZ ;  /* 0x000000001d0c7210 */ /* 0x000fca0007f5e0ff */
[----:B0-----:R-:W-:-:S05]  /*cc5a0*/  IMAD.X R13, R9, 0x1, R2, P2 ;  /* 0x00000001090d7824 */ /* 0x001fca00010e0602 */
[----:B------:R0:W-:Y:S04]  /*cc5b0*/  STL.64 [R1+0x2040], R12 ;  /* 0x0020400c01007387 */ /* 0x0001e80000100a00 */
[----:B0-----:R-:W3:Y:S01]  /*cc5c0*/  LDL.LU.64 R12, [R1+0x5d10] ;  /* 0x005d1000010c7983 */ /* 0x001ee20000300a00 */
[----:B------:R-:W-:Y:S02]  /*cc5d0*/  F2FP.SATFINITE.E4M3.F32.PACK_AB_MERGE_C R15, R18, R15, RZ ;  /* 0x0000000f120f723e */ /* 0x000fe400048070ff */
[----:B------:R-:W-:Y:S02]  /*cc5e0*/  F2FP.SATFINITE.E4M3.F32.PACK_AB_MERGE_C R16, R16, R28, RZ ;  /* 0x0000001c1010723e */ /* 0x000fe400048070ff */
[----:B--2---:R-:W-:-:S05]  /*cc5f0*/  F2FP.SATFINITE.E4M3.F32.PACK_AB_MERGE_C R21, R21, R20, RZ ;  /* 0x000000141515723e */ /* 0x004fca00048070ff */
[----:B------:R-:W-:Y:S01]  /*cc600*/  STL [R1+0x5e0], R21 ;  /* 0x0005e01501007387 */ /* 0x000fe20000100800 */
[----:B---3--:R-:W-:Y:S02]  /*cc610*/  F2FP.SATFINITE.E4M3.F32.PACK_AB_MERGE_C R20, R13, R12, RZ ;  /* 0x0000000c0d14723e */ /* 0x008fe400048070ff */
[----:B------:R-:W-:-:S03]  /*cc620*/  IADD3 R12, P2, R29, R3, RZ ;  /* 0x000000031d0c7210 */ /* 0x000fc60007f5e0ff */
[----:B------:R0:W-:Y:S02]  /*cc630*/  STL [R1+0x5e8], R20 ;  /* 0x0005e81401007387 */ /* 0x0001e40000100800 */
[----:B------:R-:W-:-:S05]  /*cc640*/  IMAD.X R13, R9, 0x1, R4, P2 ;  /* 0x00000001090d7824 */ /* 0x000fca00010e0604 */
[----:B------:R1:W-:Y:S01]  /*cc650*/  STL.64 [R1+0x2030], R12 ;  /* 0x0020300c01007387 */ /* 0x0003e20000100a00 */
[----:B0-----:R-:W-:-:S05]  /*cc660*/  IADD3 R20, P2, R29, R5, RZ ;  /* 0x000000051d147210 */ /* 0x001fca0007f5e0ff */
[----:B------:R-:W-:Y:S01]  /*cc670*/  IMAD.X R21, R9, 0x1, R7, P2 ;  /* 0x0000000109157824 */ /* 0x000fe200010e0607 */
[----:B-1----:R-:W2:Y:S04]  /*cc680*/  LDL.LU R12, [R1+0x2008] ;  /* 0x00200800010c7983 */ /* 0x002ea80000300800 */
[----:B------:R-:W2:Y:S01]  /*cc690*/  LDL.LU R13, [R1+0x200c] ;  /* 0x00200c00010d7983 */ /* 0x000ea20000300800 */
[----:B------:R-:W-:-:S03]  /*cc6a0*/  IADD3 R28, P2, R29, R6, RZ ;  /* 0x000000061d1c7210 */ /* 0x000fc60007f5e0ff */
[----:B------:R0:W-:Y:S02]  /*cc6b0*/  STL [R1+0x5d4], R15 ;  /* 0x0005d40f01007387 */ /* 0x0001e40000100800 */
[----:B------:R-:W-:Y:S02]  /*cc6c0*/  IMAD.X R29, R9, 0x1, R27, P2 ;  /* 0x00000001091d7824 */ /* 0x000fe400010e061b */
[----:B0-----:R-:W3:Y:S04]  /*cc6d0*/  LDL.LU R15, [R1+0x1ff0] ;  /* 0x001ff000010f7983 */ /* 0x001ee80000300800 */
[----:B------:R-:W3:Y:S04]  /*cc6e0*/  LDL.LU R18, [R1+0x1ff4] ;  /* 0x001ff40001127983 */ /* 0x000ee80000300800 */
[----:B------:R0:W-:Y:S04]  /*cc6f0*/  STL [R1+0x5cf8], R5 ;  /* 0x005cf80501007387 */ /* 0x0001e80000100800 */
[----:B------:R-:W-:Y:S04]  /*cc700*/  STL [R1+0x5d0], R16 ;  /* 0x0005d01001007387 */ /* 0x000fe80000100800 */
[----:B------:R1:W-:Y:S01]  /*cc710*/  STL.64 [R1+0x2028], R20 ;  /* 0x0020281401007387 */ /* 0x0003e20000100a00 */
[----:B0-----:R-:W-:-:S03]  /*cc720*/  F2FP.SATFINITE.E4M3.F32.PACK_AB_MERGE_C R5, R17, R14, RZ ;  /* 0x0000000e1105723e */ /* 0x001fc600048070ff */
[----:B-1----:R-:W4:Y:S04]  /*cc730*/  LDL.LU.64 R20, [R1+0x5d08] ;  /* 0x005d080001147983 */ /* 0x002f280000300a00 */
[----:B------:R-:W2:Y:S04]  /*cc740*/  LDL.LU R16, [R1+0xdc] ;  /* 0x0000dc0001107983 */ /* 0x000ea80000300800 */
[----:B------:R0:W-:Y:S04]  /*cc750*/  STL.64 [R1+0x5d00], R6 ;  /* 0x005d000601007387 */ /* 0x0001e80000100a00 */
[----:B------:R-:W-:Y:S01]  /*cc760*/  STL.64 [R1+0x2020], R28 ;  /* 0x0020201c01007387 */ /* 0x000fe20000100a00 */
[----:B0-----:R-:W-:-:S05]  /*cc770*/  F2FP.SATFINITE.E4M3.F32.PACK_AB_MERGE_C R6, R11, R10, RZ ;  /* 0x0000000a0b06723e */ /* 0x001fca00048070ff */
[----:B------:R0:W-:Y:S04]  /*cc780*/  STL [R1+0x5a4], R6 ;  /* 0x0005a40601007387 */ /* 0x0001e80000100800 */
[----:B------:R1:W-:Y:S01]  /*cc790*/  STL [R1+0x5ac], R5 ;  /* 0x0005ac0501007387 */ /* 0x0003e20000100800 */
[----:B0-----:R-:W-:-:S03]  /*cc7a0*/  F2FP.SATFINITE.E4M3.F32.PACK_AB_MERGE_C R6, R23, R19, RZ ;  /* 0x000000131706723e */ /* 0x001fc600048070ff */
[----:B-1----:R-:W4:Y:S04]  /*cc7b0*/  LDL.LU R5, [R1+0x1ff8] ;  /* 0x001ff80001057983 */ /* 0x002f280000300800 */
[----:B------:R-:W-:Y:S04]  /*cc7c0*/  STL [R1+0x58c], R6 ;  /* 0x00058c0601007387 */ /* 0x000fe80000100800 */
[----:B------:R-:W4:Y:S04]  /*cc7d0*/  LDL.LU R14, [R1+0x1fe8] ;  /* 0x001fe800010e7983 */ /* 0x000f280000300800 */
[----:B------:R-:W2:Y:S04]  /*cc7e0*/  LDL.LU R17, [R1+0x1fec] ;  /* 0x001fec0001117983 */ /* 0x000ea80000300800 */
[----:B--2---:R0:W-:Y:S04]  /*cc7f0*/  STL.64 [R1+0x5ce8], R16 ;  /* 0x005ce81001007387 */ /* 0x0041e80000100a00 */
[----:B0-----:R-:W2:Y:S04]  /*cc800*/  LDL.LU R16, [R1+0x1fe4] ;  /* 0x001fe40001107983 */ /* 0x001ea80000300800 */
[----:B------:R-:W3:Y:S04]  /*cc810*/  LDL.LU R17, [R1+0xf0] ;  /* 0x0000f00001117983 */ /* 0x000ee80000300800 */
[----:B------:R-:W2:Y:S04]  /*cc820*/  LDL.LU R19, [R1+0x1fd0] ;  /* 0x001fd00001137983 */ /* 0x000ea80000300800 */
[----:B------:R-:W4:Y:S01]  /*cc830*/  LDL.LU R23, [R1+0x1fd4] ;  /* 0x001fd40001177983 */ /* 0x000f220000300800 */
[----:B---3--:R-:W-:-:S02]  /*cc840*/  SHF.R.S32.HI R9, RZ, 0x1f, R17 ;  /* 0x0000001fff097819 */ /* 0x008fc40000011411 */
[----:B------:R-:W-:-:S05]  /*cc850*/  IADD3 R6, P2, R17, R0, RZ ;  /* 0x0000000011067210 */ /* 0x000fca0007f5e0ff */
[----:B------:R-:W-:Y:S01]  /*cc860*/  IMAD.X R7, R9, 0x1, R2, P2 ;  /* 0x0000000109077824 */ /* 0x000fe200010e0602 */
[----:B------:R-:W-:Y:S04]  /*cc870*/  STL [R1], R9 ;  /* 0x0000000901007387 */ /* 0x000fe80000100800 */
[----:B------:R0:W-:Y:S02]  /*cc880*/  STL.64 [R1+0x2010], R6 ;  /* 0x0020100601007387 */ /* 0x0001e40000100a00 */
[----:B0-----:R-:W-:Y:S02]  /*cc890*/  F2FP.SATFINITE.E4M3.F32.PACK_AB_MERGE_C R7, R13, R12, RZ ;  /* 0x0000000c0d07723e */ /* 0x001fe400048070ff */
[----:B------:R-:W-:-:S03]  /*cc8a0*/  F2FP.SATFINITE.E4M3.F32.PACK_AB_MERGE_C R6, R18, R15, RZ ;  /* 0x0000000f1206723e */ /* 0x000fc600048070ff */
[----:B------:R-:W-:Y:S04]  /*cc8b0*/  STL [R1+0x590], R7 ;  /* 0x0005900701007387 */ /* 0x000fe80000100800 */
[----:B----4-:R0:W-:Y:S04]  /*cc8c0*/  STL.64 [R1+0x5cf0], R22 ;  /* 0x005cf01601007387 */ /* 0x0101e80000100a00 */
[----:B------:R1:W-:Y:S04]  /*cc8d0*/  STL [R1+0x570], R6 ;  /* 0x0005700601007387 */ /* 0x0003e80000100800 */
[----:B0-----:R-:W3:Y:S04]  /*cc8e0*/  LDL.LU R22, [R1+0x1ffc] ;  /* 0x001ffc0001167983 */ /* 0x001ee80000300800 */
[----:B------:R-:W2:Y:S04]  /*cc8f0*/  LDL.LU R23, [R1+0x1fe0] ;  /* 0x001fe00001177983 */ /* 0x000ea80000300800 */
[----:B------:R-:W4:Y:S04]  /*cc900*/  LDL.LU R12, [R1+0x1fdc] ;  /* 0x001fdc00010c7983 */ /* 0x000f280000300800 */
[----:B------:R-:W3:Y:S04]  /*cc910*/  LDL.LU R28, [R1+0x1fc0] ;  /* 0x001fc000011c7983 */ /* 0x000ee80000300800 */
[----:B------:R-:W3:Y:S01]  /*cc920*/  LDL.LU R29, [R1+0x1fc4] ;  /* 0x001fc400011d7983 */ /* 0x000ee20000300800 */
[----:B-1----:R-:W-:-:S03]  /*cc930*/  IADD3 R6, P2, R17, R3, RZ ;  /* 0x0000000311067210 */ /* 0x002fc60007f5e0ff */
[----:B---3--:R0:W-:Y:S04]  /*cc940*/  STL.64 [R1+0x5ce0], R28 ;  /* 0x005ce01c01007387 */ /* 0x0081e80000100a00 */
[----:B0-----:R-:W3:Y:S04]  /*cc950*/  LDL.LU R28, [R1] ;  /* 0x00000000011c7983 */ /* 0x001ee80000300800 */
[----:B------:R-:W4:Y:S04]  /*cc960*/  LDL.LU R29, [R1+0x1fd8] ;  /* 0x001fd800011d7983 */ /* 0x000f280000300800 */
[----:B------:R-:W4:Y:S01]  /*cc970*/  LDL.LU R9, [R1+0x1fc8] ;  /* 0x001fc80001097983 */ /* 0x000f220000300800 */
[----:B------:R-:W-:-:S03]  /*cc980*/  IMAD.MOV.U32 R18, RZ, RZ, R26 ;  /* 0x000000ffff127224 */ /* 0x000fc600078e001a */
[----:B------:R-:W4:Y:S04]  /*cc990*/  LDL.LU R10, [R1+0x1fcc] ;  /* 0x001fcc00010a7983 */ /* 0x000f280000300800 */
[----:B------:R-:W4:Y:S04]  /*cc9a0*/  LDL.LU R11, [R1+0x11a0] ;  /* 0x0011a000010b7983 */ /* 0x000f280000300800 */
[----:B------:R-:W4:Y:S01]  /*cc9b0*/  LDL.LU R13, [R1+0x11a4] ;  /* 0x0011a400010d7983 */ /* 0x000f220000300800 */
[----:B------:R-:W-:-:S03]  /*cc9c0*/  F2FP.SATFINITE.E4M3.F32.PACK_AB_MERGE_C R22, R22, R5, RZ ;  /* 0x000000051616723e */ /* 0x000fc600048070ff */
[----:B------:R-:W4:Y:S04]  /*cc9d0*/  LDL.LU R15, [R1+0x11a8] ;  /* 0x0011a800010f7983 */ /* 0x000f280000300800 */
[----:B------:R-:W4:Y:S01]  /*cc9e0*/  LDL.LU R26, [R1+0x11ac] ;  /* 0x0011ac00011a7983 */ /* 0x000f220000300800 */
[----:B---3--:R-:W-:-:S05]  /*cc9f0*/  IMAD.X R7, R28, 0x1, R4, P2 ;  /* 0x000000011c077824 */ /* 0x008fca00010e0604 */
[----:B------:R0:W-:Y:S04]  /*cca00*/  STL.64 [R1+0x2000], R6 ;  /* 0x0020000601007387 */ /* 0x0001e80000100a00 */
[----:B0-----:R-:W3:Y:S04]  /*cca10*/  LDL.LU.64 R6, [R1+0x5d00] ;  /* 0x005d000001067983 */ /* 0x001ee80000300a00 */
[----:B------:R-:W4:Y:S01]  /*cca20*/  LDL.LU R5, [R1+0x5cf8] ;  /* 0x005cf80001057983 */ /* 0x000f220000300800 */
[----:B--2---:R-:W-:-:S03]  /*cca30*/  F2FP.SATFINITE.E4M3.F32.PACK_AB_MERGE_C R16, R16, R23, RZ ;  /* 0x000000171010723e */ /* 0x004fc600048070ff */
[----:B------:R4:W-:Y:S04]  /*cca40*/  STL [R1+0x568], R22 ;  /* 0x0005681601007387 */ /* 0x0009e80000100800 */
[----:B------:R0:W-:Y:S01]  /*cca50*/  STL [R1+0x544], R16 ;  /* 0x0005441001007387 */ /* 0x0001e20000100800 */
[----:B----4-:R-:W-:-:S05]  /*cca60*/  IADD3 R22, P2, R17, R5, RZ ;  /* 0x0000000511167210 */ /* 0x010fca0007f5e0ff */
[----:B---3--:R-:W-:Y:S01]  /*cca70*/  IMAD.X R23, R28, 0x1, R7, P2 ;  /* 0x000000011c177824 */ /* 0x008fe200010e0607 */
[----:B0-----:R-:W-:-:S05]  /*cca80*/  IADD3 R16, P2, R17, R6, RZ ;  /* 0x0000000611107210 */ /* 0x001fca0007f5e0ff */
[----:B------:R-:W-:Y:S01]  /*cca90*/  IMAD.X R17, R28, 0x1, R27, P2 ;  /* 0x000000011c117824 */ /* 0x000fe200010e061b */
[----:B------:R0:W-:Y:S04]  /*ccaa0*/  STL.64 [R1+0x1ff0], R22 ;  /* 0x001ff01601007387 */ /* 0x0001e80000100a00 */
[----:B0-----:R-:W2:Y:S04]  /*ccab0*/  LDL.LU.64 R22, [R1+0x5cf0] ;  /* 0x005cf00001167983 */ /* 0x001ea80000300a00 */
[----:B------:R0:W-:Y:S04]  /*ccac0*/  STL.64 [R1+0x1fe0], R16 ;  /* 0x001fe01001007387 */ /* 0x0001e80000100a00 */
[----:B0-----:R-:W3:Y:S01]  /*ccad0*/  LDL.LU.64 R16, [R1+0x5ce8] ;  /* 0x005ce80001107983 */ /* 0x001ee20000300a00 */
[----:B------:R-:W-:-:S02]  /*ccae0*/  F2FP.SATFINITE.E4M3.F32.PACK_AB_MERGE_C R12, R12, R29, RZ ;  /* 0x0000001d0c0c723e */ /* 0x000fc400048070ff */
[----:B--2---:R-:W-:Y:S02]  /*ccaf0*/  F2FP.SATFINITE.E4M3.F32.PACK_AB_MERGE_C R19, R23, R19, RZ ;  /* 0x000000131713723e */ /* 0x004fe400048070ff */
[----:B---3--:R-:W-:-:S05]  /*ccb00*/  F2FP.SATFINITE.E4M3.F32.PACK_AB_MERGE_C R14, R17, R14, RZ ;  /* 0x0000000e110e723e */ /* 0x008fca00048070ff */
[----:B------:R0:W-:Y:S01]  /*ccb10*/  STL [R1+0x538], R14 ;  /* 0x0005380e01007387 */ /* 0x0001e20000100800 */
[----:B------:R-:W-:-:S03]  /*ccb20*/  IADD3 R28, P2, R16, R0, RZ ;  /* 0x00000000101c7210 */ /* 0x000fc60007f5e0ff */
[----:B0-----:R-:W2:Y:S04]  /*ccb30*/  LDL.LU R14, [R1+0x1fb0] ;  /* 0x001fb000010e7983 */ /* 0x001ea80000300800 */
[----:B------:R-:W2:Y:S04]  /*ccb40*/  LDL.LU R17, [R1+0x1fb4] ;  /* 0x001fb40001117983 */ /* 0x000ea80000300800 */
[----:B------:R0:W-:Y:S04]  /*ccb50*/  STL [R1+0x504], R19 ;  /* 0x0005041301007387 */ /* 0x0001e80000100800 */
[----:B0-----:R-:W3:Y:S04]  /*ccb60*/  LDL.LU R19, [R1+0x1fb8] ;  /* 0x001fb80001137983 */ /* 0x001ee80000300800 */
[----:B------:R-:W3:Y:S04]  /*ccb70*/  LDL.LU R23, [R1+0x1fbc] ;  /* 0x001fbc0001177983 */ /* 0x000ee80000300800 */
[----:B------:R0:W-:Y:S02]  /*ccb80*/  STL [R1+0x520], R12 ;  /* 0x0005200c01007387 */ /* 0x0001e40000100800 */
[----:B0-----:R-:W-:-:S05]  /*ccb90*/  SHF.R.S32.HI R12, RZ, 0x1f, R16 ;  /* 0x0000001fff0c7819 */ /* 0x001fca0000011410 */
[----:B------:R-:W-:-:S05]  /*ccba0*/  IMAD.X R29, R12, 0x1, R2, P2 ;  /* 0x000000010c1d7824 */ /* 0x000fca00010e0602 */
[----:B------:R0:W-:Y:S04]  /*ccbb0*/  STL.64 [R1+0x1fd8], R28 ;  /* 0x001fd81c01007387 */ /* 0x0001e80000100a00 */
[----:B0-----:R-:W4:Y:S01]  /*ccbc0*/  LDL.LU.64 R28, [R1+0x5ce0] ;  /* 0x005ce000011c7983 */ /* 0x001f220000300a00 */
[----:B------:R-:W-:Y:S02]  /*ccbd0*/  F2FP.SATFINITE.E4M3.F32.PACK_AB_MERGE_C R9, R10, R9, RZ ;  /* 0x000000090a09723e */ /* 0x000fe400048070ff */
[----:B------:R-:W-:Y:S02]  /*ccbe0*/  F2FP.SATFINITE.E4M3.F32.PACK_AB_MERGE_C R11, R13, R11, RZ ;  /* 0x0000000b0d0b723e */ /* 0x000fe400048070ff */
[----:B------:R-:W-:Y:S02]  /*ccbf0*/  F2FP.SATFINITE.E4M3.F32.PACK_AB_MERGE_C R10, R26, R15, RZ ;  /* 0x0000000f1a0a723e */ /* 0x000fe400048070ff */
[----:B--2---:R-:W-:Y:S01]  /*ccc00*/  F2FP.SATFINITE.E4M3.F32.PACK_AB_MERGE_C R13, R17, R14, RZ ;  /* 0x0000000e110d723e */ /* 0x004fe200048070ff */
[----:B------:R-:W-:-:S02]  /*ccc10*/  IMAD.MOV.U32 R17, RZ, RZ, R20 ;  /* 0x000000ffff117224 */ /* 0x000fc400078e0014 */
[----:B------:R-:W-:Y:S01]  /*ccc20*/  IMAD.MOV.U32 R20, RZ, RZ, R21 ;  /* 0x000000ffff147224 */ /* 0x000fe200078e0015 */
[----:B----4-:R-:W-:-:S05]  /*ccc30*/  F2FP.SATFINITE.E4M3.F32.PACK_AB_MERGE_C R28, R29, R28, RZ ;  /* 0x0000001c1d1c723e */ /* 0x010fca00048070ff */
[----:B------:R0:W-:Y:S02]  /*ccc40*/  STL [R1+0x4dc], R28 ;  /* 0x0004dc1c01007387 */ /* 0x0001e40000100800 */
[----:B0-----:R-:W-:Y:S02]  /*ccc50*/  IADD3 R28, P2, R16, R3, RZ ;  /* 0x00000003101c7210 */ /* 0x001fe40007f5e0ff */
[----:B------:R0:W-:Y:S03]  /*ccc60*/  STL [R1+0x4d8], R9 ;  /* 0x0004d80901007387 */ /* 0x0001e60000100800 */
[----:B------:R-:W-:Y:S01]  /*ccc70*/  IMAD.X R29, R12, 0x1, R4, P2 ;  /* 0x000000010c1d7824 */ /* 0x000fe200010e0604 */
[----:B0-----:R-:W2:Y:S04]  /*ccc80*/  LDL.LU R9, [R1+0x1fa0] ;  /* 0x001fa00001097983 */ /* 0x001ea80000300800 */
[----:B------:R-:W-:Y:S04]  /*ccc90*/  STL.64 [R1+0x1fd0], R28 ;  /* 0x001fd01c01007387 */ /* 0x000fe80000100a00 */
[----:B------:R-:W-:Y:S04]  /*ccca0*/  STL [R1+0x4b4], R11 ;  /* 0x0004b40b01007387 */ /* 0x000fe80000100800 */
[----:B------:R-:W2:Y:S04]  /*cccb0*/  LDL.LU R26, [R1+0x1fa4] ;  /* 0x001fa400011a7983 */ /* 0x000ea80000300800 */
[----:B------:R0:W-:Y:S02]  /*cccc0*/  STL [R1+0x4b0], R10 ;  /* 0x0004b00a01007387 */ /* 0x0001e40000100800 */
[----:B0-----:R-:W-:-:S05]  /*cccd0*/  IADD3 R10, P2, R16, R5, RZ ;  /* 0x00000005100a7210 */ /* 0x001fca0007f5e0ff */
[----:B------:R-:W-:-:S05]  /*ccce0*/  IMAD.X R11, R12, 0x1, R7, P2 ;  /* 0x000000010c0b7824 */ /* 0x000fca00010e0607 */
[----:B------:R0:W-:Y:S02]  /*cccf0*/  STL.64 [R1+0x1fc8], R10 ;  /* 0x001fc80a01007387 */ /* 0x0001e40000100a00 */
[----:B0-----:R-:W-:Y:S02]  /*ccd00*/  IADD3 R10, P2, R16, R6, RZ ;  /* 0x00000006100a7210 */ /* 0x001fe40007f5e0ff */
[----:B------:R-:W-:Y:S03]  /*ccd10*/  STL.64 [R1+0x5cd8], R6 ;  /* 0x005cd80601007387 */ /* 0x000fe60000100a00 */
[----:B------:R-:W-:-:S05]  /*ccd20*/  IMAD.X R11, R12, 0x1, R27, P2 ;  /* 0x000000010c0b7824 */ /* 0x000fca00010e061b */
[----:B------:R0:W-:Y:S01]  /*ccd30*/  STL.64 [R1+0x1fc0], R10 ;  /* 0x001fc00a01007387 */ /* 0x0001e20000100a00 */
[----:B---3--:R-:W-:-:S03]  /*ccd40*/  F2FP.SATFINITE.E4M3.F32.PACK_AB_MERGE_C R23, R23, R19, RZ ;  /* 0x000000131717723e */ /* 0x008fc600048070ff */
[----:B0-----:R-:W3:Y:S04]  /*ccd50*/  LDL.LU R10, [R1+0x1fa8] ;  /* 0x001fa800010a7983 */ /* 0x001ee80000300800 */
[----:B------:R-:W3:Y:S04]  /*ccd60*/  LDL.LU R11, [R1+0x1fac] ;  /* 0x001fac00010b7983 */ /* 0x000ee80000300800 */
[----:B------:R-:W4:Y:S04]  /*ccd70*/  LDL.LU R15, [R1+0x1f90] ;  /* 0x001f9000010f7983 */ /* 0x000f280000300800 */
[----:B------:R-:W4:Y:S04]  /*ccd80*/  LDL.LU R16, [R1+0x1f94] ;  /* 0x001f940001107983 */ /* 0x000f280000300800 */
[----:B------:R-:W-:Y:S04]  /*ccd90*/  STL [R1+0x5aa8], R13 ;  /* 0x005aa80d01007387 */ /* 0x000fe80000100800 */
[----:B------:R-:W-:Y:S04]  /*ccda0*/  STL [R1+0x5cd0], R22 ;  /* 0x005cd01601007387 */ /* 0x000fe80000100800 */
[----:B------:R-:W4:Y:S04]  /*ccdb0*/  LDL.LU R19, [R1+0x1f9c] ;  /* 0x001f9c0001137983 */ /* 0x000f280000300800 */
[----:B------:R-:W4:Y:S04]  /*ccdc0*/  LDL.LU R21, [R1+0x1f84] ;  /* 0x001f840001157983 */ /* 0x000f280000300800 */
[----:B------:R0:W-:Y:S04]  /*ccdd0*/  STL [R1+0x5cd4], R24 ;  /* 0x005cd41801007387 */ /* 0x0001e80000100800 */
[----:B0-----:R-:W3:Y:S04]  /*ccde0*/  LDL.LU R24, [R1+0xd8] ;  /* 0x0000d80001187983 */ /* 0x001ee80000300800 */
[----:B------:R-:W4:Y:S04]  /*ccdf0*/  LDL.LU R13, [R1+0x1f70] ;  /* 0x001f7000010d7983 */ /* 0x000f280000300800 */
[----:B------:R-:W4:Y:S04]  /*cce00*/  LDL.LU R28, [R1+0x1f74] ;  /* 0x001f7400011c7983 */ /* 0x000f280000300800 */
[----:B------:R-:W4:Y:S04]  /*cce10*/  LDL.LU R29, [R1+0x1f78] ;  /* 0x001f7800011d7983 */ /* 0x000f280000300800 */
[----:B------:R-:W4:Y:S04]  /*cce20*/  LDL.LU R12, [R1+0x1f7c] ;  /* 0x001f7c00010c7983 */ /* 0x000f280000300800 */
[----:B------:R-:W4:Y:S04]  /*cce30*/  LDL R14, [R1+0xd4] ;  /* 0x0000d400010e7983 */ /* 0x000f280000100800 */
[----:B------:R0:W-:Y:S04]  /*cce40*/  STL [R1+0x53e4], R23 ;  /* 0x0053e41701007387 */ /* 0x0001e80000100800 */
[----:B0-----:R-:W4:Y:S01]  /*cce50*/  LDL.LU R23, [R1+0x1f8c] ;  /* 0x001f8c0001177983 */ /* 0x001f220000300800 */
[----:B--2---:R-:W-:-:S05]  /*cce60*/  F2FP.SATFINITE.E4M3.F32.PACK_AB_MERGE_C R26, R26, R9, RZ ;  /* 0x000000091a1a723e */ /* 0x004fca00048070ff */
[----:B------:R0:W-:Y:S04]  /*cce70*/  STL [R1+0x5568], R26 ;  /* 0x0055681a01007387 */ /* 0x0001e80000100800 */
[----:B0-----:R-:W2:Y:S01]  /*cce80*/  LDL.LU R26, [R1+0x1f88] ;  /* 0x001f8800011a7983 */ /* 0x001ea20000300800 */
[----:B---3--:R-:W-:Y:S02]  /*cce90*/  SHF.R.S32.HI R22, RZ, 0x1f, R24 ;  /* 0x0000001fff167819 */ /* 0x008fe40000011418 */
[----:B------:R-:W-:-:S05]  /*ccea0*/  IADD3 R6, P2, R24, R0, RZ ;  /* 0x0000000018067210 */ /* 0x000fca0007f5e0ff */
[----:B------:R-:W-:-:S05]  /*cceb0*/  IMAD.X R7, R22, 0x1, R2, P2 ;  /* 0x0000000116077824 */ /* 0x000fca00010e0602 */
[----:B------:R0:W-:Y:S04]  /*ccec0*/  STL.64 [R1+0x1fb0], R6 ;  /* 0x001fb00601007387 */ /* 0x0001e80000100a00 */
[----:B------:R-:W3:Y:S01]  /*cced0*/  LDL.LU R9, [R1+0x1f60] ;  /* 0x001f600001097983 */ /* 0x000ee20000300800 */
[----:B0-----:R-:W-:-:S03]  /*ccee0*/  F2FP.SATFINITE.E4M3.F32.PACK_AB_MERGE_C R6, R11, R10, RZ ;  /* 0x0000000a0b06723e */ /* 0x001fc600048070ff */
[----:B------:R-:W2:Y:S04]  /*ccef0*/  LDL.LU R10, [R1+0x1f64] ;  /* 0x001f6400010a7983 */ /* 0x000ea80000300800 */
[----:B------:R4:W-:Y:S04]  /*ccf00*/  STL [R1+0x97c], R6 ;  /* 0x00097c0601007387 */ /* 0x0009e80000100800 */
[----:B------:R-:W2:Y:S01]  /*ccf10*/  LDL.LU R11, [R1+0x1f68] ;  /* 0x001f6800010b7983 */ /* 0x000ea20000300800 */
[----:B----4-:R-:W-:-:S05]  /*ccf20*/  F2FP.SATFINITE.E4M3.F32.PACK_AB_MERGE_C R6, R16, R15, RZ ;  /* 0x0000000f1006723e */ /* 0x010fca00048070ff */
[----:B------:R0:W-:Y:S01]  /*ccf30*/  STL [R1+0x92c], R6 ;  /* 0x00092c0601007387 */ /* 0x0001e20000100800 */
[----:B------:R-:W-:Y:S01]  /*ccf40*/  IMAD.MOV.U32 R16, RZ, RZ, R25 ;  /* 0x000000ffff107224 */ /* 0x000fe200078e0019 */
[----:B0-----:R-:W-:-:S05]  /*ccf50*/  IADD3 R6, P2, R24, R3, RZ ;  /* 0x0000000318067210 */ /* 0x001fca0007f5e0ff */
[----:B------:R-:W-:Y:S01]  /*ccf60*/  IMAD.X R7, R22, 0x1, R4, P2 ;  /* 0x0000000116077824 */ /* 0x000fe200010e0604 */
[----:B--2---:R0:W-:Y:S04]  /*ccf70*/  STL.64 [R1+0x5cc8], R10 ;  /* 0x005cc80a01007387 */ /* 0x0041e80000100a00 */
[----:B0-----:R-:W2:Y:S04]  /*ccf80*/  LDL.LU R10, [R1+0x1f98] ;  /* 0x001f9800010a7983 */ /* 0x001ea80000300800 */
[----:B------:R-:W4:Y:S04]  /*ccf90*/  LDL.LU R11, [R1+0x1f80] ;  /* 0x001f8000010b7983 */ /* 0x000f280000300800 */
[----:B------:R-:W3:Y:S04]  /*ccfa0*/  LDL.LU R25, [R1+0x1f6c] ;  /* 0x001f6c0001197983 */ /* 0x000ee80000300800 */
[----:B------:R0:W-:Y:S04]  /*ccfb0*/  STL.64 [R1+0x1fa0], R6 ;  /* 0x001fa00601007387 */ /* 0x0001e80000100a00 */
[----:B0-----:R-:W3:Y:S04]  /*ccfc0*/  LDL.LU.64 R6, [R1+0x5cd8] ;  /* 0x005cd80001067983 */ /* 0x001ee80000300a00 */
[----:B------:R-:W3:Y:S01]  /*ccfd0*/  LDL.LU R15, [R1+0xd0] ;  /* 0x0000d000010f7983 */ /* 0x000ee20000300800 */
[----:B--2---:R-:W-:-:S02]  /*ccfe0*/  F2FP.SATFINITE.E4M3.F32.PACK_AB_MERGE_C R19, R19, R10, RZ ;  /* 0x0000000a1313723e */ /* 0x004fc400048070ff */
[----:B------:R-:W-:Y:S02]  /*ccff0*/  IADD3 R10, P2, R24, R5, RZ ;  /* 0x00000005180a7210 */ /* 0x000fe40007f5e0ff */
[----:B----4-:R-:W-:Y:S01]  /*cd000*/  F2FP.SATFINITE.E4M3.F32.PACK_AB_MERGE_C R21, R21, R11, RZ ;  /* 0x0000000b1515723e */ /* 0x010fe200048070ff */
[----:B------:R-:W-:Y:S04]  /*cd010*/  STL [R1+0x5578], R19 ;  /* 0x0055781301007387 */ /* 0x000fe80000100800 */
[----:B------:R-:W-:Y:S01]  /*cd020*/  STL [R1+0x5598], R21 ;  /* 0x0055981501007387 */ /* 0x000fe20000100800 */
[----:B---3--:R-:W-:-:S05]  /*cd030*/  IMAD.X R11, R22, 0x1, R7, P2 ;  /* 0x00000001160b7824 */ /* 0x008fca00010e0607 */
[----:B------:R0:W-:Y:S02]  /*cd040*/  STL.64 [R1+0x1f90], R10 ;  /* 0x001f900a01007387 */ /* 0x0001e40000100a00 */
[----:B0-----:R-:W-:Y:S02]  /*cd050*/  IADD3 R10, P2, R24, R6, RZ ;  /* 0x00000006180a7210 */ /* 0x001fe40007f5e0ff */
[----:B------:R-:W2:Y:S03]  /*cd060*/  LDL.LU R24, [R1+0x5cd4] ;  /* 0x005cd40001187983 */ /* 0x000ea60000300800 */
[----:B------:R-:W-:Y:S01]  /*cd070*/  IMAD.X R11, R22, 0x1, R27, P2 ;  /* 0x00000001160b7824 */ /* 0x000fe200010e061b */
[----:B------:R-:W-:Y:S04]  /*cd080*/  STL.64 [R1+0x5cc0], R6 ;  /* 0x005cc00601007387 */ /* 0x000fe80000100a00 */
[----:B------:R-:W3:Y:S04]  /*cd090*/  LDL.LU R22, [R1+0x5cd0] ;  /* 0x005cd00001167983 */ /* 0x000ee80000300800 */
[----:B------:R0:W-:Y:S04]  /*cd0a0*/  STL.64 [R1+0x1f80], R10 ;  /* 0x001f800a01007387 */ /* 0x0001e80000100a00 */
[----:B0-----:R-:W4:Y:S01]  /*cd0b0*/  LDL.LU.64 R10, [R1+0x5cc8] ;  /* 0x005cc800010a7983 */ /* 0x001f220000300a00 */
[----:B------:R-:W-:-:S02]  /*cd0c0*/  F2FP.SATFINITE.E4M3.F32.PACK_AB_MERGE_C R7, R23, R26, RZ ;  /* 0x0000001a1707723e */ /* 0x000fc400048070ff */
[----:B------:R-:W-:-:S03]  /*cd0d0*/  F2FP.SATFINITE.E4M3.F32.PACK_AB_MERGE_C R6, R28, R13, RZ ;  /* 0x0000000d1c06723e */ /* 0x000fc600048070ff */
[----:B------:R-:W-:Y:S01]  /*cd0e0*/  STL [R1+0x1f88], R7 ;  /* 0x001f880701007387 */ /* 0x000fe20000100800 */
[----:B------:R-:W-:-:S03]  /*cd0f0*/  SHF.R.S32.HI R23, RZ, 0x1f, R14 ;  /* 0x0000001fff177819 */ /* 0x000fc6000001140e */
[----:B------:R0:W-:Y:S01]  /*cd100*/  STL [R1+0x89c], R6 ;  /* 0x00089c0601007387 */ /* 0x0001e20000100800 */
[----:B------:R-:W-:Y:S02]  /*cd110*/  F2FP.SATFINITE.E4M3.F32.PACK_AB_MERGE_C R12, R12, R29, RZ ;  /* 0x0000001d0c0c723e */ /* 0x000fe400048070ff */
[----:B0-----:R-:W-:-:S03]  /*cd120*/  IADD3 R6, P2, R14, R0, RZ ;  /* 0x000000000e067210 */ /* 0x001fc60007f5e0ff */
[----:B------:R0:W-:Y:S02]  /*cd130*/  STL [R1+0x8a8], R12 ;  /* 0x0008a80c01007387 */ /* 0x0001e40000100800 */
[----:B------:R-:W-:Y:S02]  /*cd140*/  IMAD.X R7, R23, 0x1, R2, P2 ;  /* 0x0000000117077824 */ /* 0x000fe400010e0602 */
[----:B0-----:R-:W2:Y:S04]  /*cd150*/  LDL.LU R12, [R1+0x1f58] ;  /* 0x001f5800010c7983 */ /* 0x001ea80000300800 */
[----:B------:R-:W2:Y:S04]  /*cd160*/  LDL.LU R14, [R1+0x1f5c] ;  /* 0x001f5c00010e7983 */ /* 0x000ea80000300800 */
[----:B------:R4:W-:Y:S04]  /*cd170*/  STL.64 [R1+0x1f70], R6 ;  /* 0x001f700601007387 */ /* 0x0009e80000100a00 */
[----:B------:R-:W3:Y:S04]  /*cd180*/  LDL.LU R21, [R1+0x1f4c] ;  /* 0x001f4c0001157983 */ /* 0x000ee80000300800 */
[----:B------:R-:W2:Y:S01]  /*cd190*/  LDL.LU R19, [R1+0x1f30] ;  /* 0x001f300001137983 */ /* 0x000ea20000300800 */
[----:B----4-:R-:W-:-:S05]  /*cd1a0*/  F2FP.SATFINITE.E4M3.F32.PACK_AB_MERGE_C R6, R10, R9, RZ ;  /* 0x000000090a06723e */ /* 0x010fca00048070ff */
[----:B------:R-:W-:Y:S04]  /*cd1b0*/  STL [R1+0x7c0], R6 ;  /* 0x0007c00601007387 */ /* 0x000fe80000100800 */
[----:B------:R-:W4:Y:S04]  /*cd1c0*/  LDL.LU R9, [R1+0x1f34] ;  /* 0x001f340001097983 */ /* 0x000f280000300800 */
[----:B------:R0:W-:Y:S04]  /*cd1d0*/  STL.64 [R1+0x5ca8], R16 ;  /* 0x005ca81001007387 */ /* 0x0001e80000100a00 */
[----:B0-----:R-:W3:Y:S04]  /*cd1e0*/  LDL.LU R16, [R1+0x1f44] ;  /* 0x001f440001107983 */ /* 0x001ee80000300800 */
[----:B------:R-:W3:Y:S04]  /*cd1f0*/  LDL.LU R17, [R1+0x1f48] ;  /* 0x001f480001117983 */ /* 0x000ee80000300800 */
[----:B---3--:R0:W-:Y:S04]  /*cd200*/  STL.64 [R1+0x5cb0], R16 ;  /* 0x005cb01001007387 */ /* 0x0081e80000100a00 */
[----:B0-----:R-:W3:Y:S04]  /*cd210*/  LDL.LU R16, [R1+0x1f54] ;  /* 0x001f540001107983 */ /* 0x001ee80000300800 */
[----:B------:R-:W2:Y:S04]  /*cd220*/  LDL.LU R17, [R1+0xd4] ;  /* 0x0000d40001117983 */ /* 0x000ea80000300800 */
[----:B------:R0:W-:Y:S01]  /*cd230*/  STL.64 [R1+0x5cb8], R20 ;  /* 0x005cb81401007387 */ /* 0x0001e20000100a00 */
[----:B------:R-:W-:-:S03]  /*cd240*/  F2FP.SATFINITE.E4M3.F32.PACK_AB_MERGE_C R25, R25, R11, RZ ;  /* 0x0000000b1919723e */ /* 0x000fc600048070ff */
[----:B0-----:R-:W3:Y:S04]  /*cd250*/  LDL.LU R21, [R1+0x1f50] ;  /* 0x001f500001157983 */ /* 0x001ee80000300800 */
[----:B------:R-:W4:Y:S04]  /*cd260*/  LDL.LU R26, [R1+0x1f38] ;  /* 0x001f3800011a7983 */ /* 0x000f280000300800 */
[----:B------:R-:W4:Y:S04]  /*cd270*/  LDL.LU R13, [R1+0x1f3c] ;  /* 0x001f3c00010d7983 */ /* 0x000f280000300800 */
[----:B------:R-:W4:Y:S04]  /*cd280*/  LDL.LU R28, [R1+0x1f20] ;  /* 0x001f2000011c7983 */ /* 0x000f280000300800 */
[----:B------:R-:W4:Y:S04]  /*cd290*/  LDL.LU R29, [R1+0x1f24] ;  /* 0x001f2400011d7983 */ /* 0x000f280000300800 */
[----:B------:R-:W4:Y:S04]  /*cd2a0*/  LDL.LU R10, [R1+0x1f28] ;  /* 0x001f2800010a7983 */ /* 0x000f280000300800 */
[----:B------:R-:W4:Y:S04]  /*cd2b0*/  LDL.LU R11, [R1+0x1f2c] ;  /* 0x001f2c00010b7983 */ /* 0x000f280000300800 */
[----:B------:R0:W-:Y:S04]  /*cd2c0*/  STL [R1+0x55c0], R25 ;  /* 0x0055c01901007387 */ /* 0x0001e80000100800 */
[----:B0-----:R-:W4:Y:S01]  /*cd2d0*/  LDL.LU R25, [R1+0x1f40] ;  /* 0x001f400001197983 */ /* 0x001f220000300800 */
[----:B--2---:R-:W-:-:S05]  /*cd2e0*/  IADD3 R6, P2, R17, R3, RZ ;  /* 0x0000000311067210 */ /* 0x004fca0007f5e0ff */
[----:B------:R-:W-:-:S05]  /*cd2f0*/  IMAD.X R7, R23, 0x1, R4, P2 ;  /* 0x0000000117077824 */ /* 0x000fca00010e0604 */
[----:B------:R0:W-:Y:S04]  /*cd300*/  STL.64 [R1+0x1f60], R6 ;  /* 0x001f600601007387 */ /* 0x0001e80000100a00 */
[----:B0-----:R-:W2:Y:S01]  /*cd310*/  LDL.LU.64 R6, [R1+0x5cc0] ;  /* 0x005cc00001067983 */ /* 0x001ea20000300a00 */
[----:B---3--:R-:W-:Y:S02]  /*cd320*/  F2FP.SATFINITE.E4M3.F32.PACK_AB_MERGE_C R20, R16, R21, RZ ;  /* 0x000000151014723e */ /* 0x008fe400048070ff */
[----:B------:R-:W-:Y:S02]  /*cd330*/  F2FP.SATFINITE.E4M3.F32.PACK_AB_MERGE_C R16, R14, R12, RZ ;  /* 0x0000000c0e10723e */ /* 0x000fe400048070ff */
[----:B------:R-:W3:Y:S04]  /*cd340*/  LDL.LU R12, [R1+0x1f10] ;  /* 0x001f1000010c7983 */ /* 0x000ee80000300800 */
[----:B------:R0:W-:Y:S04]  /*cd350*/  STL [R1+0x748], R20 ;  /* 0x0007481401007387 */ /* 0x0001e80000100800 */
[----:B------:R-:W3:Y:S01]  /*cd360*/  LDL.LU R14, [R1+0x1f14] ;  /* 0x001f1400010e7983 */ /* 0x000ee20000300800 */
[----:B0-----:R-:W-:-:S03]  /*cd370*/  IADD3 R20, P2, R17, R5, RZ ;  /* 0x0000000511147210 */ /* 0x001fc60007f5e0ff */
[----:B------:R0:W-:Y:S02]  /*cd380*/  STL [R1+0x4f2c], R16 ;  /* 0x004f2c1001007387 */ /* 0x0001e40000100800 */
[----:B--2---:R-:W-:Y:S01]  /*cd390*/  IMAD.X R21, R23, 0x1, R7, P2 ;  /* 0x0000000117157824 */ /* 0x004fe200010e0607 */
[----:B0-----:R-:W-:-:S05]  /*cd3a0*/  IADD3 R16, P2, R17, R6, RZ ;  /* 0x0000000611107210 */ /* 0x001fca0007f5e0ff */
[----:B------:R-:W-:Y:S01]  /*cd3b0*/  IMAD.X R17, R23, 0x1, R27, P2 ;  /* 0x0000000117117824 */ /* 0x000fe200010e061b */
[----:B------:R0:W-:Y:S04]  /*cd3c0*/  STL.64 [R1+0x1f58], R20 ;  /* 0x001f581401007387 */ /* 0x0001e80000100a00 */
[----:B0-----:R-:W2:Y:S04]  /*cd3d0*/  LDL.LU.64 R20, [R1+0x5cb8] ;  /* 0x005cb80001147983 */ /* 0x001ea80000300a00 */
[----:B------:R0:W-:Y:S04]  /*cd3e0*/  STL.64 [R1+0x1f50], R16 ;  /* 0x001f501001007387 */ /* 0x0001e80000100a00 */
[----:B0-----:R-:W3:Y:S04]  /*cd3f0*/  LDL.LU.64 R16, [R1+0x5cb0] ;  /* 0x005cb00001107983 */ /* 0x001ee80000300a00 */
[----:B------:R-:W2:Y:S01]  /*cd400*/  LDL.LU R23, [R1+0xcc] ;  /* 0x0000cc0001177983 */ /* 0x000ea20000300800 */
[----:B----4-:R-:W-:-:S02]  /*cd410*/  F2FP.SATFINITE.E4M3.F32.PACK_AB_MERGE_C R19, R9, R19, RZ ;  /* 0x000000130913723e */ /* 0x010fc400048070ff */
[----:B------:R-:W-:Y:S01]  /*cd420*/  SHF.R.S32.HI R9, RZ, 0x1f, R15 ;  /* 0x0000001fff097819 */ /* 0x000fe2000001140f */
[----:B--2---:R3:W-:Y:S02]  /*cd430*/  STL [R1+0x5c90], R23 ;  /* 0x005c901701007387 */ /* 0x0047e40000100800 */
[----:B---3--:R-:W-:Y:S02]  /*cd440*/  F2FP.SATFINITE.E4M3.F32.PACK_AB_MERGE_C R23, R16, R25, RZ ;  /* 0x000000191017723e */ /* 0x008fe400048070ff */
[----:B------:R-:W-:-:S03]  /*cd450*/  F2FP.SATFINITE.E4M3.F32.PACK_AB_MERGE_C R16, R21, R17, RZ ;  /* 0x000000111510723e */ /* 0x000fc600048070ff */
[----:B------:R-:W-:Y:S04]  /*cd460*/  STL [R1+0x6e4], R23 ;  /* 0x0006e41701007387 */ /* 0x000fe80000100800 */
[----:B------:R0:W-:Y:S02]  /*cd470*/  STL [R1+0x6ec], R16 ;  /* 0x0006ec1001007387 */ /* 0x0001e40000100800 */
[----:B0-----:R-:W-:Y:S02]  /*cd480*/  IADD3 R16, P2, R15, R0, RZ ;  /* 0x000000000f107210 */ /* 0x001fe40007f5e0ff */
[----:B------:R-:W-:Y:S03]  /*cd490*/  STL [R1+0x6c8], R19 ;  /* 0x0006c81301007387 */ /* 0x000fe60000100800 */
[----:B------:R-:W-:Y:S01]  /*cd4a0*/  IMAD.X R17, R9, 0x1, R2, P2 ;  /* 0x0000000109117824 */ /* 0x000fe200010e0602 */
[----:B------:R0:W-:Y:S04]  /*cd4b0*/  STL [R1+0x5c94], R0 ;  /* 0x005c940001007387 */ /* 0x0001e80000100800 */
[----:B------:R1:W-:Y:S01]  /*cd4c0*/  STL.64 [R1+0x1f40], R16 ;  /* 0x001f401001007387 */ /* 0x0003e20000100a00 */
[----:B0-----:R-:W-:-:S02]  /*cd4d0*/  F2FP.SATFINITE.E4M3.F32.PACK_AB_MERGE_C R0, R29, R28, RZ ;  /* 0x0000001c1d00723e */ /* 0x001fc400048070ff */
[----:B------:R-:W-:Y:S01]  /*cd4e0*/  IADD3 R28, P2, R15, R3, RZ ;  /* 0x000000030f1c7210 */ /* 0x000fe20007f5e0ff */
[----:B-1----:R-:W2:Y:S04]  /*cd4f0*/  LDL.LU.64 R16, [R1+0x5ca8] ;  /* 0x005ca80001107983 */ /* 0x002ea80000300a00 */
[----:B------:R0:W-:Y:S01]  /*cd500*/  STL [R1+0x5c98], R2 ;  /* 0x005c980201007387 */ /* 0x0001e20000100800 */
[----:B------:R-:W-:Y:S01]  /*cd510*/  IMAD.X R29, R9, 0x1, R4, P2 ;  /* 0x00000001091d7824 */ /* 0x000fe200010e0604 */
[----:B0-----:R-:W-:-:S05]  /*cd520*/  F2FP.SATFINITE.E4M3.F32.PACK_AB_MERGE_C R2, R13, R26, RZ ;  /* 0x0000001a0d02723e */ /* 0x001fca00048070ff */
[----:B------:R-:W-:Y:S04]  /*cd530*/  STL [R1+0x6b8], R2 ;  /* 0x0006b80201007387 */ /* 0x000fe80000100800 */
[----:B------:R0:W-:Y:S04]  /*cd540*/  STL [R1+0x694], R0 ;  /* 0x0006940001007387 */ /* 0x0001e80000100800 */
[----:B------:R-:W3:Y:S01]  /*cd550*/  LDL.LU R19, [R1+0x1f0c] ;  /* 0x001f0c0001137983 */ /* 0x000ee20000300800 */
[----:B0-----:R-:W-:-:S03]  /*cd560*/  F2FP.SATFINITE.E4M3.F32.PACK_AB_MERGE_C R0, R11, R10, RZ ;  /* 0x0000000a0b00723e */ /* 0x001fc600048070ff */
[----:B------:R-:W-:Y:S04]  /*cd570*/  STL.64 [R1+0x1f30], R28 ;  /* 0x001f301c01007387 */ /* 0x000fe80000100a00 */
[----:B------:R0:W-:Y:S04]  /*cd580*/  STL [R1+0x4f3c], R0 ;  /* 0x004f3c0001007387 */ /* 0x0001e80000100800 */
[----:B------:R-:W4:Y:S04]  /*cd590*/  LDL.LU R2, [R1+0x1f18] ;  /* 0x001f180001027983 */ /* 0x000f280000300800 */
[----:B----4-:R1:W-:Y:S04]  /*cd5a0*/  STL.64 [R1+0x5ca0], R2 ;  /* 0x005ca00201007387 */ /* 0x0103e80000100a00 */
[----:B0-----:R-:W4:Y:S04]  /*cd5b0*/  LDL.LU R0, [R1+0x1f1c] ;  /* 0x001f1c0001007983 */ /* 0x001f280000300800 */
[----:B------:R-:W2:Y:S01]  /*cd5c0*/  LDL.LU R23, [R1+0x1f00] ;  /* 0x001f000001177983 */ /* 0x000ea20000300800 */
[----:B-1----:R-:W-:-:S03]  /*cd5d0*/  F2FP.SATFINITE.E4M3.F32.PACK_AB_MERGE_C R2, R14, R12, RZ ;  /* 0x0000000c0e02723e */ /* 0x002fc600048070ff */
[----:B------:R-:W3:Y:S04]  /*cd5e0*/  LDL.LU R21, [R1+0x1ef4] ;  /* 0x001ef40001157983 */ /* 0x000ee80000300800 */
[----:B------:R-:W3:Y:S04]  /*cd5f0*/  LDL.LU R25, [R1+0x1efc] ;  /* 0x001efc0001197983 */ /* 0x000ee80000300800 */
        /* <DEDUP_REMOVED lines=8> */
[----:B0-----:R-:W2:Y:S04]  /*cd680*/  LDL.LU R4, [R1+0x1f04] ;  /* 0x001f040001047983 */ /* 0x001ea80000300800 */
[----:B------:R-:W3:Y:S04]  /*cd690*/  LDL.LU R5, [R1+0x1f08] ;  /* 0x001f080001057983 */ /* 0x000ee80000300800 */
[----:B------:R0:W-:Y:S04]  /*cd6a0*/  STL.64 [R1+0x1f20], R2 ;  /* 0x001f200201007387 */ /* 0x0001e80000100a00 */
[----:B------:R-:W3:Y:S01]  /*cd6b0*/  LDL.LU R29, [R1+0x1ed0] ;  /* 0x001ed000011d7983 */ /* 0x000ee20000300800 */
[----:B0-----:R-:W-:-:S03]  /*cd6c0*/  IMAD.MOV.U32 R3, RZ, RZ, R9 ;  /* 0x000000ffff037224 */ /* 0x001fc600078e0009 */
[----:B------:R-:W3:Y:S01]  /*cd6d0*/  LDL.LU R9, [R1+0x1ed4] ;  /* 0x001ed40001097983 */ /* 0x000ee20000300800 */
[----:B------:R-:W-:-:S03]  /*cd6e0*/  IADD3 R2, P2, R15, R6, RZ ;  /* 0x000000060f027210 */ /* 0x000fc60007f5e0ff */
[----:B------:R-:W3:Y:S04]  /*cd6f0*/  LDL.LU R10, [R1+0x1ed8] ;  /* 0x001ed800010a7983 */ /* 0x000ee80000300800 */
[----:B------:R-:W3:Y:S04]  /*cd700*/  LDL.LU R12, [R1+0x1edc] ;  /* 0x001edc00010c7983 */ /* 0x000ee80000300800 */
[----:B------:R-:W4:Y:S04]  /*cd710*/  LDL.LU R14, [R1+0x1ec0] ;  /* 0x001ec000010e7983 */ /* 0x000f280000300800 */
[----:B------:R-:W4:Y:S01]  /*cd720*/  LDL.LU R15, [R1+0x1ec4] ;  /* 0x001ec400010f7983 */ /* 0x000f220000300800 */
[----:B------:R-:W-:-:S03]  /*cd730*/  IMAD.X R3, R3, 0x1, R27, P2 ;  /* 0x0000000103037824 */ /* 0x000fc600010e061b */
[----:B----4-:R0:W-:Y:S04]  /*cd740*/  STL.64 [R1+0x5c80], R14 ;  /* 0x005c800e01007387 */ /* 0x0101e80000100a00 */
[----:B0-----:R-:W4:Y:S04]  /*cd750*/  LDL.LU R14, [R1+0x1ef0] ;  /* 0x001ef000010e7983 */ /* 0x001f280000300800 */
[----:B------:R-:W4:Y:S04]  /*cd760*/  LDL.LU R15, [R1+0x1ef8] ;  /* 0x001ef800010f7983 */ /* 0x000f280000300800 */
[----:B------:R0:W-:Y:S04]  /*cd770*/  STL.64 [R1+0x1f10], R2 ;  /* 0x001f100201007387 */ /* 0x0001e80000100a00 */
[----:B0-----:R-:W3:Y:S01]  /*cd780*/  LDL.LU.64 R2, [R1+0x5ca0] ;  /* 0x005ca00001027983 */ /* 0x001ee20000300a00 */
[----:B--2---:R-:W-:-:S02]  /*cd790*/  F2FP.SATFINITE.E4M3.F32.PACK_AB_MERGE_C R4, R4, R23, RZ ;  /* 0x000000170404723e */ /* 0x004fc400048070ff */
[----:B---3--:R-:W-:Y:S02]  /*cd7a0*/  F2FP.SATFINITE.E4M3.F32.PACK_AB_MERGE_C R0, R0, R2, RZ ;  /* 0x000000020000723e */ /* 0x008fe400048070ff */
[----:B------:R-:W2:Y:S04]  /*cd7b0*/  LDL.LU R2, [R1+0x5c98] ;  /* 0x005c980001027983 */ /* 0x000ea80000300800 */
[----:B------:R0:W-:Y:S04]  /*cd7c0*/  STL [R1+0x65c], R0 ;  /* 0x00065c0001007387 */ /* 0x0001e80000100800 */
[----:B0-----:R-:W3:Y:S04]  /*cd7d0*/  LDL.LU R0, [R1+0x5c94] ;  /* 0x005c940001007983 */ /* 0x001ee80000300800 */
[----:B------:R-:W4:Y:S04]  /*cd7e0*/  LDL.LU R23, [R1+0x5c90] ;  /* 0x005c900001177983 */ /* 0x000f280000300800 */
[----:B------:R0:W-:Y:S02]  /*cd7f0*/  STL [R1+0x648], R4 ;  /* 0x0006480401007387 */ /* 0x0001e40000100800 */
[----:B0-----:R-:W-:-:S05]  /*cd800*/  F2FP.SATFINITE.E4M3.F32.PACK_AB_MERGE_C R4, R19, R5, RZ ;  /* 0x000000051304723e */ /* 0x001fca00048070ff */
[----:B------:R3:W-:Y:S01]  /*cd810*/  STL [R1+0x64c], R4 ;  /* 0x00064c0401007387 */ /* 0x0007e20000100800 */
[----:B----4-:R-:W-:Y:S02]  /*cd820*/  SHF.R.S32.HI R19, RZ, 0x1f, R23 ;  /* 0x0000001fff137819 */ /* 0x010fe40000011417 */
[----:B---3--:R-:W-:-:S05]  /*cd830*/  IADD3 R4, P2, R23, R0, RZ ;  /* 0x0000000017047210 */ /* 0x008fca0007f5e0ff */
[----:B--2---:R-:W-:-:S05]  /*cd840*/  IMAD.X R5, R19, 0x1, R2, P2 ;  /* 0x0000000113057824 */ /* 0x004fca00010e0602 */
[----:B------:R0:W-:Y:S04]  /*cd850*/  STL.64 [R1+0x1f00], R4 ;  /* 0x001f000401007387 */ /* 0x0001e80000100a00 */
[----:B0-----:R-:W2:Y:S01]  /*cd860*/  LDL.LU.64 R4, [R1+0x5c88] ;  /* 0x005c880001047983 */ /* 0x001ea20000300a00 */
[----:B------:R-:W-:-:S03]  /*cd870*/  F2FP.SATFINITE.E4M3.F32.PACK_AB_MERGE_C R14, R21, R14, RZ ;  /* 0x0000000e150e723e */ /* 0x000fc600048070ff */
[----:B------:R-:W3:Y:S04]  /*cd880*/  LDL.LU R21, [R1+0xc4] ;  /* 0x0000c40001157983 */ /* 0x000ee80000300800 */
[----:B------:R0:W-:Y:S01]  /*cd890*/  STL [R1+0x63c], R14 ;  /* 0x00063c0e01007387 */ /* 0x0001e20000100800 */
[----:B------:R-:W-:Y:S02]  /*cd8a0*/  F2FP.SATFINITE.E4M3.F32.PACK_AB_MERGE_C R25, R25, R15, RZ ;  /* 0x0000000f1919723e */ /* 0x000fe400048070ff */
[----:B0-----:R-:W-:-:S03]  /*cd8b0*/  IADD3 R14, P2, R23, R3, RZ ;  /* 0x00000003170e7210 */ /* 0x001fc60007f5e0ff */
[----:B------:R-:W-:Y:S01]  /*cd8c0*/  STL [R1+0x4f50], R25 ;  /* 0x004f501901007387 */ /* 0x000fe20000100800 */
[----:B------:R-:W-:Y:S01]  /*cd8d0*/  F2FP.SATFINITE.E4M3.F32.PACK_AB_MERGE_C R11, R11, R28, RZ ;  /* 0x0000001c0b0b723e */ /* 0x000fe200048070ff */
[----:B--2---:R-:W-:-:S05]  /*cd8e0*/  IMAD.X R15, R19, 0x1, R4, P2 ;  /* 0x00000001130f7824 */ /* 0x004fca00010e0604 */
[----:B------:R0:W-:Y:S02]  /*cd8f0*/  STL.64 [R1+0x1ef0], R14 ;  /* 0x001ef00e01007387 */ /* 0x0001e40000100a00 */
[----:B0-----:R-:W-:Y:S02]  /*cd900*/  F2FP.SATFINITE.E4M3.F32.PACK_AB_MERGE_C R14, R13, R26, RZ ;  /* 0x0000001a0d0e723e */ /* 0x001fe400048070ff */
[----:B------:R-:W2:Y:S04]  /*cd910*/  LDL.LU R13, [R1+0x1ec8] ;  /* 0x001ec800010d7983 */ /* 0x000ea80000300800 */
[----:B------:R0:W-:Y:S04]  /*cd920*/  STL [R1+0x62c], R14 ;  /* 0x00062c0e01007387 */ /* 0x0001e80000100800 */
[----:B------:R-:W2:Y:S01]  /*cd930*/  LDL.LU R28, [R1+0x1ecc] ;  /* 0x001ecc00011c7983 */ /* 0x000ea20000300800 */
[----:B0-----:R-:W-:-:S03]  /*cd940*/  IADD3 R14, P2, R23, R5, RZ ;  /* 0x00000005170e7210 */ /* 0x001fc60007f5e0ff */
[----:B------:R0:W-:Y:S02]  /*cd950*/  STL [R1+0x624], R11 ;  /* 0x0006240b01007387 */ /* 0x0001e40000100800 */
[----:B------:R-:W-:Y:S02]  /*cd960*/  IMAD.X R15, R19, 0x1, R7, P2 ;  /* 0x00000001130f7824 */ /* 0x000fe400010e0607 */
[----:B0-----:R-:W4:Y:S04]  /*cd970*/  LDL.LU R11, [R1+0x1eb4] ;  /* 0x001eb400010b7983 */ /* 0x001f280000300800 */
[----:B------:R0:W-:Y:S02]  /*cd980*/  STL.64 [R1+0x1ee8], R14 ;  /* 0x001ee80e01007387 */ /* 0x0001e40000100a00 */
[----:B0-----:R-:W-:-:S05]  /*cd990*/  IADD3 R14, P2, R23, R6, RZ ;  /* 0x00000006170e7210 */ /* 0x001fca0007f5e0ff */
[----:B------:R-:W-:-:S05]  /*cd9a0*/  IMAD.X R15, R19, 0x1, R27, P2 ;  /* 0x00000001130f7824 */ /* 0x000fca00010e061b */
[----:B------:R0:W-:Y:S04]  /*cd9b0*/  STL.64 [R1+0x1ee0], R14 ;  /* 0x001ee00e01007387 */ /* 0x0001e80000100a00 */
[----:B0-----:R-:W3:Y:S01]  /*cd9c0*/  LDL.LU.64 R14, [R1+0x5c80] ;  /* 0x005c8000010e7983 */ /* 0x001ee20000300a00 */
[----:B------:R-:W-:Y:S02]  /*cd9d0*/  F2FP.SATFINITE.E4M3.F32.PACK_AB_MERGE_C R19, R9, R29, RZ ;  /* 0x0000001d0913723e */ /* 0x000fe400048070ff */
[----:B------:R-:W-:-:S03]  /*cd9e0*/  F2FP.SATFINITE.E4M3.F32.PACK_AB_MERGE_C R10, R12, R10, RZ ;  /* 0x0000000a0c0a723e */ /* 0x000fc600048070ff */
[----:B------:R-:W-:Y:S04]  /*cd9f0*/  STL [R1+0x614], R19 ;  /* 0x0006141301007387 */ /* 0x000fe80000100800 */
[----:B------:R0:W-:Y:S01]  /*cda00*/  STL [R1+0x610], R10 ;  /* 0x0006100a01007387 */ /* 0x0001e20000100800 */
[----:B---3--:R-:W-:-:S05]  /*cda10*/  F2FP.SATFINITE.E4M3.F32.PACK_AB_MERGE_C R9, R15, R14, RZ ;  /* 0x0000000e0f09723e */ /* 0x008fca00048070ff */
[----:B------:R-:W-:Y:S04]  /*cda20*/  STL [R1+0x604], R9 ;  /* 0x0006040901007387 */ /* 0x000fe80000100800 */
[----:B0-----:R-:W3:Y:S04]  /*cda30*/  LDL.LU R10, [R1+0x1eb8] ;  /* 0x001eb800010a7983 */ /* 0x001ee80000300800 */
[----:B------:R-:W3:Y:S04]  /*cda40*/  LDL.LU R12, [R1+0x1ebc] ;  /* 0x001ebc00010c7983 */ /* 0x000ee80000300800 */
[----:B------:R-:W2:Y:S04]  /*cda50*/  LDL.LU R14, [R1+0x1ea0] ;  /* 0x001ea000010e7983 */ /* 0x000ea80000300800 */
[----:B------:R-:W2:Y:S04]  /*cda60*/  LDL.LU R15, [R1+0x1ea4] ;  /* 0x001ea400010f7983 */ /* 0x000ea80000300800 */
[----:B------:R-:W4:Y:S04]  /*cda70*/  LDL.LU R25, [R1+0x1eac] ;  /* 0x001eac0001197983 */ /* 0x000f280000300800 */
[----:B----4-:R0:W-:Y:S04]  /*cda80*/  STL.64 [R1+0x5c70], R24 ;  /* 0x005c701801007387 */ /* 0x0101e80000100a00 */
[----:B0-----:R-:W4:Y:S04]  /*cda90*/  LDL.LU R24, [R1+0x1eb0] ;  /* 0x001eb00001187983 */ /* 0x001f280000300800 */
[----:B------:R-:W4:Y:S04]  /*cdaa0*/  LDL.LU R25, [R1+0xc8] ;  /* 0x0000c80001197983 */ /* 0x000f280000300800 */
[----:B------:R-:W4:Y:S04]  /*cdab0*/  LDL.LU R19, [R1+0x1e90] ;  /* 0x001e900001137983 */ /* 0x000f280000300800 */
[----:B------:R-:W4:Y:S01]  /*cdac0*/  LDL.LU R26, [R1+0x1e94] ;  /* 0x001e9400011a7983 */ /* 0x000f220000300800 */
[----:B---3--:R-:W-:-:S02]  /*cdad0*/  F2FP.SATFINITE.E4M3.F32.PACK_AB_MERGE_C R10, R12, R10, RZ ;  /* 0x0000000a0c0a723e */ /* 0x008fc400048070ff */
[----:B--2---:R-:W-:Y:S02]  /*cdae0*/  F2FP.SATFINITE.E4M3.F32.PACK_AB_MERGE_C R14, R15, R14, RZ ;  /* 0x0000000e0f0e723e */ /* 0x004fe400048070ff */
[----:B----4-:R-:W-:Y:S01]  /*cdaf0*/  SHF.R.S32.HI R9, RZ, 0x1f, R25 ;  /* 0x0000001fff097819 */ /* 0x010fe20000011419 */
[----:B------:R0:W-:Y:S04]  /*cdb00*/  STL.64 [R1+0x5c78], R26 ;  /* 0x005c781a01007387 */ /* 0x0001e80000100a00 */
[----:B------:R-:W2:Y:S01]  /*cdb10*/  LDL.LU R23, [R1+0x1e98] ;  /* 0x001e980001177983 */ /* 0x000ea20000300800 */
[----:B------:R-:W-:-:S03]  /*cdb20*/  F2FP.SATFINITE.E4M3.F32.PACK_AB_MERGE_C R11, R11, R24, RZ ;  /* 0x000000180b0b723e */ /* 0x000fc600048070ff */
[----:B------:R-:W2:Y:S01]  /*cdb30*/  LDL.LU R29, [R1+0x1e9c] ;  /* 0x001e9c00011d7983 */ /* 0x000ea20000300800 */
[----:B0-----:R-:W-:-:S05]  /*cdb40*/  IADD3 R26, P2, R25, R0, RZ ;  /* 0x00000000191a7210 */ /* 0x001fca0007f5e0ff */
[----:B------:R-:W-:-:S05]  /*cdb50*/  IMAD.X R27, R9, 0x1, R2, P2 ;  /* 0x00000001091b7824 */ /* 0x000fca00010e0602 */
[----:B------:R0:W-:Y:S02]  /*cdb60*/  STL.64 [R1+0x1ed0], R26 ;  /* 0x001ed01a01007387 */ /* 0x0001e40000100a00 */
[----:B0-----:R-:W-:Y:S02]  /*cdb70*/  F2FP.SATFINITE.E4M3.F32.PACK_AB_MERGE_C R26, R28, R13, RZ ;  /* 0x0000000d1c1a723e */ /* 0x001fe400048070ff */
[----:B------:R-:W3:Y:S04]  /*cdb80*/  LDL.LU R13, [R1+0x1e80] ;  /* 0x001e8000010d7983 */ /* 0x000ee80000300800 */
[----:B------:R-:W3:Y:S04]  /*cdb90*/  LDL.LU R28, [R1+0x1e84] ;  /* 0x001e8400011c7983 */ /* 0x000ee80000300800 */
[----:B------:R0:W-:Y:S04]  /*cdba0*/  STL [R1+0x4f64], R26 ;  /* 0x004f641a01007387 */ /* 0x0001e80000100800 */
[----:B------:R-:W-:Y:S04]  /*cdbb0*/  STL [R1+0x5e4], R11 ;  /* 0x0005e40b01007387 */ /* 0x000fe80000100800 */
[----:B------:R1:W-:Y:S01]  /*cdbc0*/  STL.64 [R1+0x5c68], R16 ;  /* 0x005c681001007387 */ /* 0x0003e20000100a00 */
[----:B0-----:R-:W-:Y:S01]  /*cdbd0*/  IADD3 R26, P2, R25, R3, RZ ;  /* 0x00000003191a7210 */ /* 0x001fe20007f5e0ff */
[----:B-1----:R-:W-:-:S02]  /*cdbe0*/  IMAD.MOV.U32 R16, RZ, RZ, R9 ;  /* 0x000000ffff107224 */ /* 0x002fc400078e0009 */
[----:B------:R-:W4:Y:S02]  /*cdbf0*/  LDL.LU R17, [R1+0x1ea8] ;  /* 0x001ea80001117983 */ /* 0x000f240000300800 */
[----:B------:R-:W-:Y:S02]  /*cdc00*/  IMAD.X R27, R16, 0x1, R4, P2 ;  /* 0x00000001101b7824 */ /* 0x000fe400010e0604 */
[----:B------:R-:W3:Y:S04]  /*cdc10*/  LDL.LU R9, [R1+0x1e88] ;  /* 0x001e880001097983 */ /* 0x000ee80000300800 */
[----:B------:R-:W3:Y:S04]  /*cdc20*/  LDL.LU R11, [R1+0x1e8c] ;  /* 0x001e8c00010b7983 */ /* 0x000ee80000300800 */
[----:B------:R0:W-:Y:S04]  /*cdc30*/  STL.64 [R1+0x1ec0], R26 ;  /* 0x001ec01a01007387 */ /* 0x0001e80000100a00 */
[----:B------:R1:W-:Y:S01]  /*cdc40*/  STL [R1+0x5f0], R10 ;  /* 0x0005f00a01007387 */ /* 0x0003e20000100800 */
[----:B0-----:R-:W-:-:S03]  /*cdc50*/  IADD3 R26, P2, R25, R5, RZ ;  /* 0x00000005191a7210 */ /* 0x001fc60007f5e0ff */
[----:B-1----:R-:W3:Y:S02]  /*cdc60*/  LDL.LU R10, [R1+0x1e70] ;  /* 0x001e7000010a7983 */ /* 0x002ee40000300800 */
[----:B------:R-:W-:Y:S02]  /*cdc70*/  IMAD.X R27, R16, 0x1, R7, P2 ;  /* 0x00000001101b7824 */ /* 0x000fe400010e0607 */
[----:B------:R-:W3:Y:S04]  /*cdc80*/  LDL.LU R12, [R1+0x1e74] ;  /* 0x001e7400010c7983 */ /* 0x000ee80000300800 */
[----:B------:R0:W-:Y:S04]  /*cdc90*/  STL [R1+0x5c4], R14 ;  /* 0x0005c40e01007387 */ /* 0x0001e80000100800 */
[----:B0-----:R-:W3:Y:S04]  /*cdca0*/  LDL.LU R14, [R1+0x1e78] ;  /* 0x001e7800010e7983 */ /* 0x001ee80000300800 */
[----:B------:R-:W3:Y:S04]  /*cdcb0*/  LDL.LU R15, [R1+0x1e7c] ;  /* 0x001e7c00010f7983 */ /* 0x000ee80000300800 */
[----:B------:R0:W-:Y:S04]  /*cdcc0*/  STL.64 [R1+0x1eb0], R26 ;  /* 0x001eb01a01007387 */ /* 0x0001e80000100a00 */
[----:B0-----:R-:W2:Y:S01]  /*cdcd0*/  LDL.LU.64 R26, [R1+0x5c78] ;  /* 0x005c7800011a7983 */ /* 0x001ea20000300a00 */
[----:B------:R-:W-:-:S05]  /*cdce0*/  IADD3 R24, P2, R25, R6, RZ ;  /* 0x0000000619187210 */ /* 0x000fca0007f5e0ff */
[----:B--2---:R-:W-:-:S05]  /*cdcf0*/  IMAD.X R25, R16, 0x1, R27, P2 ;  /* 0x0000000110197824 */ /* 0x004fca00010e061b */
[----:B------:R0:W-:Y:S04]  /*cdd00*/  STL.64 [R1+0x1ea0], R24 ;  /* 0x001ea01801007387 */ /* 0x0001e80000100a00 */
[----:B0-----:R-:W4:Y:S01]  /*cdd10*/  LDL.LU.64 R24, [R1+0x5c70] ;  /* 0x005c700001187983 */ /* 0x001f220000300a00 */
[----:B------:R-:W-:Y:S02]  /*cdd20*/  F2FP.SATFINITE.E4M3.F32.PACK_AB_MERGE_C R16, R29, R23, RZ ;  /* 0x000000171d10723e */ /* 0x000fe400048070ff */
[----:B----4-:R-:W-:Y:S02]  /*cdd30*/  F2FP.SATFINITE.E4M3.F32.PACK_AB_MERGE_C R25, R25, R17, RZ ;  /* 0x000000111919723e */ /* 0x010fe400048070ff */
[----:B------:R-:W-:-:S03]  /*cdd40*/  F2FP.SATFINITE.E4M3.F32.PACK_AB_MERGE_C R17, R26, R19, RZ ;  /* 0x000000131a11723e */ /* 0x000fc600048070ff */
[----:B------:R3:W-:Y:S01]  /*cdd50*/  STL [R1+0x5c0], R25 ;  /* 0x0005c01901007387 */ /* 0x0007e20000100800 */
[----:B------:R-:W-:-:S03]  /*cdd60*/  SHF.R.S32.HI R19, RZ, 0x1f, R21 ;  /* 0x0000001fff137819 */ /* 0x000fc60000011415 */
[----:B------:R-:W-:Y:S04]  /*cdd70*/  STL [R1+0x5a8], R17 ;  /* 0x0005a81101007387 */ /* 0x000fe80000100800 */
[----:B------:R-:W2:Y:S04]  /*cdd80*/  LDL.LU R23, [R1+0x1e60] ;  /* 0x001e600001177983 */ /* 0x000ea80000300800 */
[----:B------:R0:W-:Y:S01]  /*cdd90*/  STL [R1+0x4f7c], R16 ;  /* 0x004f7c1001007387 */ /* 0x0001e20000100800 */
[----:B---3--:R-:W-:-:S03]  /*cdda0*/  F2FP.SATFINITE.E4M3.F32.PACK_AB_MERGE_C R25, R28, R13, RZ ;  /* 0x0000000d1c19723e */ /* 0x008fc600048070ff */
[----:B------:R-:W3:Y:S01]  /*cddb0*/  LDL.LU R29, [R1+0x1e64] ;  /* 0x001e6400011d7983 */ /* 0x000ee20000300800 */
[----:B0-----:R-:W-:-:S05]  /*cddc0*/  IADD3 R16, P2, R21, R0, RZ ;  /* 0x0000000015107210 */ /* 0x001fca0007f5e0ff */
[----:B------:R-:W-:-:S05]  /*cddd0*/  IMAD.X R17, R19, 0x1, R2, P2 ;  /* 0x0000000113117824 */ /* 0x000fca00010e0602 */
[----:B------:R0:W-:Y:S04]  /*cdde0*/  STL.64 [R1+0x1e90], R16 ;  /* 0x001e901001007387 */ /* 0x0001e80000100a00 */
[----:B0-----:R-:W4:Y:S04]  /*cddf0*/  LDL.LU.64 R16, [R1+0x5c68] ;  /* 0x005c680001107983 */ /* 0x001f280000300a00 */
[----:B------:R-:W4:Y:S04]  /*cde00*/  LDL.LU R13, [R1+0x1e68] ;  /* 0x001e6800010d7983 */ /* 0x000f280000300800 */
[----:B------:R-:W3:Y:S01]  /*cde10*/  LDL.LU R28, [R1+0x1e6c] ;  /* 0x001e6c00011c7983 */ /* 0x000ee20000300800 */
[----:B------:R-:W-:-:S03]  /*cde20*/  F2FP.SATFINITE.E4M3.F32.PACK_AB_MERGE_C R9, R11, R9, RZ ;  /* 0x000000090b09723e */ /* 0x000fc600048070ff */
[----:B------:R-:W-:Y:S04]  /*cde30*/  STL [R1+0x588], R25 ;  /* 0x0005881901007387 */ /* 0x000fe80000100800 */
[----:B---3--:R-:W-:Y:S04]  /*cde40*/  STL.64 [R1+0x5c60], R28 ;  /* 0x005c601c01007387 */ /* 0x008fe80000100a00 */
[----:B------:R0:W-:Y:S04]  /*cde50*/  STL [R1+0x584], R9 ;  /* 0x0005840901007387 */ /* 0x0001e80000100800 */
[----:B0-----:R-:W3:Y:S04]  /*cde60*/  LDL.LU R9, [R1+0x1e50] ;  /* 0x001e500001097983 */ /* 0x001ee80000300800 */
[----:B------:R-:W3:Y:S04]  /*cde70*/  LDL.LU R11, [R1+0x1e54] ;  /* 0x001e5400010b7983 */ /* 0x000ee80000300800 */
[----:B------:R-:W2:Y:S01]  /*cde80*/  LDL.LU R26, [R1+0xac] ;  /* 0x0000ac00011a7983 */ /* 0x000ea20000300800 */
[----:B------:R-:W-:-:S02]  /*cde90*/  IADD3 R28, P2, R21, R3, RZ ;  /* 0x00000003151c7210 */ /* 0x000fc40007f5e0ff */
[----:B------:R-:W-:-:S03]  /*cdea0*/  F2FP.SATFINITE.E4M3.F32.PACK_AB_MERGE_C R12, R12, R10, RZ ;  /* 0x0000000a0c0c723e */ /* 0x000fc600048070ff */
[----:B------:R-:W-:Y:S01]  /*cdeb0*/  IMAD.X R29, R19, 0x1, R4, P2 ;  /* 0x00000001131d7824 */ /* 0x000fe200010e0604 */
[----:B------:R-:W-:Y:S01]  /*cdec0*/  F2FP.SATFINITE.E4M3.F32.PACK_AB_MERGE_C R14, R15, R14, RZ ;  /* 0x0000000e0f0e723e */ /* 0x000fe200048070ff */
[----:B--2---:R-:W-:Y:S04]  /*cded0*/  STL [R1+0x5c48], R26 ;  /* 0x005c481a01007387 */ /* 0x004fe80000100800 */
[----:B------:R-:W2:Y:S04]  /*cdee0*/  LDL.LU R10, [R1+0x1e58] ;  /* 0x001e5800010a7983 */ /* 0x000ea80000300800 */
[----:B------:R0:W-:Y:S04]  /*cdef0*/  STL.64 [R1+0x1e80], R28 ;  /* 0x001e801c01007387 */ /* 0x0001e80000100a00 */
[----:B------:R1:W-:Y:S01]  /*cdf00*/  STL [R1+0x564], R12 ;  /* 0x0005640c01007387 */ /* 0x0003e20000100800 */
[----:B0-----:R-:W-:-:S03]  /*cdf10*/  IADD3 R28, P2, R21, R5, RZ ;  /* 0x00000005151c7210 */ /* 0x001fc60007f5e0ff */
[----:B-1----:R-:W2:Y:S02]  /*cdf20*/  LDL.LU R12, [R1+0x1e5c] ;  /* 0x001e5c00010c7983 */ /* 0x002ea40000300800 */
[----:B------:R-:W-:Y:S02]  /*cdf30*/  IMAD.X R29, R19, 0x1, R7, P2 ;  /* 0x00000001131d7824 */ /* 0x000fe400010e0607 */
[----:B------:R0:W-:Y:S04]  /*cdf40*/  STL [R1+0x55c], R14 ;  /* 0x00055c0e01007387 */ /* 0x0001e80000100800 */
[----:B0-----:R-:W2:Y:S04]  /*cdf50*/  LDL.LU R14, [R1+0x1e40] ;  /* 0x001e4000010e7983 */ /* 0x001ea80000300800 */
[----:B------:R-:W2:Y:S04]  /*cdf60*/  LDL.LU R15, [R1+0x1e44] ;  /* 0x001e4400010f7983 */ /* 0x000ea80000300800 */
[----:B------:R0:W-:Y:S04]  /*cdf70*/  STL.64 [R1+0x1e78], R28 ;  /* 0x001e781c01007387 */ /* 0x0001e80000100a00 */
[----:B------:R1:W-:Y:S01]  /*cdf80*/  STL.64 [R1+0x5c58], R6 ;  /* 0x005c580601007387 */ /* 0x0003e20000100a00 */
[----:B0-----:R-:W-:-:S03]  /*cdf90*/  IADD3 R28, P2, R21, R6, RZ ;  /* 0x00000006151c7210 */ /* 0x001fc60007f5e0ff */
[----:B-1----:R-:W4:Y:S02]  /*cdfa0*/  LDL R7, [R1+0xc0] ;  /* 0x0000c00001077983 */ /* 0x002f240000100800 */
[----:B------:R-:W-:-:S05]  /*cdfb0*/  IMAD.X R29, R19, 0x1, R27, P2 ;  /* 0x00000001131d7824 */ /* 0x000fca00010e061b */
[----:B------:R0:W-:Y:S04]  /*cdfc0*/  STL.64 [R1+0x1e70], R28 ;  /* 0x001e701c01007387 */ /* 0x0001e80000100a00 */
[----:B0-----:R-:W3:Y:S04]  /*cdfd0*/  LDL.LU.64 R28, [R1+0x5c60] ;  /* 0x005c6000011c7983 */ /* 0x001ee80000300a00 */
[----:B------:R-:W2:Y:S04]  /*cdfe0*/  LDL.LU R25, [R1+0x1e4c] ;  /* 0x001e4c0001197983 */ /* 0x000ea80000300800 */
[----:B------:R-:W2:Y:S01]  /*cdff0*/  LDL.LU R21, [R1+0x1e30] ;  /* 0x001e300001157983 */ /* 0x000ea20000300800 */
[----:B----4-:R-:W-:-:S02]  /*ce000*/  SHF.R.S32.HI R26, RZ, 0x1f, R7 ;  /* 0x0000001fff1a7819 */ /* 0x010fc40000011407 */
[----:B---3--:R-:W-:-:S05]  /*ce010*/  F2FP.SATFINITE.E4M3.F32.PACK_AB_MERGE_C R6, R29, R23, RZ ;  /* 0x000000171d06723e */ /* 0x008fca00048070ff */
[----:B------:R0:W-:Y:S04]  /*ce020*/  STL [R1+0x53c], R6 ;  /* 0x00053c0601007387 */ /* 0x0001e80000100800 */
[----:B------:R-:W3:Y:S01]  /*ce030*/  LDL.LU R29, [R1+0x1e34] ;  /* 0x001e3400011d7983 */ /* 0x000ee20000300800 */
[----:B0-----:R-:W-:-:S05]  /*ce040*/  F2FP.SATFINITE.E4M3.F32.PACK_AB_MERGE_C R6, R28, R13, RZ ;  /* 0x0000000d1c06723e */ /* 0x001fca00048070ff */
[----:B------:R0:W-:Y:S04]  /*ce050*/  STL [R1+0x4fb0], R6 ;  /* 0x004fb00601007387 */ /* 0x0001e80000100800 */
[----:B------:R1:W-:Y:S01]  /*ce060*/  STL.64 [R1+0x5c50], R16 ;  /* 0x005c501001007387 */ /* 0x0003e20000100a00 */
[----:B0-----:R-:W-:-:S03]  /*ce070*/  F2FP.SATFINITE.E4M3.F32.PACK_AB_MERGE_C R6, R11, R9, RZ ;  /* 0x000000090b06723e */ /* 0x001fc600048070ff */
[----:B-1----:R-:W4:Y:S04]  /*ce080*/  LDL.LU R17, [R1+0x1e48] ;  /* 0x001e480001117983 */ /* 0x002f280000300800 */
        /* <DEDUP_REMOVED lines=9> */
[----:B------:R2:W-:Y:S02]  /*ce120*/  STL.64 [R1+0x1e60], R6 ;  /* 0x001e600601007387 */ /* 0x0005e40000100a00 */
[----:B--2---:R-:W-:-:S02]  /*ce130*/  F2FP.SATFINITE.E4M3.F32.PACK_AB_MERGE_C R7, R12, R10, RZ ;  /* 0x0000000a0c07723e */ /* 0x004fc400048070ff */
[----:B------:R-:W-:Y:S01]  /*ce140*/  F2FP.SATFINITE.E4M3.F32.PACK_AB_MERGE_C R6, R15, R14, RZ ;  /* 0x0000000e0f06723e */ /* 0x000fe200048070ff */
[----:B------:R-:W2:Y:S04]  /*ce150*/  LDL.LU R10, [R1+0x1e10] ;  /* 0x001e1000010a7983 */ /* 0x000ea80000300800 */
[----:B------:R-:W-:Y:S04]  /*ce160*/  STL [R1+0x524], R7 ;  /* 0x0005240701007387 */ /* 0x000fe80000100800 */
[----:B------:R-:W2:Y:S04]  /*ce170*/  LDL.LU R12, [R1+0x1e14] ;  /* 0x001e1400010c7983 */ /* 0x000ea80000300800 */
[----:B------:R-:W-:Y:S04]  /*ce180*/  STL [R1+0x9d8], R6 ;  /* 0x0009d80601007387 */ /* 0x000fe80000100800 */
[----:B------:R-:W4:Y:S04]  /*ce190*/  LDL.LU R14, [R1+0x1e18] ;  /* 0x001e1800010e7983 */ /* 0x000f280000300800 */
[----:B------:R-:W4:Y:S04]  /*ce1a0*/  LDL.LU R15, [R1+0x1e1c] ;  /* 0x001e1c00010f7983 */ /* 0x000f280000300800 */
[----:B----4-:R0:W-:Y:S04]  /*ce1b0*/  STL.64 [R1+0x5c40], R14 ;  /* 0x005c400e01007387 */ /* 0x0101e80000100a00 */
[----:B0-----:R-:W4:Y:S02]  /*ce1c0*/  LDL.LU R15, [R1+0xc0] ;  /* 0x0000c000010f7983 */ /* 0x001f240000300800 */
[----:B----4-:R-:W-:-:S05]  /*ce1d0*/  IADD3 R6, P2, R15, R3, RZ ;  /* 0x000000030f067210 */ /* 0x010fca0007f5e0ff */
[----:B------:R-:W-:-:S05]  /*ce1e0*/  IMAD.X R7, R26, 0x1, R4, P2 ;  /* 0x000000011a077824 */ /* 0x000fca00010e0604 */
[----:B------:R0:W-:Y:S04]  /*ce1f0*/  STL.64 [R1+0x1e50], R6 ;  /* 0x001e500601007387 */ /* 0x0001e80000100a00 */
[----:B0-----:R-:W4:Y:S01]  /*ce200*/  LDL.LU.64 R6, [R1+0x5c58] ;  /* 0x005c580001067983 */ /* 0x001f220000300a00 */
[----:B------:R-:W-:Y:S02]  /*ce210*/  IADD3 R16, P2, R15, R5, RZ ;  /* 0x000000050f107210 */ /* 0x000fe40007f5e0ff */
[----:B------:R-:W-:Y:S02]  /*ce220*/  F2FP.SATFINITE.E4M3.F32.PACK_AB_MERGE_C R25, R25, R17, RZ ;  /* 0x000000111919723e */ /* 0x000fe400048070ff */
[----:B---3--:R-:W-:-:S03]  /*ce230*/  F2FP.SATFINITE.E4M3.F32.PACK_AB_MERGE_C R14, R29, R21, RZ ;  /* 0x000000151d0e723e */ /* 0x008fc600048070ff */
[----:B------:R-:W-:Y:S04]  /*ce240*/  STL [R1+0x4f0], R25 ;  /* 0x0004f01901007387 */ /* 0x000fe80000100800 */
[----:B------:R0:W-:Y:S01]  /*ce250*/  STL [R1+0x4c0], R14 ;  /* 0x0004c00e01007387 */ /* 0x0001e20000100800 */
[----:B----4-:R-:W-:Y:S01]  /*ce260*/  IMAD.X R17, R26, 0x1, R7, P2 ;  /* 0x000000011a117824 */ /* 0x010fe200010e0607 */
[----:B0-----:R-:W-:-:S04]  /*ce270*/  IADD3 R14, P2, R15, R6, RZ ;  /* 0x000000060f0e7210 */ /* 0x001fc80007f5e0ff */
[----:B------:R0:W-:Y:S01]  /*ce280*/  STL.64 [R1+0x1e40], R16 ;  /* 0x001e401001007387 */ /* 0x0001e20000100a00 */
[----:B------:R-:W-:-:S03]  /*ce290*/  IMAD.X R15, R26, 0x1, R27, P2 ;  /* 0x000000011a0f7824 */ /* 0x000fc600010e061b */
[----:B0-----:R-:W3:Y:S04]  /*ce2a0*/  LDL.LU.64 R16, [R1+0x5c50] ;  /* 0x005c500001107983 */ /* 0x001ee80000300a00 */
[----:B------:R-:W4:Y:S04]  /*ce2b0*/  LDL.LU R25, [R1+0x1e04] ;  /* 0x001e040001197983 */ /* 0x000f280000300800 */
[----:B------:R-:W3:Y:S04]  /*ce2c0*/  LDL.LU R21, [R1+0x1e08] ;  /* 0x001e080001157983 */ /* 0x000ee80000300800 */
[----:B------:R-:W3:Y:S04]  /*ce2d0*/  LDL.LU R29, [R1+0x1e0c] ;  /* 0x001e0c00011d7983 */ /* 0x000ee80000300800 */
[----:B------:R-:W4:Y:S04]  /*ce2e0*/  LDL.LU R26, [R1+0x5c48] ;  /* 0x005c4800011a7983 */ /* 0x000f280000300800 */
[----:B------:R0:W-:Y:S01]  /*ce2f0*/  STL.64 [R1+0x1e30], R14 ;  /* 0x001e300e01007387 */ /* 0x0001e20000100a00 */
[----:B------:R-:W-:-:S02]  /*ce300*/  F2FP.SATFINITE.E4M3.F32.PACK_AB_MERGE_C R13, R28, R13, RZ ;  /* 0x0000000d1c0d723e */ /* 0x000fc400048070ff */
[----:B------:R-:W-:Y:S02]  /*ce310*/  F2FP.SATFINITE.E4M3.F32.PACK_AB_MERGE_C R9, R11, R9, RZ ;  /* 0x000000090b09723e */ /* 0x000fe400048070ff */
[----:B0-----:R-:W-:-:S05]  /*ce320*/  F2FP.SATFINITE.E4M3.F32.PACK_AB_MERGE_C R14, R23, R19, RZ ;  /* 0x00000013170e723e */ /* 0x001fca00048070ff */
[----:B------:R-:W-:Y:S04]  /*ce330*/  STL [R1+0x4fe0], R14 ;  /* 0x004fe00e01007387 */ /* 0x000fe80000100800 */
[----:B------:R-:W3:Y:S04]  /*ce340*/  LDL.LU R23, [R1+0x1190] ;  /* 0x0011900001177983 */ /* 0x000ee80000300800 */
[----:B------:R0:W-:Y:S04]  /*ce350*/  STL [R1+0x47c], R13 ;  /* 0x00047c0d01007387 */ /* 0x0001e80000100800 */
[----:B0-----:R-:W3:Y:S04]  /*ce360*/  LDL.LU R13, [R1+0x1194] ;  /* 0x00119400010d7983 */ /* 0x001ee80000300800 */
[----:B------:R2:W-:Y:S04]  /*ce370*/  STL [R1+0x494], R9 ;  /* 0x0004940901007387 */ /* 0x0005e80000100800 */
[----:B------:R-:W3:Y:S04]  /*ce380*/  LDL.LU R28, [R1+0x1198] ;  /* 0x00119800011c7983 */ /* 0x000ee80000300800 */
[----:B------:R-:W3:Y:S01]  /*ce390*/  LDL.LU R11, [R1+0x119c] ;  /* 0x00119c00010b7983 */ /* 0x000ee20000300800 */
[----:B--2---:R-:W-:-:S02]  /*ce3a0*/  F2FP.SATFINITE.E4M3.F32.PACK_AB_MERGE_C R9, R12, R10, RZ ;  /* 0x0000000a0c09723e */ /* 0x004fc400048070ff */
[----:B----4-:R-:W-:Y:S02]  /*ce3b0*/  SHF.R.S32.HI R19, RZ, 0x1f, R26 ;  /* 0x0000001fff137819 */ /* 0x010fe4000001141a */
[----:B------:R-:W-:-:S05]  /*ce3c0*/  IADD3 R14, P2, R26, R0, RZ ;  /* 0x000000001a0e7210 */ /* 0x000fca0007f5e0ff */
[----:B------:R-:W-:-:S05]  /*ce3d0*/  IMAD.X R15, R19, 0x1, R2, P2 ;  /* 0x00000001130f7824 */ /* 0x000fca00010e0602 */
[----:B------:R0:W-:Y:S04]  /*ce3e0*/  STL.64 [R1+0x1e20], R14 ;  /* 0x001e200e01007387 */ /* 0x0001e80000100a00 */
[----:B0-----:R-:W2:Y:S04]  /*ce3f0*/  LDL.LU.64 R14, [R1+0x5c40] ;  /* 0x005c4000010e7983 */ /* 0x001ea80000300a00 */
[----:B------:R0:W-:Y:S04]  /*ce400*/  STL [R1+0x5c38], R24 ;  /* 0x005c381801007387 */ /* 0x0001e80000100800 */
[----:B------:R1:W-:Y:S04]  /*ce410*/  STL [R1+0xf4], R9 ;  /* 0x0000f40901007387 */ /* 0x0003e80000100800 */
[----:B0-----:R-:W4:Y:S04]  /*ce420*/  LDL.LU R24, [R1+0x1e00] ;  /* 0x001e000001187983 */ /* 0x001f280000300800 */
[----:B-1----:R-:W4:Y:S04]  /*ce430*/  LDL.LU R9, [R1+0x1de0] ;  /* 0x001de00001097983 */ /* 0x002f280000300800 */
[----:B------:R-:W4:Y:S01]  /*ce440*/  LDL.LU R10, [R1+0x1de4] ;  /* 0x001de400010a7983 */ /* 0x000f220000300800 */
[----:B---3--:R-:W-:-:S02]  /*ce450*/  F2FP.SATFINITE.E4M3.F32.PACK_AB_MERGE_C R21, R29, R21, RZ ;  /* 0x000000151d15723e */ /* 0x008fc400048070ff */
[----:B--2---:R-:W-:Y:S02]  /*ce460*/  F2FP.SATFINITE.E4M3.F32.PACK_AB_MERGE_C R12, R15, R14, RZ ;  /* 0x0000000e0f0c723e */ /* 0x004fe400048070ff */
[----:B------:R-:W-:-:S05]  /*ce470*/  IADD3 R14, P2, R26, R3, RZ ;  /* 0x000000031a0e7210 */ /* 0x000fca0007f5e0ff */
[----:B------:R-:W-:Y:S01]  /*ce480*/  IMAD.X R15, R19, 0x1, R4, P2 ;  /* 0x00000001130f7824 */ /* 0x000fe200010e0604 */
[----:B------:R0:W-:Y:S01]  /*ce490*/  STL [R1+0xf8], R12 ;  /* 0x0000f80c01007387 */ /* 0x0001e20000100800 */
[----:B----4-:R-:W-:-:S03]  /*ce4a0*/  F2FP.SATFINITE.E4M3.F32.PACK_AB_MERGE_C R24, R25, R24, RZ ;  /* 0x000000181918723e */ /* 0x010fc600048070ff */
[----:B0-----:R-:W2:Y:S04]  /*ce4b0*/  LDL R12, [R1+0xa8] ;  /* 0x0000a800010c7983 */ /* 0x001ea80000100800 */
[----:B------:R0:W-:Y:S04]  /*ce4c0*/  STL.64 [R1+0x1e10], R14 ;  /* 0x001e100e01007387 */ /* 0x0001e80000100a00 */
[----:B0-----:R-:W3:Y:S04]  /*ce4d0*/  LDL.LU R14, [R1+0x1de8] ;  /* 0x001de800010e7983 */ /* 0x001ee80000300800 */
[----:B------:R-:W3:Y:S04]  /*ce4e0*/  LDL.LU R15, [R1+0x1dec] ;  /* 0x001dec00010f7983 */ /* 0x000ee80000300800 */
[----:B------:R0:W-:Y:S04]  /*ce4f0*/  STL [R1+0xf0], R24 ;  /* 0x0000f01801007387 */ /* 0x0001e80000100800 */
[----:B------:R-:W4:Y:S01]  /*ce500*/  LDL.LU R29, [R1+0xa4] ;  /* 0x0000a400011d7983 */ /* 0x000f220000300800 */
[----:B0-----:R-:W-:-:S03]  /*ce510*/  IADD3 R24, P2, R26, R5, RZ ;  /* 0x000000051a187210 */ /* 0x001fc60007f5e0ff */
[----:B------:R-:W-:Y:S02]  /*ce520*/  STL [R1+0x5004], R21 ;  /* 0x0050041501007387 */ /* 0x000fe40000100800 */
[----:B------:R-:W-:Y:S01]  /*ce530*/  IMAD.X R25, R19, 0x1, R7, P2 ;  /* 0x0000000113197824 */ /* 0x000fe200010e0607 */
[----:B------:R-:W-:Y:S01]  /*ce540*/  F2FP.SATFINITE.E4M3.F32.PACK_AB_MERGE_C R9, R10, R9, RZ ;  /* 0x000000090a09723e */ /* 0x000fe200048070ff */
[----:B----4-:R-:W-:Y:S04]  /*ce550*/  STL [R1+0x5c28], R29 ;  /* 0x005c281d01007387 */ /* 0x010fe80000100800 */
[----:B------:R-:W-:Y:S04]  /*ce560*/  STL [R1+0x5c2c], R5 ;  /* 0x005c2c0501007387 */ /* 0x000fe80000100800 */
[----:B------:R0:W-:Y:S04]  /*ce570*/  STL.64 [R1+0x1e00], R24 ;  /* 0x001e001801007387 */ /* 0x0001e80000100a00 */
[----:B------:R1:W-:Y:S01]  /*ce580*/  STL.64 [R1+0x5c30], R6 ;  /* 0x005c300601007387 */ /* 0x0003e20000100a00 */
[----:B0-----:R-:W-:-:S02]  /*ce590*/  IADD3 R24, P2, R26, R6, RZ ;  /* 0x000000061a187210 */ /* 0x001fc40007f5e0ff */
[----:B--2---:R-:W-:Y:S01]  /*ce5a0*/  SHF.R.S32.HI R29, RZ, 0x1f, R12 ;  /* 0x0000001fff1d7819 */ /* 0x004fe2000001140c */
[----:B-1----:R-:W2:Y:S02]  /*ce5b0*/  LDL.LU R6, [R1+0x1dd0] ;  /* 0x001dd00001067983 */ /* 0x002ea40000300800 */
[----:B------:R-:W-:Y:S01]  /*ce5c0*/  IMAD.X R25, R19, 0x1, R27, P2 ;  /* 0x0000000113197824 */ /* 0x000fe200010e061b */
[----:B------:R-:W-:Y:S01]  /*ce5d0*/  F2FP.SATFINITE.E4M3.F32.PACK_AB_MERGE_C R19, R13, R23, RZ ;  /* 0x000000170d13723e */ /* 0x000fe200048070ff */
[----:B------:R-:W2:Y:S01]  /*ce5e0*/  LDL.LU R7, [R1+0x1dd4] ;  /* 0x001dd40001077983 */ /* 0x000ea20000300800 */
[----:B------:R-:W-:Y:S02]  /*ce5f0*/  F2FP.SATFINITE.E4M3.F32.PACK_AB_MERGE_C R13, R11, R28, RZ ;  /* 0x0000001c0b0d723e */ /* 0x000fe400048070ff */
[----:B------:R-:W-:Y:S01]  /*ce600*/  IADD3 R12, P2, R12, R0, RZ ;  /* 0x000000000c0c7210 */ /* 0x000fe20007f5e0ff */
[----:B------:R0:W-:Y:S04]  /*ce610*/  STL.64 [R1+0x1df8], R24 ;  /* 0x001df81801007387 */ /* 0x0001e80000100a00 */
[----:B0-----:R-:W4:Y:S04]  /*ce620*/  LDL.LU R24, [R1+0x5c38] ;  /* 0x005c380001187983 */ /* 0x001f280000300800 */
[----:B------:R-:W4:Y:S04]  /*ce630*/  LDL.LU R5, [R1+0x1dd8] ;  /* 0x001dd80001057983 */ /* 0x000f280000300800 */
[----:B------:R0:W-:Y:S04]  /*ce640*/  STL [R1+0xdc], R19 ;  /* 0x0000dc1301007387 */ /* 0x0001e80000100800 */
[----:B------:R-:W4:Y:S04]  /*ce650*/  LDL.LU R11, [R1+0x1ddc] ;  /* 0x001ddc00010b7983 */ /* 0x000f280000300800 */
[----:B------:R1:W-:Y:S04]  /*ce660*/  STL [R1+0xd8], R13 ;  /* 0x0000d80d01007387 */ /* 0x0003e80000100800 */
[----:B0-----:R-:W4:Y:S04]  /*ce670*/  LDL.LU R19, [R1+0x1dc0] ;  /* 0x001dc00001137983 */ /* 0x001f280000300800 */
[----:B------:R-:W4:Y:S01]  /*ce680*/  LDL.LU R23, [R1+0x1dc4] ;  /* 0x001dc40001177983 */ /* 0x000f220000300800 */
[----:B-1----:R-:W-:-:S03]  /*ce690*/  IMAD.X R13, R29, 0x1, R2, P2 ;  /* 0x000000011d0d7824 */ /* 0x002fc600010e0602 */
[----:B------:R-:W-:Y:S04]  /*ce6a0*/  STL [R1+0x5544], R9 ;  /* 0x0055440901007387 */ /* 0x000fe80000100800 */
[----:B------:R0:W-:Y:S01]  /*ce6b0*/  STL.64 [R1+0x1df0], R12 ;  /* 0x001df00c01007387 */ /* 0x0001e20000100a00 */
[----:B---3--:R-:W-:-:S03]  /*ce6c0*/  F2FP.SATFINITE.E4M3.F32.PACK_AB_MERGE_C R15, R15, R14, RZ ;  /* 0x0000000e0f0f723e */ /* 0x008fc600048070ff */
        /* <DEDUP_REMOVED lines=8> */
[----:B------:R0:W-:Y:S04]  /*ce750*/  STL [R1+0x5548], R15 ;  /* 0x0055480f01007387 */ /* 0x0001e80000100800 */
[----:B0-----:R-:W3:Y:S01]  /*ce760*/  LDL.LU R15, [R1+0xa8] ;  /* 0x0000a800010f7983 */ /* 0x001ee20000300800 */
[----:B--2---:R-:W-:-:S05]  /*ce770*/  F2FP.SATFINITE.E4M3.F32.PACK_AB_MERGE_C R9, R7, R6, RZ ;  /* 0x000000060709723e */ /* 0x004fca00048070ff */
[----:B------:R0:W-:Y:S04]  /*ce780*/  STL [R1+0x5b58], R9 ;  /* 0x005b580901007387 */ /* 0x0001e80000100800 */
[----:B0-----:R-:W2:Y:S01]  /*ce790*/  LDL.LU R9, [R1+0x1db0] ;  /* 0x001db00001097983 */ /* 0x001ea20000300800 */
[----:B----4-:R-:W-:Y:S02]  /*ce7a0*/  F2FP.SATFINITE.E4M3.F32.PACK_AB_MERGE_C R11, R11, R5, RZ ;  /* 0x000000050b0b723e */ /* 0x010fe400048070ff */
[----:B---3--:R-:W-:-:S05]  /*ce7b0*/  IADD3 R6, P2, R15, R3, RZ ;  /* 0x000000030f067210 */ /* 0x008fca0007f5e0ff */
[----:B------:R-:W-:-:S05]  /*ce7c0*/  IMAD.X R7, R29, 0x1, R4, P2 ;  /* 0x000000011d077824 */ /* 0x000fca00010e0604 */
[----:B------:R0:W-:Y:S04]  /*ce7d0*/  STL.64 [R1+0x1de0], R6 ;  /* 0x001de00601007387 */ /* 0x0001e80000100a00 */
[----:B0-----:R-:W3:Y:S04]  /*ce7e0*/  LDL.LU.64 R6, [R1+0x5c30] ;  /* 0x005c300001067983 */ /* 0x001ee80000300a00 */
[----:B------:R-:W4:Y:S01]  /*ce7f0*/  LDL.LU R5, [R1+0x5c2c] ;  /* 0x005c2c0001057983 */ /* 0x000f220000300800 */
[----:B------:R-:W-:-:S03]  /*ce800*/  F2FP.SATFINITE.E4M3.F32.PACK_AB_MERGE_C R23, R23, R19, RZ ;  /* 0x000000131717723e */ /* 0x000fc600048070ff */
[----:B------:R0:W-:Y:S04]  /*ce810*/  STL [R1+0x5588], R11 ;  /* 0x0055880b01007387 */ /* 0x0001e80000100800 */
[----:B0-----:R-:W2:Y:S04]  /*ce820*/  LDL.LU R11, [R1+0x1dc8] ;  /* 0x001dc800010b7983 */ /* 0x001ea80000300800 */
[----:B------:R-:W2:Y:S04]  /*ce830*/  LDL.LU R19, [R1+0x1d90] ;  /* 0x001d900001137983 */ /* 0x000ea80000300800 */
[----:B------:R0:W-:Y:S04]  /*ce840*/  STL [R1+0x8f8], R23 ;  /* 0x0008f81701007387 */ /* 0x0001e80000100800 */
[----:B0-----:R-:W2:Y:S04]  /*ce850*/  LDL.LU R23, [R1+0x1d94] ;  /* 0x001d940001177983 */ /* 0x001ea80000300800 */
[----:B------:R4:W-:Y:S04]  /*ce860*/  STL [R1+0x5c20], R24 ;  /* 0x005c201801007387 */ /* 0x0009e80000100800 */
[----:B------:R3:W-:Y:S01]  /*ce870*/  STL [R1+0x5c24], R25 ;  /* 0x005c241901007387 */ /* 0x0007e20000100800 */
[----:B----4-:R-:W-:-:S05]  /*ce880*/  IADD3 R24, P2, R15, R5, RZ ;  /* 0x000000050f187210 */ /* 0x010fca0007f5e0ff */
[----:B---3--:R-:W-:-:S05]  /*ce890*/  IMAD.X R25, R29, 0x1, R7, P2 ;  /* 0x000000011d197824 */ /* 0x008fca00010e0607 */
[----:B------:R0:W-:Y:S02]  /*ce8a0*/  STL.64 [R1+0x1dd0], R24 ;  /* 0x001dd01801007387 */ /* 0x0001e40000100a00 */
[----:B0-----:R-:W-:-:S05]  /*ce8b0*/  IADD3 R24, P2, R15, R6, RZ ;  /* 0x000000060f187210 */ /* 0x001fca0007f5e0ff */
[----:B------:R-:W-:Y:S02]  /*ce8c0*/  IMAD.X R25, R29, 0x1, R27, P2 ;  /* 0x000000011d197824 */ /* 0x000fe400010e061b */
[----:B------:R-:W3:Y:S04]  /*ce8d0*/  LDL.LU R29, [R1+0x5c28] ;  /* 0x005c2800011d7983 */ /* 0x000ee80000300800 */
[----:B------:R-:W4:Y:S01]  /*ce8e0*/  LDL.LU R15, [R1+0xa0] ;  /* 0x0000a000010f7983 */ /* 0x000f220000300800 */
[----:B--2---:R-:W-:Y:S02]  /*ce8f0*/  F2FP.SATFINITE.E4M3.F32.PACK_AB_MERGE_C R26, R26, R11, RZ ;  /* 0x0000000b1a1a723e */ /* 0x004fe400048070ff */
[----:B------:R-:W-:Y:S02]  /*ce900*/  F2FP.SATFINITE.E4M3.F32.PACK_AB_MERGE_C R11, R13, R9, RZ ;  /* 0x000000090d0b723e */ /* 0x000fe400048070ff */
[----:B------:R-:W-:-:S02]  /*ce910*/  F2FP.SATFINITE.E4M3.F32.PACK_AB_MERGE_C R9, R10, R28, RZ ;  /* 0x0000001c0a09723e */ /* 0x000fc400048070ff */
[----:B---3--:R-:W-:Y:S01]  /*ce920*/  SHF.R.S32.HI R10, RZ, 0x1f, R29 ;  /* 0x0000001fff0a7819 */ /* 0x008fe2000001141d */
[----:B----4-:R-:W-:Y:S04]  /*ce930*/  STL [R1+0x5c18], R15 ;  /* 0x005c180f01007387 */ /* 0x010fe80000100800 */
[----:B------:R0:W-:Y:S04]  /*ce940*/  STL.64 [R1+0x1dc0], R24 ;  /* 0x001dc01801007387 */ /* 0x0001e80000100a00 */
[----:B------:R-:W-:Y:S04]  /*ce950*/  STL [R1+0x558c], R26 ;  /* 0x00558c1a01007387 */ /* 0x000fe80000100800 */
[----:B------:R-:W2:Y:S01]  /*ce960*/  LDL.LU R13, [R1+0x1d98] ;  /* 0x001d9800010d7983 */ /* 0x000ea20000300800 */
[----:B0-----:R-:W-:-:S03]  /*ce970*/  IADD3 R24, P2, R29, R0, RZ ;  /* 0x000000001d187210 */ /* 0x001fc60007f5e0ff */
[----:B------:R-:W-:Y:S02]  /*ce980*/  STL [R1+0x8a0], R11 ;  /* 0x0008a00b01007387 */ /* 0x000fe40000100800 */
[----:B------:R-:W-:Y:S02]  /*ce990*/  IMAD.X R25, R10, 0x1, R2, P2 ;  /* 0x000000010a197824 */ /* 0x000fe400010e0602 */
[----:B------:R-:W2:Y:S04]  /*ce9a0*/  LDL.LU R28, [R1+0x1d9c] ;  /* 0x001d9c00011c7983 */ /* 0x000ea80000300800 */
[----:B------:R-:W-:Y:S04]  /*ce9b0*/  STL [R1+0x8ac], R9 ;  /* 0x0008ac0901007387 */ /* 0x000fe80000100800 */
[----:B------:R0:W-:Y:S04]  /*ce9c0*/  STL.64 [R1+0x1db0], R24 ;  /* 0x001db01801007387 */ /* 0x0001e80000100a00 */
[----:B0-----:R-:W3:Y:S01]  /*ce9d0*/  LDL.LU R25, [R1+0x5c24] ;  /* 0x005c240001197983 */ /* 0x001ee20000300800 */
[----:B------:R-:W-:-:S02]  /*ce9e0*/  IADD3 R24, P2, R29, R3, RZ ;  /* 0x000000031d187210 */ /* 0x000fc40007f5e0ff */
[----:B------:R-:W-:Y:S02]  /*ce9f0*/  F2FP.SATFINITE.E4M3.F32.PACK_AB_MERGE_C R9, R14, R12, RZ ;  /* 0x0000000c0e09723e */ /* 0x000fe400048070ff */
[----:B------:R-:W4:Y:S01]  /*cea00*/  LDL.LU R12, [R1+0x1d80] ;  /* 0x001d8000010c7983 */ /* 0x000f220000300800 */
[----:B---3--:R-:W-:Y:S01]  /*cea10*/  F2FP.SATFINITE.E4M3.F32.PACK_AB_MERGE_C R11, R21, R25, RZ ;  /* 0x00000019150b723e */ /* 0x008fe200048070ff */
[----:B------:R-:W-:-:S04]  /*cea20*/  IMAD.X R25, R10, 0x1, R4, P2 ;  /* 0x000000010a197824 */ /* 0x000fc800010e0604 */
[----:B------:R-:W-:Y:S04]  /*cea30*/  STL [R1+0x7cc], R11 ;  /* 0x0007cc0b01007387 */ /* 0x000fe80000100800 */
[----:B------:R-:W4:Y:S04]  /*cea40*/  LDL.LU R14, [R1+0x1d84] ;  /* 0x001d8400010e7983 */ /* 0x000f280000300800 */
[----:B------:R-:W-:Y:S04]  /*cea50*/  STL [R1+0x874], R9 ;  /* 0x0008740901007387 */ /* 0x000fe80000100800 */
[----:B------:R-:W-:Y:S04]  /*cea60*/  STL [R1+0x5c04], R3 ;  /* 0x005c040301007387 */ /* 0x000fe80000100800 */
[----:B------:R0:W-:Y:S04]  /*cea70*/  STL.64 [R1+0x1da0], R24 ;  /* 0x001da01801007387 */ /* 0x0001e80000100a00 */
[----:B0-----:R-:W3:Y:S01]  /*cea80*/  LDL.LU R24, [R1+0x5c20] ;  /* 0x005c200001187983 */ /* 0x001ee20000300800 */
[----:B------:R-:W-:-:S03]  /*cea90*/  F2FP.SATFINITE.E4M3.F32.PACK_AB_MERGE_C R3, R23, R19, RZ ;  /* 0x000000131703723e */ /* 0x000fc600048070ff */
[----:B------:R0:W-:Y:S04]  /*ceaa0*/  STL [R1+0x5c08], R4 ;  /* 0x005c080401007387 */ /* 0x0001e80000100800 */
[----:B---3--:R-:W-:Y:S04]  /*ceab0*/  STL [R1+0x5c1c], R24 ;  /* 0x005c1c1801007387 */ /* 0x008fe80000100800 */
[----:B------:R1:W-:Y:S04]  /*ceac0*/  STL [R1+0x758], R3 ;  /* 0x0007580301007387 */ /* 0x0003e80000100800 */
[----:B------:R-:W3:Y:S04]  /*cead0*/  LDL.LU R15, [R1+0x1d88] ;  /* 0x001d8800010f7983 */ /* 0x000ee80000300800 */
[----:B------:R-:W3:Y:S04]  /*ceae0*/  LDL.LU R11, [R1+0x1d74] ;  /* 0x001d7400010b7983 */ /* 0x000ee80000300800 */
[----:B0-----:R-:W3:Y:S04]  /*ceaf0*/  LDL.LU R4, [R1+0x1d7c] ;  /* 0x001d7c0001047983 */ /* 0x001ee80000300800 */
[----:B-1----:R-:W2:Y:S04]  /*ceb00*/  LDL.LU R3, [R1+0x1d60] ;  /* 0x001d600001037983 */ /* 0x002ea80000300800 */
[----:B--2---:R0:W-:Y:S04]  /*ceb10*/  STL [R1+0x5c0c], R3 ;  /* 0x005c0c0301007387 */ /* 0x0041e80000100800 */
[----:B0-----:R-:W2:Y:S04]  /*ceb20*/  LDL.LU R3, [R1+0x1d78] ;  /* 0x001d780001037983 */ /* 0x001ea80000300800 */
[----:B------:R-:W4:Y:S01]  /*ceb30*/  LDL.LU R9, [R1+0x1d64] ;  /* 0x001d640001097983 */ /* 0x000f220000300800 */
[----:B------:R-:W-:-:S02]  /*ceb40*/  F2FP.SATFINITE.E4M3.F32.PACK_AB_MERGE_C R13, R28, R13, RZ ;  /* 0x0000000d1c0d723e */ /* 0x000fc400048070ff */
[----:B------:R-:W-:-:S05]  /*ceb50*/  IADD3 R24, P2, R29, R5, RZ ;  /* 0x000000051d187210 */ /* 0x000fca0007f5e0ff */
[----:B------:R-:W-:Y:S01]  /*ceb60*/  IMAD.X R25, R10, 0x1, R7, P2 ;  /* 0x000000010a197824 */ /* 0x000fe200010e0607 */
[----:B----4-:R0:W-:Y:S04]  /*ceb70*/  STL.64 [R1+0x5c10], R8 ;  /* 0x005c100801007387 */ /* 0x0101e80000100a00 */
[----:B0-----:R-:W3:Y:S04]  /*ceb80*/  LDL.LU R8, [R1+0x1d8c] ;  /* 0x001d8c0001087983 */ /* 0x001ee80000300800 */
[----:B------:R-:W4:Y:S04]  /*ceb90*/  LDL.LU R9, [R1+0x1d70] ;  /* 0x001d700001097983 */ /* 0x000f280000300800 */
[----:B------:R0:W-:Y:S04]  /*ceba0*/  STL [R1+0x768], R13 ;  /* 0x0007680d01007387 */ /* 0x0001e80000100800 */
[----:B------:R-:W2:Y:S04]  /*cebb0*/  LDL.LU R21, [R1+0x1d68] ;  /* 0x001d680001157983 */ /* 0x000ea80000300800 */
[----:B------:R-:W2:Y:S04]  /*cebc0*/  LDL.LU R23, [R1+0x1d6c] ;  /* 0x001d6c0001177983 */ /* 0x000ea80000300800 */
[----:B0-----:R-:W2:Y:S04]  /*cebd0*/  LDL.LU R13, [R1+0x1d50] ;  /* 0x001d5000010d7983 */ /* 0x001ea80000300800 */
[----:B------:R-:W2:Y:S04]  /*cebe0*/  LDL.LU R28, [R1+0x1d54] ;  /* 0x001d5400011c7983 */ /* 0x000ea80000300800 */
[----:B------:R0:W-:Y:S02]  /*cebf0*/  STL.64 [R1+0x1d98], R24 ;  /* 0x001d981801007387 */ /* 0x0001e40000100a00 */
[----:B0-----:R-:W-:-:S05]  /*cec00*/  IADD3 R24, P2, R29, R6, RZ ;  /* 0x000000061d187210 */ /* 0x001fca0007f5e0ff */
[----:B------:R-:W-:Y:S01]  /*cec10*/  IMAD.X R25, R10, 0x1, R27, P2 ;  /* 0x000000010a197824 */ /* 0x000fe200010e061b */
[----:B------:R-:W-:-:S04]  /*cec20*/  F2FP.SATFINITE.E4M3.F32.PACK_AB_MERGE_C R10, R14, R12, RZ ;  /* 0x0000000c0e0a723e */ /* 0x000fc800048070ff */
[----:B------:R0:W-:Y:S04]  /*cec30*/  STL.64 [R1+0x1d90], R24 ;  /* 0x001d901801007387 */ /* 0x0001e80000100a00 */
[----:B0-----:R-:W2:Y:S04]  /*cec40*/  LDL.LU R24, [R1+0x5c1c] ;  /* 0x005c1c0001187983 */ /* 0x001ea80000300800 */
[----:B------:R-:W2:Y:S04]  /*cec50*/  LDL.LU R26, [R1+0x9c] ;  /* 0x00009c00011a7983 */ /* 0x000ea80000300800 */
[----:B------:R-:W2:Y:S04]  /*cec60*/  LDL.LU R25, [R1+0x1d58] ;  /* 0x001d580001197983 */ /* 0x000ea80000300800 */
[----:B------:R-:W2:Y:S04]  /*cec70*/  LDL.LU R19, [R1+0x1d5c] ;  /* 0x001d5c0001137983 */ /* 0x000ea80000300800 */
[----:B------:R0:W-:Y:S04]  /*cec80*/  STL [R1+0x6dc], R10 ;  /* 0x0006dc0a01007387 */ /* 0x0001e80000100800 */
[----:B------:R-:W2:Y:S04]  /*cec90*/  LDL.LU R29, [R1+0x1d40] ;  /* 0x001d4000011d7983 */ /* 0x000ea80000300800 */
[----:B0-----:R-:W2:Y:S04]  /*ceca0*/  LDL.LU R10, [R1+0x1d44] ;  /* 0x001d4400010a7983 */ /* 0x001ea80000300800 */
[----:B------:R-:W2:Y:S04]  /*cecb0*/  LDL.LU R12, [R1+0x1d48] ;  /* 0x001d4800010c7983 */ /* 0x000ea80000300800 */
[----:B------:R-:W2:Y:S01]  /*cecc0*/  LDL.LU R14, [R1+0x1d4c] ;  /* 0x001d4c00010e7983 */ /* 0x000ea20000300800 */
[----:B---3--:R-:W-:-:S03]  /*cecd0*/  F2FP.SATFINITE.E4M3.F32.PACK_AB_MERGE_C R8, R8, R15, RZ ;  /* 0x0000000f0808723e */ /* 0x008fc600048070ff */
[----:B------:R-:W3:Y:S01]  /*cece0*/  LDL.LU R15, [R1+0x5c18] ;  /* 0x005c1800010f7983 */ /* 0x000ee20000300800 */
[----:B----4-:R-:W-:-:S03]  /*cecf0*/  F2FP.SATFINITE.E4M3.F32.PACK_AB_MERGE_C R9, R11, R9, RZ ;  /* 0x000000090b09723e */ /* 0x010fc600048070ff */
[----:B------:R0:W-:Y:S04]  /*ced00*/  STL [R1+0x6f8], R8 ;  /* 0x0006f80801007387 */ /* 0x0001e80000100800 */
[----:B------:R1:W-:Y:S01]  /*ced10*/  STL [R1+0x6ac], R9 ;  /* 0x0006ac0901007387 */ /* 0x0003e20000100800 */
[----:B--2---:R-:W-:Y:S02]  /*ced20*/  F2FP.SATFINITE.E4M3.F32.PACK_AB_MERGE_C R4, R4, R3, RZ ;  /* 0x000000030404723e */ /* 0x004fe400048070ff */
[----:B---3--:R-:W-:Y:S02]  /*ced30*/  SHF.R.S32.HI R11, RZ, 0x1f, R15 ;  /* 0x0000001fff0b7819 */ /* 0x008fe4000001140f */
[----:B0-----:R-:W-:-:S05]  /*ced40*/  IADD3 R8, P2, R15, R0, RZ ;  /* 0x000000000f087210 */ /* 0x001fca0007f5e0ff */
[----:B-1----:R-:W-:-:S05]  /*ced50*/  IMAD.X R9, R11, 0x1, R2, P2 ;  /* 0x000000010b097824 */ /* 0x002fca00010e0602 */
[----:B------:R0:W-:Y:S04]  /*ced60*/  STL.64 [R1+0x1d80], R8 ;  /* 0x001d800801007387 */ /* 0x0001e80000100a00 */
[----:B0-----:R-:W2:Y:S04]  /*ced70*/  LDL.LU.64 R8, [R1+0x5c10] ;  /* 0x005c100001087983 */ /* 0x001ea80000300a00 */
[----:B------:R-:W2:Y:S04]  /*ced80*/  LDL.LU R3, [R1+0x5c0c] ;  /* 0x005c0c0001037983 */ /* 0x000ea80000300800 */
[----:B------:R0:W-:Y:S04]  /*ced90*/  STL [R1+0x6bc], R4 ;  /* 0x0006bc0401007387 */ /* 0x0001e80000100800 */
[----:B0-----:R-:W3:Y:S01]  /*ceda0*/  LDL.LU R4, [R1+0x5c08] ;  /* 0x005c080001047983 */ /* 0x001ee20000300800 */
[----:B--2---:R-:W-:-:S03]  /*cedb0*/  F2FP.SATFINITE.E4M3.F32.PACK_AB_MERGE_C R9, R9, R3, RZ ;  /* 0x000000030909723e */ /* 0x004fc600048070ff */
[----:B------:R-:W2:Y:S04]  /*cedc0*/  LDL.LU R3, [R1+0x5c04] ;  /* 0x005c040001037983 */ /* 0x000ea80000300800 */
[----:B------:R2:W-:Y:S04]  /*cedd0*/  STL [R1+0x5c00], R8 ;  /* 0x005c000801007387 */ /* 0x0005e80000100800 */
[----:B------:R3:W-:Y:S01]  /*cede0*/  STL [R1+0x6a0], R9 ;  /* 0x0006a00901007387 */ /* 0x0007e20000100800 */
[----:B--2---:R-:W-:-:S05]  /*cedf0*/  IADD3 R8, P2, R15, R3, RZ ;  /* 0x000000030f087210 */ /* 0x004fca0007f5e0ff */
[----:B---3--:R-:W-:-:S05]  /*cee00*/  IMAD.X R9, R11, 0x1, R4, P2 ;  /* 0x000000010b097824 */ /* 0x008fca00010e0604 */
[----:B------:R0:W-:Y:S02]  /*cee10*/  STL.64 [R1+0x1d70], R8 ;  /* 0x001d700801007387 */ /* 0x0001e40000100a00 */
[----:B0-----:R-:W-:Y:S02]  /*cee20*/  F2FP.SATFINITE.E4M3.F32.PACK_AB_MERGE_C R9, R23, R21, RZ ;  /* 0x000000151709723e */ /* 0x001fe400048070ff */
[----:B------:R-:W-:Y:S01]  /*cee30*/  F2FP.SATFINITE.E4M3.F32.PACK_AB_MERGE_C R8, R28, R13, RZ ;  /* 0x0000000d1c08723e */ /* 0x000fe200048070ff */
[----:B------:R-:W2:Y:S04]  /*cee40*/  LDL.LU R21, [R1+0x1d30] ;  /* 0x001d300001157983 */ /* 0x000ea80000300800 */
[----:B------:R-:W-:Y:S04]  /*cee50*/  STL [R1+0x690], R9 ;  /* 0x0006900901007387 */ /* 0x000fe80000100800 */
[----:B------:R-:W2:Y:S04]  /*cee60*/  LDL.LU R23, [R1+0x1d34] ;  /* 0x001d340001177983 */ /* 0x000ea80000300800 */
[----:B------:R0:W-:Y:S04]  /*cee70*/  STL [R1+0x630], R8 ;  /* 0x0006300801007387 */ /* 0x0001e80000100800 */
[----:B------:R-:W3:Y:S04]  /*cee80*/  LDL.LU R13, [R1+0x1d38] ;  /* 0x001d3800010d7983 */ /* 0x000ee80000300800 */
[----:B------:R-:W3:Y:S01]  /*cee90*/  LDL.LU R28, [R1+0x1d3c] ;  /* 0x001d3c00011c7983 */ /* 0x000ee20000300800 */
[----:B0-----:R-:W-:-:S05]  /*ceea0*/  IADD3 R8, P2, R15, R5, RZ ;  /* 0x000000050f087210 */ /* 0x001fca0007f5e0ff */
[----:B------:R-:W-:Y:S01]  /*ceeb0*/  IMAD.X R9, R11, 0x1, R7, P2 ;  /* 0x000000010b097824 */ /* 0x000fe200010e0607 */
[----:B------:R-:W-:Y:S04]  /*ceec0*/  STL [R1+0x5bf0], R5 ;  /* 0x005bf00501007387 */ /* 0x000fe80000100800 */
[----:B------:R0:W-:Y:S04]  /*ceed0*/  STL.64 [R1+0x1d60], R8 ;  /* 0x001d600801007387 */ /* 0x0001e80000100a00 */
[----:B------:R1:W-:Y:S01]  /*ceee0*/  STL.64 [R1+0x5bf8], R6 ;  /* 0x005bf80601007387 */ /* 0x0003e20000100a00 */
[----:B0-----:R-:W-:-:S05]  /*ceef0*/  IADD3 R8, P2, R15, R6, RZ ;  /* 0x000000060f087210 */ /* 0x001fca0007f5e0ff */
[----:B------:R-:W-:Y:S01]  /*cef00*/  IMAD.X R9, R11, 0x1, R27, P2 ;  /* 0x000000010b097824 */ /* 0x000fe200010e061b */
[----:B-1----:R-:W-:Y:S02]  /*cef10*/  F2FP.SATFINITE.E4M3.F32.PACK_AB_MERGE_C R7, R19, R25, RZ ;  /* 0x000000191307723e */ /* 0x002fe400048070ff */
[----:B------:R-:W-:Y:S02]  /*cef20*/  F2FP.SATFINITE.E4M3.F32.PACK_AB_MERGE_C R6, R10, R29, RZ ;  /* 0x0000001d0a06723e */ /* 0x000fe400048070ff */
[----:B------:R-:W-:Y:S01]  /*cef30*/  F2FP.SATFINITE.E4M3.F32.PACK_AB_MERGE_C R5, R14, R12, RZ ;  /* 0x0000000c0e05723e */ /* 0x000fe200048070ff */
[----:B------:R0:W-:Y:S04]  /*cef40*/  STL.64 [R1+0x1d50], R8 ;  /* 0x001d500801007387 */ /* 0x0001e80000100a00 */
[----:B0-----:R-:W4:Y:S04]  /*cef50*/  LDL.LU R8, [R1+0x5c00] ;  /* 0x005c000001087983 */ /* 0x001f280000300800 */
[----:B------:R-:W-:Y:S04]  /*cef60*/  STL [R1+0x628], R7 ;  /* 0x0006280701007387 */ /* 0x000fe80000100800 */
[----:B------:R-:W-:Y:S04]  /*cef70*/  STL [R1+0x618], R6 ;  /* 0x0006180601007387 */ /* 0x000fe80000100800 */
[----:B------:R0:W-:Y:S04]  /*cef80*/  STL [R1+0x61c], R5 ;  /* 0x00061c0501007387 */ /* 0x0001e80000100800 */
[----:B0-----:R-:W4:Y:S04]  /*cef90*/  LDL.LU R5, [R1+0x1d20] ;  /* 0x001d200001057983 */ /* 0x001f280000300800 */
[----:B------:R-:W4:Y:S04]  /*cefa0*/  LDL.LU R9, [R1+0x1d10] ;  /* 0x001d100001097983 */ /* 0x000f280000300800 */
[----:B------:R-:W4:Y:S04]  /*cefb0*/  LDL.LU R15, [R1+0x1d14] ;  /* 0x001d1400010f7983 */ /* 0x000f280000300800 */
[----:B------:R-:W4:Y:S04]  /*cefc0*/  LDL.LU R25, [R1+0x1d18] ;  /* 0x001d180001197983 */ /* 0x000f280000300800 */
[----:B------:R-:W4:Y:S04]  /*cefd0*/  LDL.LU R19, [R1+0x1d1c] ;  /* 0x001d1c0001137983 */ /* 0x000f280000300800 */
[----:B------:R-:W4:Y:S04]  /*cefe0*/  LDL.LU R10, [R1+0x1d00] ;  /* 0x001d0000010a7983 */ /* 0x000f280000300800 */
[----:B------:R-:W4:Y:S04]  /*ceff0*/  LDL.LU R12, [R1+0x1d04] ;  /* 0x001d0400010c7983 */ /* 0x000f280000300800 */
[----:B------:R-:W4:Y:S04]  /*cf000*/  LDL R14, [R1+0x98] ;  /* 0x00009800010e7983 */ /* 0x000f280000100800 */
[----:B------:R-:W4:Y:S01]  /*cf010*/  LDL.LU R29, [R1+0x94] ;  /* 0x00009400011d7983 */ /* 0x000f220000300800 */
[----:B------:R-:W-:-:S02]  /*cf020*/  SHF.R.S32.HI R11, RZ, 0x1f, R26 ;  /* 0x0000001fff0b7819 */ /* 0x000fc4000001141a */
[----:B------:R-:W-:-:S05]  /*cf030*/  IADD3 R6, P2, R26, R0, RZ ;  /* 0x000000001a067210 */ /* 0x000fca0007f5e0ff */
[----:B------:R-:W-:Y:S01]  /*cf040*/  IMAD.X R7, R11, 0x1, R2, P2 ;  /* 0x000000010b077824 */ /* 0x000fe200010e0602 */
[----:B--2---:R-:W-:Y:S02]  /*cf050*/  F2FP.SATFINITE.E4M3.F32.PACK_AB_MERGE_C R21, R23, R21, RZ ;  /* 0x000000151715723e */ /* 0x004fe400048070ff */
[----:B---3--:R-:W-:Y:S01]  /*cf060*/  F2FP.SATFINITE.E4M3.F32.PACK_AB_MERGE_C R13, R28, R13, RZ ;  /* 0x0000000d1c0d723e */ /* 0x008fe200048070ff */
[----:B----4-:R0:W-:Y:S04]  /*cf070*/  STL [R1+0x5bd8], R29 ;  /* 0x005bd81d01007387 */ /* 0x0101e80000100800 */
[----:B0-----:R-:W2:Y:S04]  /*cf080*/  LDL.LU R29, [R1+0x1d2c] ;  /* 0x001d2c00011d7983 */ /* 0x001ea80000300800 */
[----:B------:R0:W-:Y:S04]  /*cf090*/  STL.64 [R1+0x1d40], R6 ;  /* 0x001d400601007387 */ /* 0x0001e80000100a00 */
[----:B------:R-:W-:Y:S01]  /*cf0a0*/  STL [R1+0x600], R21 ;  /* 0x0006001501007387 */ /* 0x000fe20000100800 */
[----:B0-----:R-:W-:-:S03]  /*cf0b0*/  IADD3 R6, P2, R26, R3, RZ ;  /* 0x000000031a067210 */ /* 0x001fc60007f5e0ff */
[----:B------:R-:W-:Y:S02]  /*cf0c0*/  STL [R1+0x608], R13 ;  /* 0x0006080d01007387 */ /* 0x000fe40000100800 */
[----:B------:R-:W-:-:S05]  /*cf0d0*/  IMAD.X R7, R11, 0x1, R4, P2 ;  /* 0x000000010b077824 */ /* 0x000fca00010e0604 */
[----:B------:R0:W-:Y:S04]  /*cf0e0*/  STL.64 [R1+0x1d30], R6 ;  /* 0x001d300601007387 */ /* 0x0001e80000100a00 */
[----:B0-----:R-:W3:Y:S04]  /*cf0f0*/  LDL.LU.64 R6, [R1+0x5bf8] ;  /* 0x005bf80001067983 */ /* 0x001ee80000300a00 */
[----:B------:R-:W4:Y:S04]  /*cf100*/  LDL.LU R21, [R1+0x1d08] ;  /* 0x001d080001157983 */ /* 0x000f280000300800 */
[----:B----4-:R0:W-:Y:S04]  /*cf110*/  STL.64 [R1+0x5be8], R20 ;  /* 0x005be81401007387 */ /* 0x0101e80000100a00 */
[----:B0-----:R-:W4:Y:S04]  /*cf120*/  LDL.LU R20, [R1+0x1d24] ;  /* 0x001d240001147983 */ /* 0x001f280000300800 */
[----:B------:R-:W2:Y:S04]  /*cf130*/  LDL.LU R21, [R1+0x1d28] ;  /* 0x001d280001157983 */ /* 0x000ea80000300800 */
[----:B------:R-:W3:Y:S04]  /*cf140*/  LDL.LU R23, [R1+0x1d0c] ;  /* 0x001d0c0001177983 */ /* 0x000ee80000300800 */
[----:B------:R-:W3:Y:S04]  /*cf150*/  LDL.LU R13, [R1+0x1cf0] ;  /* 0x001cf000010d7983 */ /* 0x000ee80000300800 */
[----:B------:R-:W3:Y:S01]  /*cf160*/  LDL.LU R28, [R1+0x1cf4] ;  /* 0x001cf400011c7983 */ /* 0x000ee20000300800 */
[----:B----4-:R-:W-:-:S03]  /*cf170*/  F2FP.SATFINITE.E4M3.F32.PACK_AB_MERGE_C R20, R20, R5, RZ ;  /* 0x000000051414723e */ /* 0x010fc600048070ff */
[----:B------:R-:W4:Y:S04]  /*cf180*/  LDL.LU R5, [R1+0x5bf0] ;  /* 0x005bf00001057983 */ /* 0x000f280000300800 */
[----:B------:R4:W-:Y:S01]  /*cf190*/  STL [R1+0x5ec], R20 ;  /* 0x0005ec1401007387 */ /* 0x0009e20000100800 */
[----:B--2---:R-:W-:-:S05]  /*cf1a0*/  F2FP.SATFINITE.E4M3.F32.PACK_AB_MERGE_C R29, R29, R21, RZ ;  /* 0x000000151d1d723e */ /* 0x004fca00048070ff */
[----:B------:R-:W-:Y:S01]  /*cf1b0*/  STL [R1+0x5f4], R29 ;  /* 0x0005f41d01007387 */ /* 0x000fe20000100800 */
[----:B------:R-:W-:Y:S02]  /*cf1c0*/  F2FP.SATFINITE.E4M3.F32.PACK_AB_MERGE_C R10, R12, R10, RZ ;  /* 0x0000000a0c0a723e */ /* 0x000fe400048070ff */
[----:B----4-:R-:W-:-:S05]  /*cf1d0*/  IADD3 R20, P2, R26, R5, RZ ;  /* 0x000000051a147210 */ /* 0x010fca0007f5e0ff */
[----:B---3--:R-:W-:-:S05]  /*cf1e0*/  IMAD.X R21, R11, 0x1, R7, P2 ;  /* 0x000000010b157824 */ /* 0x008fca00010e0607 */
[----:B------:R0:W-:Y:S04]  /*cf1f0*/  STL.64 [R1+0x1d28], R20 ;  /* 0x001d281401007387 */ /* 0x0001e80000100a00 */
[----:B------:R1:W-:Y:S01]  /*cf200*/  STL.64 [R1+0x5be0], R6 ;  /* 0x005be00601007387 */ /* 0x0003e20000100a00 */
[----:B0-----:R-:W-:-:S05]  /*cf210*/  IADD3 R20, P2, R26, R6, RZ ;  /* 0x000000061a147210 */ /* 0x001fca0007f5e0ff */
[----:B------:R-:W-:Y:S01]  /*cf220*/  IMAD.X R21, R11, 0x1, R27, P2 ;  /* 0x000000010b157824 */ /* 0x000fe200010e061b */
[----:B-1----:R-:W-:Y:S02]  /*cf230*/  F2FP.SATFINITE.E4M3.F32.PACK_AB_MERGE_C R7, R15, R9, RZ ;  /* 0x000000090f07723e */ /* 0x002fe400048070ff */
[----:B------:R-:W-:Y:S02]  /*cf240*/  F2FP.SATFINITE.E4M3.F32.PACK_AB_MERGE_C R6, R19, R25, RZ ;  /* 0x000000191306723e */ /* 0x000fe400048070ff */
[----:B------:R0:W-:Y:S01]  /*cf250*/  STL.64 [R1+0x1d20], R20 ;  /* 0x001d201401007387 */ /* 0x0001e20000100a00 */
[----:B------:R-:W-:-:S03]  /*cf260*/  SHF.R.S32.HI R9, RZ, 0x1f, R14 ;  /* 0x0000001fff097819 */ /* 0x000fc6000001140e */
[----:B0-----:R-:W2:Y:S04]  /*cf270*/  LDL.LU.64 R20, [R1+0x5be8] ;  /* 0x005be80001147983 */ /* 0x001ea80000300a00 */
[----:B------:R-:W-:Y:S04]  /*cf280*/  STL [R1+0x5cc], R7 ;  /* 0x0005cc0701007387 */ /* 0x000fe80000100800 */
[----:B------:R0:W-:Y:S02]  /*cf290*/  STL [R1+0x5c8], R6 ;  /* 0x0005c80601007387 */ /* 0x0001e40000100800 */
[----:B0-----:R-:W-:-:S02]  /*cf2a0*/  IADD3 R6, P2, R14, R0, RZ ;  /* 0x000000000e067210 */ /* 0x001fc40007f5e0ff */
[----:B------:R-:W-:Y:S03]  /*cf2b0*/  STL [R1+0x5b4], R10 ;  /* 0x0005b40a01007387 */ /* 0x000fe60000100800 */
[----:B------:R-:W-:Y:S01]  /*cf2c0*/  IMAD.X R7, R9, 0x1, R2, P2 ;  /* 0x0000000109077824 */ /* 0x000fe200010e0602 */
[----:B------:R-:W-:Y:S04]  /*cf2d0*/  STL [R1], R9 ;  /* 0x0000000901007387 */ /* 0x000fe80000100800 */
[----:B------:R0:W-:Y:S04]  /*cf2e0*/  STL.64 [R1+0x1d10], R6 ;  /* 0x001d100601007387 */ /* 0x0001e80000100a00 */
[----:B------:R-:W3:Y:S04]  /*cf2f0*/  LDL.LU R29, [R1+0x1cf8] ;  /* 0x001cf800011d7983 */ /* 0x000ee80000300800 */
[----:B------:R-:W4:Y:S01]  /*cf300*/  LDL.LU R26, [R1+0x1cec] ;  /* 0x001cec00011a7983 */ /* 0x000f220000300800 */
[----:B0-----:R-:W-:-:S02]  /*cf310*/  F2FP.SATFINITE.E4M3.F32.PACK_AB_MERGE_C R6, R28, R13, RZ ;  /* 0x0000000d1c06723e */ /* 0x001fc400048070ff */
        /* <DEDUP_REMOVED lines=8> */
[----:B------:R-:W-:Y:S04]  /*cf3a0*/  STL [R1+0x5b8], R7 ;  /* 0x0005b80701007387 */ /* 0x000fe80000100800 */
[----:B------:R-:W-:Y:S04]  /*cf3b0*/  STL [R1+0x594], R6 ;  /* 0x0005940601007387 */ /* 0x000fe80000100800 */
[----:B------:R0:W-:Y:S04]  /*cf3c0*/  STL.64 [R1+0x5bc0], R16 ;  /* 0x005bc01001007387 */ /* 0x0001e80000100a00 */
[----:B0-----:R-:W3:Y:S04]  /*cf3d0*/  LDL.LU R16, [R1+0x98] ;  /* 0x0000980001107983 */ /* 0x001ee80000300800 */
[----:B------:R-:W2:Y:S04]  /*cf3e0*/  LDL.LU R17, [R1+0x1ce8] ;  /* 0x001ce80001117983 */ /* 0x000ea80000300800 */
        /* <DEDUP_REMOVED lines=10> */
[----:B------:R0:W-:Y:S04]  /*cf490*/  STL [R1+0x5bbc], R8 ;  /* 0x005bbc0801007387 */ /* 0x0001e80000100800 */
[----:B0-----:R-:W2:Y:S01]  /*cf4a0*/  LDL.LU R8, [R1] ;  /* 0x0000000001087983 */ /* 0x001ea20000300800 */
[----:B---3--:R-:W-:-:S05]  /*cf4b0*/  IADD3 R6, P2, R16, R3, RZ ;  /* 0x0000000310067210 */ /* 0x008fca0007f5e0ff */
[----:B--2---:R-:W-:-:S05]  /*cf4c0*/  IMAD.X R7, R8, 0x1, R4, P2 ;  /* 0x0000000108077824 */ /* 0x004fca00010e0604 */
[----:B------:R0:W-:Y:S04]  /*cf4d0*/  STL.64 [R1+0x1d00], R6 ;  /* 0x001d000601007387 */ /* 0x0001e80000100a00 */
[----:B0-----:R-:W2:Y:S01]  /*cf4e0*/  LDL.LU.64 R6, [R1+0x5be0] ;  /* 0x005be00001067983 */ /* 0x001ea20000300a00 */
[----:B------:R-:W-:-:S03]  /*cf4f0*/  F2FP.SATFINITE.E4M3.F32.PACK_AB_MERGE_C R17, R17, R29, RZ ;  /* 0x0000001d1111723e */ /* 0x000fc600048070ff */
[----:B------:R-:W3:Y:S04]  /*cf500*/  LDL.LU R29, [R1+0x5bd8] ;  /* 0x005bd800011d7983 */ /* 0x000ee80000300800 */
[----:B------:R0:W-:Y:S02]  /*cf510*/  STL [R1+0x598], R17 ;  /* 0x0005981101007387 */ /* 0x0001e40000100800 */
[----:B0-----:R-:W-:Y:S02]  /*cf520*/  F2FP.SATFINITE.E4M3.F32.PACK_AB_MERGE_C R17, R27, R26, RZ ;  /* 0x0000001a1b11723e */ /* 0x001fe400048070ff */
[----:B------:R-:W-:-:S03]  /*cf530*/  IADD3 R26, P2, R16, R5, RZ ;  /* 0x00000005101a7210 */ /* 0x000fc60007f5e0ff */
[----:B------:R-:W-:Y:S02]  /*cf540*/  STL [R1+0x56c], R17 ;  /* 0x00056c1101007387 */ /* 0x000fe40000100800 */
[----:B--2---:R-:W-:-:S05]  /*cf550*/  IMAD.X R27, R8, 0x1, R7, P2 ;  /* 0x00000001081b7824 */ /* 0x004fca00010e0607 */
[----:B------:R0:W-:Y:S04]  /*cf560*/  STL.64 [R1+0x1cf0], R26 ;  /* 0x001cf01a01007387 */ /* 0x0001e80000100a00 */
[----:B0-----:R-:W2:Y:S01]  /*cf570*/  LDL.LU.64 R26, [R1+0x5bd0] ;  /* 0x005bd000011a7983 */ /* 0x001ea20000300a00 */
[----:B------:R-:W-:-:S05]  /*cf580*/  IADD3 R16, P2, R16, R6, RZ ;  /* 0x0000000610107210 */ /* 0x000fca0007f5e0ff */
[----:B--2---:R-:W-:-:S05]  /*cf590*/  IMAD.X R17, R8, 0x1, R27, P2 ;  /* 0x0000000108117824 */ /* 0x004fca00010e061b */
[----:B------:R0:W-:Y:S04]  /*cf5a0*/  STL.64 [R1+0x1ce0], R16 ;  /* 0x001ce01001007387 */ /* 0x0001e80000100a00 */
[----:B0-----:R-:W2:Y:S01]  /*cf5b0*/  LDL.LU R17, [R1+0x5bc8] ;  /* 0x005bc80001117983 */ /* 0x001ea20000300800 */
[----:B----4-:R-:W-:-:S03]  /*cf5c0*/  F2FP.SATFINITE.E4M3.F32.PACK_AB_MERGE_C R10, R10, R19, RZ ;  /* 0x000000130a0a723e */ /* 0x010fc600048070ff */
[----:B------:R-:W4:Y:S01]  /*cf5d0*/  LDL.LU R19, [R1+0x90] ;  /* 0x0000900001137983 */ /* 0x000f220000300800 */
[----:B---3--:R-:W-:Y:S02]  /*cf5e0*/  IADD3 R16, P2, R29, R0, RZ ;  /* 0x000000001d107210 */ /* 0x008fe40007f5e0ff */
[----:B--2---:R-:W-:-:S05]  /*cf5f0*/  F2FP.SATFINITE.E4M3.F32.PACK_AB_MERGE_C R8, R26, R17, RZ ;  /* 0x000000111a08723e */ /* 0x004fca00048070ff */
[----:B------:R0:W-:Y:S04]  /*cf600*/  STL [R1+0x560], R8 ;  /* 0x0005600801007387 */ /* 0x0001e80000100800 */
[----:B------:R1:W-:Y:S01]  /*cf610*/  STL [R1+0x540], R10 ;  /* 0x0005400a01007387 */ /* 0x0003e20000100800 */
[----:B0-----:R-:W-:Y:S02]  /*cf620*/  F2FP.SATFINITE.E4M3.F32.PACK_AB_MERGE_C R8, R14, R12, RZ ;  /* 0x0000000c0e08723e */ /* 0x001fe400048070ff */
[----:B-1----:R-:W-:-:S03]  /*cf630*/  SHF.R.S32.HI R10, RZ, 0x1f, R29 ;  /* 0x0000001fff0a7819 */ /* 0x002fc6000001141d */
[----:B------:R-:W-:Y:S02]  /*cf640*/  STL [R1+0x548], R8 ;  /* 0x0005480801007387 */ /* 0x000fe40000100800 */
[----:B------:R-:W-:-:S05]  /*cf650*/  IMAD.X R17, R10, 0x1, R2, P2 ;  /* 0x000000010a117824 */ /* 0x000fca00010e0602 */
[----:B------:R0:W-:Y:S04]  /*cf660*/  STL.64 [R1+0x1cd0], R16 ;  /* 0x001cd01001007387 */ /* 0x0001e80000100a00 */
[----:B0-----:R-:W2:Y:S04]  /*cf670*/  LDL.LU.64 R16, [R1+0x5bc0] ;  /* 0x005bc00001107983 */ /* 0x001ea80000300a00 */
[----:B------:R-:W3:Y:S01]  /*cf680*/  LDL.LU R12, [R1+0x1ca0] ;  /* 0x001ca000010c7983 */ /* 0x000ee20000300800 */
[----:B------:R-:W-:-:S03]  /*cf690*/  IADD3 R8, P2, R29, R3, RZ ;  /* 0x000000031d087210 */ /* 0x000fc60007f5e0ff */
[----:B---3--:R0:W-:Y:S04]  /*cf6a0*/  STL [R1+0x5bb8], R12 ;  /* 0x005bb80c01007387 */ /* 0x0081e80000100800 */
[----:B------:R-:W3:Y:S01]  /*cf6b0*/  LDL.LU R14, [R1+0x1ca4] ;  /* 0x001ca400010e7983 */ /* 0x000ee20000300800 */
[----:B0-----:R-:W-:Y:S01]  /*cf6c0*/  F2FP.SATFINITE.E4M3.F32.PACK_AB_MERGE_C R12, R9, R11, RZ ;  /* 0x0000000b090c723e */ /* 0x001fe200048070ff */
[----:B------:R-:W-:Y:S01]  /*cf6d0*/  IMAD.X R9, R10, 0x1, R4, P2 ;  /* 0x000000010a097824 */ /* 0x000fe200010e0604 */
[----:B------:R-:W-:-:S03]  /*cf6e0*/  F2FP.SATFINITE.E4M3.F32.PACK_AB_MERGE_C R11, R25, R15, RZ ;  /* 0x0000000f190b723e */ /* 0x000fc600048070ff */
[----:B------:R0:W-:Y:S04]  /*cf6f0*/  STL [R1+0x500], R12 ;  /* 0x0005000c01007387 */ /* 0x0001e80000100800 */
[----:B------:R1:W-:Y:S04]  /*cf700*/  STL [R1+0x508], R11 ;  /* 0x0005080b01007387 */ /* 0x0003e80000100800 */
[----:B------:R4:W-:Y:S01]  /*cf710*/  STL.64 [R1+0x1cc0], R8 ;  /* 0x001cc00801007387 */ /* 0x0009e20000100a00 */
[----:B0-----:R-:W-:Y:S02]  /*cf720*/  IADD3 R12, P2, R29, R5, RZ ;  /* 0x000000051d0c7210 */ /* 0x001fe40007f5e0ff */
[----:B-1----:R-:W-:-:S02]  /*cf730*/  F2FP.SATFINITE.E4M3.F32.PACK_AB_MERGE_C R11, R23, R21, RZ ;  /* 0x00000015170b723e */ /* 0x002fc400048070ff */
[----:B----4-:R-:W-:Y:S01]  /*cf740*/  F2FP.SATFINITE.E4M3.F32.PACK_AB_MERGE_C R9, R28, R13, RZ ;  /* 0x0000000d1c09723e */ /* 0x010fe200048070ff */
[----:B------:R-:W4:Y:S01]  /*cf750*/  LDL.LU R8, [R1+0x5bbc] ;  /* 0x005bbc0001087983 */ /* 0x000f220000300800 */
[----:B------:R-:W-:-:S03]  /*cf760*/  IMAD.X R13, R10, 0x1, R7, P2 ;  /* 0x000000010a0d7824 */ /* 0x000fc600010e0607 */
[----:B------:R-:W-:Y:S04]  /*cf770*/  STL [R1+0x4e4], R11 ;  /* 0x0004e40b01007387 */ /* 0x000fe80000100800 */
[----:B------:R0:W-:Y:S04]  /*cf780*/  STL [R1+0x4e0], R9 ;  /* 0x0004e00901007387 */ /* 0x0001e80000100800 */
[----:B0-----:R-:W2:Y:S04]  /*cf790*/  LDL.LU R9, [R1+0x1c90] ;  /* 0x001c900001097983 */ /* 0x001ea80000300800 */
[----:B------:R-:W2:Y:S04]  /*cf7a0*/  LDL.LU R28, [R1+0x1c94] ;  /* 0x001c9400011c7983 */ /* 0x000ea80000300800 */
[----:B------:R0:W-:Y:S04]  /*cf7b0*/  STL.64 [R1+0x5bb0], R4 ;  /* 0x005bb00401007387 */ /* 0x0001e80000100a00 */
[----:B0-----:R-:W4:Y:S04]  /*cf7c0*/  LDL.LU R4, [R1+0x1ca8] ;  /* 0x001ca80001047983 */ /* 0x001f280000300800 */
[----:B------:R-:W4:Y:S04]  /*cf7d0*/  LDL.LU R5, [R1+0x1cac] ;  /* 0x001cac0001057983 */ /* 0x000f280000300800 */
[----:B------:R-:W2:Y:S04]  /*cf7e0*/  LDL.LU R26, [R1+0x1c84] ;  /* 0x001c8400011a7983 */ /* 0x000ea80000300800 */
[----:B------:R0:W-:Y:S04]  /*cf7f0*/  STL.64 [R1+0x1cb8], R12 ;  /* 0x001cb80c01007387 */ /* 0x0001e80000100a00 */
[----:B------:R1:W-:Y:S01]  /*cf800*/  STL.64 [R1+0x5ba8], R6 ;  /* 0x005ba80601007387 */ /* 0x0003e20000100a00 */
[----:B0-----:R-:W-:-:S03]  /*cf810*/  IADD3 R12, P2, R29, R6, RZ ;  /* 0x000000061d0c7210 */ /* 0x001fc60007f5e0ff */
[----:B-1----:R-:W2:Y:S02]  /*cf820*/  LDL.LU R6, [R1+0x1c9c] ;  /* 0x001c9c0001067983 */ /* 0x002ea40000300800 */
[----:B------:R-:W-:Y:S02]  /*cf830*/  IMAD.X R13, R10, 0x1, R27, P2 ;  /* 0x000000010a0d7824 */ /* 0x000fe400010e061b */
[----:B------:R-:W2:Y:S04]  /*cf840*/  LDL.LU R7, [R1+0x1c80] ;  /* 0x001c800001077983 */ /* 0x000ea80000300800 */
[----:B------:R-:W2:Y:S04]  /*cf850*/  LDL.LU R11, [R1+0x1c88] ;  /* 0x001c8800010b7983 */ /* 0x000ea80000300800 */
[----:B------:R-:W2:Y:S04]  /*cf860*/  LDL.LU R15, [R1+0x1c8c] ;  /* 0x001c8c00010f7983 */ /* 0x000ea80000300800 */
[----:B------:R-:W2:Y:S04]  /*cf870*/  LDL.LU R25, [R1+0x1c70] ;  /* 0x001c700001197983 */ /* 0x000ea80000300800 */
[----:B------:R-:W2:Y:S04]  /*cf880*/  LDL.LU R21, [R1+0x1c74] ;  /* 0x001c740001157983 */ /* 0x000ea80000300800 */
[----:B------:R0:W-:Y:S04]  /*cf890*/  STL.64 [R1+0x1cb0], R12 ;  /* 0x001cb00c01007387 */ /* 0x0001e80000100a00 */
[----:B0-----:R-:W3:Y:S02]  /*cf8a0*/  LDL.LU R12, [R1+0x5bb8] ;  /* 0x005bb800010c7983 */ /* 0x001ee40000300800 */
[----:B---3--:R-:W-:-:S05]  /*cf8b0*/  F2FP.SATFINITE.E4M3.F32.PACK_AB_MERGE_C R10, R14, R12, RZ ;  /* 0x0000000c0e0a723e */ /* 0x008fca00048070ff */
[----:B------:R0:W-:Y:S04]  /*cf8c0*/  STL [R1+0x4bc], R10 ;  /* 0x0004bc0a01007387 */ /* 0x0001e80000100800 */
[----:B------:R-:W3:Y:S04]  /*cf8d0*/  LDL.LU R23, [R1+0x1c78] ;  /* 0x001c780001177983 */ /* 0x000ee80000300800 */
[----:B------:R-:W3:Y:S04]  /*cf8e0*/  LDL.LU R13, [R1+0x1c7c] ;  /* 0x001c7c00010d7983 */ /* 0x000ee80000300800 */
[----:B------:R-:W3:Y:S04]  /*cf8f0*/  LDL.LU R29, [R1+0x1c60] ;  /* 0x001c6000011d7983 */ /* 0x000ee80000300800 */
[----:B0-----:R-:W3:Y:S04]  /*cf900*/  LDL.LU R10, [R1+0x1c64] ;  /* 0x001c6400010a7983 */ /* 0x001ee80000300800 */
[----:B------:R-:W3:Y:S04]  /*cf910*/  LDL.LU R12, [R1+0x1c68] ;  /* 0x001c6800010c7983 */ /* 0x000ee80000300800 */
[----:B------:R-:W3:Y:S01]  /*cf920*/  LDL.LU R14, [R1+0x1c6c] ;  /* 0x001c6c00010e7983 */ /* 0x000ee20000300800 */
[----:B----4-:R-:W-:-:S02]  /*cf930*/  F2FP.SATFINITE.E4M3.F32.PACK_AB_MERGE_C R4, R5, R4, RZ ;  /* 0x000000040504723e */ /* 0x010fc400048070ff */
[----:B--2---:R-:W-:Y:S02]  /*cf940*/  F2FP.SATFINITE.E4M3.F32.PACK_AB_MERGE_C R28, R28, R9, RZ ;  /* 0x000000091c1c723e */ /* 0x004fe400048070ff */
[----:B------:R-:W-:Y:S01]  /*cf950*/  SHF.R.S32.HI R9, RZ, 0x1f, R19 ;  /* 0x0000001fff097819 */ /* 0x000fe20000011413 */
[----:B---3--:R0:W-:Y:S04]  /*cf960*/  STL [R1+0x5ba0], R14 ;  /* 0x005ba00e01007387 */ /* 0x0081e80000100800 */
[----:B0-----:R-:W2:Y:S04]  /*cf970*/  LDL.LU R14, [R1+0x1c98] ;  /* 0x001c9800010e7983 */ /* 0x001ea80000300800 */
[----:B------:R0:W-:Y:S02]  /*cf980*/  STL [R1+0x4ac], R4 ;  /* 0x0004ac0401007387 */ /* 0x0001e40000100800 */
[----:B0-----:R-:W-:-:S02]  /*cf990*/  IADD3 R4, P2, R19, R0, RZ ;  /* 0x0000000013047210 */ /* 0x001fc40007f5e0ff */
[----:B------:R-:W-:Y:S03]  /*cf9a0*/  STL [R1+0x498], R28 ;  /* 0x0004981c01007387 */ /* 0x000fe60000100800 */
[----:B------:R-:W-:-:S05]  /*cf9b0*/  IMAD.X R5, R9, 0x1, R2, P2 ;  /* 0x0000000109057824 */ /* 0x000fca00010e0602 */
[----:B------:R0:W-:Y:S04]  /*cf9c0*/  STL.64 [R1+0x1ca0], R4 ;  /* 0x001ca00401007387 */ /* 0x0001e80000100a00 */
[----:B0-----:R-:W3:Y:S04]  /*cf9d0*/  LDL.LU.64 R4, [R1+0x5bb0] ;  /* 0x005bb00001047983 */ /* 0x001ee80000300a00 */
[----:B------:R-:W4:Y:S04]  /*cf9e0*/  LDL.LU R28, [R1+0x88] ;  /* 0x00008800011c7983 */ /* 0x000f280000300800 */
[----:B----4-:R2:W-:Y:S02]  /*cf9f0*/  STL [R1+0x5b78], R28 ;  /* 0x005b781c01007387 */ /* 0x0105e40000100800 */
[----:B--2---:R-:W-:-:S02]  /*cfa00*/  F2FP.SATFINITE.E4M3.F32.PACK_AB_MERGE_C R28, R6, R14, RZ ;  /* 0x0000000e061c723e */ /* 0x004fc400048070ff */
[----:B------:R-:W-:Y:S02]  /*cfa10*/  IADD3 R6, P2, R19, R3, RZ ;  /* 0x0000000313067210 */ /* 0x000fe40007f5e0ff */
[----:B------:R-:W-:Y:S01]  /*cfa20*/  F2FP.SATFINITE.E4M3.F32.PACK_AB_MERGE_C R14, R26, R7, RZ ;  /* 0x000000071a0e723e */ /* 0x000fe200048070ff */
[----:B------:R-:W-:Y:S02]  /*cfa30*/  STL [R1+0x490], R28 ;  /* 0x0004901c01007387 */ /* 0x000fe40000100800 */
[----:B---3--:R-:W-:Y:S02]  /*cfa40*/  IMAD.X R7, R9, 0x1, R4, P2 ;  /* 0x0000000109077824 */ /* 0x008fe400010e0604 */
[----:B------:R-:W-:Y:S04]  /*cfa50*/  STL [R1+0x5b98], R3 ;  /* 0x005b980301007387 */ /* 0x000fe80000100800 */
[----:B------:R-:W-:Y:S04]  /*cfa60*/  STL [R1+0x46c], R14 ;  /* 0x00046c0e01007387 */ /* 0x000fe80000100800 */
[----:B------:R0:W-:Y:S04]  /*cfa70*/  STL.64 [R1+0x1c90], R6 ;  /* 0x001c900601007387 */ /* 0x0001e80000100a00 */
[----:B0-----:R-:W2:Y:S01]  /*cfa80*/  LDL.LU.64 R6, [R1+0x5ba8] ;  /* 0x005ba80001067983 */ /* 0x001ea20000300a00 */
[----:B------:R-:W-:-:S03]  /*cfa90*/  IADD3 R14, P2, R19, R5, RZ ;  /* 0x00000005130e7210 */ /* 0x000fc60007f5e0ff */
[----:B------:R0:W-:Y:S01]  /*cfaa0*/  STL [R1+0x5b9c], R4 ;  /* 0x005b9c0401007387 */ /* 0x0001e20000100800 */
[----:B------:R-:W-:Y:S02]  /*cfab0*/  F2FP.SATFINITE.E4M3.F32.PACK_AB_MERGE_C R3, R21, R25, RZ ;  /* 0x000000191503723e */ /* 0x000fe400048070ff */
[----:B0-----:R-:W-:-:S05]  /*cfac0*/  F2FP.SATFINITE.E4M3.F32.PACK_AB_MERGE_C R4, R15, R11, RZ ;  /* 0x0000000b0f04723e */ /* 0x001fca00048070ff */
[----:B------:R-:W-:Y:S04]  /*cfad0*/  STL [R1+0x470], R4 ;  /* 0x0004700401007387 */ /* 0x000fe80000100800 */
[----:B------:R-:W-:Y:S04]  /*cfae0*/  STL [R1+0x5b88], R5 ;  /* 0x005b880501007387 */ /* 0x000fe80000100800 */
[----:B------:R-:W-:Y:S01]  /*cfaf0*/  STL [R1+0x444], R3 ;  /* 0x0004440301007387 */ /* 0x000fe20000100800 */
[----:B--2---:R-:W-:-:S05]  /*cfb00*/  IMAD.X R15, R9, 0x1, R7, P2 ;  /* 0x00000001090f7824 */ /* 0x004fca00010e0607 */
[----:B------:R0:W-:Y:S04]  /*cfb10*/  STL.64 [R1+0x1c80], R14 ;  /* 0x001c800e01007387 */ /* 0x0001e80000100a00 */
[----:B0-----:R-:W2:Y:S01]  /*cfb20*/  LDL.LU R14, [R1+0x5ba0] ;  /* 0x005ba000010e7983 */ /* 0x001ea20000300800 */
[----:B------:R-:W-:Y:S02]  /*cfb30*/  IADD3 R4, P2, R19, R6, RZ ;  /* 0x0000000613047210 */ /* 0x000fe40007f5e0ff */
[----:B------:R-:W-:-:S03]  /*cfb40*/  F2FP.SATFINITE.E4M3.F32.PACK_AB_MERGE_C R3, R13, R23, RZ ;  /* 0x000000170d03723e */ /* 0x000fc600048070ff */
[----:B------:R-:W-:Y:S01]  /*cfb50*/  IMAD.X R5, R9, 0x1, R27, P2 ;  /* 0x0000000109057824 */ /* 0x000fe200010e061b */
[----:B------:R-:W-:Y:S04]  /*cfb60*/  STL.64 [R1+0x5b90], R6 ;  /* 0x005b900601007387 */ /* 0x000fe80000100a00 */
[----:B------:R0:W-:Y:S04]  /*cfb70*/  STL.64 [R1+0x1c70], R4 ;  /* 0x001c700401007387 */ /* 0x0001e80000100a00 */
[----:B------:R2:W-:Y:S01]  /*cfb80*/  STL [R1+0x448], R3 ;  /* 0x0004480301007387 */ /* 0x0005e20000100800 */
[----:B0-----:R-:W-:-:S05]  /*cfb90*/  F2FP.SATFINITE.E4M3.F32.PACK_AB_MERGE_C R4, R10, R29, RZ ;  /* 0x0000001d0a04723e */ /* 0x001fca00048070ff */
[----:B------:R0:W-:Y:S01]  /*cfba0*/  STL [R1+0x40c], R4 ;  /* 0x00040c0401007387 */ /* 0x0001e20000100800 */
[----:B--2---:R-:W-:-:S05]  /*cfbb0*/  F2FP.SATFINITE.E4M3.F32.PACK_AB_MERGE_C R3, R14, R12, RZ ;  /* 0x0000000c0e03723e */ /* 0x004fca00048070ff */
[----:B------:R1:W-:Y:S04]  /*cfbc0*/  STL [R1+0x408], R3 ;  /* 0x0004080301007387 */ /* 0x0003e80000100800 */
[----:B0-----:R-:W2:Y:S04]  /*cfbd0*/  LDL.LU R4, [R1+0x1c50] ;  /* 0x001c500001047983 */ /* 0x001ea80000300800 */
[----:B-1----:R-:W2:Y:S04]  /*cfbe0*/  LDL.LU R3, [R1+0x1c54] ;  /* 0x001c540001037983 */ /* 0x002ea80000300800 */
[----:B------:R-:W3:Y:S04]  /*cfbf0*/  LDL.LU R6, [R1+0x1c58] ;  /* 0x001c580001067983 */ /* 0x000ee80000300800 */
[----:B------:R-:W3:Y:S04]  /*cfc00*/  LDL.LU R7, [R1+0x1c5c] ;  /* 0x001c5c0001077983 */ /* 0x000ee80000300800 */
[----:B------:R-:W4:Y:S04]  /*cfc10*/  LDL.LU R5, [R1+0x1c40] ;  /* 0x001c400001057983 */ /* 0x000f280000300800 */
[----:B------:R-:W2:Y:S04]  /*cfc20*/  LDL.LU R26, [R1+0x1c34] ;  /* 0x001c3400011a7983 */ /* 0x000ea80000300800 */
[----:B--2---:R0:W-:Y:S04]  /*cfc30*/  STL.64 [R1+0x5b80], R26 ;  /* 0x005b801a01007387 */ /* 0x0041e80000100a00 */
[----:B0-----:R-:W2:Y:S04]  /*cfc40*/  LDL.LU R26, [R1+0x1c48] ;  /* 0x001c4800011a7983 */ /* 0x001ea80000300800 */
[----:B------:R-:W2:Y:S04]  /*cfc50*/  LDL.LU R27, [R1+0x1c4c] ;  /* 0x001c4c00011b7983 */ /* 0x000ea80000300800 */
[----:B------:R-:W3:Y:S04]  /*cfc60*/  LDL.LU R11, [R1+0x1c38] ;  /* 0x001c3800010b7983 */ /* 0x000ee80000300800 */
[----:B------:R-:W2:Y:S04]  /*cfc70*/  LDL.LU R9, [R1+0x1c3c] ;  /* 0x001c3c0001097983 */ /* 0x000ea80000300800 */
[----:B------:R-:W2:Y:S04]  /*cfc80*/  LDL.LU R25, [R1+0x1180] ;  /* 0x0011800001197983 */ /* 0x000ea80000300800 */
[----:B------:R-:W3:Y:S04]  /*cfc90*/  LDL.LU R10, [R1+0x1184] ;  /* 0x00118400010a7983 */ /* 0x000ee80000300800 */
[----:B---3--:R0:W-:Y:S04]  /*cfca0*/  STL.64 [R1+0x5b70], R10 ;  /* 0x005b700a01007387 */ /* 0x0081e80000100a00 */
[----:B0-----:R-:W4:Y:S04]  /*cfcb0*/  LDL.LU R10, [R1+0x1c44] ;  /* 0x001c4400010a7983 */ /* 0x001f280000300800 */
[----:B------:R-:W3:Y:S04]  /*cfcc0*/  LDL.LU R11, [R1+0x8c] ;  /* 0x00008c00010b7983 */ /* 0x000ee80000300800 */
[----:B------:R-:W2:Y:S04]  /*cfcd0*/  LDL.LU R15, [R1+0x1188] ;  /* 0x00118800010f7983 */ /* 0x000ea80000300800 */
[----:B------:R-:W2:Y:S01]  /*cfce0*/  LDL.LU R21, [R1+0x118c] ;  /* 0x00118c0001157983 */ /* 0x000ea20000300800 */
[----:B------:R-:W-:-:S02]  /*cfcf0*/  F2FP.SATFINITE.E4M3.F32.PACK_AB_MERGE_C R3, R3, R4, RZ ;  /* 0x000000040303723e */ /* 0x000fc400048070ff */
[----:B---3--:R-:W-:Y:S02]  /*cfd00*/  SHF.R.S32.HI R28, RZ, 0x1f, R11 ;  /* 0x0000001fff1c7819 */ /* 0x008fe4000001140b */
[----:B------:R-:W-:-:S05]  /*cfd10*/  IADD3 R12, P2, R11, R0, RZ ;  /* 0x000000000b0c7210 */ /* 0x000fca0007f5e0ff */
[----:B------:R-:W-:-:S05]  /*cfd20*/  IMAD.X R13, R28, 0x1, R2, P2 ;  /* 0x000000011c0d7824 */ /* 0x000fca00010e0602 */
[----:B------:R0:W-:Y:S04]  /*cfd30*/  STL.64 [R1+0x1c60], R12 ;  /* 0x001c600c01007387 */ /* 0x0001e80000100a00 */
[----:B------:R-:W3:Y:S04]  /*cfd40*/  LDL.LU R19, [R1+0x1c10] ;  /* 0x001c100001137983 */ /* 0x000ee80000300800 */
[----:B------:R-:W3:Y:S04]  /*cfd50*/  LDL.LU R23, [R1+0x1c14] ;  /* 0x001c140001177983 */ /* 0x000ee80000300800 */
[----:B0-----:R-:W3:Y:S01]  /*cfd60*/  LDL.LU R13, [R1+0x1c18] ;  /* 0x001c1800010d7983 */ /* 0x001ee20000300800 */
[----:B------:R-:W-:-:S02]  /*cfd70*/  IMAD.MOV.U32 R12, RZ, RZ, R16 ;  /* 0x000000ffff0c7224 */ /* 0x000fc400078e0010 */
[----:B------:R-:W-:Y:S01]  /*cfd80*/  IMAD.MOV.U32 R16, RZ, RZ, R17 ;  /* 0x000000ffff107224 */ /* 0x000fe200078e0011 */
[----:B------:R-:W3:Y:S04]  /*cfd90*/  LDL.LU R29, [R1+0x1c1c] ;  /* 0x001c1c00011d7983 */ /* 0x000ee80000300800 */
[----:B------:R-:W3:Y:S04]  /*cfda0*/  LDL.LU R14, [R1+0x1c00] ;  /* 0x001c0000010e7983 */ /* 0x000ee80000300800 */
[----:B------:R-:W3:Y:S04]  /*cfdb0*/  LDL.LU R17, [R1+0x1c04] ;  /* 0x001c040001117983 */ /* 0x000ee80000300800 */
[----:B------:R-:W2:Y:S04]  /*cfdc0*/  LDL.LU R4, [R1+0x5b9c] ;  /* 0x005b9c0001047983 */ /* 0x000ea80000300800 */
[----:B------:R0:W-:Y:S04]  /*cfdd0*/  STL [R1+0xd4], R3 ;  /* 0x0000d40301007387 */ /* 0x0001e80000100800 */
[----:B0-----:R-:W3:Y:S01]  /*cfde0*/  LDL.LU R3, [R1+0x5b98] ;  /* 0x005b980001037983 */ /* 0x001ee20000300800 */
[----:B------:R-:W-:-:S05]  /*cfdf0*/  F2FP.SATFINITE.E4M3.F32.PACK_AB_MERGE_C R7, R7, R6, RZ ;  /* 0x000000060707723e */ /* 0x000fca00048070ff */
[----:B------:R2:W-:Y:S01]  /*cfe00*/  STL [R1+0xd0], R7 ;  /* 0x0000d00701007387 */ /* 0x0005e20000100800 */
[----:B----4-:R-:W-:Y:S02]  /*cfe10*/  F2FP.SATFINITE.E4M3.F32.PACK_AB_MERGE_C R10, R10, R5, RZ ;  /* 0x000000050a0a723e */ /* 0x010fe400048070ff */
[----:B---3--:R-:W-:-:S05]  /*cfe20*/  IADD3 R6, P2, R11, R3, RZ ;  /* 0x000000030b067210 */ /* 0x008fca0007f5e0ff */
[----:B--2---:R-:W-:-:S05]  /*cfe30*/  IMAD.X R7, R28, 0x1, R4, P2 ;  /* 0x000000011c077824 */ /* 0x004fca00010e0604 */
[----:B------:R0:W-:Y:S04]  /*cfe40*/  STL.64 [R1+0x1c50], R6 ;  /* 0x001c500601007387 */ /* 0x0001e80000100a00 */
[----:B0-----:R-:W2:Y:S04]  /*cfe50*/  LDL.LU.64 R6, [R1+0x5b90] ;  /* 0x005b900001067983 */ /* 0x001ea80000300a00 */
[----:B------:R-:W3:Y:S04]  /*cfe60*/  LDL.LU R5, [R1+0x5b88] ;  /* 0x005b880001057983 */ /* 0x000ee80000300800 */
[----:B------:R0:W-:Y:S02]  /*cfe70*/  STL [R1+0xc8], R10 ;  /* 0x0000c80a01007387 */ /* 0x0001e40000100800 */
[----:B0-----:R-:W-:-:S05]  /*cfe80*/  F2FP.SATFINITE.E4M3.F32.PACK_AB_MERGE_C R10, R27, R26, RZ ;  /* 0x0000001a1b0a723e */ /* 0x001fca00048070ff */
[----:B------:R-:W-:Y:S01]  /*cfe90*/  STL [R1+0xcc], R10 ;  /* 0x0000cc0a01007387 */ /* 0x000fe20000100800 */
[----:B---3--:R-:W-:-:S05]  /*cfea0*/  IADD3 R26, P2, R11, R5, RZ ;  /* 0x000000050b1a7210 */ /* 0x008fca0007f5e0ff */
[----:B--2---:R-:W-:-:S05]  /*cfeb0*/  IMAD.X R27, R28, 0x1, R7, P2 ;  /* 0x000000011c1b7824 */ /* 0x004fca00010e0607 */
[----:B------:R0:W-:Y:S04]  /*cfec0*/  STL.64 [R1+0x1c48], R26 ;  /* 0x001c481a01007387 */ /* 0x0001e80000100a00 */
[----:B0-----:R-:W2:Y:S01]  /*cfed0*/  LDL.LU.64 R26, [R1+0x5b80] ;  /* 0x005b8000011a7983 */ /* 0x001ea20000300a00 */
[----:B------:R-:W-:Y:S01]  /*cfee0*/  IADD3 R10, P2, R11, R6, RZ ;  /* 0x000000060b0a7210 */ /* 0x000fe20007f5e0ff */
[----:B------:R-:W-:Y:S02]  /*cfef0*/  IMAD.MOV.U32 R11, RZ, RZ, R28 ;  /* 0x000000ffff0b7224 */ /* 0x000fe400078e001c */
[----:B------:R-:W3:Y:S04]  /*cff00*/  LDL.LU R28, [R1+0x5b78] ;  /* 0x005b7800011c7983 */ /* 0x000ee80000300800 */
[----:B------:R0:W-:Y:S04]  /*cff10*/  STL.64 [R1+0x5b68], R6 ;  /* 0x005b680601007387 */ /* 0x0001e80000100a00 */
[----:B0-----:R-:W4:Y:S01]  /*cff20*/  LDL.LU R7, [R1+0x1c30] ;  /* 0x001c300001077983 */ /* 0x001f220000300800 */
[----:B--2---:R-:W-:-:S05]  /*cff30*/  IMAD.X R11, R11, 0x1, R27, P2 ;  /* 0x000000010b0b7824 */ /* 0x004fca00010e061b */
[----:B------:R0:W-:Y:S04]  /*cff40*/  STL.64 [R1+0x1c40], R10 ;  /* 0x001c400a01007387 */ /* 0x0001e80000100a00 */
[----:B0-----:R-:W2:Y:S01]  /*cff50*/  LDL.LU.64 R10, [R1+0x5b70] ;  /* 0x005b7000010a7983 */ /* 0x001ea20000300a00 */
[----:B----4-:R-:W-:-:S05]  /*cff60*/  F2FP.SATFINITE.E4M3.F32.PACK_AB_MERGE_C R26, R26, R7, RZ ;  /* 0x000000071a1a723e */ /* 0x010fca00048070ff */
[----:B------:R-:W-:Y:S01]  /*cff70*/  STL [R1+0xc4], R26 ;  /* 0x0000c41a01007387 */ /* 0x000fe20000100800 */
[----:B------:R-:W-:Y:S01]  /*cff80*/  F2FP.SATFINITE.E4M3.F32.PACK_AB_MERGE_C R17, R17, R14, RZ ;  /* 0x0000000e1111723e */ /* 0x000fe200048070ff */
[----:B------:R-:W-:Y:S01]  /*cff90*/  IMAD.MOV.U32 R14, RZ, RZ, R8 ;  /* 0x000000ffff0e7224 */ /* 0x000fe200078e0008 */
[----:B--2---:R-:W-:Y:S02]  /*cffa0*/  F2FP.SATFINITE.E4M3.F32.PACK_AB_MERGE_C R7, R9, R11, RZ ;  /* 0x0000000b0907723e */ /* 0x004fe400048070ff */
[----:B------:R-:W-:-:S03]  /*cffb0*/  F2FP.SATFINITE.E4M3.F32.PACK_AB_MERGE_C R6, R10, R25, RZ ;  /* 0x000000190a06723e */ /* 0x000fc600048070ff */
[----:B------:R-:W-:Y:S01]  /*cffc0*/  STL [R1+0xc0], R7 ;  /* 0x0000c00701007387 */ /* 0x000fe20000100800 */
[----:B---3--:R-:W-:-:S03]  /*cffd0*/  SHF.R.S32.HI R10, RZ, 0x1f, R28 ;  /* 0x0000001fff0a7819 */ /* 0x008fc6000001141c */
[----:B------:R-:W2:Y:S04]  /*cffe0*/  LDL.LU R25, [R1+0x84] ;  /* 0x0000840001197983 */ /* 0x000ea80000300800 */
[----:B------:R0:W-:Y:S02]  /*cfff0*/  STL [R1+0xa4], R6 ;  /* 0x0000a40601007387 */ /* 0x0001e40000100800 */
[----:B0-----:R-:W-:-:S05]  /*d0000*/  IADD3 R6, P2, R28, R0, RZ ;  /* 0x000000001c067210 */ /* 0x001fca0007f5e0ff */
[----:B------:R-:W-:-:S05]  /*d0010*/  IMAD.X R7, R10, 0x1, R2, P2 ;  /* 0x000000010a077824 */ /* 0x000fca00010e0602 */
[----:B------:R0:W-:Y:S01]  /*d0020*/  STL.64 [R1+0x1c28], R6 ;  /* 0x001c280601007387 */ /* 0x0001e20000100a00 */
[----:B------:R-:W-:Y:S02]  /*d0030*/  F2FP.SATFINITE.E4M3.F32.PACK_AB_MERGE_C R9, R23, R19, RZ ;  /* 0x000000131709723e */ /* 0x000fe400048070ff */
[----:B0-----:R-:W-:-:S05]  /*d0040*/  F2FP.SATFINITE.E4M3.F32.PACK_AB_MERGE_C R6, R21, R15, RZ ;  /* 0x0000000f1506723e */ /* 0x001fca00048070ff */
[----:B------:R0:W-:Y:S02]  /*d0050*/  STL [R1+0xa0], R6 ;  /* 0x0000a00601007387 */ /* 0x0001e40000100800 */
[----:B0-----:R-:W-:Y:S02]  /*d0060*/  IADD3 R6, P2, R28, R3, RZ ;  /* 0x000000031c067210 */ /* 0x001fe40007f5e0ff */
[----:B------:R-:W-:Y:S03]  /*d0070*/  STL.64 [R1+0x5b60], R2 ;  /* 0x005b600201007387 */ /* 0x000fe60000100a00 */
[----:B------:R-:W-:Y:S01]  /*d0080*/  IMAD.X R7, R10, 0x1, R4, P2 ;  /* 0x000000010a077824 */ /* 0x000fe200010e0604 */
[----:B------:R-:W-:Y:S04]  /*d0090*/  STL [R1+0x958], R9 ;  /* 0x0009580901007387 */ /* 0x000fe80000100800 */
[----:B------:R0:W-:Y:S04]  /*d00a0*/  STL.64 [R1+0x1c20], R6 ;  /* 0x001c200601007387 */ /* 0x0001e80000100a00 */
[----:B0-----:R-:W3:Y:S01]  /*d00b0*/  LDL.LU.64 R6, [R1+0x5b68] ;  /* 0x005b680001067983 */ /* 0x001ee20000300a00 */
[----:B------:R-:W-:-:S05]  /*d00c0*/  F2FP.SATFINITE.E4M3.F32.PACK_AB_MERGE_C R2, R29, R13, RZ ;  /* 0x0000000d1d02723e */ /* 0x000fca00048070ff */
[----:B------:R0:W-:Y:S04]  /*d00d0*/  STL [R1+0x948], R2 ;  /* 0x0009480201007387 */ /* 0x0001e80000100800 */
[----:B------:R-:W4:Y:S04]  /*d00e0*/  LDL.LU R9, [R1+0x1c08] ;  /* 0x001c080001097983 */ /* 0x000f280000300800 */
[----:B------:R-:W4:Y:S01]  /*d00f0*/  LDL.LU R8, [R1+0x1c0c] ;  /* 0x001c0c0001087983 */ /* 0x000f220000300800 */
[----:B0-----:R-:W-:-:S03]  /*d0100*/  IADD3 R2, P2, R28, R5, RZ ;  /* 0x000000051c027210 */ /* 0x001fc60007f5e0ff */
[----:B------:R-:W-:Y:S04]  /*d0110*/  STL [R1+0x5954], R17 ;  /* 0x0059541101007387 */ /* 0x000fe80000100800 */
[----:B------:R0:W-:Y:S04]  /*d0120*/  STL.64 [R1+0x5b50], R4 ;  /* 0x005b500401007387 */ /* 0x0001e80000100a00 */
[----:B0-----:R-:W2:Y:S04]  /*d0130*/  LDL.LU R4, [R1+0x1bf8] ;  /* 0x001bf80001047983 */ /* 0x001ea80000300800 */
[----:B------:R-:W2:Y:S04]  /*d0140*/  LDL.LU R5, [R1+0x1bfc] ;  /* 0x001bfc0001057983 */ /* 0x000ea80000300800 */
[----:B------:R-:W2:Y:S04]  /*d0150*/  LDL.LU R29, [R1+0x1be4] ;  /* 0x001be400011d7983 */ /* 0x000ea80000300800 */
[----:B------:R-:W2:Y:S04]  /*d0160*/  LDL.LU R26, [R1+0x1bec] ;  /* 0x001bec00011a7983 */ /* 0x000ea80000300800 */
[----:B------:R-:W2:Y:S01]  /*d0170*/  LDL.LU R17, [R1+0x1bd4] ;  /* 0x001bd40001117983 */ /* 0x000ea20000300800 */
[----:B---3--:R-:W-:-:S05]  /*d0180*/  IMAD.X R3, R10, 0x1, R7, P2 ;  /* 0x000000010a037824 */ /* 0x008fca00010e0607 */
[----:B------:R0:W-:Y:S04]  /*d0190*/  STL.64 [R1+0x1c10], R2 ;  /* 0x001c100201007387 */ /* 0x0001e80000100a00 */
[----:B------:R-:W3:Y:S04]  /*d01a0*/  LDL.LU R11, [R1+0x1bd8] ;  /* 0x001bd800010b7983 */ /* 0x000ee80000300800 */
[----:B------:R-:W3:Y:S01]  /*d01b0*/  LDL.LU R15, [R1+0x1bdc] ;  /* 0x001bdc00010f7983 */ /* 0x000ee20000300800 */
[----:B0-----:R-:W-:Y:S01]  /*d01c0*/  IADD3 R2, P2, R28, R6, RZ ;  /* 0x000000061c027210 */ /* 0x001fe20007f5e0ff */
[----:B------:R-:W-:-:S02]  /*d01d0*/  IMAD.MOV.U32 R3, RZ, RZ, R10 ;  /* 0x000000ffff037224 */ /* 0x000fc400078e000a */
[----:B------:R0:W-:Y:S02]  /*d01e0*/  STL.64 [R1+0x5b48], R6 ;  /* 0x005b480601007387 */ /* 0x0001e40000100a00 */
[----:B------:R-:W-:Y:S02]  /*d01f0*/  IMAD.X R3, R3, 0x1, R27, P2 ;  /* 0x0000000103037824 */ /* 0x000fe400010e061b */
[----:B0-----:R-:W3:Y:S04]  /*d0200*/  LDL.LU R6, [R1+0x1be0] ;  /* 0x001be00001067983 */ /* 0x001ee80000300800 */
[----:B------:R-:W3:Y:S04]  /*d0210*/  LDL.LU R7, [R1+0x1be8] ;  /* 0x001be80001077983 */ /* 0x000ee80000300800 */
[----:B------:R-:W3:Y:S04]  /*d0220*/  LDL.LU R21, [R1+0x1bc0] ;  /* 0x001bc00001157983 */ /* 0x000ee80000300800 */
[----:B------:R-:W3:Y:S04]  /*d0230*/  LDL.LU R19, [R1+0x1bc4] ;  /* 0x001bc40001137983 */ /* 0x000ee80000300800 */
[----:B------:R-:W3:Y:S04]  /*d0240*/  LDL.LU R23, [R1+0x1bc8] ;  /* 0x001bc80001177983 */ /* 0x000ee80000300800 */
[----:B------:R-:W3:Y:S04]  /*d0250*/  LDL.LU R13, [R1+0x1bcc] ;  /* 0x001bcc00010d7983 */ /* 0x000ee80000300800 */
[----:B------:R-:W3:Y:S04]  /*d0260*/  LDL.LU R28, [R1+0x1bb0] ;  /* 0x001bb000011c7983 */ /* 0x000ee80000300800 */
[----:B------:R-:W3:Y:S01]  /*d0270*/  LDL.LU R10, [R1+0x1bb4] ;  /* 0x001bb400010a7983 */ /* 0x000ee20000300800 */
[----:B----4-:R-:W-:-:S03]  /*d0280*/  F2FP.SATFINITE.E4M3.F32.PACK_AB_MERGE_C R8, R8, R9, RZ ;  /* 0x000000090808723e */ /* 0x010fc600048070ff */
[----:B------:R0:W-:Y:S04]  /*d0290*/  STL.64 [R1+0x1c00], R2 ;  /* 0x001c000201007387 */ /* 0x0001e80000100a00 */
[----:B0-----:R-:W4:Y:S04]  /*d02a0*/  LDL.LU.64 R2, [R1+0x5b60] ;  /* 0x005b600001027983 */ /* 0x001f280000300a00 */
[----:B------:R0:W-:Y:S04]  /*d02b0*/  STL [R1+0x5b40], R16 ;  /* 0x005b401001007387 */ /* 0x0001e80000100800 */
[----:B0-----:R-:W3:Y:S04]  /*d02c0*/  LDL.LU R16, [R1+0x1bd0] ;  /* 0x001bd00001107983 */ /* 0x001ee80000300800 */
[----:B------:R-:W2:Y:S04]  /*d02d0*/  LDL.LU R9, [R1+0x5b58] ;  /* 0x005b580001097983 */ /* 0x000ea80000300800 */
[----:B--2---:R0:W-:Y:S04]  /*d02e0*/  STL.64 [R1+0x5550], R8 ;  /* 0x0055500801007387 */ /* 0x0041e80000100a00 */
[----:B0-----:R-:W2:Y:S04]  /*d02f0*/  LDL.LU R8, [R1+0x1bf0] ;  /* 0x001bf00001087983 */ /* 0x001ea80000300800 */
[----:B------:R-:W2:Y:S02]  /*d0300*/  LDL.LU R9, [R1+0x1bf4] ;  /* 0x001bf40001097983 */ /* 0x000ea40000300800 */
[----:B--2---:R-:W-:-:S02]  /*d0310*/  F2FP.SATFINITE.E4M3.F32.PACK_AB_MERGE_C R8, R9, R8, RZ ;  /* 0x000000080908723e */ /* 0x004fc400048070ff */
[----:B------:R-:W-:Y:S02]  /*d0320*/  F2FP.SATFINITE.E4M3.F32.PACK_AB_MERGE_C R9, R5, R4, RZ ;  /* 0x000000040509723e */ /* 0x000fe400048070ff */
[----:B------:R-:W-:Y:S01]  /*d0330*/  IADD3 R4, P2, R25, R0, RZ ;  /* 0x0000000019047210 */ /* 0x000fe20007f5e0ff */
[----:B------:R0:W-:Y:S02]  /*d0340*/  STL [R1+0x1c3c], R8 ;  /* 0x001c3c0801007387 */ /* 0x0001e40000100800 */
[----:B0-----:R-:W-:Y:S02]  /*d0350*/  SHF.R.S32.HI R8, RZ, 0x1f, R25 ;  /* 0x0000001fff087819 */ /* 0x001fe40000011419 */
[----:B------:R-:W-:Y:S03]  /*d0360*/  STL [R1+0x1c58], R9 ;  /* 0x001c580901007387 */ /* 0x000fe60000100800 */
[----:B----4-:R-:W-:-:S05]  /*d0370*/  IMAD.X R5, R8, 0x1, R2, P2 ;  /* 0x0000000108057824 */ /* 0x010fca00010e0602 */
[----:B------:R0:W-:Y:S04]  /*d0380*/  STL.64 [R1+0x1bf0], R4 ;  /* 0x001bf00401007387 */ /* 0x0001e80000100a00 */
[----:B0-----:R-:W2:Y:S01]  /*d0390*/  LDL.LU.64 R4, [R1+0x5b50] ;  /* 0x005b500001047983 */ /* 0x001ea20000300a00 */
[----:B---3--:R-:W-:-:S03]  /*d03a0*/  F2FP.SATFINITE.E4M3.F32.PACK_AB_MERGE_C R6, R29, R6, RZ ;  /* 0x000000061d06723e */ /* 0x008fc600048070ff */
[----:B------:R-:W3:Y:S04]  /*d03b0*/  LDL.LU R29, [R1+0x7c] ;  /* 0x00007c00011d7983 */ /* 0x000ee80000300800 */
[----:B------:R0:W-:Y:S01]  /*d03c0*/  STL [R1+0x87c], R6 ;  /* 0x00087c0601007387 */ /* 0x0001e20000100800 */
[----:B------:R-:W-:Y:S02]  /*d03d0*/  F2FP.SATFINITE.E4M3.F32.PACK_AB_MERGE_C R26, R26, R7, RZ ;  /* 0x000000071a1a723e */ /* 0x000fe400048070ff */
[----:B0-----:R-:W-:-:S03]  /*d03e0*/  IADD3 R6, P2, R25, R3, RZ ;  /* 0x0000000319067210 */ /* 0x001fc60007f5e0ff */
[----:B------:R-:W-:Y:S02]  /*d03f0*/  STL [R1+0x559c], R26 ;  /* 0x00559c1a01007387 */ /* 0x000fe40000100800 */
[----:B--2---:R-:W-:-:S05]  /*d0400*/  IMAD.X R7, R8, 0x1, R4, P2 ;  /* 0x0000000108077824 */ /* 0x004fca00010e0604 */
[----:B------:R0:W-:Y:S04]  /*d0410*/  STL.64 [R1+0x1be0], R6 ;  /* 0x001be00601007387 */ /* 0x0001e80000100a00 */
[----:B0-----:R-:W2:Y:S01]  /*d0420*/  LDL.LU.64 R6, [R1+0x5b48] ;  /* 0x005b480001067983 */ /* 0x001ea20000300a00 */
[----:B------:R-:W-:Y:S02]  /*d0430*/  F2FP.SATFINITE.E4M3.F32.PACK_AB_MERGE_C R16, R17, R16, RZ ;  /* 0x000000101110723e */ /* 0x000fe400048070ff */
[----:B------:R-:W-:-:S03]  /*d0440*/  F2FP.SATFINITE.E4M3.F32.PACK_AB_MERGE_C R9, R15, R11, RZ ;  /* 0x0000000b0f09723e */ /* 0x000fc600048070ff */
[----:B------:R0:W-:Y:S04]  /*d0450*/  STL [R1+0x75c], R16 ;  /* 0x00075c1001007387 */ /* 0x0001e80000100800 */
[----:B------:R-:W-:Y:S01]  /*d0460*/  STL [R1+0x774], R9 ;  /* 0x0007740901007387 */ /* 0x000fe20000100800 */
[----:B0-----:R-:W-:-:S03]  /*d0470*/  IADD3 R16, P2, R25, R5, RZ ;  /* 0x0000000519107210 */ /* 0x001fc60007f5e0ff */
[----:B------:R0:W-:Y:S02]  /*d0480*/  STL.64 [R1+0x5b38], R4 ;  /* 0x005b380401007387 */ /* 0x0001e40000100a00 */
[----:B--2---:R-:W-:Y:S01]  /*d0490*/  IMAD.X R17, R8, 0x1, R7, P2 ;  /* 0x0000000108117824 */ /* 0x004fe200010e0607 */
[----:B0-----:R-:W-:-:S05]  /*d04a0*/  IADD3 R4, P2, R25, R6, RZ ;  /* 0x0000000619047210 */ /* 0x001fca0007f5e0ff */
[----:B------:R-:W-:Y:S01]  /*d04b0*/  IMAD.X R5, R8, 0x1, R27, P2 ;  /* 0x0000000108057824 */ /* 0x000fe200010e061b */
[----:B------:R0:W-:Y:S04]  /*d04c0*/  STL.64 [R1+0x1bd8], R16 ;  /* 0x001bd81001007387 */ /* 0x0001e80000100a00 */
[----:B0-----:R-:W2:Y:S04]  /*d04d0*/  LDL.LU R16, [R1+0x5b40] ;  /* 0x005b400001107983 */ /* 0x001ea80000300800 */
[----:B------:R0:W-:Y:S02]  /*d04e0*/  STL.64 [R1+0x1bd0], R4 ;  /* 0x001bd00401007387 */ /* 0x0001e40000100a00 */
[----:B0-----:R-:W-:-:S02]  /*d04f0*/  F2FP.SATFINITE.E4M3.F32.PACK_AB_MERGE_C R4, R19, R21, RZ ;  /* 0x000000151304723e */ /* 0x001fc400048070ff */
[----:B------:R-:W-:-:S03]  /*d0500*/  F2FP.SATFINITE.E4M3.F32.PACK_AB_MERGE_C R5, R13, R23, RZ ;  /* 0x000000170d05723e */ /* 0x000fc600048070ff */
[----:B------:R0:W-:Y:S04]  /*d0510*/  STL [R1+0x1d5c], R4 ;  /* 0x001d5c0401007387 */ /* 0x0001e80000100800 */
[----:B------:R-:W4:Y:S01]  /*d0520*/  LDL.LU R25, [R1+0x1bbc] ;  /* 0x001bbc0001197983 */ /* 0x000f220000300800 */
[----:B0-----:R-:W-:-:S03]  /*d0530*/  F2FP.SATFINITE.E4M3.F32.PACK_AB_MERGE_C R4, R10, R28, RZ ;  /* 0x0000001c0a04723e */ /* 0x001fc600048070ff */
[----:B------:R-:W-:Y:S04]  /*d0540*/  STL [R1+0x1d6c], R5 ;  /* 0x001d6c0501007387 */ /* 0x000fe80000100800 */
[----:B------:R-:W-:Y:S04]  /*d0550*/  STL [R1+0x6b0], R4 ;  /* 0x0006b00401007387 */ /* 0x000fe80000100800 */
[----:B------:R-:W3:Y:S04]  /*d0560*/  LDL.LU R8, [R1+0x1ba8] ;  /* 0x001ba80001087983 */ /* 0x000ee80000300800 */
[----:B------:R-:W3:Y:S04]  /*d0570*/  LDL.LU R11, [R1+0x1bac] ;  /* 0x001bac00010b7983 */ /* 0x000ee80000300800 */
[----:B------:R-:W3:Y:S04]  /*d0580*/  LDL.LU R15, [R1+0x1b90] ;  /* 0x001b9000010f7983 */ /* 0x000ee80000300800 */
[----:B------:R-:W3:Y:S04]  /*d0590*/  LDL.LU R21, [R1+0x1b94] ;  /* 0x001b940001157983 */ /* 0x000ee80000300800 */
[----:B------:R-:W2:Y:S04]  /*d05a0*/  LDL.LU R26, [R1+0x1b80] ;  /* 0x001b8000011a7983 */ /* 0x000ea80000300800 */
[----:B--2---:R0:W-:Y:S04]  /*d05b0*/  STL.64 [R1+0x5b30], R26 ;  /* 0x005b301a01007387 */ /* 0x0041e80000100a00 */
[----:B0-----:R-:W2:Y:S04]  /*d05c0*/  LDL.LU R26, [R1+0x1ba0] ;  /* 0x001ba000011a7983 */ /* 0x001ea80000300800 */
[----:B------:R-:W2:Y:S04]  /*d05d0*/  LDL.LU R27, [R1+0x1ba4] ;  /* 0x001ba400011b7983 */ /* 0x000ea80000300800 */
[----:B------:R-:W3:Y:S04]  /*d05e0*/  LDL.LU R9, [R1+0x1b84] ;  /* 0x001b840001097983 */ /* 0x000ee80000300800 */
[----:B------:R-:W4:Y:S04]  /*d05f0*/  LDL.LU R17, [R1+0x1b88] ;  /* 0x001b880001117983 */ /* 0x000f280000300800 */
[----:B------:R-:W3:Y:S04]  /*d0600*/  LDL.LU R19, [R1+0x1b8c] ;  /* 0x001b8c0001137983 */ /* 0x000ee80000300800 */
[----:B------:R0:W-:Y:S04]  /*d0610*/  STL [R1+0x5b18], R16 ;  /* 0x005b181001007387 */ /* 0x0001e80000100800 */
[----:B0-----:R-:W4:Y:S04]  /*d0620*/  LDL.LU R16, [R1+0x1b9c] ;  /* 0x001b9c0001107983 */ /* 0x001f280000300800 */
[----:B----4-:R0:W-:Y:S04]  /*d0630*/  STL.64 [R1+0x5b20], R16 ;  /* 0x005b201001007387 */ /* 0x0101e80000100a00 */
[----:B0-----:R-:W4:Y:S04]  /*d0640*/  LDL.LU R16, [R1+0x1bb8] ;  /* 0x001bb80001107983 */ /* 0x001f280000300800 */
[----:B------:R-:W2:Y:S04]  /*d0650*/  LDL.LU R17, [R1+0x80] ;  /* 0x0000800001117983 */ /* 0x000ea80000300800 */
[----:B------:R2:W-:Y:S04]  /*d0660*/  STL [R1+0x5b28], R22 ;  /* 0x005b281601007387 */ /* 0x0005e80000100800 */
[----:B------:R-:W3:Y:S04]  /*d0670*/  LDL.LU R23, [R1+0x1b70] ;  /* 0x001b700001177983 */ /* 0x000ee80000300800 */
[----:B------:R-:W3:Y:S04]  /*d0680*/  LDL.LU R13, [R1+0x1b74] ;  /* 0x001b7400010d7983 */ /* 0x000ee80000300800 */
[----:B------:R-:W3:Y:S04]  /*d0690*/  LDL.LU R28, [R1+0x1b78] ;  /* 0x001b7800011c7983 */ /* 0x000ee80000300800 */
[----:B------:R-:W3:Y:S01]  /*d06a0*/  LDL.LU R10, [R1+0x1b7c] ;  /* 0x001b7c00010a7983 */ /* 0x000ee20000300800 */
[----:B--2---:R-:W-:-:S02]  /*d06b0*/  SHF.R.S32.HI R22, RZ, 0x1f, R17 ;  /* 0x0000001fff167819 */ /* 0x004fc40000011411 */
[----:B------:R-:W-:-:S05]  /*d06c0*/  IADD3 R4, P2, R17, R0, RZ ;  /* 0x0000000011047210 */ /* 0x000fca0007f5e0ff */
[----:B------:R-:W-:-:S05]  /*d06d0*/  IMAD.X R5, R22, 0x1, R2, P2 ;  /* 0x0000000116057824 */ /* 0x000fca00010e0602 */
[----:B------:R0:W-:Y:S04]  /*d06e0*/  STL.64 [R1+0x1bc0], R4 ;  /* 0x001bc00401007387 */ /* 0x0001e80000100a00 */
[----:B0-----:R-:W2:Y:S01]  /*d06f0*/  LDL.LU.64 R4, [R1+0x5b38] ;  /* 0x005b380001047983 */ /* 0x001ea20000300a00 */
[----:B----4-:R-:W-:Y:S02]  /*d0700*/  F2FP.SATFINITE.E4M3.F32.PACK_AB_MERGE_C R25, R25, R16, RZ ;  /* 0x000000101919723e */ /* 0x010fe400048070ff */
[----:B------:R-:W-:Y:S02]  /*d0710*/  F2FP.SATFINITE.E4M3.F32.PACK_AB_MERGE_C R16, R27, R26, RZ ;  /* 0x0000001a1b10723e */ /* 0x000fe400048070ff */
[----:B------:R-:W-:Y:S01]  /*d0720*/  IADD3 R26, P2, R17, R3, RZ ;  /* 0x00000003111a7210 */ /* 0x000fe20007f5e0ff */
[----:B------:R0:W-:Y:S01]  /*d0730*/  STL [R1+0x55c8], R25 ;  /* 0x0055c81901007387 */ /* 0x0001e20000100800 */
[----:B---3--:R-:W-:-:S03]  /*d0740*/  F2FP.SATFINITE.E4M3.F32.PACK_AB_MERGE_C R8, R11, R8, RZ ;  /* 0x000000080b08723e */ /* 0x008fc600048070ff */
[----:B0-----:R-:W3:Y:S04]  /*d0750*/  LDL.LU R25, [R1+0x1b98] ;  /* 0x001b980001197983 */ /* 0x001ee80000300800 */
[----:B------:R-:W-:Y:S01]  /*d0760*/  STL [R1+0x684], R16 ;  /* 0x0006841001007387 */ /* 0x000fe20000100800 */
[----:B--2---:R-:W-:-:S05]  /*d0770*/  IMAD.X R27, R22, 0x1, R4, P2 ;  /* 0x00000001161b7824 */ /* 0x004fca00010e0604 */
[----:B------:R0:W-:Y:S04]  /*d0780*/  STL.64 [R1+0x1bb0], R26 ;  /* 0x001bb01a01007387 */ /* 0x0001e80000100a00 */
[----:B------:R1:W-:Y:S01]  /*d0790*/  STL [R1+0x698], R8 ;  /* 0x0006980801007387 */ /* 0x0003e20000100800 */
[----:B0-----:R-:W-:Y:S02]  /*d07a0*/  IADD3 R26, P2, R17, R5, RZ ;  /* 0x00000005111a7210 */ /* 0x001fe40007f5e0ff */
[----:B-1----:R-:W-:-:S03]  /*d07b0*/  F2FP.SATFINITE.E4M3.F32.PACK_AB_MERGE_C R8, R21, R15, RZ ;  /* 0x0000000f1508723e */ /* 0x002fc600048070ff */
[----:B------:R-:W-:Y:S02]  /*d07c0*/  IMAD.X R27, R22, 0x1, R7, P2 ;  /* 0x00000001161b7824 */ /* 0x000fe400010e0607 */
[----:B------:R-:W-:Y:S04]  /*d07d0*/  STL [R1+0x1de8], R8 ;  /* 0x001de80801007387 */ /* 0x000fe80000100800 */
[----:B------:R0:W-:Y:S04]  /*d07e0*/  STL.64 [R1+0x1ba0], R26 ;  /* 0x001ba01a01007387 */ /* 0x0001e80000100a00 */
[----:B0-----:R-:W2:Y:S01]  /*d07f0*/  LDL.LU.64 R26, [R1+0x5b30] ;  /* 0x005b3000011a7983 */ /* 0x001ea20000300a00 */
[----:B------:R-:W-:-:S03]  /*d0800*/  IADD3 R16, P2, R17, R6, RZ ;  /* 0x0000000611107210 */ /* 0x000fc60007f5e0ff */
[----:B------:R-:W4:Y:S04]  /*d0810*/  LDL.LU R8, [R1+0x1b60] ;  /* 0x001b600001087983 */ /* 0x000f280000300800 */
[----:B------:R-:W4:Y:S04]  /*d0820*/  LDL.LU R11, [R1+0x1b64] ;  /* 0x001b6400010b7983 */ /* 0x000f280000300800 */
[----:B------:R-:W4:Y:S04]  /*d0830*/  LDL.LU R15, [R1+0x1b68] ;  /* 0x001b6800010f7983 */ /* 0x000f280000300800 */
[----:B------:R-:W4:Y:S01]  /*d0840*/  LDL.LU R21, [R1+0x1b6c] ;  /* 0x001b6c0001157983 */ /* 0x000f220000300800 */
[----:B--2---:R-:W-:-:S03]  /*d0850*/  IMAD.X R17, R22, 0x1, R27, P2 ;  /* 0x0000000116117824 */ /* 0x004fc600010e061b */
[----:B------:R-:W2:Y:S04]  /*d0860*/  LDL.LU R22, [R1+0x5b28] ;  /* 0x005b280001167983 */ /* 0x000ea80000300800 */
[----:B------:R0:W-:Y:S04]  /*d0870*/  STL.64 [R1+0x1b90], R16 ;  /* 0x001b901001007387 */ /* 0x0001e80000100a00 */
[----:B0-----:R-:W3:Y:S01]  /*d0880*/  LDL.LU.64 R16, [R1+0x5b20] ;  /* 0x005b200001107983 */ /* 0x001ee20000300a00 */
[----:B------:R-:W-:Y:S02]  /*d0890*/  F2FP.SATFINITE.E4M3.F32.PACK_AB_MERGE_C R13, R13, R23, RZ ;  /* 0x000000170d0d723e */ /* 0x000fe400048070ff */
[----:B---3--:R-:W-:-:S02]  /*d08a0*/  F2FP.SATFINITE.E4M3.F32.PACK_AB_MERGE_C R25, R16, R25, RZ ;  /* 0x000000191019723e */ /* 0x008fc400048070ff */
[----:B------:R-:W-:-:S03]  /*d08b0*/  F2FP.SATFINITE.E4M3.F32.PACK_AB_MERGE_C R16, R9, R26, RZ ;  /* 0x0000001a0910723e */ /* 0x000fc600048070ff */
[----:B------:R0:W-:Y:S01]  /*d08c0*/  STL [R1+0x1e8c], R25 ;  /* 0x001e8c1901007387 */ /* 0x0001e20000100800 */
[----:B------:R-:W-:-:S03]  /*d08d0*/  F2FP.SATFINITE.E4M3.F32.PACK_AB_MERGE_C R9, R19, R17, RZ ;  /* 0x000000111309723e */ /* 0x000fc600048070ff */
[----:B------:R1:W-:Y:S01]  /*d08e0*/  STL [R1+0x5d8], R16 ;  /* 0x0005d81001007387 */ /* 0x0003e20000100800 */
[----:B0-----:R-:W-:Y:S02]  /*d08f0*/  SHF.R.S32.HI R25, RZ, 0x1f, R29 ;  /* 0x0000001fff197819 */ /* 0x001fe4000001141d */
[----:B-1----:R-:W-:Y:S01]  /*d0900*/  IADD3 R16, P2, R29, R0, RZ ;  /* 0x000000001d107210 */ /* 0x002fe20007f5e0ff */
[----:B------:R0:W-:Y:S04]  /*d0910*/  STL [R1+0x5dc], R9 ;  /* 0x0005dc0901007387 */ /* 0x0001e80000100800 */
[----:B------:R-:W-:Y:S01]  /*d0920*/  IMAD.X R17, R25, 0x1, R2, P2 ;  /* 0x0000000119117824 */ /* 0x000fe200010e0602 */
[----:B0-----:R-:W-:-:S04]  /*d0930*/  F2FP.SATFINITE.E4M3.F32.PACK_AB_MERGE_C R9, R10, R28, RZ ;  /* 0x0000001c0a09723e */ /* 0x001fc800048070ff */
[----:B------:R0:W-:Y:S04]  /*d0940*/  STL.64 [R1+0x1b80], R16 ;  /* 0x001b801001007387 */ /* 0x0001e80000100a00 */
[----:B0-----:R-:W3:Y:S04]  /*d0950*/  LDL.LU R16, [R1+0x5b18] ;  /* 0x005b180001107983 */ /* 0x001ee80000300800 */
[----:B------:R-:W-:Y:S04]  /*d0960*/  STL [R1+0x5b0], R13 ;  /* 0x0005b00d01007387 */ /* 0x000fe80000100800 */
[----:B------:R0:W-:Y:S04]  /*d0970*/  STL [R1+0x5bc], R9 ;  /* 0x0005bc0901007387 */ /* 0x0001e80000100800 */
[----:B0-----:R-:W2:Y:S04]  /*d0980*/  LDL.LU R9, [R1+0x1b50] ;  /* 0x001b500001097983 */ /* 0x001ea80000300800 */
[----:B------:R-:W4:Y:S04]  /*d0990*/  LDL.LU R19, [R1+0x1b54] ;  /* 0x001b540001137983 */ /* 0x000f280000300800 */
[----:B------:R-:W3:Y:S04]  /*d09a0*/  LDL.LU R23, [R1+0x1b58] ;  /* 0x001b580001177983 */ /* 0x000ee80000300800 */
[----:B------:R-:W3:Y:S04]  /*d09b0*/  LDL.LU R13, [R1+0x1b5c] ;  /* 0x001b5c00010d7983 */ /* 0x000ee80000300800 */
[----:B------:R-:W2:Y:S04]  /*d09c0*/  LDL.LU R28, [R1+0x1b40] ;  /* 0x001b4000011c7983 */ /* 0x000ea80000300800 */
[----:B------:R-:W2:Y:S04]  /*d09d0*/  LDL.LU R10, [R1+0x1b44] ;  /* 0x001b4400010a7983 */ /* 0x000ea80000300800 */
[----:B----4-:R0:W-:Y:S04]  /*d09e0*/  STL.64 [R1+0x5b10], R18 ;  /* 0x005b101201007387 */ /* 0x0101e80000100a00 */
[----:B------:R-:W4:Y:S01]  /*d09f0*/  LDL.LU R17, [R1+0xfc] ;  /* 0x0000fc0001117983 */ /* 0x000f220000300800 */
[----:B0-----:R-:W-:-:S05]  /*d0a00*/  IADD3 R18, P2, R29, R3, RZ ;  /* 0x000000031d127210 */ /* 0x001fca0007f5e0ff */
[----:B------:R-:W-:Y:S01]  /*d0a10*/  IMAD.X R19, R25, 0x1, R4, P2 ;  /* 0x0000000119137824 */ /* 0x000fe200010e0604 */
[----:B------:R-:W-:Y:S02]  /*d0a20*/  F2FP.SATFINITE.E4M3.F32.PACK_AB_MERGE_C R11, R11, R8, RZ ;  /* 0x000000080b0b723e */ /* 0x000fe400048070ff */
[----:B------:R-:W-:Y:S01]  /*d0a30*/  F2FP.SATFINITE.E4M3.F32.PACK_AB_MERGE_C R8, R21, R15, RZ ;  /* 0x0000000f1508723e */ /* 0x000fe200048070ff */
[----:B----4-:R0:W-:Y:S04]  /*d0a40*/  STL [R1+0x5af8], R17 ;  /* 0x005af81101007387 */ /* 0x0101e80000100800 */
[----:B------:R1:W-:Y:S01]  /*d0a50*/  STL.64 [R1+0x1b70], R18 ;  /* 0x001b701201007387 */ /* 0x0003e20000100a00 */
[----:B0-----:R-:W-:-:S03]  /*d0a60*/  IMAD.MOV.U32 R17, RZ, RZ, R25 ;  /* 0x000000ffff117224 */ /* 0x001fc600078e0019 */
[----:B------:R-:W4:Y:S01]  /*d0a70*/  LDL.LU R25, [R1+0x1b4c] ;  /* 0x001b4c0001197983 */ /* 0x000f220000300800 */
[----:B-1----:R-:W-:-:S03]  /*d0a80*/  IADD3 R18, P2, R29, R5, RZ ;  /* 0x000000051d127210 */ /* 0x002fc60007f5e0ff */
[----:B------:R-:W-:Y:S04]  /*d0a90*/  STL [R1+0x1dc8], R11 ;  /* 0x001dc80b01007387 */ /* 0x000fe80000100800 */
[----:B------:R-:W4:Y:S01]  /*d0aa0*/  LDL.LU R26, [R1+0x1b30] ;  /* 0x001b3000011a7983 */ /* 0x000f220000300800 */
[----:B------:R-:W-:-:S03]  /*d0ab0*/  IMAD.X R19, R17, 0x1, R7, P2 ;  /* 0x0000000111137824 */ /* 0x000fc600010e0607 */
[----:B------:R0:W-:Y:S04]  /*d0ac0*/  STL [R1+0x1edc], R8 ;  /* 0x001edc0801007387 */ /* 0x0001e80000100800 */
[----:B0-----:R-:W4:Y:S04]  /*d0ad0*/  LDL.LU R8, [R1+0x1b34] ;  /* 0x001b340001087983 */ /* 0x001f280000300800 */
[----:B------:R0:W-:Y:S04]  /*d0ae0*/  STL.64 [R1+0x5b08], R4 ;  /* 0x005b080401007387 */ /* 0x0001e80000100a00 */
[----:B0-----:R-:W4:Y:S04]  /*d0af0*/  LDL R5, [R1+0x78] ;  /* 0x0000780001057983 */ /* 0x001f280000100800 */
[----:B------:R0:W-:Y:S04]  /*d0b00*/  STL.64 [R1+0x1b68], R18 ;  /* 0x001b681201007387 */ /* 0x0001e80000100a00 */
        /* <DEDUP_REMOVED lines=8> */
[----:B------:R0:W-:Y:S04]  /*d0b90*/  STL.64 [R1+0x1b60], R18 ;  /* 0x001b601201007387 */ /* 0x0001e80000100a00 */
[----:B0-----:R-:W4:Y:S01]  /*d0ba0*/  LDL.LU.64 R18, [R1+0x5b10] ;  /* 0x005b100001127983 */ /* 0x001f220000300a00 */
[----:B---3--:R-:W-:-:S02]  /*d0bb0*/  F2FP.SATFINITE.E4M3.F32.PACK_AB_MERGE_C R6, R13, R23, RZ ;  /* 0x000000170d06723e */ /* 0x008fc400048070ff */
[----:B--2---:R-:W-:Y:S02]  /*d0bc0*/  F2FP.SATFINITE.E4M3.F32.PACK_AB_MERGE_C R4, R10, R28, RZ ;  /* 0x0000001c0a04723e */ /* 0x004fe400048070ff */
[----:B----4-:R-:W-:Y:S02]  /*d0bd0*/  SHF.R.S32.HI R17, RZ, 0x1f, R5 ;  /* 0x0000001fff117819 */ /* 0x010fe40000011405 */
[----:B------:R-:W-:-:S05]  /*d0be0*/  F2FP.SATFINITE.E4M3.F32.PACK_AB_MERGE_C R9, R19, R9, RZ ;  /* 0x000000091309723e */ /* 0x000fca00048070ff */
[----:B------:R0:W-:Y:S04]  /*d0bf0*/  STL [R1+0x574], R9 ;  /* 0x0005740901007387 */ /* 0x0001e80000100800 */
[----:B------:R-:W-:Y:S04]  /*d0c00*/  STL [R1+0x578], R6 ;  /* 0x0005780601007387 */ /* 0x000fe80000100800 */
[----:B------:R1:W-:Y:S04]  /*d0c10*/  STL [R1+0x54c], R4 ;  /* 0x00054c0401007387 */ /* 0x0003e80000100800 */
[----:B0-----:R-:W2:Y:S04]  /*d0c20*/  LDL.LU R9, [R1+0x1b28] ;  /* 0x001b280001097983 */ /* 0x001ea80000300800 */
[----:B------:R-:W2:Y:S01]  /*d0c30*/  LDL.LU R19, [R1+0x1b2c] ;  /* 0x001b2c0001137983 */ /* 0x000ea20000300800 */
[----:B-1----:R-:W-:-:S03]  /*d0c40*/  IADD3 R4, P2, R5, R0, RZ ;  /* 0x0000000005047210 */ /* 0x002fc60007f5e0ff */
[----:B------:R-:W3:Y:S04]  /*d0c50*/  LDL.LU R23, [R1+0x1b10] ;  /* 0x001b100001177983 */ /* 0x000ee80000300800 */
[----:B------:R-:W3:Y:S01]  /*d0c60*/  LDL.LU R13, [R1+0x1b14] ;  /* 0x001b1400010d7983 */ /* 0x000ee20000300800 */
[----:B------:R-:W-:-:S03]  /*d0c70*/  IMAD.X R5, R17, 0x1, R2, P2 ;  /* 0x0000000111057824 */ /* 0x000fc600010e0602 */
[----:B------:R-:W4:Y:S04]  /*d0c80*/  LDL.LU R28, [R1+0x1b18] ;  /* 0x001b1800011c7983 */ /* 0x000f280000300800 */
[----:B------:R-:W4:Y:S04]  /*d0c90*/  LDL.LU R10, [R1+0x1b1c] ;  /* 0x001b1c00010a7983 */ /* 0x000f280000300800 */
[----:B------:R0:W-:Y:S04]  /*d0ca0*/  STL [R1+0x5afc], R0 ;  /* 0x005afc0001007387 */ /* 0x0001e80000100800 */
[----:B0-----:R-:W2:Y:S04]  /*d0cb0*/  LDL.LU R0, [R1+0x78] ;  /* 0x0000780001007983 */ /* 0x001ea80000300800 */
[----:B------:R0:W-:Y:S04]  /*d0cc0*/  STL.64 [R1+0x1b50], R4 ;  /* 0x001b500401007387 */ /* 0x0001e80000100a00 */
[----:B0-----:R-:W3:Y:S01]  /*d0cd0*/  LDL.LU.64 R4, [R1+0x5b08] ;  /* 0x005b080001047983 */ /* 0x001ee20000300a00 */
[----:B------:R-:W-:-:S02]  /*d0ce0*/  F2FP.SATFINITE.E4M3.F32.PACK_AB_MERGE_C R25, R25, R7, RZ ;  /* 0x000000071919723e */ /* 0x000fc400048070ff */
[----:B------:R-:W-:-:S03]  /*d0cf0*/  F2FP.SATFINITE.E4M3.F32.PACK_AB_MERGE_C R8, R8, R26, RZ ;  /* 0x0000001a0808723e */ /* 0x000fc600048070ff */
[----:B------:R-:W-:Y:S01]  /*d0d00*/  STL [R1+0x550], R25 ;  /* 0x0005501901007387 */ /* 0x000fe20000100800 */
[----:B------:R-:W-:-:S03]  /*d0d10*/  F2FP.SATFINITE.E4M3.F32.PACK_AB_MERGE_C R15, R15, R11, RZ ;  /* 0x0000000b0f0f723e */ /* 0x000fc600048070ff */
[----:B------:R-:W-:Y:S01]  /*d0d20*/  STL [R1+0x1d8c], R8 ;  /* 0x001d8c0801007387 */ /* 0x000fe20000100800 */
[----:B------:R-:W-:Y:S02]  /*d0d30*/  F2FP.SATFINITE.E4M3.F32.PACK_AB_MERGE_C R11, R29, R21, RZ ;  /* 0x000000151d0b723e */ /* 0x000fe400048070ff */
[----:B--2---:R-:W-:-:S05]  /*d0d40*/  IADD3 R6, P2, R0, R3, RZ ;  /* 0x0000000300067210 */ /* 0x004fca0007f5e0ff */
[----:B---3--:R-:W-:-:S05]  /*d0d50*/  IMAD.X R7, R17, 0x1, R4, P2 ;  /* 0x0000000111077824 */ /* 0x008fca00010e0604 */
[----:B------:R0:W-:Y:S04]  /*d0d60*/  STL.64 [R1+0x1b40], R6 ;  /* 0x001b400601007387 */ /* 0x0001e80000100a00 */
[----:B0-----:R-:W2:Y:S04]  /*d0d70*/  LDL.LU.64 R6, [R1+0x5b00] ;  /* 0x005b000001067983 */ /* 0x001ea80000300a00 */
[----:B------:R-:W3:Y:S04]  /*d0d80*/  LDL.LU R25, [R1+0x1b04] ;  /* 0x001b040001197983 */ /* 0x000ee80000300800 */
[----:B------:R-:W4:Y:S04]  /*d0d90*/  LDL.LU R26, [R1+0x1b08] ;  /* 0x001b0800011a7983 */ /* 0x000f280000300800 */
[----:B------:R-:W4:Y:S04]  /*d0da0*/  LDL.LU R8, [R1+0x1b0c] ;  /* 0x001b0c0001087983 */ /* 0x000f280000300800 */
[----:B------:R-:W-:Y:S04]  /*d0db0*/  STL [R1+0x1f38], R15 ;  /* 0x001f380f01007387 */ /* 0x000fe80000100800 */
[----:B------:R-:W-:Y:S04]  /*d0dc0*/  STL [R1+0x4ec], R11 ;  /* 0x0004ec0b01007387 */ /* 0x000fe80000100800 */
[----:B------:R0:W-:Y:S04]  /*d0dd0*/  STL [R1+0x5ae8], R24 ;  /* 0x005ae81801007387 */ /* 0x0001e80000100800 */
[----:B0-----:R-:W3:Y:S04]  /*d0de0*/  LDL.LU R24, [R1+0x1b00] ;  /* 0x001b000001187983 */ /* 0x001ee80000300800 */
[----:B---3--:R0:W-:Y:S04]  /*d0df0*/  STL.64 [R1+0x5af0], R24 ;  /* 0x005af01801007387 */ /* 0x0081e80000100a00 */
[----:B------:R-:W3:Y:S04]  /*d0e00*/  LDL.LU R11, [R1+0x1af0] ;  /* 0x001af000010b7983 */ /* 0x000ee80000300800 */
[----:B------:R-:W3:Y:S01]  /*d0e10*/  LDL.LU R15, [R1+0x1af4] ;  /* 0x001af400010f7983 */ /* 0x000ee20000300800 */
[----:B0-----:R-:W-:-:S03]  /*d0e20*/  IADD3 R24, P2, R0, R5, RZ ;  /* 0x0000000500187210 */ /* 0x001fc60007f5e0ff */
[----:B------:R-:W3:Y:S02]  /*d0e30*/  LDL.LU R21, [R1+0x1af8] ;  /* 0x001af80001157983 */ /* 0x000ee40000300800 */
[----:B--2---:R-:W-:Y:S02]  /*d0e40*/  IMAD.X R25, R17, 0x1, R7, P2 ;  /* 0x0000000111197824 */ /* 0x004fe400010e0607 */
[----:B------:R-:W2:Y:S04]  /*d0e50*/  LDL.LU R29, [R1+0x1afc] ;  /* 0x001afc00011d7983 */ /* 0x000ea80000300800 */
[----:B------:R0:W-:Y:S02]  /*d0e60*/  STL.64 [R1+0x1b30], R24 ;  /* 0x001b301801007387 */ /* 0x0001e40000100a00 */
[----:B0-----:R-:W-:-:S02]  /*d0e70*/  IADD3 R24, P2, R0, R6, RZ ;  /* 0x0000000600187210 */ /* 0x001fc40007f5e0ff */
[----:B------:R-:W3:Y:S03]  /*d0e80*/  LDL.LU R0, [R1+0x5afc] ;  /* 0x005afc0001007983 */ /* 0x000ee60000300800 */
[----:B------:R-:W-:Y:S02]  /*d0e90*/  IMAD.X R25, R17, 0x1, R27, P2 ;  /* 0x0000000111197824 */ /* 0x000fe400010e061b */
[----:B------:R-:W2:Y:S01]  /*d0ea0*/  LDL.LU R17, [R1+0x5af8] ;  /* 0x005af80001117983 */ /* 0x000ea20000300800 */
[----:B------:R-:W-:Y:S02]  /*d0eb0*/  F2FP.SATFINITE.E4M3.F32.PACK_AB_MERGE_C R19, R19, R9, RZ ;  /* 0x000000091313723e */ /* 0x000fe400048070ff */
[----:B------:R-:W-:Y:S01]  /*d0ec0*/  F2FP.SATFINITE.E4M3.F32.PACK_AB_MERGE_C R13, R13, R23, RZ ;  /* 0x000000170d0d723e */ /* 0x000fe200048070ff */
[----:B------:R-:W-:Y:S01]  /*d0ed0*/  STL.64 [R1+0x1b20], R24 ;  /* 0x001b201801007387 */ /* 0x000fe20000100a00 */
[----:B----4-:R-:W-:-:S03]  /*d0ee0*/  F2FP.SATFINITE.E4M3.F32.PACK_AB_MERGE_C R9, R10, R28, RZ ;  /* 0x0000001c0a09723e */ /* 0x010fc600048070ff */
[----:B------:R0:W-:Y:S04]  /*d0ef0*/  STL [R1+0x4e8], R19 ;  /* 0x0004e81301007387 */ /* 0x0001e80000100800 */
[----:B0-----:R-:W4:Y:S04]  /*d0f00*/  LDL.LU R19, [R1+0x1ae0] ;  /* 0x001ae00001137983 */ /* 0x001f280000300800 */
[----:B------:R0:W-:Y:S04]  /*d0f10*/  STL [R1+0x4b8], R13 ;  /* 0x0004b80d01007387 */ /* 0x0001e80000100800 */
[----:B0-----:R-:W4:Y:S04]  /*d0f20*/  LDL.LU R13, [R1+0x1ae4] ;  /* 0x001ae400010d7983 */ /* 0x001f280000300800 */
[----:B------:R2:W-:Y:S04]  /*d0f30*/  STL [R1+0x4c4], R9 ;  /* 0x0004c40901007387 */ /* 0x0005e80000100800 */
[----:B------:R-:W4:Y:S04]  /*d0f40*/  LDL.LU R28, [R1+0x1ae8] ;  /* 0x001ae800011c7983 */ /* 0x000f280000300800 */
[----:B------:R-:W4:Y:S04]  /*d0f50*/  LDL.LU R10, [R1+0x1aec] ;  /* 0x001aec00010a7983 */ /* 0x000f280000300800 */
[----:B------:R-:W4:Y:S01]  /*d0f60*/  LDL.LU R23, [R1+0x100] ;  /* 0x0001000001177983 */ /* 0x000f220000300800 */
[----:B--2---:R-:W-:-:S02]  /*d0f70*/  SHF.R.S32.HI R9, RZ, 0x1f, R17 ;  /* 0x0000001fff097819 */ /* 0x004fc40000011411 */
[----:B---3--:R-:W-:-:S05]  /*d0f80*/  IADD3 R24, P2, R17, R0, RZ ;  /* 0x0000000011187210 */ /* 0x008fca0007f5e0ff */
[----:B------:R-:W-:-:S05]  /*d0f90*/  IMAD.X R25, R9, 0x1, R2, P2 ;  /* 0x0000000109197824 */ /* 0x000fca00010e0602 */
[----:B------:R0:W-:Y:S04]  /*d0fa0*/  STL.64 [R1+0x1b10], R24 ;  /* 0x001b101801007387 */ /* 0x0001e80000100a00 */
[----:B0-----:R-:W2:Y:S01]  /*d0fb0*/  LDL.LU.64 R24, [R1+0x5af0] ;  /* 0x005af00001187983 */ /* 0x001ea20000300a00 */
[----:B------:R-:W-:Y:S02]  /*d0fc0*/  F2FP.SATFINITE.E4M3.F32.PACK_AB_MERGE_C R8, R8, R26, RZ ;  /* 0x0000001a0808723e */ /* 0x000fe400048070ff */
[----:B--2---:R-:W-:Y:S02]  /*d0fd0*/  F2FP.SATFINITE.E4M3.F32.PACK_AB_MERGE_C R25, R25, R24, RZ ;  /* 0x000000181919723e */ /* 0x004fe400048070ff */
[----:B------:R-:W-:-:S03]  /*d0fe0*/  IADD3 R24, P2, R17, R3, RZ ;  /* 0x0000000311187210 */ /* 0x000fc60007f5e0ff */
[----:B------:R0:W-:Y:S04]  /*d0ff0*/  STL [R1+0x1d88], R25 ;  /* 0x001d881901007387 */ /* 0x0001e80000100800 */
[----:B------:R1:W-:Y:S01]  /*d1000*/  STL [R1+0x5acc], R3 ;  /* 0x005acc0301007387 */ /* 0x0003e20000100800 */
[----:B0-----:R-:W-:-:S03]  /*d1010*/  IMAD.X R25, R9, 0x1, R4, P2 ;  /* 0x0000000109197824 */ /* 0x001fc600010e0604 */
[----:B------:R-:W-:Y:S01]  /*d1020*/  STL [R1+0x1fa8], R8 ;  /* 0x001fa80801007387 */ /* 0x000fe20000100800 */
[----:B-1----:R-:W-:-:S03]  /*d1030*/  F2FP.SATFINITE.E4M3.F32.PACK_AB_MERGE_C R3, R15, R11, RZ ;  /* 0x0000000b0f03723e */ /* 0x002fc600048070ff */
[----:B------:R0:W-:Y:S01]  /*d1040*/  STL.64 [R1+0x1b00], R24 ;  /* 0x001b001801007387 */ /* 0x0001e20000100a00 */
[----:B------:R-:W-:-:S03]  /*d1050*/  F2FP.SATFINITE.E4M3.F32.PACK_AB_MERGE_C R11, R29, R21, RZ ;  /* 0x000000151d0b723e */ /* 0x000fc600048070ff */
[----:B0-----:R-:W2:Y:S04]  /*d1060*/  LDL.LU R24, [R1+0x5ae8] ;  /* 0x005ae80001187983 */ /* 0x001ea80000300800 */
[----:B------:R-:W-:Y:S04]  /*d1070*/  STL [R1+0x5ad8], R16 ;  /* 0x005ad81001007387 */ /* 0x000fe80000100800 */
[----:B----4-:R0:W-:Y:S04]  /*d1080*/  STL.64 [R1+0x5ae0], R12 ;  /* 0x005ae00c01007387 */ /* 0x0101e80000100a00 */
[----:B------:R1:W-:Y:S04]  /*d1090*/  STL [R1+0x460], R3 ;  /* 0x0004600301007387 */ /* 0x0003e80000100800 */
[----:B------:R-:W3:Y:S01]  /*d10a0*/  LDL.LU R8, [R1+0x1ad4] ;  /* 0x001ad40001087983 */ /* 0x000ee20000300800 */
[----:B0-----:R-:W-:-:S03]  /*d10b0*/  IADD3 R12, P2, R17, R5, RZ ;  /* 0x00000005110c7210 */ /* 0x001fc60007f5e0ff */
[----:B-1----:R-:W4:Y:S04]  /*d10c0*/  LDL.LU R3, [R1+0x1ad8] ;  /* 0x001ad80001037983 */ /* 0x002f280000300800 */
[----:B------:R-:W4:Y:S01]  /*d10d0*/  LDL.LU R29, [R1+0x1adc] ;  /* 0x001adc00011d7983 */ /* 0x000f220000300800 */
[----:B------:R-:W-:-:S03]  /*d10e0*/  IMAD.X R13, R9, 0x1, R7, P2 ;  /* 0x00000001090d7824 */ /* 0x000fc600010e0607 */
[----:B------:R0:W-:Y:S04]  /*d10f0*/  STL [R1+0x464], R11 ;  /* 0x0004640b01007387 */ /* 0x0001e80000100800 */
[----:B------:R-:W2:Y:S04]  /*d1100*/  LDL.LU R25, [R1+0x1ac4] ;  /* 0x001ac40001197983 */ /* 0x000ea80000300800 */
[----:B------:R-:W2:Y:S04]  /*d1110*/  LDL.LU R26, [R1+0x1ac8] ;  /* 0x001ac800011a7983 */ /* 0x000ea80000300800 */
[----:B0-----:R-:W2:Y:S04]  /*d1120*/  LDL.LU R11, [R1+0x1acc] ;  /* 0x001acc00010b7983 */ /* 0x001ea80000300800 */
[----:B------:R-:W2:Y:S04]  /*d1130*/  LDL.LU R15, [R1+0x1ab0] ;  /* 0x001ab000010f7983 */ /* 0x000ea80000300800 */
[----:B------:R-:W2:Y:S04]  /*d1140*/  LDL.LU R21, [R1+0x1ab4] ;  /* 0x001ab40001157983 */ /* 0x000ea80000300800 */
[----:B------:R0:W-:Y:S04]  /*d1150*/  STL.64 [R1+0x5ad0], R4 ;  /* 0x005ad00401007387 */ /* 0x0001e80000100a00 */
[----:B0-----:R-:W3:Y:S04]  /*d1160*/  LDL.LU R5, [R1+0x1ad0] ;  /* 0x001ad00001057983 */ /* 0x001ee80000300800 */
[----:B------:R0:W-:Y:S04]  /*d1170*/  STL.64 [R1+0x1af8], R12 ;  /* 0x001af80c01007387 */ /* 0x0001e80000100a00 */
[----:B0-----:R-:W2:Y:S01]  /*d1180*/  LDL.LU.64 R12, [R1+0x5ae0] ;  /* 0x005ae000010c7983 */ /* 0x001ea20000300a00 */
[----:B------:R-:W-:-:S05]  /*d1190*/  IADD3 R16, P2, R17, R6, RZ ;  /* 0x0000000611107210 */ /* 0x000fca0007f5e0ff */
[----:B------:R-:W-:Y:S01]  /*d11a0*/  IMAD.X R17, R9, 0x1, R27, P2 ;  /* 0x0000000109117824 */ /* 0x000fe200010e061b */
[----:B------:R-:W-:-:S04]  /*d11b0*/  F2FP.SATFINITE.E4M3.F32.PACK_AB_MERGE_C R4, R10, R28, RZ ;  /* 0x0000001c0a04723e */ /* 0x000fc800048070ff */
[----:B------:R0:W-:Y:S04]  /*d11c0*/  STL.64 [R1+0x1af0], R16 ;  /* 0x001af01001007387 */ /* 0x0001e80000100a00 */
[----:B0-----:R-:W3:Y:S04]  /*d11d0*/  LDL.LU R16, [R1+0x5ad8] ;  /* 0x005ad80001107983 */ /* 0x001ee80000300800 */
[----:B------:R-:W3:Y:S01]  /*d11e0*/  LDL.LU R9, [R1+0x1ab8] ;  /* 0x001ab80001097983 */ /* 0x000ee20000300800 */
[----:B----4-:R-:W-:Y:S02]  /*d11f0*/  F2FP.SATFINITE.E4M3.F32.PACK_AB_MERGE_C R29, R29, R3, RZ ;  /* 0x000000031d1d723e */ /* 0x010fe400048070ff */
[----:B--2---:R-:W-:-:S05]  /*d1200*/  F2FP.SATFINITE.E4M3.F32.PACK_AB_MERGE_C R13, R13, R19, RZ ;  /* 0x000000130d0d723e */ /* 0x004fca00048070ff */
[----:B------:R0:W-:Y:S04]  /*d1210*/  STL [R1+0x420], R13 ;  /* 0x0004200d01007387 */ /* 0x0001e80000100800 */
[----:B------:R-:W2:Y:S04]  /*d1220*/  LDL.LU R17, [R1+0x1abc] ;  /* 0x001abc0001117983 */ /* 0x000ea80000300800 */
[----:B------:R3:W-:Y:S04]  /*d1230*/  STL [R1+0x428], R4 ;  /* 0x0004280401007387 */ /* 0x0007e80000100800 */
[----:B------:R-:W4:Y:S04]  /*d1240*/  LDL.LU R19, [R1+0x1aa0] ;  /* 0x001aa00001137983 */ /* 0x000f280000300800 */
[----:B0-----:R-:W4:Y:S01]  /*d1250*/  LDL.LU R13, [R1+0x1aa4] ;  /* 0x001aa400010d7983 */ /* 0x001f220000300800 */
[----:B---3--:R-:W-:-:S03]  /*d1260*/  F2FP.SATFINITE.E4M3.F32.PACK_AB_MERGE_C R4, R8, R5, RZ ;  /* 0x000000050804723e */ /* 0x008fc600048070ff */
[----:B------:R-:W3:Y:S04]  /*d1270*/  LDL.LU R28, [R1+0x1aa8] ;  /* 0x001aa800011c7983 */ /* 0x000ee80000300800 */
[----:B------:R-:W3:Y:S01]  /*d1280*/  LDL.LU R10, [R1+0x1aac] ;  /* 0x001aac00010a7983 */ /* 0x000ee20000300800 */
[----:B------:R-:W-:-:S03]  /*d1290*/  SHF.R.S32.HI R8, RZ, 0x1f, R23 ;  /* 0x0000001fff087819 */ /* 0x000fc60000011417 */
[----:B------:R0:W-:Y:S04]  /*d12a0*/  STL [R1+0x5ac8], R24 ;  /* 0x005ac81801007387 */ /* 0x0001e80000100800 */
[----:B0-----:R-:W2:Y:S04]  /*d12b0*/  LDL.LU R24, [R1+0x1ac0] ;  /* 0x001ac00001187983 */ /* 0x001ea80000300800 */
[----:B------:R0:W-:Y:S02]  /*d12c0*/  STL [R1+0x1d7c], R4 ;  /* 0x001d7c0401007387 */ /* 0x0001e40000100800 */
[----:B0-----:R-:W-:-:S05]  /*d12d0*/  IADD3 R4, P2, R23, R0, RZ ;  /* 0x0000000017047210 */ /* 0x001fca0007f5e0ff */
[----:B------:R-:W-:-:S05]  /*d12e0*/  IMAD.X R5, R8, 0x1, R2, P2 ;  /* 0x0000000108057824 */ /* 0x000fca00010e0602 */
[----:B------:R0:W-:Y:S04]  /*d12f0*/  STL.64 [R1+0x1ae0], R4 ;  /* 0x001ae00401007387 */ /* 0x0001e80000100a00 */
[----:B0-----:R-:W4:Y:S04]  /*d1300*/  LDL.LU.64 R4, [R1+0x5ad0] ;  /* 0x005ad00001047983 */ /* 0x001f280000300a00 */
[----:B------:R-:W3:Y:S04]  /*d1310*/  LDL.LU R3, [R1+0x5acc] ;  /* 0x005acc0001037983 */ /* 0x000ee80000300800 */
[----:B------:R0:W-:Y:S04]  /*d1320*/  STL [R1+0x201c], R29 ;  /* 0x00201c1d01007387 */ /* 0x0001e80000100800 */
[----:B0-----:R-:W4:Y:S01]  /*d1330*/  LDL.LU R29, [R1+0x108] ;  /* 0x00010800011d7983 */ /* 0x001f220000300800 */
[----:B------:R-:W-:-:S02]  /*d1340*/  F2FP.SATFINITE.E4M3.F32.PACK_AB_MERGE_C R21, R21, R15, RZ ;  /* 0x0000000f1515723e */ /* 0x000fc400048070ff */
[----:B--2---:R-:W-:-:S05]  /*d1350*/  F2FP.SATFINITE.E4M3.F32.PACK_AB_MERGE_C R25, R25, R24, RZ ;  /* 0x000000181919723e */ /* 0x004fca00048070ff */
[----:B------:R4:W-:Y:S01]  /*d1360*/  STL [R1+0x3e0], R25 ;  /* 0x0003e01901007387 */ /* 0x0009e20000100800 */
[----:B---3--:R-:W-:-:S05]  /*d1370*/  IADD3 R24, P2, R23, R3, RZ ;  /* 0x0000000317187210 */ /* 0x008fca0007f5e0ff */
[----:B----4-:R-:W-:-:S05]  /*d1380*/  IMAD.X R25, R8, 0x1, R4, P2 ;  /* 0x0000000108197824 */ /* 0x010fca00010e0604 */
[----:B------:R0:W-:Y:S02]  /*d1390*/  STL.64 [R1+0x1ad0], R24 ;  /* 0x001ad01801007387 */ /* 0x0001e40000100a00 */
[----:B0-----:R-:W-:Y:S02]  /*d13a0*/  F2FP.SATFINITE.E4M3.F32.PACK_AB_MERGE_C R24, R11, R26, RZ ;  /* 0x0000001a0b18723e */ /* 0x001fe400048070ff */
[----:B------:R-:W2:Y:S04]  /*d13b0*/  LDL.LU R11, [R1+0x1a90] ;  /* 0x001a9000010b7983 */ /* 0x000ea80000300800 */
[----:B------:R0:W-:Y:S04]  /*d13c0*/  STL [R1+0x3e4], R24 ;  /* 0x0003e41801007387 */ /* 0x0001e80000100800 */
[----:B------:R-:W2:Y:S01]  /*d13d0*/  LDL.LU R15, [R1+0x1a94] ;  /* 0x001a9400010f7983 */ /* 0x000ea20000300800 */
[----:B0-----:R-:W-:-:S03]  /*d13e0*/  IADD3 R24, P2, R23, R5, RZ ;  /* 0x0000000517187210 */ /* 0x001fc60007f5e0ff */
[----:B------:R-:W-:Y:S02]  /*d13f0*/  STL [R1+0x3ac], R21 ;  /* 0x0003ac1501007387 */ /* 0x000fe40000100800 */
[----:B------:R-:W-:Y:S02]  /*d1400*/  IMAD.X R25, R8, 0x1, R7, P2 ;  /* 0x0000000108197824 */ /* 0x000fe400010e0607 */
[----:B------:R-:W-:Y:S04]  /*d1410*/  STL [R1+0x5ab8], R5 ;  /* 0x005ab80501007387 */ /* 0x000fe80000100800 */
[----:B------:R0:W-:Y:S04]  /*d1420*/  STL.64 [R1+0x1ac0], R24 ;  /* 0x001ac01801007387 */ /* 0x0001e80000100a00 */
[----:B------:R1:W-:Y:S01]  /*d1430*/  STL.64 [R1+0x5ac0], R6 ;  /* 0x005ac00601007387 */ /* 0x0003e20000100a00 */
[----:B0-----:R-:W-:-:S05]  /*d1440*/  IADD3 R24, P2, R23, R6, RZ ;  /* 0x0000000617187210 */ /* 0x001fca0007f5e0ff */
[----:B------:R-:W-:Y:S01]  /*d1450*/  IMAD.X R25, R8, 0x1, R27, P2 ;  /* 0x0000000108197824 */ /* 0x000fe200010e061b */
[----:B-1----:R-:W-:Y:S02]  /*d1460*/  F2FP.SATFINITE.E4M3.F32.PACK_AB_MERGE_C R7, R17, R9, RZ ;  /* 0x000000091107723e */ /* 0x002fe400048070ff */
[----:B------:R-:W-:Y:S02]  /*d1470*/  F2FP.SATFINITE.E4M3.F32.PACK_AB_MERGE_C R6, R13, R19, RZ ;  /* 0x000000130d06723e */ /* 0x000fe400048070ff */
[----:B------:R0:W-:Y:S01]  /*d1480*/  STL.64 [R1+0x1ab0], R24 ;  /* 0x001ab01801007387 */ /* 0x0001e20000100a00 */
[----:B------:R-:W-:-:S03]  /*d1490*/  F2FP.SATFINITE.E4M3.F32.PACK_AB_MERGE_C R5, R10, R28, RZ ;  /* 0x0000001c0a05723e */ /* 0x000fc600048070ff */
[----:B0-----:R-:W3:Y:S04]  /*d14a0*/  LDL.LU R24, [R1+0x5ac8] ;  /* 0x005ac80001187983 */ /* 0x001ee80000300800 */
[----:B------:R-:W4:Y:S04]  /*d14b0*/  LDL.LU R21, [R1+0x1a98] ;  /* 0x001a980001157983 */ /* 0x000f280000300800 */
[----:B------:R-:W4:Y:S04]  /*d14c0*/  LDL.LU R23, [R1+0x1a9c] ;  /* 0x001a9c0001177983 */ /* 0x000f280000300800 */
[----:B------:R-:W-:Y:S04]  /*d14d0*/  STL [R1+0x3c4], R7 ;  /* 0x0003c40701007387 */ /* 0x000fe80000100800 */
[----:B------:R-:W-:Y:S04]  /*d14e0*/  STL [R1+0x1d48], R6 ;  /* 0x001d480601007387 */ /* 0x000fe80000100800 */
[----:B------:R0:W-:Y:S04]  /*d14f0*/  STL [R1+0x221c], R5 ;  /* 0x00221c0501007387 */ /* 0x0001e80000100800 */
[----:B0-----:R-:W4:Y:S04]  /*d1500*/  LDL.LU R5, [R1+0x1a80] ;  /* 0x001a800001057983 */ /* 0x001f280000300800 */
[----:B------:R-:W3:Y:S04]  /*d1510*/  LDL.LU R25, [R1+0x21c8] ;  /* 0x0021c80001197983 */ /* 0x000ee80000300800 */
[----:B---3--:R0:W-:Y:S04]  /*d1520*/  STL.64 [R1+0x5ab0], R24 ;  /* 0x005ab01801007387 */ /* 0x0081e80000100a00 */
[----:B0-----:R-:W3:Y:S04]  /*d1530*/  LDL.LU R24, [R1+0x1a88] ;  /* 0x001a880001187983 */ /* 0x001ee80000300800 */
[----:B------:R-:W3:Y:S04]  /*d1540*/  LDL.LU R25, [R1+0x1a8c] ;  /* 0x001a8c0001197983 */ /* 0x000ee80000300800 */
[----:B------:R-:W3:Y:S04]  /*d1550*/  LDL.LU R19, [R1+0x21cc] ;  /* 0x0021cc0001137983 */ /* 0x000ee80000300800 */
[----:B------:R-:W2:Y:S04]  /*d1560*/  LDL.LU R28, [R1+0x21b0] ;  /* 0x0021b000011c7983 */ /* 0x000ea80000300800 */
[----:B--2---:R0:W-:Y:S04]  /*d1570*/  STL.64 [R1+0x5aa0], R28 ;  /* 0x005aa01c01007387 */ /* 0x0041e80000100a00 */
[----:B0-----:R-:W2:Y:S04]  /*d1580*/  LDL.LU R28, [R1+0x1a84] ;  /* 0x001a8400011c7983 */ /* 0x001ea80000300800 */
[----:B------:R-:W4:Y:S01]  /*d1590*/  LDL.LU R29, [R1+0x104] ;  /* 0x00010400011d7983 */ /* 0x000f220000300800 */
[----:B------:R-:W-:-:S02]  /*d15a0*/  IMAD.MOV.U32 R10, RZ, RZ, R14 ;  /* 0x000000ffff0a7224 */ /* 0x000fc400078e000e */
[----:B------:R-:W-:Y:S02]  /*d15b0*/  IMAD.MOV.U32 R14, RZ, RZ, R18 ;  /* 0x000000ffff0e7224 */ /* 0x000fe400078e0012 */
[----:B------:R-:W3:Y:S01]  /*d15c0*/  LDL.LU R18, [R1+0x21b4] ;  /* 0x0021b40001127983 */ /* 0x000ee20000300800 */
[----:B----4-:R-:W-:Y:S02]  /*d15d0*/  SHF.R.S32.HI R13, RZ, 0x1f, R29 ;  /* 0x0000001fff0d7819 */ /* 0x010fe4000001141d */
[----:B------:R-:W-:-:S05]  /*d15e0*/  IADD3 R6, P2, R29, R0, RZ ;  /* 0x000000001d067210 */ /* 0x000fca0007f5e0ff */
[----:B------:R-:W-:-:S05]  /*d15f0*/  IMAD.X R7, R13, 0x1, R2, P2 ;  /* 0x000000010d077824 */ /* 0x000fca00010e0602 */
[----:B------:R0:W-:Y:S04]  /*d1600*/  STL.64 [R1+0x1aa0], R6 ;  /* 0x001aa00601007387 */ /* 0x0001e80000100a00 */
[----:B------:R-:W4:Y:S04]  /*d1610*/  LDL.LU R8, [R1+0x21b8] ;  /* 0x0021b80001087983 */ /* 0x000f280000300800 */
[----:B------:R-:W4:Y:S01]  /*d1620*/  LDL.LU R9, [R1+0x21bc] ;  /* 0x0021bc0001097983 */ /* 0x000f220000300800 */
[----:B0-----:R-:W-:-:S05]  /*d1630*/  F2FP.SATFINITE.E4M3.F32.PACK_AB_MERGE_C R6, R15, R11, RZ ;  /* 0x0000000b0f06723e */ /* 0x001fca00048070ff */
[----:B------:R0:W-:Y:S01]  /*d1640*/  STL [R1+0xac], R6 ;  /* 0x0000ac0601007387 */ /* 0x0001e20000100800 */
[----:B------:R-:W-:Y:S02]  /*d1650*/  F2FP.SATFINITE.E4M3.F32.PACK_AB_MERGE_C R11, R23, R21, RZ ;  /* 0x00000015170b723e */ /* 0x000fe400048070ff */
[----:B0-----:R-:W-:-:S05]  /*d1660*/  IADD3 R6, P2, R29, R3, RZ ;  /* 0x000000031d067210 */ /* 0x001fca0007f5e0ff */
[----:B------:R-:W-:Y:S01]  /*d1670*/  IMAD.X R7, R13, 0x1, R4, P2 ;  /* 0x000000010d077824 */ /* 0x000fe200010e0604 */
[----:B--2---:R-:W-:Y:S01]  /*d1680*/  F2FP.SATFINITE.E4M3.F32.PACK_AB_MERGE_C R28, R28, R5, RZ ;  /* 0x000000051c1c723e */ /* 0x004fe200048070ff */
[----:B----4-:R0:W-:Y:S04]  /*d1690*/  STL.64 [R1+0x5a98], R8 ;  /* 0x005a980801007387 */ /* 0x0101e80000100a00 */
[----:B0-----:R-:W2:Y:S04]  /*d16a0*/  LDL.LU R8, [R1+0x21c0] ;  /* 0x0021c00001087983 */ /* 0x001ea80000300800 */
[----:B------:R-:W2:Y:S04]  /*d16b0*/  LDL.LU R9, [R1+0x21c4] ;  /* 0x0021c40001097983 */ /* 0x000ea80000300800 */
[----:B------:R0:W-:Y:S04]  /*d16c0*/  STL [R1+0xa8], R11 ;  /* 0x0000a80b01007387 */ /* 0x0001e80000100800 */
[----:B------:R1:W-:Y:S01]  /*d16d0*/  STL.64 [R1+0x1a98], R6 ;  /* 0x001a980601007387 */ /* 0x0003e20000100a00 */
[----:B0-----:R-:W-:-:S03]  /*d16e0*/  IMAD.MOV.U32 R11, RZ, RZ, R12 ;  /* 0x000000ffff0b7224 */ /* 0x001fc600078e000c */
[----:B-1----:R-:W4:Y:S04]  /*d16f0*/  LDL.LU.64 R6, [R1+0x5ac0] ;  /* 0x005ac00001067983 */ /* 0x002f280000300a00 */
[----:B------:R-:W2:Y:S04]  /*d1700*/  LDL.LU R26, [R1+0x1a70] ;  /* 0x001a7000011a7983 */ /* 0x000ea80000300800 */
[----:B------:R-:W2:Y:S04]  /*d1710*/  LDL.LU R17, [R1+0x1a74] ;  /* 0x001a740001117983 */ /* 0x000ea80000300800 */
[----:B------:R-:W2:Y:S04]  /*d1720*/  LDL.LU R15, [R1+0x1a78] ;  /* 0x001a7800010f7983 */ /* 0x000ea80000300800 */
[----:B------:R-:W2:Y:S04]  /*d1730*/  LDL.LU R21, [R1+0x1a7c] ;  /* 0x001a7c0001157983 */ /* 0x000ea80000300800 */
[----:B------:R-:W2:Y:S04]  /*d1740*/  LDL.LU R23, [R1+0x1a50] ;  /* 0x001a500001177983 */ /* 0x000ea80000300800 */
[----:B------:R-:W2:Y:S04]  /*d1750*/  LDL.LU R12, [R1+0x1a54] ;  /* 0x001a5400010c7983 */ /* 0x000ea80000300800 */
[----:B------:R-:W4:Y:S04]  /*d1760*/  LDL.LU R5, [R1+0x5ab8] ;  /* 0x005ab80001057983 */ /* 0x000f280000300800 */
[----:B------:R3:W-:Y:S02]  /*d1770*/  STL [R1+0x98], R28 ;  /* 0x0000981c01007387 */ /* 0x0007e40000100800 */
[----:B---3--:R-:W-:-:S05]  /*d1780*/  F2FP.SATFINITE.E4M3.F32.PACK_AB_MERGE_C R28, R25, R24, RZ ;  /* 0x00000018191c723e */ /* 0x008fca00048070ff */
[----:B------:R0:W-:Y:S01]  /*d1790*/  STL [R1+0x9c], R28 ;  /* 0x00009c1c01007387 */ /* 0x0001e20000100800 */
[----:B----4-:R-:W-:-:S05]  /*d17a0*/  IADD3 R24, P2, R29, R5, RZ ;  /* 0x000000051d187210 */ /* 0x010fca0007f5e0ff */
[----:B------:R-:W-:Y:S01]  /*d17b0*/  IMAD.X R25, R13, 0x1, R7, P2 ;  /* 0x000000010d197824 */ /* 0x000fe200010e0607 */
[----:B0-----:R-:W-:-:S05]  /*d17c0*/  IADD3 R28, P2, R29, R6, RZ ;  /* 0x000000061d1c7210 */ /* 0x001fca0007f5e0ff */
[----:B------:R-:W-:Y:S01]  /*d17d0*/  IMAD.X R29, R13, 0x1, R27, P2 ;  /* 0x000000010d1d7824 */ /* 0x000fe200010e061b */
[----:B------:R0:W-:Y:S04]  /*d17e0*/  STL.64 [R1+0x1a90], R24 ;  /* 0x001a901801007387 */ /* 0x0001e80000100a00 */
[----:B0-----:R-:W3:Y:S04]  /*d17f0*/  LDL.LU.64 R24, [R1+0x5ab0] ;  /* 0x005ab00001187983 */ /* 0x001ee80000300a00 */
[----:B------:R-:W4:Y:S04]  /*d1800*/  LDL.LU R13, [R1+0x5aa8] ;  /* 0x005aa800010d7983 */ /* 0x000f280000300800 */
[----:B------:R0:W-:Y:S04]  /*d1810*/  STL.64 [R1+0x1a88], R28 ;  /* 0x001a881c01007387 */ /* 0x0001e80000100a00 */
[----:B0-----:R-:W4:Y:S01]  /*d1820*/  LDL.LU.64 R28, [R1+0x5aa0] ;  /* 0x005aa000011c7983 */ /* 0x001f220000300a00 */
[----:B--2---:R-:W-:-:S05]  /*d1830*/  F2FP.SATFINITE.E4M3.F32.PACK_AB_MERGE_C R8, R9, R8, RZ ;  /* 0x000000080908723e */ /* 0x004fca00048070ff */
[----:B------:R4:W-:Y:S01]  /*d1840*/  STL [R1+0x1d1c], R8 ;  /* 0x001d1c0801007387 */ /* 0x0009e20000100800 */
[----:B---3--:R-:W-:Y:S02]  /*d1850*/  F2FP.SATFINITE.E4M3.F32.PACK_AB_MERGE_C R9, R19, R25, RZ ;  /* 0x000000191309723e */ /* 0x008fe400048070ff */
[----:B----4-:R-:W-:Y:S02]  /*d1860*/  F2FP.SATFINITE.E4M3.F32.PACK_AB_MERGE_C R8, R18, R28, RZ ;  /* 0x0000001c1208723e */ /* 0x010fe400048070ff */
[----:B------:R-:W2:Y:S01]  /*d1870*/  LDL.LU R28, [R1+0x1a58] ;  /* 0x001a5800011c7983 */ /* 0x000ea20000300800 */
[----:B------:R-:W-:-:S03]  /*d1880*/  SHF.R.S32.HI R19, RZ, 0x1f, R29 ;  /* 0x0000001fff137819 */ /* 0x000fc6000001141d */
[----:B------:R-:W-:Y:S04]  /*d1890*/  STL [R1+0x21c0], R9 ;  /* 0x0021c00901007387 */ /* 0x000fe80000100800 */
[----:B------:R-:W2:Y:S04]  /*d18a0*/  LDL.LU R18, [R1+0x1a5c] ;  /* 0x001a5c0001127983 */ /* 0x000ea80000300800 */
[----:B------:R0:W-:Y:S02]  /*d18b0*/  STL [R1+0x84], R8 ;  /* 0x0000840801007387 */ /* 0x0001e40000100800 */
[----:B0-----:R-:W-:-:S05]  /*d18c0*/  IADD3 R8, P2, R29, R0, RZ ;  /* 0x000000001d087210 */ /* 0x001fca0007f5e0ff */
[----:B------:R-:W-:-:S05]  /*d18d0*/  IMAD.X R9, R19, 0x1, R2, P2 ;  /* 0x0000000113097824 */ /* 0x000fca00010e0602 */
[----:B------:R0:W-:Y:S04]  /*d18e0*/  STL.64 [R1+0x1a80], R8 ;  /* 0x001a800801007387 */ /* 0x0001e80000100a00 */
[----:B0-----:R-:W3:Y:S04]  /*d18f0*/  LDL.LU.64 R8, [R1+0x5a98] ;  /* 0x005a980001087983 */ /* 0x001ee80000300a00 */
[----:B------:R-:W4:Y:S01]  /*d1900*/  LDL.LU R25, [R1+0x1a44] ;  /* 0x001a440001197983 */ /* 0x000f220000300800 */
[----:B---3--:R-:W-:-:S03]  /*d1910*/  F2FP.SATFINITE.E4M3.F32.PACK_AB_MERGE_C R9, R9, R8, RZ ;  /* 0x000000080909723e */ /* 0x008fc600048070ff */
[----:B------:R-:W3:Y:S04]  /*d1920*/  LDL.LU R8, [R1+0x1a48] ;  /* 0x001a480001087983 */ /* 0x000ee80000300800 */
[----:B------:R0:W-:Y:S04]  /*d1930*/  STL [R1+0x8c], R9 ;  /* 0x00008c0901007387 */ /* 0x0001e80000100800 */
[----:B0-----:R-:W3:Y:S01]  /*d1940*/  LDL.LU R9, [R1+0x1a4c] ;  /* 0x001a4c0001097983 */ /* 0x001ee20000300800 */
[----:B------:R-:W-:Y:S02]  /*d1950*/  F2FP.SATFINITE.E4M3.F32.PACK_AB_MERGE_C R26, R17, R26, RZ ;  /* 0x0000001a111a723e */ /* 0x000fe400048070ff */
[----:B------:R-:W-:Y:S01]  /*d1960*/  F2FP.SATFINITE.E4M3.F32.PACK_AB_MERGE_C R12, R12, R23, RZ ;  /* 0x000000170c0c723e */ /* 0x000fe200048070ff */
[----:B---3--:R0:W-:Y:S02]  /*d1970*/  STL.64 [R1+0x5a90], R8 ;  /* 0x005a900801007387 */ /* 0x0081e40000100a00 */
[----:B0-----:R-:W-:-:S02]  /*d1980*/  IADD3 R8, P2, R29, R3, RZ ;  /* 0x000000031d087210 */ /* 0x001fc40007f5e0ff */
[----:B------:R-:W-:Y:S03]  /*d1990*/  STL [R1+0x21b4], R26 ;  /* 0x0021b41a01007387 */ /* 0x000fe60000100800 */
[----:B------:R-:W-:-:S05]  /*d19a0*/  IMAD.X R9, R19, 0x1, R4, P2 ;  /* 0x0000000113097824 */ /* 0x000fca00010e0604 */
[----:B------:R0:W-:Y:S04]  /*d19b0*/  STL.64 [R1+0x1a68], R8 ;  /* 0x001a680801007387 */ /* 0x0001e80000100a00 */
[----:B------:R1:W-:Y:S01]  /*d19c0*/  STL.64 [R1+0x5538], R12 ;  /* 0x0055380c01007387 */ /* 0x0003e20000100a00 */
[----:B0-----:R-:W-:-:S05]  /*d19d0*/  F2FP.SATFINITE.E4M3.F32.PACK_AB_MERGE_C R8, R21, R15, RZ ;  /* 0x0000000f1508723e */ /* 0x001fca00048070ff */
[----:B------:R0:W-:Y:S04]  /*d19e0*/  STL [R1+0x21b0], R8 ;  /* 0x0021b00801007387 */ /* 0x0001e80000100800 */
[----:B-1----:R-:W4:Y:S01]  /*d19f0*/  LDL.LU R13, [R1+0x1a40] ;  /* 0x001a4000010d7983 */ /* 0x002f220000300800 */
[----:B0-----:R-:W-:-:S03]  /*d1a00*/  IADD3 R8, P2, R29, R5, RZ ;  /* 0x000000051d087210 */ /* 0x001fc60007f5e0ff */
[----:B------:R-:W-:Y:S02]  /*d1a10*/  STL.64 [R1+0x5a88], R4 ;  /* 0x005a880401007387 */ /* 0x000fe40000100a00 */
[----:B------:R-:W-:-:S05]  /*d1a20*/  IMAD.X R9, R19, 0x1, R7, P2 ;  /* 0x0000000113097824 */ /* 0x000fca00010e0607 */
[----:B------:R0:W-:Y:S04]  /*d1a30*/  STL.64 [R1+0x1a60], R8 ;  /* 0x001a600801007387 */ /* 0x0001e80000100a00 */
[----:B0-----:R-:W3:Y:S01]  /*d1a40*/  LDL.LU.64 R8, [R1+0x5a90] ;  /* 0x005a900001087983 */ /* 0x001ee20000300a00 */
[----:B------:R-:W-:Y:S01]  /*d1a50*/  IADD3 R4, P2, R29, R6, RZ ;  /* 0x000000061d047210 */ /* 0x000fe20007f5e0ff */
[----:B------:R-:W-:Y:S02]  /*d1a60*/  IMAD.MOV.U32 R17, RZ, RZ, R11 ;  /* 0x000000ffff117224 */ /* 0x000fe400078e000b */
[----:B------:R-:W3:Y:S02]  /*d1a70*/  LDL.LU R26, [R1+0x1a30] ;  /* 0x001a3000011a7983 */ /* 0x000ee40000300800 */
[----:B------:R-:W-:-:S02]  /*d1a80*/  IMAD.X R5, R19, 0x1, R27, P2 ;  /* 0x0000000113057824 */ /* 0x000fc400010e061b */
[----:B------:R-:W3:Y:S04]  /*d1a90*/  LDL.LU R11, [R1+0x1a34] ;  /* 0x001a3400010b7983 */ /* 0x000ee80000300800 */
[----:B------:R-:W3:Y:S04]  /*d1aa0*/  LDL.LU R15, [R1+0x1a38] ;  /* 0x001a3800010f7983 */ /* 0x000ee80000300800 */
[----:B------:R-:W3:Y:S04]  /*d1ab0*/  LDL.LU R29, [R1+0x1a3c] ;  /* 0x001a3c00011d7983 */ /* 0x000ee80000300800 */
[----:B------:R-:W3:Y:S01]  /*d1ac0*/  LDL.LU R21, [R1+0x1a20] ;  /* 0x001a200001157983 */ /* 0x000ee20000300800 */
[----:B--2---:R-:W-:-:S03]  /*d1ad0*/  F2FP.SATFINITE.E4M3.F32.PACK_AB_MERGE_C R18, R18, R28, RZ ;  /* 0x0000001c1212723e */ /* 0x004fc600048070ff */
[----:B------:R-:W2:Y:S04]  /*d1ae0*/  LDL.LU R19, [R1+0x1a24] ;  /* 0x001a240001137983 */ /* 0x000ea80000300800 */
[----:B------:R0:W-:Y:S04]  /*d1af0*/  STL.64 [R1+0x1a50], R4 ;  /* 0x001a500401007387 */ /* 0x0001e80000100a00 */
[----:B------:R-:W2:Y:S04]  /*d1b00*/  LDL.LU R23, [R1+0x1a28] ;  /* 0x001a280001177983 */ /* 0x000ea80000300800 */
[----:B------:R-:W2:Y:S01]  /*d1b10*/  LDL.LU R28, [R1+0x1a2c] ;  /* 0x001a2c00011c7983 */ /* 0x000ea20000300800 */
[----:B0-----:R-:W-:-:S03]  /*d1b20*/  IADD3 R4, P2, R17, R0, RZ ;  /* 0x0000000011047210 */ /* 0x001fc60007f5e0ff */
[----:B------:R-:W-:Y:S01]  /*d1b30*/  STL [R1+0x59c8], R18 ;  /* 0x0059c81201007387 */ /* 0x000fe20000100800 */
[----:B----4-:R-:W-:-:S05]  /*d1b40*/  F2FP.SATFINITE.E4M3.F32.PACK_AB_MERGE_C R12, R25, R13, RZ ;  /* 0x0000000d190c723e */ /* 0x010fca00048070ff */
[----:B------:R-:W-:Y:S04]  /*d1b50*/  STL [R1+0x59f0], R12 ;  /* 0x0059f00c01007387 */ /* 0x000fe80000100800 */
[----:B------:R-:W4:Y:S01]  /*d1b60*/  LDL.LU R13, [R1+0x110] ;  /* 0x00011000010d7983 */ /* 0x000f220000300800 */
[----:B---3--:R-:W-:Y:S02]  /*d1b70*/  F2FP.SATFINITE.E4M3.F32.PACK_AB_MERGE_C R9, R9, R8, RZ ;  /* 0x000000080909723e */ /* 0x008fe400048070ff */
[----:B------:R-:W-:-:S05]  /*d1b80*/  SHF.R.S32.HI R8, RZ, 0x1f, R17 ;  /* 0x0000001fff087819 */ /* 0x000fca0000011411 */
[----:B------:R-:W-:Y:S01]  /*d1b90*/  IMAD.X R5, R8, 0x1, R2, P2 ;  /* 0x0000000108057824 */ /* 0x000fe200010e0602 */
[----:B------:R-:W-:Y:S04]  /*d1ba0*/  STL [R1+0x5a08], R9 ;  /* 0x005a080901007387 */ /* 0x000fe80000100800 */
[----:B------:R0:W-:Y:S04]  /*d1bb0*/  STL.64 [R1+0x1a40], R4 ;  /* 0x001a400401007387 */ /* 0x0001e80000100a00 */
[----:B0-----:R-:W3:Y:S04]  /*d1bc0*/  LDL.LU.64 R4, [R1+0x5a88] ;  /* 0x005a880001047983 */ /* 0x001ee80000300a00 */
[----:B------:R-:W4:Y:S01]  /*d1bd0*/  LDL.LU R12, [R1+0x1a14] ;  /* 0x001a1400010c7983 */ /* 0x000f220000300800 */
[----:B------:R-:W-:-:S03]  /*d1be0*/  F2FP.SATFINITE.E4M3.F32.PACK_AB_MERGE_C R11, R11, R26, RZ ;  /* 0x0000001a0b0b723e */ /* 0x000fc600048070ff */
[----:B----4-:R0:W-:Y:S04]  /*d1bf0*/  STL.64 [R1+0x5a78], R12 ;  /* 0x005a780c01007387 */ /* 0x0101e80000100a00 */
[----:B------:R-:W4:Y:S01]  /*d1c00*/  LDL.LU R25, [R1+0x1a18] ;  /* 0x001a180001197983 */ /* 0x000f220000300800 */
[----:B------:R-:W-:Y:S01]  /*d1c10*/  F2FP.SATFINITE.E4M3.F32.PACK_AB_MERGE_C R29, R29, R15, RZ ;  /* 0x0000000f1d1d723e */ /* 0x000fe200048070ff */
[----:B0-----:R-:W-:Y:S02]  /*d1c20*/  IMAD.MOV.U32 R13, RZ, RZ, R17 ;  /* 0x000000ffff0d7224 */ /* 0x001fe400078e0011 */
[----:B------:R-:W3:Y:S01]  /*d1c30*/  LDL.LU R17, [R1+0x1a1c] ;  /* 0x001a1c0001117983 */ /* 0x000ee20000300800 */
[----:B--2---:R-:W-:-:S03]  /*d1c40*/  F2FP.SATFINITE.E4M3.F32.PACK_AB_MERGE_C R26, R19, R21, RZ ;  /* 0x00000015131a723e */ /* 0x004fc600048070ff */
[----:B----4-:R-:W-:Y:S04]  /*d1c50*/  STL.64 [R1+0x5a80], R24 ;  /* 0x005a801801007387 */ /* 0x010fe80000100a00 */
[----:B------:R0:W-:Y:S04]  /*d1c60*/  STL [R1+0x55a8], R11 ;  /* 0x0055a80b01007387 */ /* 0x0001e80000100800 */
[----:B0-----:R-:W2:Y:S04]  /*d1c70*/  LDL.LU R11, [R1+0x1a10] ;  /* 0x001a1000010b7983 */ /* 0x001ea80000300800 */
[----:B------:R0:W-:Y:S02]  /*d1c80*/  STL [R1+0x5a3c], R29 ;  /* 0x005a3c1d01007387 */ /* 0x0001e40000100800 */
[----:B0-----:R-:W-:Y:S01]  /*d1c90*/  IMAD.MOV.U32 R29, RZ, RZ, R8 ;  /* 0x000000ffff1d7224 */ /* 0x001fe200078e0008 */
[----:B------:R-:W-:-:S05]  /*d1ca0*/  IADD3 R8, P2, R13, R3, RZ ;  /* 0x000000030d087210 */ /* 0x000fca0007f5e0ff */
[----:B---3--:R-:W-:-:S05]  /*d1cb0*/  IMAD.X R9, R29, 0x1, R4, P2 ;  /* 0x000000011d097824 */ /* 0x008fca00010e0604 */
[----:B------:R0:W-:Y:S04]  /*d1cc0*/  STL.64 [R1+0x1a30], R8 ;  /* 0x001a300801007387 */ /* 0x0001e80000100a00 */
[----:B0-----:R-:W3:Y:S04]  /*d1cd0*/  LDL.LU R9, [R1+0x1a00] ;  /* 0x001a000001097983 */ /* 0x001ee80000300800 */
[----:B------:R-:W3:Y:S04]  /*d1ce0*/  LDL.LU R15, [R1+0x1a04] ;  /* 0x001a0400010f7983 */ /* 0x000ee80000300800 */
[----:B------:R-:W-:Y:S04]  /*d1cf0*/  STL [R1+0x55ac], R26 ;  /* 0x0055ac1a01007387 */ /* 0x000fe80000100800 */
[----:B------:R-:W4:Y:S01]  /*d1d00*/  LDL.LU R8, [R1+0x1a08] ;  /* 0x001a080001087983 */ /* 0x000f220000300800 */
[----:B------:R-:W-:-:S02]  /*d1d10*/  IADD3 R24, P2, R13, R5, RZ ;  /* 0x000000050d187210 */ /* 0x000fc40007f5e0ff */
[----:B------:R-:W-:-:S03]  /*d1d20*/  F2FP.SATFINITE.E4M3.F32.PACK_AB_MERGE_C R21, R28, R23, RZ ;  /* 0x000000171c15723e */ /* 0x000fc600048070ff */
[----:B------:R-:W-:Y:S01]  /*d1d30*/  IMAD.X R25, R29, 0x1, R7, P2 ;  /* 0x000000011d197824 */ /* 0x000fe200010e0607 */
[----:B----4-:R-:W-:Y:S04]  /*d1d40*/  STL [R1+0x5a74], R8 ;  /* 0x005a740801007387 */ /* 0x010fe80000100800 */
[----:B------:R-:W4:Y:S04]  /*d1d50*/  LDL.LU R19, [R1+0x1a0c] ;  /* 0x001a0c0001137983 */ /* 0x000f280000300800 */
[----:B------:R-:W4:Y:S04]  /*d1d60*/  LDL.LU R23, [R1+0x19f0] ;  /* 0x0019f00001177983 */ /* 0x000f280000300800 */
[----:B------:R-:W4:Y:S04]  /*d1d70*/  LDL.LU R28, [R1+0x19f4] ;  /* 0x0019f400011c7983 */ /* 0x000f280000300800 */
[----:B------:R-:W-:Y:S04]  /*d1d80*/  STL [R1+0x55b0], R21 ;  /* 0x0055b01501007387 */ /* 0x000fe80000100800 */
[----:B------:R0:W-:Y:S04]  /*d1d90*/  STL.64 [R1+0x1a28], R24 ;  /* 0x001a281801007387 */ /* 0x0001e80000100a00 */
[----:B0-----:R-:W2:Y:S04]  /*d1da0*/  LDL.LU.64 R24, [R1+0x5a80] ;  /* 0x005a800001187983 */ /* 0x001ea80000300a00 */
[----:B------:R-:W3:Y:S01]  /*d1db0*/  LDL.LU R18, [R1+0x114] ;  /* 0x0001140001127983 */ /* 0x000ee20000300800 */
[----:B------:R-:W-:-:S05]  /*d1dc0*/  IADD3 R12, P2, R13, R6, RZ ;  /* 0x000000060d0c7210 */ /* 0x000fca0007f5e0ff */
[----:B------:R-:W-:Y:S01]  /*d1dd0*/  IMAD.X R13, R29, 0x1, R27, P2 ;  /* 0x000000011d0d7824 */ /* 0x000fe200010e061b */
[----:B---3--:R-:W-:Y:S04]  /*d1de0*/  STL [R1+0x5a70], R18 ;  /* 0x005a701201007387 */ /* 0x008fe80000100800 */
[----:B------:R0:W-:Y:S04]  /*d1df0*/  STL.64 [R1+0x1a20], R12 ;  /* 0x001a200c01007387 */ /* 0x0001e80000100a00 */
[----:B0-----:R-:W3:Y:S01]  /*d1e00*/  LDL.LU.64 R12, [R1+0x5a78] ;  /* 0x005a7800010c7983 */ /* 0x001ee20000300a00 */
[----:B--2---:R-:W-:-:S02]  /*d1e10*/  F2FP.SATFINITE.E4M3.F32.PACK_AB_MERGE_C R21, R17, R25, RZ ;  /* 0x000000191115723e */ /* 0x004fc400048070ff */
[----:B---3--:R-:W-:-:S05]  /*d1e20*/  F2FP.SATFINITE.E4M3.F32.PACK_AB_MERGE_C R8, R12, R11, RZ ;  /* 0x0000000b0c08723e */ /* 0x008fca00048070ff */
[----:B------:R0:W-:Y:S04]  /*d1e30*/  STL [R1+0x6b4], R8 ;  /* 0x0006b40801007387 */ /* 0x0001e80000100800 */
[----:B------:R-:W2:Y:S04]  /*d1e40*/  LDL.LU R12, [R1+0x19e4] ;  /* 0x0019e400010c7983 */ /* 0x000ea80000300800 */
[----:B------:R-:W3:Y:S01]  /*d1e50*/  LDL.LU R25, [R1+0x19e8] ;  /* 0x0019e80001197983 */ /* 0x000ee20000300800 */
[----:B------:R-:W-:Y:S02]  /*d1e60*/  F2FP.SATFINITE.E4M3.F32.PACK_AB_MERGE_C R11, R15, R9, RZ ;  /* 0x000000090f0b723e */ /* 0x000fe400048070ff */
[----:B------:R-:W-:-:S02]  /*d1e70*/  SHF.R.S32.HI R15, RZ, 0x1f, R13 ;  /* 0x0000001fff0f7819 */ /* 0x000fc4000001140d */
[----:B0-----:R-:W-:-:S05]  /*d1e80*/  IADD3 R8, P2, R13, R0, RZ ;  /* 0x000000000d087210 */ /* 0x001fca0007f5e0ff */
[----:B------:R-:W-:Y:S01]  /*d1e90*/  IMAD.X R9, R15, 0x1, R2, P2 ;  /* 0x000000010f097824 */ /* 0x000fe200010e0602 */
[----:B---3--:R0:W-:Y:S04]  /*d1ea0*/  STL.64 [R1+0x5a68], R24 ;  /* 0x005a681801007387 */ /* 0x0081e80000100a00 */
[----:B0-----:R-:W3:Y:S04]  /*d1eb0*/  LDL.LU R24, [R1+0x19fc] ;  /* 0x0019fc0001187983 */ /* 0x001ee80000300800 */
[----:B------:R-:W2:Y:S04]  /*d1ec0*/  LDL.LU R25, [R1+0x19e0] ;  /* 0x0019e00001197983 */ /* 0x000ea80000300800 */
[----:B------:R-:W2:Y:S04]  /*d1ed0*/  LDL.LU R17, [R1+0x19ec] ;  /* 0x0019ec0001117983 */ /* 0x000ea80000300800 */
[----:B------:R0:W-:Y:S04]  /*d1ee0*/  STL [R1+0x57a8], R21 ;  /* 0x0057a81501007387 */ /* 0x0001e80000100800 */
[----:B0-----:R-:W3:Y:S04]  /*d1ef0*/  LDL.LU R21, [R1+0x19f8] ;  /* 0x0019f80001157983 */ /* 0x001ee80000300800 */
[----:B------:R-:W-:Y:S04]  /*d1f00*/  STL [R1+0x55d8], R11 ;  /* 0x0055d80b01007387 */ /* 0x000fe80000100800 */
[----:B------:R0:W-:Y:S04]  /*d1f10*/  STL.64 [R1+0x1a10], R8 ;  /* 0x001a100801007387 */ /* 0x0001e80000100a00 */
[----:B0-----:R-:W4:Y:S01]  /*d1f20*/  LDL.LU R8, [R1+0x5a74] ;  /* 0x005a740001087983 */ /* 0x001f220000300800 */
[----:B------:R-:W-:-:S02]  /*d1f30*/  IADD3 R18, P2, R13, R3, RZ ;  /* 0x000000030d127210 */ /* 0x000fc40007f5e0ff */
[----:B----4-:R-:W-:-:S03]  /*d1f40*/  F2FP.SATFINITE.E4M3.F32.PACK_AB_MERGE_C R26, R19, R8, RZ ;  /* 0x00000008131a723e */ /* 0x010fc600048070ff */
[----:B------:R-:W-:Y:S01]  /*d1f50*/  IMAD.X R19, R15, 0x1, R4, P2 ;  /* 0x000000010f137824 */ /* 0x000fe200010e0604 */
[----:B------:R-:W-:Y:S01]  /*d1f60*/  F2FP.SATFINITE.E4M3.F32.PACK_AB_MERGE_C R8, R28, R23, RZ ;  /* 0x000000171c08723e */ /* 0x000fe200048070ff */
[----:B------:R-:W-:Y:S04]  /*d1f70*/  STL [R1+0x55f4], R26 ;  /* 0x0055f41a01007387 */ /* 0x000fe80000100800 */
[----:B------:R-:W4:Y:S04]  /*d1f80*/  LDL.LU R29, [R1+0x19d8] ;  /* 0x0019d800011d7983 */ /* 0x000f280000300800 */
[----:B------:R-:W4:Y:S04]  /*d1f90*/  LDL.LU R9, [R1+0x19dc] ;  /* 0x0019dc0001097983 */ /* 0x000f280000300800 */
[----:B------:R-:W-:Y:S04]  /*d1fa0*/  STL [R1+0x5a0], R8 ;  /* 0x0005a00801007387 */ /* 0x000fe80000100800 */
[----:B------:R0:W-:Y:S04]  /*d1fb0*/  STL.64 [R1+0x1a00], R18 ;  /* 0x001a001201007387 */ /* 0x0001e80000100a00 */
[----:B0-----:R-:W4:Y:S04]  /*d1fc0*/  LDL.LU R18, [R1+0x5a70] ;  /* 0x005a700001127983 */ /* 0x001f280000300800 */
[----:B------:R-:W4:Y:S01]  /*d1fd0*/  LDL.LU R8, [R1+0x19c0] ;  /* 0x0019c00001087983 */ /* 0x000f220000300800 */
[----:B---3--:R-:W-:-:S02]  /*d1fe0*/  F2FP.SATFINITE.E4M3.F32.PACK_AB_MERGE_C R11, R24, R21, RZ ;  /* 0x00000015180b723e */ /* 0x008fc400048070ff */
[----:B------:R-:W-:Y:S02]  /*d1ff0*/  IADD3 R24, P2, R13, R5, RZ ;  /* 0x000000050d187210 */ /* 0x000fe40007f5e0ff */
[----:B--2---:R-:W-:-:S03]  /*d2000*/  F2FP.SATFINITE.E4M3.F32.PACK_AB_MERGE_C R26, R12, R25, RZ ;  /* 0x000000190c1a723e */ /* 0x004fc600048070ff */
[----:B------:R-:W-:Y:S01]  /*d2010*/  IMAD.X R25, R15, 0x1, R7, P2 ;  /* 0x000000010f197824 */ /* 0x000fe200010e0607 */
[----:B----4-:R0:W-:Y:S04]  /*d2020*/  STL [R1+0x5a60], R8 ;  /* 0x005a600801007387 */ /* 0x0101e80000100800 */
[----:B0-----:R-:W2:Y:S04]  /*d2030*/  LDL.LU R8, [R1+0x19d4] ;  /* 0x0019d40001087983 */ /* 0x001ea80000300800 */
[----:B------:R-:W3:Y:S04]  /*d2040*/  LDL.LU R19, [R1+0x19c4] ;  /* 0x0019c40001137983 */ /* 0x000ee80000300800 */
[----:B------:R-:W4:Y:S04]  /*d2050*/  LDL.LU R23, [R1+0x19c8] ;  /* 0x0019c80001177983 */ /* 0x000f280000300800 */
[----:B------:R-:W4:Y:S04]  /*d2060*/  LDL.LU R28, [R1+0x19cc] ;  /* 0x0019cc00011c7983 */ /* 0x000f280000300800 */
[----:B------:R0:W-:Y:S04]  /*d2070*/  STL [R1+0x5608], R11 ;  /* 0x0056080b01007387 */ /* 0x0001e80000100800 */
[----:B0-----:R-:W2:Y:S04]  /*d2080*/  LDL.LU R11, [R1+0x19d0] ;  /* 0x0019d000010b7983 */ /* 0x001ea80000300800 */
[----:B------:R-:W-:Y:S04]  /*d2090*/  STL [R1+0x560c], R26 ;  /* 0x00560c1a01007387 */ /* 0x000fe80000100800 */
[----:B------:R0:W-:Y:S04]  /*d20a0*/  STL.64 [R1+0x19f0], R24 ;  /* 0x0019f01801007387 */ /* 0x0001e80000100a00 */
[----:B0-----:R-:W3:Y:S01]  /*d20b0*/  LDL.LU.64 R24, [R1+0x5a68] ;  /* 0x005a680001187983 */ /* 0x001ee20000300a00 */
[----:B------:R-:W-:-:S05]  /*d20c0*/  IADD3 R12, P2, R13, R6, RZ ;  /* 0x000000060d0c7210 */ /* 0x000fca0007f5e0ff */
[----:B------:R-:W-:Y:S02]  /*d20d0*/  IMAD.X R13, R15, 0x1, R27, P2 ;  /* 0x000000010f0d7824 */ /* 0x000fe400010e061b */
[----:B------:R-:W4:Y:S04]  /*d20e0*/  LDL.LU R15, [R1+0x118] ;  /* 0x00011800010f7983 */ /* 0x000f280000300800 */
[----:B------:R0:W-:Y:S04]  /*d20f0*/  STL.64 [R1+0x19e0], R12 ;  /* 0x0019e00c01007387 */ /* 0x0001e80000100a00 */
[----:B------:R-:W4:Y:S04]  /*d2100*/  LDL.LU R21, [R1+0x19b0] ;  /* 0x0019b00001157983 */ /* 0x000f280000300800 */
[----:B0-----:R-:W4:Y:S04]  /*d2110*/  LDL.LU R12, [R1+0x19b4] ;  /* 0x0019b400010c7983 */ /* 0x001f280000300800 */
[----:B------:R-:W4:Y:S01]  /*d2120*/  LDL.LU R13, [R1+0x19b8] ;  /* 0x0019b800010d7983 */ /* 0x000f220000300800 */
[----:B--2---:R-:W-:-:S02]  /*d2130*/  F2FP.SATFINITE.E4M3.F32.PACK_AB_MERGE_C R26, R8, R11, RZ ;  /* 0x0000000b081a723e */ /* 0x004fc400048070ff */
[----:B------:R-:W-:Y:S02]  /*d2140*/  IADD3 R8, P2, R18, R0, RZ ;  /* 0x0000000012087210 */ /* 0x000fe40007f5e0ff */
[----:B------:R-:W-:Y:S02]  /*d2150*/  F2FP.SATFINITE.E4M3.F32.PACK_AB_MERGE_C R11, R9, R29, RZ ;  /* 0x0000001d090b723e */ /* 0x000fe400048070ff */
[----:B---3--:R-:W-:Y:S02]  /*d2160*/  F2FP.SATFINITE.E4M3.F32.PACK_AB_MERGE_C R25, R17, R25, RZ ;  /* 0x000000191119723e */ /* 0x008fe400048070ff */
[----:B------:R-:W2:Y:S04]  /*d2170*/  LDL.LU R17, [R1+0x19bc] ;  /* 0x0019bc0001117983 */ /* 0x000ea80000300800 */
[----:B------:R0:W-:Y:S02]  /*d2180*/  STL [R1+0x5610], R25 ;  /* 0x0056101901007387 */ /* 0x0001e40000100800 */
[----:B0-----:R-:W-:-:S02]  /*d2190*/  SHF.R.S32.HI R25, RZ, 0x1f, R18 ;  /* 0x0000001fff197819 */ /* 0x001fc40000011412 */
[----:B------:R-:W-:Y:S03]  /*d21a0*/  STL [R1+0x5614], R26 ;  /* 0x0056141a01007387 */ /* 0x000fe60000100800 */
[----:B------:R-:W-:Y:S01]  /*d21b0*/  IMAD.X R9, R25, 0x1, R2, P2 ;  /* 0x0000000119097824 */ /* 0x000fe200010e0602 */
[----:B------:R-:W-:Y:S04]  /*d21c0*/  STL [R1+0x5620], R11 ;  /* 0x0056200b01007387 */ /* 0x000fe80000100800 */
[----:B------:R0:W-:Y:S04]  /*d21d0*/  STL.64 [R1+0x19d0], R8 ;  /* 0x0019d00801007387 */ /* 0x0001e80000100a00 */
[----:B0-----:R-:W3:Y:S02]  /*d21e0*/  LDL.LU R8, [R1+0x5a60] ;  /* 0x005a600001087983 */ /* 0x001ee40000300800 */
[----:B---3--:R-:W-:-:S05]  /*d21f0*/  F2FP.SATFINITE.E4M3.F32.PACK_AB_MERGE_C R26, R19, R8, RZ ;  /* 0x00000008131a723e */ /* 0x008fca00048070ff */
[----:B------:R-:W-:Y:S04]  /*d2200*/  STL [R1+0x5624], R26 ;  /* 0x0056241a01007387 */ /* 0x000fe80000100800 */
[----:B------:R-:W3:Y:S01]  /*d2210*/  LDL.LU R19, [R1+0x19a0] ;  /* 0x0019a00001137983 */ /* 0x000ee20000300800 */
[----:B----4-:R-:W-:-:S03]  /*d2220*/  F2FP.SATFINITE.E4M3.F32.PACK_AB_MERGE_C R25, R28, R23, RZ ;  /* 0x000000171c19723e */ /* 0x010fc600048070ff */
[----:B---3--:R0:W-:Y:S04]  /*d2230*/  STL [R1+0x5a50], R19 ;  /* 0x005a501301007387 */ /* 0x0081e80000100800 */
[----:B------:R-:W3:Y:S01]  /*d2240*/  LDL.LU R23, [R1+0x19a4] ;  /* 0x0019a40001177983 */ /* 0x000ee20000300800 */
[----:B0-----:R-:W-:Y:S02]  /*d2250*/  SHF.R.S32.HI R19, RZ, 0x1f, R18 ;  /* 0x0000001fff137819 */ /* 0x001fe40000011412 */
[----:B------:R-:W-:Y:S01]  /*d2260*/  F2FP.SATFINITE.E4M3.F32.PACK_AB_MERGE_C R11, R12, R21, RZ ;  /* 0x000000150c0b723e */ /* 0x000fe200048070ff */
[----:B---3--:R0:W-:Y:S04]  /*d2270*/  STL.64 [R1+0x5a58], R22 ;  /* 0x005a581601007387 */ /* 0x0081e80000100a00 */
[----:B------:R-:W3:Y:S04]  /*d2280*/  LDL.LU R29, [R1+0x1990] ;  /* 0x00199000011d7983 */ /* 0x000ee80000300800 */
[----:B------:R-:W3:Y:S01]  /*d2290*/  LDL.LU R8, [R1+0x1994] ;  /* 0x0019940001087983 */ /* 0x000ee20000300800 */
[----:B0-----:R-:W-:-:S03]  /*d22a0*/  IADD3 R22, P2, R18, R3, RZ ;  /* 0x0000000312167210 */ /* 0x001fc60007f5e0ff */
[----:B------:R2:W-:Y:S02]  /*d22b0*/  STL [R1+0x5628], R25 ;  /* 0x0056281901007387 */ /* 0x0005e40000100800 */
[----:B------:R-:W-:Y:S02]  /*d22c0*/  IMAD.X R23, R19, 0x1, R4, P2 ;  /* 0x0000000113177824 */ /* 0x000fe400010e0604 */
[----:B------:R-:W4:Y:S04]  /*d22d0*/  LDL.LU R9, [R1+0x1998] ;  /* 0x0019980001097983 */ /* 0x000f280000300800 */
[----:B------:R-:W4:Y:S04]  /*d22e0*/  LDL.LU R28, [R1+0x199c] ;  /* 0x00199c00011c7983 */ /* 0x000f280000300800 */
[----:B------:R-:W-:Y:S04]  /*d22f0*/  STL.64 [R1+0x19c0], R22 ;  /* 0x0019c01601007387 */ /* 0x000fe80000100a00 */
[----:B------:R0:W-:Y:S01]  /*d2300*/  STL [R1+0x4f4], R11 ;  /* 0x0004f40b01007387 */ /* 0x0001e20000100800 */
[----:B--2---:R-:W-:-:S03]  /*d2310*/  F2FP.SATFINITE.E4M3.F32.PACK_AB_MERGE_C R25, R17, R13, RZ ;  /* 0x0000000d1119723e */ /* 0x004fc600048070ff */
[----:B------:R-:W2:Y:S04]  /*d2320*/  LDL.LU R26, [R1+0x1980] ;  /* 0x00198000011a7983 */ /* 0x000ea80000300800 */
[----:B0-----:R-:W2:Y:S04]  /*d2330*/  LDL.LU R11, [R1+0x1984] ;  /* 0x00198400010b7983 */ /* 0x001ea80000300800 */
[----:B------:R-:W3:Y:S04]  /*d2340*/  LDL.LU R21, [R1+0x1988] ;  /* 0x0019880001157983 */ /* 0x000ee80000300800 */
[----:B------:R-:W4:Y:S04]  /*d2350*/  LDL.LU R12, [R1+0x198c] ;  /* 0x00198c00010c7983 */ /* 0x000f280000300800 */
[----:B------:R-:W4:Y:S01]  /*d2360*/  LDL.LU R13, [R1+0x1970] ;  /* 0x00197000010d7983 */ /* 0x000f220000300800 */
[----:B------:R-:W-:-:S03]  /*d2370*/  IADD3 R22, P2, R18, R5, RZ ;  /* 0x0000000512167210 */ /* 0x000fc60007f5e0ff */
[----:B----4-:R0:W-:Y:S04]  /*d2380*/  STL.64 [R1+0x5a48], R12 ;  /* 0x005a480c01007387 */ /* 0x0101e80000100a00 */
[----:B0-----:R-:W4:Y:S04]  /*d2390*/  LDL.LU R12, [R1+0x19a8] ;  /* 0x0019a800010c7983 */ /* 0x001f280000300800 */
[----:B------:R-:W4:Y:S04]  /*d23a0*/  LDL.LU R13, [R1+0x19ac] ;  /* 0x0019ac00010d7983 */ /* 0x000f280000300800 */
[----:B------:R-:W3:Y:S04]  /*d23b0*/  LDL.LU R17, [R1+0x1974] ;  /* 0x0019740001117983 */ /* 0x000ee80000300800 */
[----:B------:R0:W-:Y:S02]  /*d23c0*/  STL [R1+0x5638], R25 ;  /* 0x0056381901007387 */ /* 0x0001e40000100800 */
[----:B0-----:R-:W-:-:S04]  /*d23d0*/  IMAD.MOV.U32 R25, RZ, RZ, R19 ;  /* 0x000000ffff197224 */ /* 0x001fc800078e0013 */
[----:B------:R-:W-:Y:S01]  /*d23e0*/  IMAD.X R23, R25, 0x1, R7, P2 ;  /* 0x0000000119177824 */ /* 0x000fe200010e0607 */
[----:B------:R-:W-:-:S05]  /*d23f0*/  IADD3 R18, P2, R18, R6, RZ ;  /* 0x0000000612127210 */ /* 0x000fca0007f5e0ff */
[----:B------:R-:W-:Y:S01]  /*d2400*/  IMAD.X R19, R25, 0x1, R27, P2 ;  /* 0x0000000119137824 */ /* 0x000fe200010e061b */
[----:B------:R0:W-:Y:S04]  /*d2410*/  STL.64 [R1+0x19b8], R22 ;  /* 0x0019b81601007387 */ /* 0x0001e80000100a00 */
[----:B0-----:R-:W3:Y:S04]  /*d2420*/  LDL.LU.64 R22, [R1+0x5a58] ;  /* 0x005a580001167983 */ /* 0x001ee80000300a00 */
[----:B------:R0:W-:Y:S04]  /*d2430*/  STL.64 [R1+0x19b0], R18 ;  /* 0x0019b01201007387 */ /* 0x0001e80000100a00 */
[----:B0-----:R-:W3:Y:S04]  /*d2440*/  LDL.LU R19, [R1+0x5a50] ;  /* 0x005a500001137983 */ /* 0x001ee80000300800 */
[----:B------:R-:W3:Y:S01]  /*d2450*/  LDL.LU R18, [R1+0x11c] ;  /* 0x00011c0001127983 */ /* 0x000ee20000300800 */
[----:B------:R-:W-:-:S02]  /*d2460*/  F2FP.SATFINITE.E4M3.F32.PACK_AB_MERGE_C R9, R28, R9, RZ ;  /* 0x000000091c09723e */ /* 0x000fc400048070ff */
[----:B--2---:R-:W-:Y:S02]  /*d2470*/  F2FP.SATFINITE.E4M3.F32.PACK_AB_MERGE_C R11, R11, R26, RZ ;  /* 0x0000001a0b0b723e */ /* 0x004fe400048070ff */
[----:B----4-:R-:W-:Y:S01]  /*d2480*/  F2FP.SATFINITE.E4M3.F32.PACK_AB_MERGE_C R12, R13, R12, RZ ;  /* 0x0000000c0d0c723e */ /* 0x010fe200048070ff */
[----:B---3--:R0:W-:Y:S02]  /*d2490*/  STL [R1+0x5a40], R18 ;  /* 0x005a401201007387 */ /* 0x0081e40000100800 */
[----:B0-----:R-:W-:Y:S02]  /*d24a0*/  F2FP.SATFINITE.E4M3.F32.PACK_AB_MERGE_C R18, R23, R19, RZ ;  /* 0x000000131712723e */ /* 0x001fe400048070ff */
[----:B------:R-:W2:Y:S04]  /*d24b0*/  LDL.LU R19, [R1+0x1978] ;  /* 0x0019780001137983 */ /* 0x000ea80000300800 */
[----:B------:R-:W2:Y:S04]  /*d24c0*/  LDL.LU R23, [R1+0x197c] ;  /* 0x00197c0001177983 */ /* 0x000ea80000300800 */
[----:B------:R0:W-:Y:S04]  /*d24d0*/  STL [R1+0x4cc], R18 ;  /* 0x0004cc1201007387 */ /* 0x0001e80000100800 */
[----:B------:R1:W-:Y:S01]  /*d24e0*/  STL [R1+0x4c8], R12 ;  /* 0x0004c80c01007387 */ /* 0x0003e20000100800 */
[----:B0-----:R-:W-:-:S02]  /*d24f0*/  F2FP.SATFINITE.E4M3.F32.PACK_AB_MERGE_C R18, R8, R29, RZ ;  /* 0x0000001d0812723e */ /* 0x001fc400048070ff */
[----:B------:R-:W-:Y:S02]  /*d2500*/  SHF.R.S32.HI R8, RZ, 0x1f, R15 ;  /* 0x0000001fff087819 */ /* 0x000fe4000001140f */
[----:B-1----:R-:W-:Y:S01]  /*d2510*/  IADD3 R12, P2, R15, R0, RZ ;  /* 0x000000000f0c7210 */ /* 0x002fe20007f5e0ff */
[----:B------:R-:W-:Y:S04]  /*d2520*/  STL [R1+0x4a0], R18 ;  /* 0x0004a01201007387 */ /* 0x000fe80000100800 */
[----:B------:R-:W-:-:S05]  /*d2530*/  IMAD.X R13, R8, 0x1, R2, P2 ;  /* 0x00000001080d7824 */ /* 0x000fca00010e0602 */
[----:B------:R0:W-:Y:S04]  /*d2540*/  STL.64 [R1+0x19a0], R12 ;  /* 0x0019a00c01007387 */ /* 0x0001e80000100a00 */
[----:B------:R1:W-:Y:S04]  /*d2550*/  STL [R1+0x49c], R9 ;  /* 0x00049c0901007387 */ /* 0x0003e80000100800 */
[----:B------:R-:W-:Y:S01]  /*d2560*/  STL [R1+0x5a44], R16 ;  /* 0x005a441001007387 */ /* 0x000fe20000100800 */
[----:B0-----:R-:W-:-:S03]  /*d2570*/  IADD3 R12, P2, R15, R3, RZ ;  /* 0x000000030f0c7210 */ /* 0x001fc60007f5e0ff */
[----:B------:R-:W3:Y:S02]  /*d2580*/  LDL.LU R18, [R1+0x1960] ;  /* 0x0019600001127983 */ /* 0x000ee40000300800 */
[----:B------:R-:W-:Y:S02]  /*d2590*/  IMAD.X R13, R8, 0x1, R4, P2 ;  /* 0x00000001080d7824 */ /* 0x000fe400010e0604 */
[----:B------:R-:W3:Y:S04]  /*d25a0*/  LDL.LU R29, [R1+0x1964] ;  /* 0x00196400011d7983 */ /* 0x000ee80000300800 */
[----:B-1----:R-:W4:Y:S04]  /*d25b0*/  LDL.LU R9, [R1+0x1968] ;  /* 0x0019680001097983 */ /* 0x002f280000300800 */
[----:B------:R-:W4:Y:S04]  /*d25c0*/  LDL.LU R28, [R1+0x196c] ;  /* 0x00196c00011c7983 */ /* 0x000f280000300800 */
[----:B------:R-:W-:Y:S04]  /*d25d0*/  STL [R1+0x468], R11 ;  /* 0x0004680b01007387 */ /* 0x000fe80000100800 */
[----:B------:R0:W-:Y:S04]  /*d25e0*/  STL.64 [R1+0x1990], R12 ;  /* 0x0019900c01007387 */ /* 0x0001e80000100a00 */
[----:B0-----:R-:W2:Y:S04]  /*d25f0*/  LDL.LU.64 R12, [R1+0x5a48] ;  /* 0x005a4800010c7983 */ /* 0x001ea80000300a00 */
[----:B------:R-:W4:Y:S01]  /*d2600*/  LDL.LU R25, [R1+0x195c] ;  /* 0x00195c0001197983 */ /* 0x000f220000300800 */
[----:B--2---:R-:W-:-:S05]  /*d2610*/  F2FP.SATFINITE.E4M3.F32.PACK_AB_MERGE_C R12, R12, R21, RZ ;  /* 0x000000150c0c723e */ /* 0x004fca00048070ff */
[----:B------:R0:W-:Y:S01]  /*d2620*/  STL [R1+0x474], R12 ;  /* 0x0004740c01007387 */ /* 0x0001e20000100800 */
[----:B------:R-:W-:Y:S02]  /*d2630*/  F2FP.SATFINITE.E4M3.F32.PACK_AB_MERGE_C R11, R17, R13, RZ ;  /* 0x0000000d110b723e */ /* 0x000fe400048070ff */
[----:B0-----:R-:W-:-:S05]  /*d2640*/  IADD3 R12, P2, R15, R5, RZ ;  /* 0x000000050f0c7210 */ /* 0x001fca0007f5e0ff */
[C---:B------:R-:W-:Y:S01]  /*d2650*/  IMAD.X R13, R8.reuse, 0x1, R7, P2 ;  /* 0x00000001080d7824 */ /* 0x040fe200010e0607 */
[----:B------:R-:W-:Y:S01]  /*d2660*/  IADD3 R16, P2, R15, R6, RZ ;  /* 0x000000060f107210 */ /* 0x000fe20007f5e0ff */
[----:B------:R0:W-:Y:S04]  /*d2670*/  STL [R1+0x42c], R11 ;  /* 0x00042c0b01007387 */ /* 0x0001e80000100800 */
[----:B------:R-:W2:Y:S01]  /*d2680*/  LDL.LU R26, [R1+0x1940] ;  /* 0x00194000011a7983 */ /* 0x000ea20000300800 */
[----:B------:R-:W-:-:S03]  /*d2690*/  IMAD.X R17, R8, 0x1, R27, P2 ;  /* 0x0000000108117824 */ /* 0x000fc600010e061b */
[----:B------:R1:W-:Y:S01]  /*d26a0*/  STL.64 [R1+0x1980], R12 ;  /* 0x0019800c01007387 */ /* 0x0003e20000100a00 */
[----:B------:R-:W-:-:S03]  /*d26b0*/  F2FP.SATFINITE.E4M3.F32.PACK_AB_MERGE_C R15, R23, R19, RZ ;  /* 0x00000013170f723e */ /* 0x000fc600048070ff */
[----:B0-----:R-:W2:Y:S04]  /*d26c0*/  LDL.LU R11, [R1+0x1944] ;  /* 0x00194400010b7983 */ /* 0x001ea80000300800 */
[----:B------:R-:W2:Y:S04]  /*d26d0*/  LDL.LU R21, [R1+0x1948] ;  /* 0x0019480001157983 */ /* 0x000ea80000300800 */
[----:B-1----:R-:W2:Y:S04]  /*d26e0*/  LDL.LU R12, [R1+0x194c] ;  /* 0x00194c00010c7983 */ /* 0x002ea80000300800 */
[----:B------:R0:W-:Y:S01]  /*d26f0*/  STL.64 [R1+0x1970], R16 ;  /* 0x0019701001007387 */ /* 0x0001e20000100a00 */
[----:B---3--:R-:W-:-:S03]  /*d2700*/  F2FP.SATFINITE.E4M3.F32.PACK_AB_MERGE_C R29, R29, R18, RZ ;  /* 0x000000121d1d723e */ /* 0x008fc600048070ff */
[----:B0-----:R-:W3:Y:S04]  /*d2710*/  LDL.LU R16, [R1+0x5a44] ;  /* 0x005a440001107983 */ /* 0x001ee80000300800 */
[----:B------:R-:W3:Y:S04]  /*d2720*/  LDL.LU R13, [R1+0x1930] ;  /* 0x00193000010d7983 */ /* 0x000ee80000300800 */
[----:B------:R-:W3:Y:S04]  /*d2730*/  LDL.LU R8, [R1+0x1934] ;  /* 0x0019340001087983 */ /* 0x000ee80000300800 */
[----:B------:R0:W-:Y:S04]  /*d2740*/  STL [R1+0x424], R15 ;  /* 0x0004240f01007387 */ /* 0x0001e80000100800 */
[----:B------:R-:W3:Y:S04]  /*d2750*/  LDL.LU R17, [R1+0x1938] ;  /* 0x0019380001117983 */ /* 0x000ee80000300800 */
[----:B0-----:R-:W3:Y:S04]  /*d2760*/  LDL.LU R15, [R1+0x193c] ;  /* 0x00193c00010f7983 */ /* 0x001ee80000300800 */
[----:B------:R-:W3:Y:S04]  /*d2770*/  LDL.LU R19, [R1+0x1920] ;  /* 0x0019200001137983 */ /* 0x000ee80000300800 */
[----:B------:R-:W3:Y:S04]  /*d2780*/  LDL.LU R23, [R1+0x1924] ;  /* 0x0019240001177983 */ /* 0x000ee80000300800 */
[----:B------:R0:W-:Y:S04]  /*d2790*/  STL [R1+0x5a38], R10 ;  /* 0x005a380a01007387 */ /* 0x0001e80000100800 */
[----:B0-----:R-:W2:Y:S04]  /*d27a0*/  LDL.LU R10, [R1+0x1958] ;  /* 0x00195800010a7983 */ /* 0x001ea80000300800 */
[----:B------:R-:W3:Y:S04]  /*d27b0*/  LDL.LU R18, [R1+0x5a40] ;  /* 0x005a400001127983 */ /* 0x000ee80000300800 */
[----:B------:R4:W-:Y:S02]  /*d27c0*/  STL [R1+0x3ec], R29 ;  /* 0x0003ec1d01007387 */ /* 0x0009e40000100800 */
[----:B----4-:R-:W-:-:S05]  /*d27d0*/  F2FP.SATFINITE.E4M3.F32.PACK_AB_MERGE_C R29, R28, R9, RZ ;  /* 0x000000091c1d723e */ /* 0x010fca00048070ff */
[----:B------:R0:W-:Y:S01]  /*d27e0*/  STL [R1+0x3e8], R29 ;  /* 0x0003e81d01007387 */ /* 0x0001e20000100800 */
[----:B---3--:R-:W-:Y:S02]  /*d27f0*/  SHF.R.S32.HI R9, RZ, 0x1f, R18 ;  /* 0x0000001fff097819 */ /* 0x008fe40000011412 */
[----:B------:R-:W-:-:S05]  /*d2800*/  IADD3 R28, P2, R18, R0, RZ ;  /* 0x00000000121c7210 */ /* 0x000fca0007f5e0ff */
[----:B0-----:R-:W-:-:S05]  /*d2810*/  IMAD.X R29, R9, 0x1, R2, P2 ;  /* 0x00000001091d7824 */ /* 0x001fca00010e0602 */
[----:B------:R0:W-:Y:S04]  /*d2820*/  STL.64 [R1+0x1960], R28 ;  /* 0x0019601c01007387 */ /* 0x0001e80000100a00 */
[----:B0-----:R-:W3:Y:S04]  /*d2830*/  LDL.LU R29, [R1+0x5a3c] ;  /* 0x005a3c00011d7983 */ /* 0x001ee80000300800 */
[----:B------:R-:W3:Y:S04]  /*d2840*/  LDL.LU R28, [R1+0x124] ;  /* 0x00012400011c7983 */ /* 0x000ee80000300800 */
[----:B---3--:R0:W-:Y:S04]  /*d2850*/  STL.64 [R1+0x5a00], R28 ;  /* 0x005a001c01007387 */ /* 0x0081e80000100a00 */
[----:B0-----:R-:W3:Y:S04]  /*d2860*/  LDL.LU R28, [R1+0x1950] ;  /* 0x00195000011c7983 */ /* 0x001ee80000300800 */
[----:B------:R-:W3:Y:S01]  /*d2870*/  LDL.LU R29, [R1+0x1954] ;  /* 0x00195400011d7983 */ /* 0x000ee20000300800 */
[----:B--2---:R-:W-:-:S02]  /*d2880*/  F2FP.SATFINITE.E4M3.F32.PACK_AB_MERGE_C R10, R25, R10, RZ ;  /* 0x0000000a190a723e */ /* 0x004fc400048070ff */
[----:B---3--:R-:W-:Y:S02]  /*d2890*/  F2FP.SATFINITE.E4M3.F32.PACK_AB_MERGE_C R29, R29, R28, RZ ;  /* 0x0000001c1d1d723e */ /* 0x008fe400048070ff */
[----:B------:R-:W-:-:S03]  /*d28a0*/  IADD3 R28, P2, R18, R3, RZ ;  /* 0x00000003121c7210 */ /* 0x000fc60007f5e0ff */
[----:B------:R0:W-:Y:S04]  /*d28b0*/  STL [R1+0x3c8], R29 ;  /* 0x0003c81d01007387 */ /* 0x0001e80000100800 */
[----:B------:R-:W-:Y:S04]  /*d28c0*/  STL [R1+0x5a28], R3 ;  /* 0x005a280301007387 */ /* 0x000fe80000100800 */
[----:B------:R1:W-:Y:S01]  /*d28d0*/  STL [R1+0x3cc], R10 ;  /* 0x0003cc0a01007387 */ /* 0x0003e20000100800 */
[----:B0-----:R-:W-:-:S03]  /*d28e0*/  IMAD.X R29, R9, 0x1, R4, P2 ;  /* 0x00000001091d7824 */ /* 0x001fc600010e0604 */
[----:B------:R0:W-:Y:S01]  /*d28f0*/  STL [R1+0x5a2c], R4 ;  /* 0x005a2c0401007387 */ /* 0x0001e20000100800 */
[----:B-1----:R-:W-:-:S03]  /*d2900*/  IADD3 R10, P2, R18, R5, RZ ;  /* 0x00000005120a7210 */ /* 0x002fc60007f5e0ff */
[----:B------:R1:W-:Y:S01]  /*d2910*/  STL.64 [R1+0x1950], R28 ;  /* 0x0019501c01007387 */ /* 0x0003e20000100a00 */
[----:B0-----:R-:W-:Y:S01]  /*d2920*/  F2FP.SATFINITE.E4M3.F32.PACK_AB_MERGE_C R4, R11, R26, RZ ;  /* 0x0000001a0b04723e */ /* 0x001fe200048070ff */
[----:B------:R-:W-:Y:S01]  /*d2930*/  IMAD.X R11, R9, 0x1, R7, P2 ;  /* 0x00000001090b7824 */ /* 0x000fe200010e0607 */
[----:B------:R-:W-:Y:S01]  /*d2940*/  F2FP.SATFINITE.E4M3.F32.PACK_AB_MERGE_C R3, R12, R21, RZ ;  /* 0x000000150c03723e */ /* 0x000fe200048070ff */
[----:B-1----:R-:W2:Y:S04]  /*d2950*/  LDL.LU R29, [R1+0x120] ;  /* 0x00012000011d7983 */ /* 0x002ea80000300800 */
[----:B------:R0:W-:Y:S04]  /*d2960*/  STL [R1+0x3a4], R4 ;  /* 0x0003a40401007387 */ /* 0x0001e80000100800 */
[----:B------:R1:W-:Y:S01]  /*d2970*/  STL [R1+0x5a18], R5 ;  /* 0x005a180501007387 */ /* 0x0003e20000100800 */
[----:B0-----:R-:W-:-:S03]  /*d2980*/  IADD3 R4, P2, R18, R6, RZ ;  /* 0x0000000612047210 */ /* 0x001fc60007f5e0ff */
[----:B------:R0:W-:Y:S02]  /*d2990*/  STL [R1+0x3a0], R3 ;  /* 0x0003a00301007387 */ /* 0x0001e40000100800 */
[----:B-1----:R-:W-:Y:S02]  /*d29a0*/  IMAD.X R5, R9, 0x1, R27, P2 ;  /* 0x0000000109057824 */ /* 0x002fe400010e061b */
[----:B------:R1:W-:Y:S01]  /*d29b0*/  STL.64 [R1+0x1948], R10 ;  /* 0x0019480a01007387 */ /* 0x0003e20000100a00 */
[----:B0-----:R-:W-:-:S03]  /*d29c0*/  F2FP.SATFINITE.E4M3.F32.PACK_AB_MERGE_C R3, R23, R19, RZ ;  /* 0x000000131703723e */ /* 0x001fc600048070ff */
[----:B-1----:R-:W3:Y:S04]  /*d29d0*/  LDL.LU R10, [R1+0x5a38] ;  /* 0x005a3800010a7983 */ /* 0x002ee80000300800 */
[----:B------:R-:W-:Y:S04]  /*d29e0*/  STL.64 [R1+0x5a20], R6 ;  /* 0x005a200601007387 */ /* 0x000fe80000100a00 */
[----:B------:R0:W-:Y:S02]  /*d29f0*/  STL.64 [R1+0x1940], R4 ;  /* 0x0019400401007387 */ /* 0x0001e40000100a00 */
[----:B0-----:R-:W-:-:S02]  /*d2a00*/  F2FP.SATFINITE.E4M3.F32.PACK_AB_MERGE_C R5, R8, R13, RZ ;  /* 0x0000000d0805723e */ /* 0x001fc400048070ff */
[----:B------:R-:W-:-:S03]  /*d2a10*/  F2FP.SATFINITE.E4M3.F32.PACK_AB_MERGE_C R4, R15, R17, RZ ;  /* 0x000000110f04723e */ /* 0x000fc600048070ff */
[----:B------:R-:W-:Y:S04]  /*d2a20*/  STL [R1+0x388], R5 ;  /* 0x0003880501007387 */ /* 0x000fe80000100800 */
[----:B------:R0:W-:Y:S04]  /*d2a30*/  STL [R1+0x380], R4 ;  /* 0x0003800401007387 */ /* 0x0001e80000100800 */
[----:B------:R1:W-:Y:S04]  /*d2a40*/  STL [R1+0x370], R3 ;  /* 0x0003700301007387 */ /* 0x0003e80000100800 */
[----:B0-----:R-:W4:Y:S04]  /*d2a50*/  LDL.LU R4, [R1+0x1928] ;  /* 0x0019280001047983 */ /* 0x001f280000300800 */
[----:B-1----:R-:W4:Y:S04]  /*d2a60*/  LDL.LU R3, [R1+0x192c] ;  /* 0x00192c0001037983 */ /* 0x002f280000300800 */
[----:B------:R-:W2:Y:S04]  /*d2a70*/  LDL.LU R6, [R1+0x1910] ;  /* 0x0019100001067983 */ /* 0x000ea80000300800 */
[----:B------:R-:W2:Y:S04]  /*d2a80*/  LDL.LU R7, [R1+0x1914] ;  /* 0x0019140001077983 */ /* 0x000ea80000300800 */
[----:B--2---:R-:W-:Y:S04]  /*d2a90*/  STL.64 [R1+0x5a30], R6 ;  /* 0x005a300601007387 */ /* 0x004fe80000100a00 */
[----:B------:R-:W2:Y:S04]  /*d2aa0*/  LDL.LU R5, [R1+0x1918] ;  /* 0x0019180001057983 */ /* 0x000ea80000300800 */
[----:B------:R-:W2:Y:S04]  /*d2ab0*/  LDL.LU R28, [R1+0x1904] ;  /* 0x00190400011c7983 */ /* 0x000ea80000300800 */
[----:B------:R-:W2:Y:S04]  /*d2ac0*/  LDL.LU R25, [R1+0x18f0] ;  /* 0x0018f00001197983 */ /* 0x000ea80000300800 */
[----:B------:R-:W3:Y:S04]  /*d2ad0*/  LDL.LU R26, [R1+0x18f4] ;  /* 0x0018f400011a7983 */ /* 0x000ee80000300800 */
[----:B---3--:R0:W-:Y:S04]  /*d2ae0*/  STL.64 [R1+0x5a10], R26 ;  /* 0x005a101a01007387 */ /* 0x0081e80000100a00 */
[----:B0-----:R-:W2:Y:S04]  /*d2af0*/  LDL.LU R26, [R1+0x191c] ;  /* 0x00191c00011a7983 */ /* 0x001ea80000300800 */
[----:B------:R-:W3:Y:S04]  /*d2b00*/  LDL.LU R27, [R1+0x1900] ;  /* 0x00190000011b7983 */ /* 0x000ee80000300800 */
[----:B------:R-:W3:Y:S04]  /*d2b10*/  LDL.LU R11, [R1+0x18f8] ;  /* 0x0018f800010b7983 */ /* 0x000ee80000300800 */
[----:B------:R-:W3:Y:S04]  /*d2b20*/  LDL.LU R21, [R1+0x18fc] ;  /* 0x0018fc0001157983 */ /* 0x000ee80000300800 */
[----:B------:R-:W2:Y:S04]  /*d2b30*/  LDL.LU R12, [R1+0x18e0] ;  /* 0x0018e000010c7983 */ /* 0x000ea80000300800 */
[----:B------:R-:W3:Y:S04]  /*d2b40*/  LDL.LU R18, [R1+0x18e4] ;  /* 0x0018e40001127983 */ /* 0x000ee80000300800 */
[----:B------:R-:W2:Y:S01]  /*d2b50*/  LDL.LU R13, [R1+0x18e8] ;  /* 0x0018e800010d7983 */ /* 0x000ea20000300800 */
[----:B------:R-:W-:-:S02]  /*d2b60*/  SHF.R.S32.HI R9, RZ, 0x1f, R29 ;  /* 0x0000001fff097819 */ /* 0x000fc4000001141d */
[----:B------:R-:W-:Y:S01]  /*d2b70*/  IADD3 R6, P2, R29, R0, RZ ;  /* 0x000000001d067210 */ /* 0x000fe20007f5e0ff */
[----:B------:R-:W-:Y:S01]  /*d2b80*/  IMAD.MOV.U32 R23, RZ, RZ, R10 ;  /* 0x000000ffff177224 */ /* 0x000fe200078e000a */
[----:B----4-:R-:W-:Y:S01]  /*d2b90*/  F2FP.SATFINITE.E4M3.F32.PACK_AB_MERGE_C R3, R3, R4, RZ ;  /* 0x000000040303723e */ /* 0x010fe200048070ff */
[----:B------:R-:W-:Y:S02]  /*d2ba0*/  IMAD.MOV.U32 R10, RZ, RZ, R20 ;  /* 0x000000ffff0a7224 */ /* 0x000fe400078e0014 */
[----:B------:R-:W-:Y:S02]  /*d2bb0*/  IMAD.X R7, R9, 0x1, R2, P2 ;  /* 0x0000000109077824 */ /* 0x000fe400010e0602 */
[----:B------:R-:W-:Y:S01]  /*d2bc0*/  IMAD.MOV.U32 R20, RZ, RZ, R22 ;  /* 0x000000ffff147224 */ /* 0x000fe200078e0016 */
[----:B--2---:R0:W-:Y:S04]  /*d2bd0*/  STL.64 [R1+0x59f8], R12 ;  /* 0x0059f80c01007387 */ /* 0x0041e80000100a00 */
[----:B0-----:R-:W2:Y:S04]  /*d2be0*/  LDL.LU R12, [R1+0x1908] ;  /* 0x00190800010c7983 */ /* 0x001ea80000300800 */
[----:B------:R-:W2:Y:S04]  /*d2bf0*/  LDL.LU R13, [R1+0x190c] ;  /* 0x00190c00010d7983 */ /* 0x000ea80000300800 */
[----:B------:R-:W4:Y:S04]  /*d2c00*/  LDL.LU R8, [R1+0x18ec] ;  /* 0x0018ec0001087983 */ /* 0x000f280000300800 */
[----:B------:R-:W4:Y:S04]  /*d2c10*/  LDL.LU R17, [R1+0x18d0] ;  /* 0x0018d00001117983 */ /* 0x000f280000300800 */
[----:B------:R-:W4:Y:S04]  /*d2c20*/  LDL.LU R15, [R1+0x18d4] ;  /* 0x0018d400010f7983 */ /* 0x000f280000300800 */
[----:B------:R-:W4:Y:S04]  /*d2c30*/  LDL.LU R19, [R1+0x18d8] ;  /* 0x0018d80001137983 */ /* 0x000f280000300800 */
[----:B------:R-:W4:Y:S04]  /*d2c40*/  LDL.LU R22, [R1+0x18dc] ;  /* 0x0018dc0001167983 */ /* 0x000f280000300800 */
[----:B------:R0:W-:Y:S04]  /*d2c50*/  STL.64 [R1+0x1930], R6 ;  /* 0x0019300601007387 */ /* 0x0001e80000100a00 */
[----:B0-----:R-:W3:Y:S04]  /*d2c60*/  LDL.LU.64 R6, [R1+0x5a30] ;  /* 0x005a300001067983 */ /* 0x001ee80000300a00 */
[----:B------:R-:W2:Y:S04]  /*d2c70*/  LDL.LU R4, [R1+0x5a2c] ;  /* 0x005a2c0001047983 */ /* 0x000ea80000300800 */
[----:B------:R0:W-:Y:S04]  /*d2c80*/  STL [R1+0x374], R3 ;  /* 0x0003740301007387 */ /* 0x0001e80000100800 */
[----:B0-----:R-:W4:Y:S01]  /*d2c90*/  LDL.LU R3, [R1+0x5a28] ;  /* 0x005a280001037983 */ /* 0x001f220000300800 */
[----:B------:R-:W-:-:S02]  /*d2ca0*/  F2FP.SATFINITE.E4M3.F32.PACK_AB_MERGE_C R26, R26, R5, RZ ;  /* 0x000000051a1a723e */ /* 0x000fc400048070ff */
[----:B---3--:R-:W-:-:S05]  /*d2cb0*/  F2FP.SATFINITE.E4M3.F32.PACK_AB_MERGE_C R7, R7, R6, RZ ;  /* 0x000000060707723e */ /* 0x008fca00048070ff */
[----:B------:R2:W-:Y:S01]  /*d2cc0*/  STL [R1+0x364], R7 ;  /* 0x0003640701007387 */ /* 0x0005e20000100800 */
[----:B----4-:R-:W-:-:S05]  /*d2cd0*/  IADD3 R6, P2, R29, R3, RZ ;  /* 0x000000031d067210 */ /* 0x010fca0007f5e0ff */
[----:B--2---:R-:W-:-:S05]  /*d2ce0*/  IMAD.X R7, R9, 0x1, R4, P2 ;  /* 0x0000000109077824 */ /* 0x004fca00010e0604 */
[----:B------:R0:W-:Y:S04]  /*d2cf0*/  STL.64 [R1+0x1920], R6 ;  /* 0x0019200601007387 */ /* 0x0001e80000100a00 */
[----:B0-----:R-:W2:Y:S04]  /*d2d00*/  LDL.LU.64 R6, [R1+0x5a20] ;  /* 0x005a200001067983 */ /* 0x001ea80000300a00 */
[----:B------:R-:W3:Y:S04]  /*d2d10*/  LDL.LU R5, [R1+0x5a18] ;  /* 0x005a180001057983 */ /* 0x000ee80000300800 */
[----:B------:R3:W-:Y:S01]  /*d2d20*/  STL [R1+0x368], R26 ;  /* 0x0003681a01007387 */ /* 0x0007e20000100800 */
[----:B------:R-:W-:-:S05]  /*d2d30*/  F2FP.SATFINITE.E4M3.F32.PACK_AB_MERGE_C R28, R28, R27, RZ ;  /* 0x0000001b1c1c723e */ /* 0x000fca00048070ff */
[----:B------:R-:W-:Y:S01]  /*d2d40*/  STL [R1+0x35c], R28 ;  /* 0x00035c1c01007387 */ /* 0x000fe20000100800 */
[----:B---3--:R-:W-:-:S05]  /*d2d50*/  IADD3 R26, P2, R29, R5, RZ ;  /* 0x000000051d1a7210 */ /* 0x008fca0007f5e0ff */
[----:B--2---:R-:W-:-:S05]  /*d2d60*/  IMAD.X R27, R9, 0x1, R7, P2 ;  /* 0x00000001091b7824 */ /* 0x004fca00010e0607 */
[----:B------:R0:W-:Y:S04]  /*d2d70*/  STL.64 [R1+0x1910], R26 ;  /* 0x0019101a01007387 */ /* 0x0001e80000100a00 */
[----:B0-----:R-:W2:Y:S01]  /*d2d80*/  LDL.LU.64 R26, [R1+0x5a10] ;  /* 0x005a1000011a7983 */ /* 0x001ea20000300a00 */
[----:B------:R-:W-:Y:S02]  /*d2d90*/  IADD3 R28, P2, R29, R6, RZ ;  /* 0x000000061d1c7210 */ /* 0x000fe40007f5e0ff */
[----:B------:R-:W-:-:S03]  /*d2da0*/  F2FP.SATFINITE.E4M3.F32.PACK_AB_MERGE_C R12, R13, R12, RZ ;  /* 0x0000000c0d0c723e */ /* 0x000fc600048070ff */
[----:B--2---:R-:W-:Y:S02]  /*d2db0*/  IMAD.X R29, R9, 0x1, R27, P2 ;  /* 0x00000001091d7824 */ /* 0x004fe400010e061b */
[----:B------:R-:W2:Y:S04]  /*d2dc0*/  LDL.LU R9, [R1+0x5a08] ;  /* 0x005a080001097983 */ /* 0x000ea80000300800 */
[----:B------:R0:W-:Y:S04]  /*d2dd0*/  STL.64 [R1+0x1900], R28 ;  /* 0x0019001c01007387 */ /* 0x0001e80000100a00 */
[----:B0-----:R-:W3:Y:S01]  /*d2de0*/  LDL.LU.64 R28, [R1+0x5a00] ;  /* 0x005a0000011c7983 */ /* 0x001ee20000300a00 */
[----:B------:R-:W-:-:S03]  /*d2df0*/  F2FP.SATFINITE.E4M3.F32.PACK_AB_MERGE_C R13, R26, R25, RZ ;  /* 0x000000191a0d723e */ /* 0x000fc600048070ff */
[----:B------:R0:W-:Y:S04]  /*d2e00*/  STL [R1+0x358], R12 ;  /* 0x0003580c01007387 */ /* 0x0001e80000100800 */
[----:B------:R-:W-:Y:S01]  /*d2e10*/  STL [R1+0x88], R13 ;  /* 0x0000880d01007387 */ /* 0x000fe20000100800 */
[----:B0-----:R-:W-:-:S05]  /*d2e20*/  F2FP.SATFINITE.E4M3.F32.PACK_AB_MERGE_C R12, R21, R11, RZ ;  /* 0x0000000b150c723e */ /* 0x001fca00048070ff */
[----:B------:R0:W-:Y:S01]  /*d2e30*/  STL [R1+0x90], R12 ;  /* 0x0000900c01007387 */ /* 0x0001e20000100800 */
[----:B---3--:R-:W-:Y:S02]  /*d2e40*/  SHF.R.S32.HI R11, RZ, 0x1f, R28 ;  /* 0x0000001fff0b7819 */ /* 0x008fe4000001141c */
[----:B0-----:R-:W-:-:S05]  /*d2e50*/  IADD3 R12, P2, R28, R0, RZ ;  /* 0x000000001c0c7210 */ /* 0x001fca0007f5e0ff */
[----:B------:R-:W-:-:S05]  /*d2e60*/  IMAD.X R13, R11, 0x1, R2, P2 ;  /* 0x000000010b0d7824 */ /* 0x000fca00010e0602 */
[----:B------:R0:W-:Y:S04]  /*d2e70*/  STL.64 [R1+0x18f0], R12 ;  /* 0x0018f00c01007387 */ /* 0x0001e80000100a00 */
[----:B0-----:R-:W3:Y:S02]  /*d2e80*/  LDL.LU.64 R12, [R1+0x59f8] ;  /* 0x0059f800010c7983 */ /* 0x001ee40000300a00 */
[----:B---3--:R-:W-:Y:S02]  /*d2e90*/  F2FP.SATFINITE.E4M3.F32.PACK_AB_MERGE_C R18, R18, R12, RZ ;  /* 0x0000000c1212723e */ /* 0x008fe400048070ff */
[----:B------:R-:W-:Y:S02]  /*d2ea0*/  IADD3 R12, P2, R28, R3, RZ ;  /* 0x000000031c0c7210 */ /* 0x000fe40007f5e0ff */
[----:B------:R-:W-:-:S03]  /*d2eb0*/  F2FP.SATFINITE.E4M3.F32.PACK_AB_MERGE_C R8, R8, R13, RZ ;  /* 0x0000000d0808723e */ /* 0x000fc600048070ff */
[----:B------:R-:W-:Y:S01]  /*d2ec0*/  IMAD.X R13, R11, 0x1, R4, P2 ;  /* 0x000000010b0d7824 */ /* 0x000fe200010e0604 */
[----:B------:R-:W-:Y:S04]  /*d2ed0*/  STL [R1+0x78], R18 ;  /* 0x0000781201007387 */ /* 0x000fe80000100800 */
[----:B------:R0:W-:Y:S04]  /*d2ee0*/  STL [R1+0x7c], R8 ;  /* 0x00007c0801007387 */ /* 0x0001e80000100800 */
[----:B------:R1:W-:Y:S01]  /*d2ef0*/  STL.64 [R1+0x18e0], R12 ;  /* 0x0018e00c01007387 */ /* 0x0003e20000100a00 */
[----:B0-----:R-:W-:-:S02]  /*d2f00*/  F2FP.SATFINITE.E4M3.F32.PACK_AB_MERGE_C R8, R22, R19, RZ ;  /* 0x000000131608723e */ /* 0x001fc400048070ff */
[----:B-1----:R-:W-:-:S05]  /*d2f10*/  F2FP.SATFINITE.E4M3.F32.PACK_AB_MERGE_C R12, R15, R17, RZ ;  /* 0x000000110f0c723e */ /* 0x002fca00048070ff */
[----:B------:R-:W-:Y:S04]  /*d2f20*/  STL [R1+0x6c], R12 ;  /* 0x00006c0c01007387 */ /* 0x000fe80000100800 */
[----:B------:R-:W3:Y:S04]  /*d2f30*/  LDL.LU R19, [R1+0x18c8] ;  /* 0x0018c80001137983 */ /* 0x000ee80000300800 */
[----:B------:R0:W-:Y:S04]  /*d2f40*/  STL [R1+0x68], R8 ;  /* 0x0000680801007387 */ /* 0x0001e80000100800 */
[----:B------:R-:W3:Y:S04]  /*d2f50*/  LDL.LU R22, [R1+0x18cc] ;  /* 0x0018cc0001167983 */ /* 0x000ee80000300800 */
[----:B------:R-:W4:Y:S04]  /*d2f60*/  LDL.LU R25, [R1+0x21a4] ;  /* 0x0021a40001197983 */ /* 0x000f280000300800 */
[----:B------:R-:W4:Y:S04]  /*d2f70*/  LDL.LU R18, [R1+0x21ac] ;  /* 0x0021ac0001127983 */ /* 0x000f280000300800 */
[----:B0-----:R-:W2:Y:S01]  /*d2f80*/  LDL.LU R8, [R1+0x2190] ;  /* 0x0021900001087983 */ /* 0x001ea20000300800 */
[----:B------:R-:W-:-:S05]  /*d2f90*/  IADD3 R12, P2, R28, R5, RZ ;  /* 0x000000051c0c7210 */ /* 0x000fca0007f5e0ff */
[----:B------:R-:W-:Y:S01]  /*d2fa0*/  IMAD.X R13, R11, 0x1, R7, P2 ;  /* 0x000000010b0d7824 */ /* 0x000fe200010e0607 */
[----:B--2---:R0:W-:Y:S04]  /*d2fb0*/  STL.64 [R1+0x59e8], R8 ;  /* 0x0059e80801007387 */ /* 0x0041e80000100a00 */
[----:B0-----:R-:W2:Y:S04]  /*d2fc0*/  LDL.LU R8, [R1+0x18c4] ;  /* 0x0018c40001087983 */ /* 0x001ea80000300800 */
[----:B------:R-:W4:Y:S04]  /*d2fd0*/  LDL.LU R9, [R1+0x21a0] ;  /* 0x0021a00001097983 */ /* 0x000f280000300800 */
[----:B------:R-:W4:Y:S04]  /*d2fe0*/  LDL.LU R15, [R1+0x2194] ;  /* 0x00219400010f7983 */ /* 0x000f280000300800 */
[----:B------:R-:W3:Y:S04]  /*d2ff0*/  LDL.LU R26, [R1+0x12c] ;  /* 0x00012c00011a7983 */ /* 0x000ee80000300800 */
[----:B------:R0:W-:Y:S04]  /*d3000*/  STL.64 [R1+0x18d8], R12 ;  /* 0x0018d80c01007387 */ /* 0x0001e80000100a00 */
[----:B------:R1:W-:Y:S01]  /*d3010*/  STL.64 [R1+0x59e0], R6 ;  /* 0x0059e00601007387 */ /* 0x0003e20000100a00 */
[----:B0-----:R-:W-:-:S03]  /*d3020*/  IADD3 R12, P2, R28, R6, RZ ;  /* 0x000000061c0c7210 */ /* 0x001fc60007f5e0ff */
[----:B-1----:R-:W2:Y:S02]  /*d3030*/  LDL.LU R6, [R1+0x18c0] ;  /* 0x0018c00001067983 */ /* 0x002ea40000300800 */
[----:B------:R-:W-:Y:S02]  /*d3040*/  IMAD.X R13, R11, 0x1, R27, P2 ;  /* 0x000000010b0d7824 */ /* 0x000fe400010e061b */
[----:B------:R-:W4:Y:S04]  /*d3050*/  LDL.LU R7, [R1+0x21a8] ;  /* 0x0021a80001077983 */ /* 0x000f280000300800 */
[----:B------:R0:W-:Y:S04]  /*d3060*/  STL.64 [R1+0x18d0], R12 ;  /* 0x0018d00c01007387 */ /* 0x0001e80000100a00 */
[----:B0-----:R-:W4:Y:S04]  /*d3070*/  LDL.LU R12, [R1+0x59f0] ;  /* 0x0059f000010c7983 */ /* 0x001f280000300800 */
[----:B------:R-:W4:Y:S04]  /*d3080*/  LDL.LU R13, [R1+0x18b4] ;  /* 0x0018b400010d7983 */ /* 0x000f280000300800 */
[----:B---3--:R0:W-:Y:S04]  /*d3090*/  STL.64 [R1+0x59d8], R26 ;  /* 0x0059d81a01007387 */ /* 0x0081e80000100a00 */
[----:B0-----:R-:W3:Y:S04]  /*d30a0*/  LDL.LU R26, [R1+0x219c] ;  /* 0x00219c00011a7983 */ /* 0x001ee80000300800 */
[----:B------:R-:W3:Y:S04]  /*d30b0*/  LDL.LU R27, [R1+0x18b0] ;  /* 0x0018b000011b7983 */ /* 0x000ee80000300800 */
[----:B------:R-:W3:Y:S04]  /*d30c0*/  LDL.LU R11, [R1+0x18b8] ;  /* 0x0018b800010b7983 */ /* 0x000ee80000300800 */
[----:B------:R-:W3:Y:S04]  /*d30d0*/  LDL.LU R21, [R1+0x18bc] ;  /* 0x0018bc0001157983 */ /* 0x000ee80000300800 */
[----:B------:R-:W3:Y:S04]  /*d30e0*/  LDL.LU R17, [R1+0x1890] ;  /* 0x0018900001117983 */ /* 0x000ee80000300800 */
[----:B------:R-:W4:Y:S01]  /*d30f0*/  LDL.LU R28, [R1+0x1894] ;  /* 0x00189400011c7983 */ /* 0x000f220000300800 */
[----:B--2---:R-:W-:-:S02]  /*d3100*/  F2FP.SATFINITE.E4M3.F32.PACK_AB_MERGE_C R8, R8, R6, RZ ;  /* 0x000000060808723e */ /* 0x004fc400048070ff */
[----:B------:R-:W-:Y:S01]  /*d3110*/  F2FP.SATFINITE.E4M3.F32.PACK_AB_MERGE_C R6, R22, R19, RZ ;  /* 0x000000131606723e */ /* 0x000fe200048070ff */
[----:B----4-:R0:W-:Y:S04]  /*d3120*/  STL.64 [R1+0x59d0], R28 ;  /* 0x0059d01c01007387 */ /* 0x0101e80000100a00 */
[----:B0-----:R-:W3:Y:S04]  /*d3130*/  LDL.LU R28, [R1+0x2198] ;  /* 0x00219800011c7983 */ /* 0x001ee80000300800 */
[----:B------:R-:W2:Y:S04]  /*d3140*/  LDL.LU R29, [R1+0x128] ;  /* 0x00012800011d7983 */ /* 0x000ea80000300800 */
[----:B------:R-:W4:Y:S04]  /*d3150*/  LDL.LU R19, [R1+0x1898] ;  /* 0x0018980001137983 */ /* 0x000f280000300800 */
[----:B------:R-:W-:Y:S04]  /*d3160*/  STL [R1+0x5c], R8 ;  /* 0x00005c0801007387 */ /* 0x000fe80000100800 */
[----:B------:R-:W4:Y:S04]  /*d3170*/  LDL.LU R22, [R1+0x189c] ;  /* 0x00189c0001167983 */ /* 0x000f280000300800 */
[----:B------:R0:W-:Y:S02]  /*d3180*/  STL [R1+0x58], R6 ;  /* 0x0000580601007387 */ /* 0x0001e40000100800 */
[----:B0-----:R-:W-:-:S05]  /*d3190*/  F2FP.SATFINITE.E4M3.F32.PACK_AB_MERGE_C R6, R25, R9, RZ ;  /* 0x000000091906723e */ /* 0x001fca00048070ff */
[----:B------:R-:W-:Y:S01]  /*d31a0*/  STL [R1+0x44], R6 ;  /* 0x0000440601007387 */ /* 0x000fe20000100800 */
[----:B------:R-:W-:Y:S02]  /*d31b0*/  F2FP.SATFINITE.E4M3.F32.PACK_AB_MERGE_C R7, R18, R7, RZ ;  /* 0x000000071207723e */ /* 0x000fe400048070ff */
[----:B--2---:R-:W-:Y:S02]  /*d31c0*/  SHF.R.S32.HI R25, RZ, 0x1f, R29 ;  /* 0x0000001fff197819 */ /* 0x004fe4000001141d */
[----:B------:R-:W-:-:S05]  /*d31d0*/  IADD3 R8, P2, R29, R0, RZ ;  /* 0x000000001d087210 */ /* 0x000fca0007f5e0ff */
[----:B------:R-:W-:-:S05]  /*d31e0*/  IMAD.X R9, R25, 0x1, R2, P2 ;  /* 0x0000000119097824 */ /* 0x000fca00010e0602 */
[----:B------:R0:W-:Y:S04]  /*d31f0*/  STL.64 [R1+0x18c8], R8 ;  /* 0x0018c80801007387 */ /* 0x0001e80000100a00 */
[----:B0-----:R-:W2:Y:S04]  /*d3200*/  LDL.LU.64 R8, [R1+0x59e8] ;  /* 0x0059e80001087983 */ /* 0x001ea80000300a00 */
[----:B------:R-:W3:Y:S04]  /*d3210*/  LDL.LU R18, [R1+0x1880] ;  /* 0x0018800001127983 */ /* 0x000ee80000300800 */
[----:B------:R-:W-:Y:S01]  /*d3220*/  STL [R1+0x4c], R7 ;  /* 0x00004c0701007387 */ /* 0x000fe20000100800 */
[----:B--2---:R-:W-:-:S03]  /*d3230*/  F2FP.SATFINITE.E4M3.F32.PACK_AB_MERGE_C R6, R15, R8, RZ ;  /* 0x000000080f06723e */ /* 0x004fc600048070ff */
[----:B---3--:R-:W-:Y:S04]  /*d3240*/  STL [R1+0x59cc], R18 ;  /* 0x0059cc1201007387 */ /* 0x008fe80000100800 */
[----:B------:R0:W-:Y:S04]  /*d3250*/  STL [R1+0x38], R6 ;  /* 0x0000380601007387 */ /* 0x0001e80000100800 */
[----:B------:R-:W2:Y:S01]  /*d3260*/  LDL.LU R8, [R1+0x1884] ;  /* 0x0018840001087983 */ /* 0x000ea20000300800 */
[----:B0-----:R-:W-:-:S05]  /*d3270*/  IADD3 R6, P2, R29, R3, RZ ;  /* 0x000000031d067210 */ /* 0x001fca0007f5e0ff */
[----:B------:R-:W-:-:S05]  /*d3280*/  IMAD.X R7, R25, 0x1, R4, P2 ;  /* 0x0000000119077824 */ /* 0x000fca00010e0604 */
[----:B------:R0:W-:Y:S04]  /*d3290*/  STL.64 [R1+0x18c0], R6 ;  /* 0x0018c00601007387 */ /* 0x0001e80000100a00 */
[----:B0-----:R-:W3:Y:S01]  /*d32a0*/  LDL.LU.64 R6, [R1+0x59e0] ;  /* 0x0059e00001067983 */ /* 0x001ee20000300a00 */
[----:B------:R-:W-:Y:S02]  /*d32b0*/  F2FP.SATFINITE.E4M3.F32.PACK_AB_MERGE_C R26, R26, R28, RZ ;  /* 0x0000001c1a1a723e */ /* 0x000fe400048070ff */
[----:B------:R-:W-:Y:S01]  /*d32c0*/  F2FP.SATFINITE.E4M3.F32.PACK_AB_MERGE_C R18, R13, R27, RZ ;  /* 0x0000001b0d12723e */ /* 0x000fe200048070ff */
[----:B------:R-:W2:Y:S04]  /*d32d0*/  LDL.LU R15, [R1+0x188c] ;  /* 0x00188c00010f7983 */ /* 0x000ea80000300800 */
[----:B------:R-:W2:Y:S04]  /*d32e0*/  LDL.LU R13, [R1+0x187c] ;  /* 0x00187c00010d7983 */ /* 0x000ea80000300800 */
[----:B------:R0:W-:Y:S02]  /*d32f0*/  STL [R1+0x34], R26 ;  /* 0x0000341a01007387 */ /* 0x0001e40000100800 */
[----:B0-----:R-:W-:-:S02]  /*d3300*/  IADD3 R26, P2, R29, R5, RZ ;  /* 0x000000051d1a7210 */ /* 0x001fc40007f5e0ff */
[----:B------:R-:W-:Y:S03]  /*d3310*/  STL [R1+0x4], R18 ;  /* 0x0000041201007387 */ /* 0x000fe60000100800 */
[----:B---3--:R-:W-:-:S05]  /*d3320*/  IMAD.X R27, R25, 0x1, R7, P2 ;  /* 0x00000001191b7824 */ /* 0x008fca00010e0607 */
[----:B------:R0:W-:Y:S04]  /*d3330*/  STL.64 [R1+0x18a8], R26 ;  /* 0x0018a81a01007387 */ /* 0x0001e80000100a00 */
[----:B0-----:R-:W3:Y:S01]  /*d3340*/  LDL.LU.64 R26, [R1+0x59d8] ;  /* 0x0059d800011a7983 */ /* 0x001ee20000300a00 */
[----:B------:R-:W-:-:S05]  /*d3350*/  IADD3 R28, P2, R29, R6, RZ ;  /* 0x000000061d1c7210 */ /* 0x000fca0007f5e0ff */
[----:B---3--:R-:W-:-:S05]  /*d3360*/  IMAD.X R29, R25, 0x1, R27, P2 ;  /* 0x00000001191d7824 */ /* 0x008fca00010e061b */
[----:B------:R0:W-:Y:S04]  /*d3370*/  STL.64 [R1+0x18a0], R28 ;  /* 0x0018a01c01007387 */ /* 0x0001e80000100a00 */
[----:B0-----:R-:W3:Y:S01]  /*d3380*/  LDL.LU.64 R28, [R1+0x59d0] ;  /* 0x0059d000011c7983 */ /* 0x001ee20000300a00 */
[----:B------:R-:W-:Y:S02]  /*d3390*/  F2FP.SATFINITE.E4M3.F32.PACK_AB_MERGE_C R11, R21, R11, RZ ;  /* 0x0000000b150b723e */ /* 0x000fe400048070ff */
[----:B------:R-:W-:Y:S02]  /*d33a0*/  SHF.R.S32.HI R25, RZ, 0x1f, R26 ;  /* 0x0000001fff197819 */ /* 0x000fe4000001141a */
[----:B------:R-:W-:Y:S02]  /*d33b0*/  IADD3 R18, P2, R26, R0, RZ ;  /* 0x000000001a127210 */ /* 0x000fe40007f5e0ff */
[----:B----4-:R-:W-:-:S03]  /*d33c0*/  F2FP.SATFINITE.E4M3.F32.PACK_AB_MERGE_C R22, R22, R19, RZ ;  /* 0x000000131616723e */ /* 0x010fc600048070ff */
[----:B------:R-:W-:Y:S01]  /*d33d0*/  IMAD.X R19, R25, 0x1, R2, P2 ;  /* 0x0000000119137824 */ /* 0x000fe200010e0602 */
[----:B---3--:R-:W-:-:S05]  /*d33e0*/  F2FP.SATFINITE.E4M3.F32.PACK_AB_MERGE_C R28, R28, R17, RZ ;  /* 0x000000111c1c723e */ /* 0x008fca00048070ff */
[----:B------:R0:W-:Y:S04]  /*d33f0*/  STL.64 [R1+0x5580], R28 ;  /* 0x0055801c01007387 */ /* 0x0001e80000100a00 */
[----:B------:R-:W-:Y:S04]  /*d3400*/  STL [R1+0x30], R11 ;  /* 0x0000300b01007387 */ /* 0x000fe80000100800 */
[----:B0-----:R-:W3:Y:S04]  /*d3410*/  LDL.LU R28, [R1+0x1874] ;  /* 0x00187400011c7983 */ /* 0x001ee80000300800 */
[----:B------:R-:W4:Y:S04]  /*d3420*/  LDL.LU R29, [R1+0x1878] ;  /* 0x00187800011d7983 */ /* 0x000f280000300800 */
[----:B------:R0:W-:Y:S04]  /*d3430*/  STL [R1+0x53e8], R22 ;  /* 0x0053e81601007387 */ /* 0x0001e80000100800 */
[----:B0-----:R-:W3:Y:S04]  /*d3440*/  LDL.LU R22, [R1+0x1870] ;  /* 0x0018700001167983 */ /* 0x001ee80000300800 */
[----:B------:R0:W-:Y:S04]  /*d3450*/  STL.64 [R1+0x1890], R18 ;  /* 0x0018901201007387 */ /* 0x0001e80000100a00 */
[----:B0-----:R-:W2:Y:S01]  /*d3460*/  LDL.LU R18, [R1+0x59cc] ;  /* 0x0059cc0001127983 */ /* 0x001ea20000300800 */
[----:B------:R-:W-:-:S02]  /*d3470*/  IMAD.MOV.U32 R17, RZ, RZ, R23 ;  /* 0x000000ffff117224 */ /* 0x000fc400078e0017 */
[----:B------:R-:W-:Y:S01]  /*d3480*/  IMAD.MOV.U32 R23, RZ, RZ, R10 ;  /* 0x000000ffff177224 */ /* 0x000fe200078e000a */
[----:B------:R-:W3:Y:S01]  /*d3490*/  LDL.LU R11, [R1+0x1860] ;  /* 0x00186000010b7983 */ /* 0x000ee20000300800 */
[----:B------:R-:W-:-:S03]  /*d34a0*/  IMAD.MOV.U32 R10, RZ, RZ, R16 ;  /* 0x000000ffff0a7224 */ /* 0x000fc600078e0010 */
[----:B------:R-:W3:Y:S04]  /*d34b0*/  LDL.LU R19, [R1+0x1864] ;  /* 0x0018640001137983 */ /* 0x000ee80000300800 */
[----:B------:R-:W3:Y:S04]  /*d34c0*/  LDL.LU R21, [R1+0x1868] ;  /* 0x0018680001157983 */ /* 0x000ee80000300800 */
[----:B------:R-:W3:Y:S01]  /*d34d0*/  LDL.LU R16, [R1+0x186c] ;  /* 0x00186c0001107983 */ /* 0x000ee20000300800 */
[----:B--2---:R-:W-:-:S03]  /*d34e0*/  F2FP.SATFINITE.E4M3.F32.PACK_AB_MERGE_C R8, R8, R18, RZ ;  /* 0x000000120808723e */ /* 0x004fc600048070ff */
[----:B------:R-:W2:Y:S04]  /*d34f0*/  LDL.LU R18, [R1+0x59c8] ;  /* 0x0059c80001127983 */ /* 0x000ea80000300800 */
[----:B------:R0:W-:Y:S04]  /*d3500*/  STL.64 [R1+0x5560], R8 ;  /* 0x0055600801007387 */ /* 0x0001e80000100a00 */
[----:B0-----:R-:W3:Y:S01]  /*d3510*/  LDL.LU R9, [R1+0x1888] ;  /* 0x0018880001097983 */ /* 0x001ee20000300800 */
[----:B------:R-:W-:Y:S02]  /*d3520*/  IADD3 R8, P2, R26, R3, RZ ;  /* 0x000000031a087210 */ /* 0x000fe40007f5e0ff */
[----:B----4-:R-:W-:-:S02]  /*d3530*/  F2FP.SATFINITE.E4M3.F32.PACK_AB_MERGE_C R13, R13, R29, RZ ;  /* 0x0000001d0d0d723e */ /* 0x010fc400048070ff */
[----:B---3--:R-:W-:Y:S01]  /*d3540*/  F2FP.SATFINITE.E4M3.F32.PACK_AB_MERGE_C R15, R15, R9, RZ ;  /* 0x000000090f0f723e */ /* 0x008fe200048070ff */
[----:B------:R-:W-:-:S04]  /*d3550*/  IMAD.X R9, R25, 0x1, R4, P2 ;  /* 0x0000000119097824 */ /* 0x000fc800010e0604 */
[----:B------:R-:W-:Y:S04]  /*d3560*/  STL [R1+0x5810], R15 ;  /* 0x0058100f01007387 */ /* 0x000fe80000100800 */
[----:B------:R0:W-:Y:S02]  /*d3570*/  STL.64 [R1+0x1880], R8 ;  /* 0x0018800801007387 */ /* 0x0001e40000100a00 */
[----:B0-----:R-:W-:Y:S02]  /*d3580*/  F2FP.SATFINITE.E4M3.F32.PACK_AB_MERGE_C R8, R28, R22, RZ ;  /* 0x000000161c08723e */ /* 0x001fe400048070ff */
[----:B------:R-:W3:Y:S01]  /*d3590*/  LDL.LU R9, [R1+0x1854] ;  /* 0x0018540001097983 */ /* 0x000ee20000300800 */
[----:B------:R-:W-:-:S03]  /*d35a0*/  IADD3 R28, P2, R26, R5, RZ ;  /* 0x000000051a1c7210 */ /* 0x000fc60007f5e0ff */
[----:B------:R-:W-:Y:S02]  /*d35b0*/  STL.64 [R1+0x5590], R12 ;  /* 0x0055900c01007387 */ /* 0x000fe40000100a00 */
[----:B------:R-:W-:Y:S02]  /*d35c0*/  IMAD.X R29, R25, 0x1, R7, P2 ;  /* 0x00000001191d7824 */ /* 0x000fe400010e0607 */
[----:B------:R0:W-:Y:S04]  /*d35d0*/  STL.64 [R1+0x59c0], R4 ;  /* 0x0059c00401007387 */ /* 0x0001e80000100a00 */
[----:B0-----:R-:W3:Y:S04]  /*d35e0*/  LDL.LU R4, [R1+0x1850] ;  /* 0x0018500001047983 */ /* 0x001ee80000300800 */
[----:B------:R-:W4:Y:S04]  /*d35f0*/  LDL R5, [R1+0x130] ;  /* 0x0001300001057983 */ /* 0x000f280000100800 */
[----:B------:R-:W2:Y:S04]  /*d3600*/  LDL.LU R12, [R1+0x185c] ;  /* 0x00185c00010c7983 */ /* 0x000ea80000300800 */
[----:B------:R-:W2:Y:S04]  /*d3610*/  LDL.LU R13, [R1+0x1840] ;  /* 0x00184000010d7983 */ /* 0x000ea80000300800 */
[----:B------:R-:W2:Y:S04]  /*d3620*/  LDL.LU R15, [R1+0x1844] ;  /* 0x00184400010f7983 */ /* 0x000ea80000300800 */
[----:B------:R0:W-:Y:S02]  /*d3630*/  STL.64 [R1+0x1878], R28 ;  /* 0x0018781c01007387 */ /* 0x0001e40000100a00 */
[----:B0-----:R-:W-:-:S05]  /*d3640*/  IADD3 R28, P2, R26, R6, RZ ;  /* 0x000000061a1c7210 */ /* 0x001fca0007f5e0ff */
[----:B------:R-:W-:-:S05]  /*d3650*/  IMAD.X R29, R25, 0x1, R27, P2 ;  /* 0x00000001191d7824 */ /* 0x000fca00010e061b */
[----:B------:R-:W-:Y:S04]  /*d3660*/  STL.64 [R1+0x1870], R28 ;  /* 0x0018701c01007387 */ /* 0x000fe80000100a00 */
[----:B------:R-:W2:Y:S01]  /*d3670*/  LDL.LU R25, [R1+0x134] ;  /* 0x0001340001197983 */ /* 0x000ea20000300800 */
[----:B------:R-:W-:Y:S02]  /*d3680*/  F2FP.SATFINITE.E4M3.F32.PACK_AB_MERGE_C R19, R19, R11, RZ ;  /* 0x0000000b1313723e */ /* 0x000fe400048070ff */
[----:B------:R-:W-:Y:S02]  /*d3690*/  F2FP.SATFINITE.E4M3.F32.PACK_AB_MERGE_C R11, R16, R21, RZ ;  /* 0x00000015100b723e */ /* 0x000fe400048070ff */
[----:B---3--:R-:W-:Y:S02]  /*d36a0*/  F2FP.SATFINITE.E4M3.F32.PACK_AB_MERGE_C R9, R9, R4, RZ ;  /* 0x000000040909723e */ /* 0x008fe400048070ff */
[----:B----4-:R-:W-:Y:S01]  /*d36b0*/  IADD3 R4, P2, R5, R0, RZ ;  /* 0x0000000005047210 */ /* 0x010fe20007f5e0ff */
[----:B--2---:R0:W-:Y:S04]  /*d36c0*/  STL [R1+0x59b8], R25 ;  /* 0x0059b81901007387 */ /* 0x0041e80000100800 */
[----:B------:R1:W-:Y:S01]  /*d36d0*/  STL.64 [R1+0x55a0], R18 ;  /* 0x0055a01201007387 */ /* 0x0003e20000100a00 */
[----:B0-----:R-:W-:-:S03]  /*d36e0*/  SHF.R.S32.HI R25, RZ, 0x1f, R5 ;  /* 0x0000001fff197819 */ /* 0x001fc60000011405 */
[----:B-1----:R-:W2:Y:S04]  /*d36f0*/  LDL.LU R19, [R1+0x1858] ;  /* 0x0018580001137983 */ /* 0x002ea80000300800 */
[----:B------:R-:W3:Y:S04]  /*d3700*/  LDL.LU R28, [R1+0x1848] ;  /* 0x00184800011c7983 */ /* 0x000ee80000300800 */
[----:B------:R-:W3:Y:S04]  /*d3710*/  LDL.LU R29, [R1+0x184c] ;  /* 0x00184c00011d7983 */ /* 0x000ee80000300800 */
[----:B------:R0:W-:Y:S04]  /*d3720*/  STL [R1+0x1ad8], R11 ;  /* 0x001ad80b01007387 */ /* 0x0001e80000100800 */
[----:B------:R-:W4:Y:S04]  /*d3730*/  LDL.LU R22, [R1+0x183c] ;  /* 0x00183c0001167983 */ /* 0x000f280000300800 */
[----:B------:R-:W4:Y:S04]  /*d3740*/  LDL.LU R26, [R1+0x1820] ;  /* 0x00182000011a7983 */ /* 0x000f280000300800 */
[----:B0-----:R-:W4:Y:S04]  /*d3750*/  LDL.LU R11, [R1+0x1824] ;  /* 0x00182400010b7983 */ /* 0x001f280000300800 */
[----:B------:R-:W4:Y:S01]  /*d3760*/  LDL.LU R21, [R1+0x1828] ;  /* 0x0018280001157983 */ /* 0x000f220000300800 */
[----:B------:R-:W-:-:S03]  /*d3770*/  IMAD.X R5, R25, 0x1, R2, P2 ;  /* 0x0000000119057824 */ /* 0x000fc600010e0602 */
[----:B------:R-:W4:Y:S04]  /*d3780*/  LDL.LU R16, [R1+0x182c] ;  /* 0x00182c0001107983 */ /* 0x000f280000300800 */
[----:B------:R0:W-:Y:S04]  /*d3790*/  STL.64 [R1+0x55b8], R8 ;  /* 0x0055b80801007387 */ /* 0x0001e80000100a00 */
[----:B0-----:R-:W4:Y:S04]  /*d37a0*/  LDL.LU R9, [R1+0x1834] ;  /* 0x0018340001097983 */ /* 0x001f280000300800 */
[----:B------:R0:W-:Y:S04]  /*d37b0*/  STL [R1+0x59bc], R0 ;  /* 0x0059bc0001007387 */ /* 0x0001e80000100800 */
[----:B0-----:R-:W3:Y:S04]  /*d37c0*/  LDL.LU R0, [R1+0x130] ;  /* 0x0001300001007983 */ /* 0x001ee80000300800 */
[----:B------:R0:W-:Y:S04]  /*d37d0*/  STL.64 [R1+0x1860], R4 ;  /* 0x0018600401007387 */ /* 0x0001e80000100a00 */
[----:B0-----:R-:W4:Y:S01]  /*d37e0*/  LDL.LU.64 R4, [R1+0x59c0] ;  /* 0x0059c00001047983 */ /* 0x001f220000300a00 */
[----:B--2---:R-:W-:-:S05]  /*d37f0*/  F2FP.SATFINITE.E4M3.F32.PACK_AB_MERGE_C R18, R12, R19, RZ ;  /* 0x000000130c12723e */ /* 0x004fca00048070ff */
[----:B------:R-:W-:Y:S01]  /*d3800*/  STL [R1+0x55f0], R18 ;  /* 0x0055f01201007387 */ /* 0x000fe20000100800 */
[----:B------:R-:W-:-:S05]  /*d3810*/  F2FP.SATFINITE.E4M3.F32.PACK_AB_MERGE_C R12, R15, R13, RZ ;  /* 0x0000000d0f0c723e */ /* 0x000fca00048070ff */
[----:B------:R0:W-:Y:S04]  /*d3820*/  STL [R1+0x5648], R12 ;  /* 0x0056480c01007387 */ /* 0x0001e80000100800 */
[----:B0-----:R-:W2:Y:S01]  /*d3830*/  LDL.LU R12, [R1+0x1838] ;  /* 0x00183800010c7983 */ /* 0x001ea20000300800 */
[----:B---3--:R-:W-:-:S05]  /*d3840*/  IADD3 R18, P2, R0, R3, RZ ;  /* 0x0000000300127210 */ /* 0x008fca0007f5e0ff */
[----:B----4-:R-:W-:-:S05]  /*d3850*/  IMAD.X R19, R25, 0x1, R4, P2 ;  /* 0x0000000119137824 */ /* 0x010fca00010e0604 */
[----:B------:R0:W-:Y:S04]  /*d3860*/  STL.64 [R1+0x1850], R18 ;  /* 0x0018501201007387 */ /* 0x0001e80000100a00 */
[----:B0-----:R-:W3:Y:S04]  /*d3870*/  LDL.LU R18, [R1+0x1818] ;  /* 0x0018180001127983 */ /* 0x001ee80000300800 */
[----:B------:R-:W3:Y:S04]  /*d3880*/  LDL.LU R19, [R1+0x181c] ;  /* 0x00181c0001137983 */ /* 0x000ee80000300800 */
[----:B---3--:R0:W-:Y:S04]  /*d3890*/  STL.64 [R1+0x59b0], R18 ;  /* 0x0059b01201007387 */ /* 0x0081e80000100a00 */
[----:B0-----:R-:W3:Y:S01]  /*d38a0*/  LDL.LU R19, [R1+0x1830] ;  /* 0x0018300001137983 */ /* 0x001ee20000300800 */
[----:B------:R-:W-:-:S02]  /*d38b0*/  IADD3 R18, P2, R0, R5, RZ ;  /* 0x0000000500127210 */ /* 0x000fc40007f5e0ff */
[----:B------:R-:W-:Y:S01]  /*d38c0*/  F2FP.SATFINITE.E4M3.F32.PACK_AB_MERGE_C R8, R29, R28, RZ ;  /* 0x0000001c1d08723e */ /* 0x000fe200048070ff */
[----:B------:R-:W4:Y:S04]  /*d38d0*/  LDL.LU R13, [R1+0x1800] ;  /* 0x00180000010d7983 */ /* 0x000f280000300800 */
[----:B------:R-:W4:Y:S04]  /*d38e0*/  LDL.LU R15, [R1+0x1804] ;  /* 0x00180400010f7983 */ /* 0x000f280000300800 */
[----:B------:R-:W4:Y:S04]  /*d38f0*/  LDL.LU R28, [R1+0x1808] ;  /* 0x00180800011c7983 */ /* 0x000f280000300800 */
[----:B------:R-:W4:Y:S01]  /*d3900*/  LDL.LU R29, [R1+0x180c] ;  /* 0x00180c00011d7983 */ /* 0x000f220000300800 */
[----:B---3--:R-:W-:Y:S01]  /*d3910*/  F2FP.SATFINITE.E4M3.F32.PACK_AB_MERGE_C R9, R9, R19, RZ ;  /* 0x000000130909723e */ /* 0x008fe200048070ff */
[----:B------:R-:W-:-:S04]  /*d3920*/  IMAD.X R19, R25, 0x1, R7, P2 ;  /* 0x0000000119137824 */ /* 0x000fc800010e0607 */
[----:B------:R0:W-:Y:S04]  /*d3930*/  STL.64 [R1+0x55e0], R8 ;  /* 0x0055e00801007387 */ /* 0x0001e80000100a00 */
[----:B0-----:R-:W3:Y:S04]  /*d3940*/  LDL.LU R8, [R1+0x1814] ;  /* 0x0018140001087983 */ /* 0x001ee80000300800 */
[----:B------:R0:W-:Y:S02]  /*d3950*/  STL.64 [R1+0x1840], R18 ;  /* 0x0018401201007387 */ /* 0x0001e40000100a00 */
[----:B0-----:R-:W-:-:S02]  /*d3960*/  IADD3 R18, P2, R0, R6, RZ ;  /* 0x0000000600127210 */ /* 0x001fc40007f5e0ff */
[----:B------:R-:W4:Y:S03]  /*d3970*/  LDL.LU R0, [R1+0x59bc] ;  /* 0x0059bc0001007983 */ /* 0x000f260000300800 */
[----:B------:R-:W-:Y:S02]  /*d3980*/  IMAD.X R19, R25, 0x1, R27, P2 ;  /* 0x0000000119137824 */ /* 0x000fe400010e061b */
[----:B------:R-:W3:Y:S01]  /*d3990*/  LDL.LU R25, [R1+0x59b8] ;  /* 0x0059b80001197983 */ /* 0x000ee20000300800 */
[----:B--2---:R-:W-:Y:S02]  /*d39a0*/  F2FP.SATFINITE.E4M3.F32.PACK_AB_MERGE_C R12, R22, R12, RZ ;  /* 0x0000000c160c723e */ /* 0x004fe400048070ff */
[----:B------:R-:W-:Y:S01]  /*d39b0*/  F2FP.SATFINITE.E4M3.F32.PACK_AB_MERGE_C R9, R11, R26, RZ ;  /* 0x0000001a0b09723e */ /* 0x000fe200048070ff */
[----:B------:R-:W-:Y:S01]  /*d39c0*/  STL.64 [R1+0x1830], R18 ;  /* 0x0018301201007387 */ /* 0x000fe20000100a00 */
[----:B------:R-:W-:-:S03]  /*d39d0*/  F2FP.SATFINITE.E4M3.F32.PACK_AB_MERGE_C R22, R16, R21, RZ ;  /* 0x000000151016723e */ /* 0x000fc600048070ff */
[----:B------:R-:W-:Y:S04]  /*d39e0*/  STL [R1+0x1bcc], R12 ;  /* 0x001bcc0c01007387 */ /* 0x000fe80000100800 */
[----:B------:R-:W2:Y:S04]  /*d39f0*/  LDL.LU R26, [R1+0x17f0] ;  /* 0x0017f000011a7983 */ /* 0x000ea80000300800 */
[----:B------:R-:W2:Y:S04]  /*d3a00*/  LDL.LU R11, [R1+0x17f4] ;  /* 0x0017f400010b7983 */ /* 0x000ea80000300800 */
[----:B------:R-:W2:Y:S04]  /*d3a10*/  LDL.LU R21, [R1+0x17f8] ;  /* 0x0017f80001157983 */ /* 0x000ea80000300800 */
[----:B------:R-:W2:Y:S04]  /*d3a20*/  LDL.LU R16, [R1+0x17fc] ;  /* 0x0017fc0001107983 */ /* 0x000ea80000300800 */
[----:B------:R0:W-:Y:S04]  /*d3a30*/  STL [R1+0x58e0], R22 ;  /* 0x0058e01601007387 */ /* 0x0001e80000100800 */
[----:B0-----:R-:W2:Y:S01]  /*d3a40*/  LDL.LU R22, [R1+0x1810] ;  /* 0x0018100001167983 */ /* 0x001ea20000300800 */
[----:B---3--:R-:W-:-:S02]  /*d3a50*/  SHF.R.S32.HI R12, RZ, 0x1f, R25 ;  /* 0x0000001fff0c7819 */ /* 0x008fc40000011419 */
[----:B----4-:R-:W-:-:S05]  /*d3a60*/  IADD3 R18, P2, R25, R0, RZ ;  /* 0x0000000019127210 */ /* 0x010fca0007f5e0ff */
[----:B------:R-:W-:-:S05]  /*d3a70*/  IMAD.X R19, R12, 0x1, R2, P2 ;  /* 0x000000010c137824 */ /* 0x000fca00010e0602 */
[----:B------:R0:W-:Y:S04]  /*d3a80*/  STL.64 [R1+0x1820], R18 ;  /* 0x0018201201007387 */ /* 0x0001e80000100a00 */
[----:B0-----:R-:W3:Y:S01]  /*d3a90*/  LDL.LU.64 R18, [R1+0x59b0] ;  /* 0x0059b00001127983 */ /* 0x001ee20000300a00 */
[----:B--2---:R-:W-:-:S05]  /*d3aa0*/  F2FP.SATFINITE.E4M3.F32.PACK_AB_MERGE_C R8, R8, R22, RZ ;  /* 0x000000160808723e */ /* 0x004fca00048070ff */
[----:B------:R0:W-:Y:S02]  /*d3ab0*/  STL.64 [R1+0x5600], R8 ;  /* 0x0056000801007387 */ /* 0x0001e40000100a00 */
[----:B0-----:R-:W-:-:S05]  /*d3ac0*/  IADD3 R8, P2, R25, R3, RZ ;  /* 0x0000000319087210 */ /* 0x001fca0007f5e0ff */
[----:B------:R-:W-:Y:S01]  /*d3ad0*/  IMAD.X R9, R12, 0x1, R4, P2 ;  /* 0x000000010c097824 */ /* 0x000fe200010e0604 */
[----:B------:R-:W-:Y:S02]  /*d3ae0*/  F2FP.SATFINITE.E4M3.F32.PACK_AB_MERGE_C R26, R11, R26, RZ ;  /* 0x0000001a0b1a723e */ /* 0x000fe400048070ff */
[----:B------:R-:W-:Y:S02]  /*d3af0*/  F2FP.SATFINITE.E4M3.F32.PACK_AB_MERGE_C R11, R16, R21, RZ ;  /* 0x00000015100b723e */ /* 0x000fe400048070ff */
[----:B---3--:R-:W-:-:S05]  /*d3b00*/  F2FP.SATFINITE.E4M3.F32.PACK_AB_MERGE_C R18, R19, R18, RZ ;  /* 0x000000121312723e */ /* 0x008fca00048070ff */
[----:B------:R-:W-:Y:S04]  /*d3b10*/  STL [R1+0x5650], R18 ;  /* 0x0056501201007387 */ /* 0x000fe80000100800 */
[----:B------:R0:W-:Y:S02]  /*d3b20*/  STL.64 [R1+0x1810], R8 ;  /* 0x0018100801007387 */ /* 0x0001e40000100a00 */
[----:B0-----:R-:W-:Y:S02]  /*d3b30*/  F2FP.SATFINITE.E4M3.F32.PACK_AB_MERGE_C R9, R15, R13, RZ ;  /* 0x0000000d0f09723e */ /* 0x001fe400048070ff */
[----:B------:R-:W-:Y:S02]  /*d3b40*/  IADD3 R8, P2, R25, R5, RZ ;  /* 0x0000000519087210 */ /* 0x000fe40007f5e0ff */
[----:B------:R-:W-:Y:S01]  /*d3b50*/  F2FP.SATFINITE.E4M3.F32.PACK_AB_MERGE_C R13, R29, R28, RZ ;  /* 0x0000001c1d0d723e */ /* 0x000fe200048070ff */
[----:B------:R0:W-:Y:S04]  /*d3b60*/  STL [R1+0x5660], R9 ;  /* 0x0056600901007387 */ /* 0x0001e80000100800 */
[----:B------:R1:W-:Y:S01]  /*d3b70*/  STL.64 [R1+0x59a8], R4 ;  /* 0x0059a80401007387 */ /* 0x0003e20000100a00 */
[----:B0-----:R-:W-:-:S03]  /*d3b80*/  IMAD.X R9, R12, 0x1, R7, P2 ;  /* 0x000000010c097824 */ /* 0x001fc600010e0607 */
[----:B------:R-:W-:Y:S04]  /*d3b90*/  STL [R1+0x1c08], R13 ;  /* 0x001c080d01007387 */ /* 0x000fe80000100800 */
[----:B------:R0:W-:Y:S04]  /*d3ba0*/  STL.64 [R1+0x1808], R8 ;  /* 0x0018080801007387 */ /* 0x0001e80000100a00 */
[----:B-1----:R-:W2:Y:S01]  /*d3bb0*/  LDL.LU R5, [R1+0x17e0] ;  /* 0x0017e00001057983 */ /* 0x002ea20000300800 */
[----:B0-----:R-:W-:-:S03]  /*d3bc0*/  IADD3 R8, P2, R25, R6, RZ ;  /* 0x0000000619087210 */ /* 0x001fc60007f5e0ff */
[----:B------:R-:W2:Y:S02]  /*d3bd0*/  LDL.LU R25, [R1+0x17e4] ;  /* 0x0017e40001197983 */ /* 0x000ea40000300800 */
[----:B------:R-:W-:Y:S02]  /*d3be0*/  IMAD.X R9, R12, 0x1, R27, P2 ;  /* 0x000000010c097824 */ /* 0x000fe400010e061b */
[----:B------:R0:W-:Y:S04]  /*d3bf0*/  STL.64 [R1+0x59a0], R6 ;  /* 0x0059a00601007387 */ /* 0x0001e80000100a00 */
[----:B0-----:R-:W3:Y:S04]  /*d3c00*/  LDL.LU R7, [R1+0x17e8] ;  /* 0x0017e80001077983 */ /* 0x001ee80000300800 */
[----:B------:R-:W3:Y:S04]  /*d3c10*/  LDL.LU R28, [R1+0x17ec] ;  /* 0x0017ec00011c7983 */ /* 0x000ee80000300800 */
[----:B------:R-:W4:Y:S04]  /*d3c20*/  LDL.LU R12, [R1+0x17d0] ;  /* 0x0017d000010c7983 */ /* 0x000f280000300800 */
[----:B------:R-:W-:Y:S04]  /*d3c30*/  STL.64 [R1+0x1800], R8 ;  /* 0x0018000801007387 */ /* 0x000fe80000100a00 */
[----:B------:R-:W4:Y:S04]  /*d3c40*/  LDL.LU R19, [R1+0x17d4] ;  /* 0x0017d40001137983 */ /* 0x000f280000300800 */
[----:B------:R0:W-:Y:S04]  /*d3c50*/  STL [R1+0x5664], R26 ;  /* 0x0056641a01007387 */ /* 0x0001e80000100800 */
[----:B------:R-:W4:Y:S04]  /*d3c60*/  LDL.LU R21, [R1+0x17d8] ;  /* 0x0017d80001157983 */ /* 0x000f280000300800 */
[----:B------:R-:W4:Y:S04]  /*d3c70*/  LDL.LU R16, [R1+0x17dc] ;  /* 0x0017dc0001107983 */ /* 0x000f280000300800 */
[----:B------:R-:W4:Y:S04]  /*d3c80*/  LDL.LU R18, [R1+0x17c4] ;  /* 0x0017c40001127983 */ /* 0x000f280000300800 */
[----:B0-----:R-:W2:Y:S04]  /*d3c90*/  LDL.LU R26, [R1+0x17c8] ;  /* 0x0017c800011a7983 */ /* 0x001ea80000300800 */
[----:B--2---:R0:W-:Y:S04]  /*d3ca0*/  STL.64 [R1+0x5998], R26 ;  /* 0x0059981a01007387 */ /* 0x0041e80000100a00 */
[----:B0-----:R-:W2:Y:S04]  /*d3cb0*/  LDL.LU R27, [R1+0x17c0] ;  /* 0x0017c000011b7983 */ /* 0x001ea80000300800 */
[----:B------:R-:W2:Y:S04]  /*d3cc0*/  LDL.LU R29, [R1+0x17cc] ;  /* 0x0017cc00011d7983 */ /* 0x000ea80000300800 */
[----:B------:R-:W3:Y:S04]  /*d3cd0*/  LDL.LU R9, [R1+0x17b0] ;  /* 0x0017b00001097983 */ /* 0x000ee80000300800 */
[----:B------:R-:W3:Y:S04]  /*d3ce0*/  LDL.LU R8, [R1+0x17b4] ;  /* 0x0017b40001087983 */ /* 0x000ee80000300800 */
[----:B---3--:R0:W-:Y:S04]  /*d3cf0*/  STL.64 [R1+0x5990], R8 ;  /* 0x0059900801007387 */ /* 0x0081e80000100a00 */
[----:B0-----:R-:W3:Y:S01]  /*d3d00*/  LDL.LU R9, [R1+0x138] ;  /* 0x0001380001097983 */ /* 0x001ee20000300800 */
[----:B------:R-:W-:-:S03]  /*d3d10*/  F2FP.SATFINITE.E4M3.F32.PACK_AB_MERGE_C R25, R25, R5, RZ ;  /* 0x000000051919723e */ /* 0x000fc600048070ff */
[----:B------:R-:W2:Y:S04]  /*d3d20*/  LDL.LU R22, [R1+0x17b8] ;  /* 0x0017b80001167983 */ /* 0x000ea80000300800 */
[----:B------:R-:W2:Y:S04]  /*d3d30*/  LDL.LU R15, [R1+0x17bc] ;  /* 0x0017bc00010f7983 */ /* 0x000ea80000300800 */
[----:B------:R-:W2:Y:S04]  /*d3d40*/  LDL.LU R13, [R1+0x13c] ;  /* 0x00013c00010d7983 */ /* 0x000ea80000300800 */
[----:B------:R-:W-:Y:S04]  /*d3d50*/  STL [R1+0x5668], R11 ;  /* 0x0056680b01007387 */ /* 0x000fe80000100800 */
[----:B------:R-:W-:Y:S01]  /*d3d60*/  STL [R1+0x566c], R25 ;  /* 0x00566c1901007387 */ /* 0x000fe20000100800 */
[----:B---3--:R-:W-:-:S02]  /*d3d70*/  SHF.R.S32.HI R6, RZ, 0x1f, R9 ;  /* 0x0000001fff067819 */ /* 0x008fc40000011409 */
[----:B------:R-:W-:-:S05]  /*d3d80*/  IADD3 R4, P2, R9, R0, RZ ;  /* 0x0000000009047210 */ /* 0x000fca0007f5e0ff */
[----:B------:R-:W-:-:S05]  /*d3d90*/  IMAD.X R5, R6, 0x1, R2, P2 ;  /* 0x0000000106057824 */ /* 0x000fca00010e0602 */
[----:B------:R0:W-:Y:S04]  /*d3da0*/  STL.64 [R1+0x17f0], R4 ;  /* 0x0017f00401007387 */ /* 0x0001e80000100a00 */
[----:B0-----:R-:W3:Y:S01]  /*d3db0*/  LDL.LU.64 R4, [R1+0x59a8] ;  /* 0x0059a80001047983 */ /* 0x001ee20000300a00 */
[----:B------:R-:W-:-:S05]  /*d3dc0*/  F2FP.SATFINITE.E4M3.F32.PACK_AB_MERGE_C R28, R28, R7, RZ ;  /* 0x000000071c1c723e */ /* 0x000fca00048070ff */
[----:B------:R0:W-:Y:S01]  /*d3dd0*/  STL [R1+0x564c], R28 ;  /* 0x00564c1c01007387 */ /* 0x0001e20000100800 */
[----:B----4-:R-:W-:Y:S01]  /*d3de0*/  F2FP.SATFINITE.E4M3.F32.PACK_AB_MERGE_C R12, R19, R12, RZ ;  /* 0x0000000c130c723e */ /* 0x010fe200048070ff */
[----:B0-----:R-:W-:Y:S01]  /*d3df0*/  IMAD.MOV.U32 R28, RZ, RZ, R6 ;  /* 0x000000ffff1c7224 */ /* 0x001fe200078e0006 */
[----:B------:R-:W-:-:S03]  /*d3e00*/  IADD3 R6, P2, R9, R3, RZ ;  /* 0x0000000309067210 */ /* 0x000fc60007f5e0ff */
[----:B------:R-:W-:Y:S02]  /*d3e10*/  STL [R1+0x5670], R12 ;  /* 0x0056700c01007387 */ /* 0x000fe40000100800 */
[----:B---3--:R-:W-:-:S05]  /*d3e20*/  IMAD.X R7, R28, 0x1, R4, P2 ;  /* 0x000000011c077824 */ /* 0x008fca00010e0604 */
[----:B------:R0:W-:Y:S04]  /*d3e30*/  STL.64 [R1+0x17e0], R6 ;  /* 0x0017e00601007387 */ /* 0x0001e80000100a00 */
[----:B0-----:R-:W3:Y:S01]  /*d3e40*/  LDL.LU.64 R6, [R1+0x59a0] ;  /* 0x0059a00001067983 */ /* 0x001ee20000300a00 */
[----:B------:R-:W-:Y:S02]  /*d3e50*/  F2FP.SATFINITE.E4M3.F32.PACK_AB_MERGE_C R8, R16, R21, RZ ;  /* 0x000000151008723e */ /* 0x000fe400048070ff */
[----:B------:R-:W-:Y:S01]  /*d3e60*/  IADD3 R26, P2, R9, R5, RZ ;  /* 0x00000005091a7210 */ /* 0x000fe20007f5e0ff */
[----:B------:R-:W4:Y:S01]  /*d3e70*/  LDL.LU R25, [R1+0x17a4] ;  /* 0x0017a40001197983 */ /* 0x000f220000300800 */
[----:B--2---:R-:W-:-:S03]  /*d3e80*/  F2FP.SATFINITE.E4M3.F32.PACK_AB_MERGE_C R18, R18, R27, RZ ;  /* 0x0000001b1212723e */ /* 0x004fc600048070ff */
[----:B------:R-:W2:Y:S04]  /*d3e90*/  LDL.LU R11, [R1+0x1790] ;  /* 0x00179000010b7983 */ /* 0x000ea80000300800 */
[----:B------:R-:W-:Y:S04]  /*d3ea0*/  STL [R1+0x1c34], R8 ;  /* 0x001c340801007387 */ /* 0x000fe80000100800 */
[----:B------:R-:W2:Y:S04]  /*d3eb0*/  LDL.LU R19, [R1+0x1794] ;  /* 0x0017940001137983 */ /* 0x000ea80000300800 */
[----:B------:R-:W4:Y:S04]  /*d3ec0*/  LDL.LU R21, [R1+0x1798] ;  /* 0x0017980001157983 */ /* 0x000f280000300800 */
[----:B------:R-:W4:Y:S04]  /*d3ed0*/  LDL.LU R16, [R1+0x179c] ;  /* 0x00179c0001107983 */ /* 0x000f280000300800 */
[----:B------:R0:W-:Y:S04]  /*d3ee0*/  STL [R1+0x5674], R18 ;  /* 0x0056741201007387 */ /* 0x0001e80000100800 */
[----:B0-----:R-:W2:Y:S01]  /*d3ef0*/  LDL.LU R18, [R1+0x17ac] ;  /* 0x0017ac0001127983 */ /* 0x001ea20000300800 */
[----:B---3--:R-:W-:-:S05]  /*d3f00*/  IMAD.X R27, R28, 0x1, R7, P2 ;  /* 0x000000011c1b7824 */ /* 0x008fca00010e0607 */
[----:B------:R0:W-:Y:S04]  /*d3f10*/  STL.64 [R1+0x17d0], R26 ;  /* 0x0017d01a01007387 */ /* 0x0001e80000100a00 */
[----:B0-----:R-:W3:Y:S01]  /*d3f20*/  LDL.LU.64 R26, [R1+0x5998] ;  /* 0x00599800011a7983 */ /* 0x001ee20000300a00 */
[----:B------:R-:W-:-:S05]  /*d3f30*/  IADD3 R8, P2, R9, R6, RZ ;  /* 0x0000000609087210 */ /* 0x000fca0007f5e0ff */
[----:B---3--:R-:W-:Y:S01]  /*d3f40*/  IMAD.X R9, R28, 0x1, R27, P2 ;  /* 0x000000011c097824 */ /* 0x008fe200010e061b */
[----:B------:R-:W-:-:S04]  /*d3f50*/  F2FP.SATFINITE.E4M3.F32.PACK_AB_MERGE_C R29, R29, R26, RZ ;  /* 0x0000001a1d1d723e */ /* 0x000fc800048070ff */
[----:B------:R0:W-:Y:S04]  /*d3f60*/  STL.64 [R1+0x17c0], R8 ;  /* 0x0017c00801007387 */ /* 0x0001e80000100a00 */
[----:B0-----:R-:W3:Y:S04]  /*d3f70*/  LDL.LU.64 R8, [R1+0x5990] ;  /* 0x0059900001087983 */ /* 0x001ee80000300a00 */
[----:B------:R0:W-:Y:S04]  /*d3f80*/  STL [R1+0x5678], R29 ;  /* 0x0056781d01007387 */ /* 0x0001e80000100800 */
[----:B0-----:R-:W2:Y:S04]  /*d3f90*/  LDL.LU R29, [R1+0x17a8] ;  /* 0x0017a800011d7983 */ /* 0x001ea80000300800 */
[----:B------:R-:W4:Y:S01]  /*d3fa0*/  LDL.LU R28, [R1+0x1780] ;  /* 0x00178000011c7983 */ /* 0x000f220000300800 */
[----:B------:R-:W-:-:S03]  /*d3fb0*/  SHF.R.S32.HI R12, RZ, 0x1f, R13 ;  /* 0x0000001fff0c7819 */ /* 0x000fc6000001140d */
[----:B----4-:R0:W-:Y:S04]  /*d3fc0*/  STL [R1+0x5988], R28 ;  /* 0x0059881c01007387 */ /* 0x0101e80000100800 */
[----:B0-----:R-:W4:Y:S01]  /*d3fd0*/  LDL.LU R28, [R1+0x17a0] ;  /* 0x0017a000011c7983 */ /* 0x001f220000300800 */
[----:B---3--:R-:W-:Y:S02]  /*d3fe0*/  F2FP.SATFINITE.E4M3.F32.PACK_AB_MERGE_C R8, R8, R9, RZ ;  /* 0x000000090808723e */ /* 0x008fe400048070ff */
[----:B------:R-:W-:Y:S01]  /*d3ff0*/  F2FP.SATFINITE.E4M3.F32.PACK_AB_MERGE_C R9, R15, R22, RZ ;  /* 0x000000160f09723e */ /* 0x000fe200048070ff */
[----:B------:R-:W-:Y:S01]  /*d4000*/  IMAD.MOV.U32 R15, RZ, RZ, R23 ;  /* 0x000000ffff0f7224 */ /* 0x000fe200078e0017 */
[----:B------:R-:W3:Y:S01]  /*d4010*/  LDL.LU R26, [R1+0x1784] ;  /* 0x00178400011a7983 */ /* 0x000ee20000300800 */
[----:B------:R-:W-:-:S02]  /*d4020*/  IMAD.MOV.U32 R23, RZ, RZ, R10 ;  /* 0x000000ffff177224 */ /* 0x000fc400078e000a */
[----:B------:R-:W-:Y:S01]  /*d4030*/  IMAD.MOV.U32 R10, RZ, RZ, R20 ;  /* 0x000000ffff0a7224 */ /* 0x000fe200078e0014 */
[----:B------:R-:W3:Y:S04]  /*d4040*/  LDL.LU R22, [R1+0x1788] ;  /* 0x0017880001167983 */ /* 0x000ee80000300800 */
[----:B------:R-:W3:Y:S04]  /*d4050*/  LDL.LU R20, [R1+0x178c] ;  /* 0x00178c0001147983 */ /* 0x000ee80000300800 */
[----:B------:R0:W-:Y:S02]  /*d4060*/  STL.64 [R1+0x5680], R8 ;  /* 0x0056800801007387 */ /* 0x0001e40000100a00 */
[----:B0-----:R-:W-:-:S05]  /*d4070*/  IADD3 R8, P2, R13, R0, RZ ;  /* 0x000000000d087210 */ /* 0x001fca0007f5e0ff */
[----:B------:R-:W-:Y:S01]  /*d4080*/  IMAD.X R9, R12, 0x1, R2, P2 ;  /* 0x000000010c097824 */ /* 0x000fe200010e0602 */
[----:B--2---:R-:W-:Y:S02]  /*d4090*/  F2FP.SATFINITE.E4M3.F32.PACK_AB_MERGE_C R18, R18, R29, RZ ;  /* 0x0000001d1212723e */ /* 0x004fe400048070ff */
[----:B------:R-:W-:Y:S02]  /*d40a0*/  F2FP.SATFINITE.E4M3.F32.PACK_AB_MERGE_C R11, R19, R11, RZ ;  /* 0x0000000b130b723e */ /* 0x000fe400048070ff */
[----:B----4-:R-:W-:-:S05]  /*d40b0*/  F2FP.SATFINITE.E4M3.F32.PACK_AB_MERGE_C R25, R25, R28, RZ ;  /* 0x0000001c1919723e */ /* 0x010fca00048070ff */
[----:B------:R-:W-:Y:S04]  /*d40c0*/  STL [R1+0x5690], R25 ;  /* 0x0056901901007387 */ /* 0x000fe80000100800 */
[----:B------:R0:W-:Y:S04]  /*d40d0*/  STL.64 [R1+0x17b0], R8 ;  /* 0x0017b00801007387 */ /* 0x0001e80000100a00 */
[----:B------:R1:W-:Y:S01]  /*d40e0*/  STL [R1+0x1c78], R18 ;  /* 0x001c781201007387 */ /* 0x0003e20000100800 */
[----:B0-----:R-:W-:-:S03]  /*d40f0*/  IADD3 R8, P2, R13, R3, RZ ;  /* 0x000000030d087210 */ /* 0x001fc60007f5e0ff */
[----:B------:R-:W-:Y:S02]  /*d4100*/  STL [R1+0x56b0], R11 ;  /* 0x0056b00b01007387 */ /* 0x000fe40000100800 */
[----:B------:R-:W-:Y:S01]  /*d4110*/  IMAD.X R9, R12, 0x1, R4, P2 ;  /* 0x000000010c097824 */ /* 0x000fe200010e0604 */
[----:B------:R-:W-:Y:S02]  /*d4120*/  IADD3 R28, P2, R13, R5, RZ ;  /* 0x000000050d1c7210 */ /* 0x000fe40007f5e0ff */
[----:B-1----:R-:W-:Y:S02]  /*d4130*/  F2FP.SATFINITE.E4M3.F32.PACK_AB_MERGE_C R18, R16, R21, RZ ;  /* 0x000000151012723e */ /* 0x002fe400048070ff */
[----:B------:R0:W-:Y:S01]  /*d4140*/  STL.64 [R1+0x17a0], R8 ;  /* 0x0017a00801007387 */ /* 0x0001e20000100a00 */
[----:B------:R-:W-:-:S03]  /*d4150*/  IMAD.X R29, R12, 0x1, R7, P2 ;  /* 0x000000010c1d7824 */ /* 0x000fc600010e0607 */
[----:B0-----:R-:W2:Y:S04]  /*d4160*/  LDL.LU R8, [R1+0x1770] ;  /* 0x0017700001087983 */ /* 0x001ea80000300800 */
[----:B------:R-:W2:Y:S04]  /*d4170*/  LDL.LU R16, [R1+0x1774] ;  /* 0x0017740001107983 */ /* 0x000ea80000300800 */
[----:B------:R-:W4:Y:S04]  /*d4180*/  LDL.LU R11, [R1+0x177c] ;  /* 0x00177c00010b7983 */ /* 0x000f280000300800 */
[----:B------:R-:W4:Y:S04]  /*d4190*/  LDL.LU R25, [R1+0x1760] ;  /* 0x0017600001197983 */ /* 0x000f280000300800 */
[----:B------:R-:W4:Y:S04]  /*d41a0*/  LDL.LU R21, [R1+0x1764] ;  /* 0x0017640001157983 */ /* 0x000f280000300800 */
[----:B------:R-:W-:Y:S04]  /*d41b0*/  STL.64 [R1+0x5980], R4 ;  /* 0x0059800401007387 */ /* 0x000fe80000100a00 */
[----:B------:R0:W-:Y:S04]  /*d41c0*/  STL.64 [R1+0x1798], R28 ;  /* 0x0017981c01007387 */ /* 0x0001e80000100a00 */
[----:B0-----:R-:W2:Y:S01]  /*d41d0*/  LDL.LU R28, [R1+0x5988] ;  /* 0x00598800011c7983 */ /* 0x001ea20000300800 */
[----:B------:R-:W-:-:S03]  /*d41e0*/  IADD3 R4, P2, R13, R6, RZ ;  /* 0x000000060d047210 */ /* 0x000fc60007f5e0ff */
[----:B------:R-:W4:Y:S02]  /*d41f0*/  LDL.LU R19, [R1+0x1768] ;  /* 0x0017680001137983 */ /* 0x000f240000300800 */
[----:B------:R-:W-:Y:S02]  /*d4200*/  IMAD.X R5, R12, 0x1, R27, P2 ;  /* 0x000000010c057824 */ /* 0x000fe400010e061b */
[----:B------:R-:W4:Y:S01]  /*d4210*/  LDL.LU R13, [R1+0x176c] ;  /* 0x00176c00010d7983 */ /* 0x000f220000300800 */
[----:B---3--:R-:W-:-:S03]  /*d4220*/  F2FP.SATFINITE.E4M3.F32.PACK_AB_MERGE_C R12, R20, R22, RZ ;  /* 0x00000016140c723e */ /* 0x008fc600048070ff */
[----:B------:R-:W-:Y:S01]  /*d4230*/  STL.64 [R1+0x1790], R4 ;  /* 0x0017900401007387 */ /* 0x000fe20000100a00 */
[----:B--2---:R-:W-:-:S05]  /*d4240*/  F2FP.SATFINITE.E4M3.F32.PACK_AB_MERGE_C R26, R26, R28, RZ ;  /* 0x0000001c1a1a723e */ /* 0x004fca00048070ff */
[----:B------:R0:W-:Y:S04]  /*d4250*/  STL [R1+0x56c0], R26 ;  /* 0x0056c01a01007387 */ /* 0x0001e80000100800 */
[----:B------:R-:W2:Y:S04]  /*d4260*/  LDL.LU R9, [R1+0x1750] ;  /* 0x0017500001097983 */ /* 0x000ea80000300800 */
[----:B------:R-:W2:Y:S04]  /*d4270*/  LDL.LU R20, [R1+0x1754] ;  /* 0x0017540001147983 */ /* 0x000ea80000300800 */
[----:B0-----:R-:W3:Y:S04]  /*d4280*/  LDL.LU R26, [R1+0x1740] ;  /* 0x00174000011a7983 */ /* 0x001ee80000300800 */
[----:B---3--:R0:W-:Y:S04]  /*d4290*/  STL.64 [R1+0x5978], R26 ;  /* 0x0059781a01007387 */ /* 0x0081e80000100a00 */
[----:B0-----:R-:W3:Y:S04]  /*d42a0*/  LDL.LU R27, [R1+0x1778] ;  /* 0x00177800011b7983 */ /* 0x001ee80000300800 */
[----:B------:R-:W4:Y:S04]  /*d42b0*/  LDL.LU R29, [R1+0x1744] ;  /* 0x00174400011d7983 */ /* 0x000f280000300800 */
[----:B------:R-:W4:Y:S04]  /*d42c0*/  LDL.LU R28, [R1+0x1748] ;  /* 0x00174800011c7983 */ /* 0x000f280000300800 */
[----:B----4-:R0:W-:Y:S04]  /*d42d0*/  STL.64 [R1+0x5970], R28 ;  /* 0x0059701c01007387 */ /* 0x0101e80000100a00 */
[----:B0-----:R-:W4:Y:S01]  /*d42e0*/  LDL.LU R29, [R1+0x140] ;  /* 0x00014000011d7983 */ /* 0x001f220000300800 */
[----:B------:R-:W-:-:S03]  /*d42f0*/  F2FP.SATFINITE.E4M3.F32.PACK_AB_MERGE_C R8, R16, R8, RZ ;  /* 0x000000081008723e */ /* 0x000fc600048070ff */
[----:B------:R-:W2:Y:S04]  /*d4300*/  LDL.LU R22, [R1+0x174c] ;  /* 0x00174c0001167983 */ /* 0x000ea80000300800 */
[----:B------:R-:W-:Y:S01]  /*d4310*/  STL [R1+0x56d0], R12 ;  /* 0x0056d00c01007387 */ /* 0x000fe20000100800 */
[----:B----4-:R-:W-:Y:S02]  /*d4320*/  SHF.R.S32.HI R16, RZ, 0x1f, R29 ;  /* 0x0000001fff107819 */ /* 0x010fe4000001141d */
[----:B------:R-:W-:-:S05]  /*d4330*/  IADD3 R4, P2, R29, R0, RZ ;  /* 0x000000001d047210 */ /* 0x000fca0007f5e0ff */
[----:B------:R-:W-:-:S05]  /*d4340*/  IMAD.X R5, R16, 0x1, R2, P2 ;  /* 0x0000000110057824 */ /* 0x000fca00010e0602 */
[----:B------:R0:W-:Y:S04]  /*d4350*/  STL.64 [R1+0x1780], R4 ;  /* 0x0017800401007387 */ /* 0x0001e80000100a00 */
[----:B0-----:R-:W4:Y:S01]  /*d4360*/  LDL.LU.64 R4, [R1+0x5980] ;  /* 0x0059800001047983 */ /* 0x001f220000300a00 */
[----:B------:R-:W-:Y:S02]  /*d4370*/  F2FP.SATFINITE.E4M3.F32.PACK_AB_MERGE_C R25, R21, R25, RZ ;  /* 0x000000191519723e */ /* 0x000fe400048070ff */
[----:B------:R-:W-:Y:S02]  /*d4380*/  IADD3 R26, P2, R29, R3, RZ ;  /* 0x000000031d1a7210 */ /* 0x000fe40007f5e0ff */
[----:B---3--:R-:W-:Y:S01]  /*d4390*/  F2FP.SATFINITE.E4M3.F32.PACK_AB_MERGE_C R11, R11, R27, RZ ;  /* 0x0000001b0b0b723e */ /* 0x008fe200048070ff */
[----:B------:R0:W-:Y:S01]  /*d43a0*/  STL [R1+0x56d4], R25 ;  /* 0x0056d41901007387 */ /* 0x0001e20000100800 */
[----:B------:R-:W-:-:S03]  /*d43b0*/  F2FP.SATFINITE.E4M3.F32.PACK_AB_MERGE_C R19, R13, R19, RZ ;  /* 0x000000130d13723e */ /* 0x000fc600048070ff */
[----:B------:R1:W-:Y:S01]  /*d43c0*/  STL [R1+0x1cc8], R11 ;  /* 0x001cc80b01007387 */ /* 0x0003e20000100800 */
[----:B--2---:R-:W-:-:S03]  /*d43d0*/  F2FP.SATFINITE.E4M3.F32.PACK_AB_MERGE_C R9, R20, R9, RZ ;  /* 0x000000091409723e */ /* 0x004fc600048070ff */
[----:B0-----:R-:W2:Y:S04]  /*d43e0*/  LDL.LU R25, [R1+0x1734] ;  /* 0x0017340001197983 */ /* 0x001ea80000300800 */
[----:B-1----:R-:W3:Y:S04]  /*d43f0*/  LDL.LU R11, [R1+0x1738] ;  /* 0x00173800010b7983 */ /* 0x002ee80000300800 */
[----:B------:R-:W3:Y:S01]  /*d4400*/  LDL.LU R21, [R1+0x173c] ;  /* 0x00173c0001157983 */ /* 0x000ee20000300800 */
[----:B----4-:R-:W-:-:S05]  /*d4410*/  IMAD.X R27, R16, 0x1, R4, P2 ;  /* 0x00000001101b7824 */ /* 0x010fca00010e0604 */
[----:B------:R0:W-:Y:S04]  /*d4420*/  STL.64 [R1+0x1770], R26 ;  /* 0x0017701a01007387 */ /* 0x0001e80000100a00 */
[----:B------:R-:W4:Y:S04]  /*d4430*/  LDL.LU R12, [R1+0x1720] ;  /* 0x00172000010c7983 */ /* 0x000f280000300800 */
[----:B------:R-:W4:Y:S04]  /*d4440*/  LDL.LU R13, [R1+0x1724] ;  /* 0x00172400010d7983 */ /* 0x000f280000300800 */
[----:B------:R1:W-:Y:S01]  /*d4450*/  STL.64 [R1+0x5698], R18 ;  /* 0x0056981201007387 */ /* 0x0003e20000100a00 */
[----:B0-----:R-:W-:-:S03]  /*d4460*/  IADD3 R26, P2, R29, R5, RZ ;  /* 0x000000051d1a7210 */ /* 0x001fc60007f5e0ff */
[----:B-1----:R-:W2:Y:S04]  /*d4470*/  LDL.LU R18, [R1+0x1758] ;  /* 0x0017580001127983 */ /* 0x002ea80000300800 */
[----:B------:R-:W2:Y:S04]  /*d4480*/  LDL.LU R19, [R1+0x175c] ;  /* 0x00175c0001137983 */ /* 0x000ea80000300800 */
[----:B------:R0:W-:Y:S02]  /*d4490*/  STL.64 [R1+0x56a8], R8 ;  /* 0x0056a80801007387 */ /* 0x0001e40000100a00 */
[----:B0-----:R-:W-:-:S02]  /*d44a0*/  IMAD.MOV.U32 R9, RZ, RZ, R16 ;  /* 0x000000ffff097224 */ /* 0x001fc400078e0010 */
[----:B------:R-:W4:Y:S02]  /*d44b0*/  LDL.LU R8, [R1+0x1730] ;  /* 0x0017300001087983 */ /* 0x000f240000300800 */
[----:B------:R-:W-:-:S05]  /*d44c0*/  IMAD.X R27, R9, 0x1, R7, P2 ;  /* 0x00000001091b7824 */ /* 0x000fca00010e0607 */
[----:B------:R0:W-:Y:S04]  /*d44d0*/  STL.64 [R1+0x1760], R26 ;  /* 0x0017601a01007387 */ /* 0x0001e80000100a00 */
[----:B0-----:R-:W3:Y:S01]  /*d44e0*/  LDL.LU.64 R26, [R1+0x5978] ;  /* 0x00597800011a7983 */ /* 0x001ee20000300a00 */
[----:B------:R-:W-:-:S03]  /*d44f0*/  IADD3 R28, P2, R29, R6, RZ ;  /* 0x000000061d1c7210 */ /* 0x000fc60007f5e0ff */
[----:B------:R-:W4:Y:S04]  /*d4500*/  LDL.LU R16, [R1+0x1728] ;  /* 0x0017280001107983 */ /* 0x000f280000300800 */
[----:B------:R-:W4:Y:S01]  /*d4510*/  LDL.LU R20, [R1+0x172c] ;  /* 0x00172c0001147983 */ /* 0x000f220000300800 */
[----:B---3--:R-:W-:-:S05]  /*d4520*/  IMAD.X R29, R9, 0x1, R27, P2 ;  /* 0x00000001091d7824 */ /* 0x008fca00010e061b */
[----:B------:R0:W-:Y:S04]  /*d4530*/  STL.64 [R1+0x1750], R28 ;  /* 0x0017501c01007387 */ /* 0x0001e80000100a00 */
[----:B0-----:R-:W3:Y:S01]  /*d4540*/  LDL.LU.64 R28, [R1+0x5970] ;  /* 0x00597000011c7983 */ /* 0x001ee20000300a00 */
[----:B--2---:R-:W-:Y:S02]  /*d4550*/  F2FP.SATFINITE.E4M3.F32.PACK_AB_MERGE_C R18, R19, R18, RZ ;  /* 0x000000121312723e */ /* 0x004fe400048070ff */
[----:B---3--:R-:W-:-:S05]  /*d4560*/  F2FP.SATFINITE.E4M3.F32.PACK_AB_MERGE_C R19, R29, R26, RZ ;  /* 0x0000001a1d13723e */ /* 0x008fca00048070ff */
[----:B------:R0:W-:Y:S04]  /*d4570*/  STL.64 [R1+0x56b8], R18 ;  /* 0x0056b81201007387 */ /* 0x0001e80000100a00 */
[----:B------:R-:W2:Y:S01]  /*d4580*/  LDL.LU R26, [R1+0x1710] ;  /* 0x00171000011a7983 */ /* 0x000ea20000300800 */
[----:B------:R-:W-:Y:S02]  /*d4590*/  F2FP.SATFINITE.E4M3.F32.PACK_AB_MERGE_C R9, R22, R28, RZ ;  /* 0x0000001c1609723e */ /* 0x000fe400048070ff */
[----:B------:R-:W-:Y:S02]  /*d45a0*/  F2FP.SATFINITE.E4M3.F32.PACK_AB_MERGE_C R11, R21, R11, RZ ;  /* 0x0000000b150b723e */ /* 0x000fe400048070ff */
[----:B0-----:R-:W-:Y:S02]  /*d45b0*/  IADD3 R18, P2, R15, R0, RZ ;  /* 0x000000000f127210 */ /* 0x001fe40007f5e0ff */
[----:B----4-:R-:W-:Y:S01]  /*d45c0*/  F2FP.SATFINITE.E4M3.F32.PACK_AB_MERGE_C R8, R25, R8, RZ ;  /* 0x000000081908723e */ /* 0x010fe200048070ff */
[----:B------:R-:W-:Y:S01]  /*d45d0*/  IMAD.MOV.U32 R21, RZ, RZ, R17 ;  /* 0x000000ffff157224 */ /* 0x000fe200078e0011 */
[----:B--2---:R-:W-:Y:S04]  /*d45e0*/  STL.64 [R1+0x5968], R26 ;  /* 0x0059681a01007387 */ /* 0x004fe80000100a00 */
[----:B------:R0:W-:Y:S04]  /*d45f0*/  STL [R1+0x1d08], R9 ;  /* 0x001d080901007387 */ /* 0x0001e80000100800 */
[----:B------:R-:W2:Y:S04]  /*d4600*/  LDL.LU R29, [R1+0x1714] ;  /* 0x00171400011d7983 */ /* 0x000ea80000300800 */
[----:B------:R-:W3:Y:S01]  /*d4610*/  LDL.LU R28, [R1+0x1718] ;  /* 0x00171800011c7983 */ /* 0x000ee20000300800 */
[----:B0-----:R-:W-:-:S03]  /*d4620*/  SHF.R.S32.HI R9, RZ, 0x1f, R15 ;  /* 0x0000001fff097819 */ /* 0x001fc6000001140f */
[----:B------:R-:W3:Y:S02]  /*d4630*/  LDL.LU R22, [R1+0x171c] ;  /* 0x00171c0001167983 */ /* 0x000ee40000300800 */
[----:B------:R-:W-:Y:S02]  /*d4640*/  IMAD.X R19, R9, 0x1, R2, P2 ;  /* 0x0000000109137824 */ /* 0x000fe400010e0602 */
[----:B------:R0:W-:Y:S04]  /*d4650*/  STL [R1+0x56ec], R11 ;  /* 0x0056ec0b01007387 */ /* 0x0001e80000100800 */
[----:B------:R1:W-:Y:S01]  /*d4660*/  STL.64 [R1+0x1740], R18 ;  /* 0x0017401201007387 */ /* 0x0003e20000100a00 */
[----:B0-----:R-:W-:Y:S01]  /*d4670*/  IMAD.MOV.U32 R11, RZ, RZ, R9 ;  /* 0x000000ffff0b7224 */ /* 0x001fe200078e0009 */
[----:B-1----:R-:W-:-:S02]  /*d4680*/  IADD3 R18, P2, R15, R3, RZ ;  /* 0x000000030f127210 */ /* 0x002fc40007f5e0ff */
[----:B------:R-:W-:-:S03]  /*d4690*/  F2FP.SATFINITE.E4M3.F32.PACK_AB_MERGE_C R9, R13, R12, RZ ;  /* 0x0000000c0d09723e */ /* 0x000fc600048070ff */
[----:B------:R-:W-:-:S05]  /*d46a0*/  IMAD.X R19, R11, 0x1, R4, P2 ;  /* 0x000000010b137824 */ /* 0x000fca00010e0604 */
[----:B------:R0:W-:Y:S04]  /*d46b0*/  STL.64 [R1+0x1730], R18 ;  /* 0x0017301201007387 */ /* 0x0001e80000100a00 */
[----:B0-----:R-:W4:Y:S04]  /*d46c0*/  LDL.LU R19, [R1+0x1700] ;  /* 0x0017000001137983 */ /* 0x001f280000300800 */
[----:B------:R-:W4:Y:S04]  /*d46d0*/  LDL.LU R17, [R1+0x1704] ;  /* 0x0017040001117983 */ /* 0x000f280000300800 */
[----:B------:R0:W-:Y:S01]  /*d46e0*/  STL.64 [R1+0x56c8], R8 ;  /* 0x0056c80801007387 */ /* 0x0001e20000100a00 */
[----:B------:R-:W-:-:S03]  /*d46f0*/  F2FP.SATFINITE.E4M3.F32.PACK_AB_MERGE_C R18, R20, R16, RZ ;  /* 0x000000101412723e */ /* 0x000fc600048070ff */
[----:B------:R-:W4:Y:S04]  /*d4700*/  LDL.LU R25, [R1+0x1708] ;  /* 0x0017080001197983 */ /* 0x000f280000300800 */
[----:B------:R-:W4:Y:S01]  /*d4710*/  LDL.LU R12, [R1+0x170c] ;  /* 0x00170c00010c7983 */ /* 0x000f220000300800 */
[----:B0-----:R-:W-:-:S03]  /*d4720*/  IMAD.MOV.U32 R9, RZ, RZ, R15 ;  /* 0x000000ffff097224 */ /* 0x001fc600078e000f */
[----:B------:R-:W4:Y:S02]  /*d4730*/  LDL.LU R13, [R1+0x2180] ;  /* 0x00218000010d7983 */ /* 0x000f240000300800 */
[----:B------:R-:W-:Y:S02]  /*d4740*/  IADD3 R26, P2, R9, R5, RZ ;  /* 0x00000005091a7210 */ /* 0x000fe40007f5e0ff */
[----:B------:R-:W4:Y:S03]  /*d4750*/  LDL.LU R15, [R1+0x2184] ;  /* 0x00218400010f7983 */ /* 0x000f260000300800 */
[----:B------:R-:W-:Y:S01]  /*d4760*/  IMAD.X R27, R11, 0x1, R7, P2 ;  /* 0x000000010b1b7824 */ /* 0x000fe200010e0607 */
[----:B------:R-:W-:Y:S04]  /*d4770*/  STL [R1+0x56e8], R18 ;  /* 0x0056e81201007387 */ /* 0x000fe80000100800 */
[----:B------:R0:W-:Y:S04]  /*d4780*/  STL.64 [R1+0x1728], R26 ;  /* 0x0017281a01007387 */ /* 0x0001e80000100a00 */
[----:B0-----:R-:W2:Y:S01]  /*d4790*/  LDL.LU.64 R26, [R1+0x5968] ;  /* 0x00596800011a7983 */ /* 0x001ea20000300a00 */
[----:B------:R-:W-:-:S03]  /*d47a0*/  IADD3 R8, P2, R9, R6, RZ ;  /* 0x0000000609087210 */ /* 0x000fc60007f5e0ff */
[----:B------:R-:W4:Y:S04]  /*d47b0*/  LDL.LU R16, [R1+0x2188] ;  /* 0x0021880001107983 */ /* 0x000f280000300800 */
[----:B------:R-:W4:Y:S04]  /*d47c0*/  LDL.LU R20, [R1+0x218c] ;  /* 0x00218c0001147983 */ /* 0x000f280000300800 */
[----:B------:R3:W-:Y:S02]  /*d47d0*/  STL.64 [R1+0x5960], R6 ;  /* 0x0059600601007387 */ /* 0x0007e40000100a00 */
[----:B---3--:R-:W-:-:S02]  /*d47e0*/  F2FP.SATFINITE.E4M3.F32.PACK_AB_MERGE_C R6, R22, R28, RZ ;  /* 0x0000001c1606723e */ /* 0x008fc400048070ff */
[----:B--2---:R-:W-:Y:S01]  /*d47f0*/  F2FP.SATFINITE.E4M3.F32.PACK_AB_MERGE_C R29, R29, R26, RZ ;  /* 0x0000001a1d1d723e */ /* 0x004fe200048070ff */
[----:B------:R-:W-:-:S04]  /*d4800*/  IMAD.X R9, R11, 0x1, R27, P2 ;  /* 0x000000010b097824 */ /* 0x000fc800010e061b */
[----:B------:R0:W-:Y:S04]  /*d4810*/  STL [R1+0x56d8], R29 ;  /* 0x0056d81d01007387 */ /* 0x0001e80000100800 */
[----:B------:R-:W-:Y:S04]  /*d4820*/  STL.64 [R1+0x1720], R8 ;  /* 0x0017200801007387 */ /* 0x000fe80000100a00 */
[----:B------:R-:W2:Y:S04]  /*d4830*/  LDL.LU R26, [R1+0x2174] ;  /* 0x00217400011a7983 */ /* 0x000ea80000300800 */
[----:B0-----:R-:W3:Y:S04]  /*d4840*/  LDL.LU R29, [R1+0x217c] ;  /* 0x00217c00011d7983 */ /* 0x001ee80000300800 */
[----:B------:R-:W-:Y:S04]  /*d4850*/  STL [R1+0x1d78], R6 ;  /* 0x001d780601007387 */ /* 0x000fe80000100800 */
[----:B------:R-:W2:Y:S04]  /*d4860*/  LDL.LU R18, [R1+0x16f0] ;  /* 0x0016f00001127983 */ /* 0x000ea80000300800 */
[----:B------:R-:W2:Y:S04]  /*d4870*/  LDL.LU R11, [R1+0x16f4] ;  /* 0x0016f400010b7983 */ /* 0x000ea80000300800 */
[----:B------:R-:W2:Y:S04]  /*d4880*/  LDL.LU R28, [R1+0x16f8] ;  /* 0x0016f800011c7983 */ /* 0x000ea80000300800 */
[----:B------:R-:W2:Y:S04]  /*d4890*/  LDL.LU R22, [R1+0x16fc] ;  /* 0x0016fc0001167983 */ /* 0x000ea80000300800 */
[----:B------:R0:W-:Y:S04]  /*d48a0*/  STL [R1+0x5958], R24 ;  /* 0x0059581801007387 */ /* 0x0001e80000100800 */
[----:B0-----:R-:W3:Y:S01]  /*d48b0*/  LDL.LU R24, [R1+0x148] ;  /* 0x0001480001187983 */ /* 0x001ee20000300800 */
[----:B----4-:R-:W-:-:S02]  /*d48c0*/  F2FP.SATFINITE.E4M3.F32.PACK_AB_MERGE_C R9, R17, R19, RZ ;  /* 0x000000131109723e */ /* 0x010fc400048070ff */
[----:B------:R-:W-:-:S05]  /*d48d0*/  F2FP.SATFINITE.E4M3.F32.PACK_AB_MERGE_C R12, R12, R25, RZ ;  /* 0x000000190c0c723e */ /* 0x000fca00048070ff */
[----:B------:R0:W-:Y:S01]  /*d48e0*/  STL [R1+0x56f8], R12 ;  /* 0x0056f80c01007387 */ /* 0x0001e20000100800 */
[----:B------:R-:W-:-:S03]  /*d48f0*/  F2FP.SATFINITE.E4M3.F32.PACK_AB_MERGE_C R25, R15, R13, RZ ;  /* 0x0000000d0f19723e */ /* 0x000fc600048070ff */
[----:B0-----:R-:W4:Y:S01]  /*d4900*/  LDL.LU R12, [R1+0x2178] ;  /* 0x00217800010c7983 */ /* 0x001f220000300800 */
[----:B---3--:R-:W-:Y:S02]  /*d4910*/  SHF.R.S32.HI R17, RZ, 0x1f, R24 ;  /* 0x0000001fff117819 */ /* 0x008fe40000011418 */
[----:B------:R-:W-:-:S05]  /*d4920*/  IADD3 R6, P2, R24, R0, RZ ;  /* 0x0000000018067210 */ /* 0x000fca0007f5e0ff */
[----:B------:R-:W-:-:S05]  /*d4930*/  IMAD.X R7, R17, 0x1, R2, P2 ;  /* 0x0000000111077824 */ /* 0x000fca00010e0602 */
[----:B------:R0:W-:Y:S04]  /*d4940*/  STL.64 [R1+0x1710], R6 ;  /* 0x0017100601007387 */ /* 0x0001e80000100a00 */
[----:B------:R1:W-:Y:S01]  /*d4950*/  STL [R1+0x5708], R25 ;  /* 0x0057081901007387 */ /* 0x0003e20000100800 */
[----:B0-----:R-:W-:-:S03]  /*d4960*/  IADD3 R6, P2, R24, R3, RZ ;  /* 0x0000000318067210 */ /* 0x001fc60007f5e0ff */
[----:B-1----:R-:W2:Y:S02]  /*d4970*/  LDL.LU R25, [R1+0x2170] ;  /* 0x0021700001197983 */ /* 0x002ea40000300800 */
[----:B------:R-:W-:-:S05]  /*d4980*/  IMAD.X R7, R17, 0x1, R4, P2 ;  /* 0x0000000111077824 */ /* 0x000fca00010e0604 */
[----:B------:R0:W-:Y:S04]  /*d4990*/  STL.64 [R1+0x1708], R6 ;  /* 0x0017080601007387 */ /* 0x0001e80000100a00 */
[----:B0-----:R-:W3:Y:S01]  /*d49a0*/  LDL.LU.64 R6, [R1+0x5960] ;  /* 0x0059600001067983 */ /* 0x001ee20000300a00 */
[----:B------:R-:W-:-:S03]  /*d49b0*/  F2FP.SATFINITE.E4M3.F32.PACK_AB_MERGE_C R8, R20, R16, RZ ;  /* 0x000000101408723e */ /* 0x000fc600048070ff */
[----:B------:R-:W3:Y:S04]  /*d49c0*/  LDL R19, [R1+0x14c] ;  /* 0x00014c0001137983 */ /* 0x000ee80000100800 */
[----:B------:R-:W3:Y:S04]  /*d49d0*/  LDL.LU R13, [R1+0x16d0] ;  /* 0x0016d000010d7983 */ /* 0x000ee80000300800 */
[----:B------:R-:W3:Y:S04]  /*d49e0*/  LDL.LU R20, [R1+0x16d4] ;  /* 0x0016d40001147983 */ /* 0x000ee80000300800 */
[----:B------:R-:W3:Y:S04]  /*d49f0*/  LDL.LU R15, [R1+0x16d8] ;  /* 0x0016d800010f7983 */ /* 0x000ee80000300800 */
[----:B------:R-:W3:Y:S04]  /*d4a00*/  LDL.LU R16, [R1+0x16dc] ;  /* 0x0016dc0001107983 */ /* 0x000ee80000300800 */
[----:B------:R0:W-:Y:S02]  /*d4a10*/  STL.64 [R1+0x56e0], R8 ;  /* 0x0056e00801007387 */ /* 0x0001e40000100a00 */
[----:B0-----:R-:W-:-:S02]  /*d4a20*/  IADD3 R8, P2, R24, R5, RZ ;  /* 0x0000000518087210 */ /* 0x001fc40007f5e0ff */
[----:B----4-:R-:W-:Y:S02]  /*d4a30*/  F2FP.SATFINITE.E4M3.F32.PACK_AB_MERGE_C R12, R29, R12, RZ ;  /* 0x0000000c1d0c723e */ /* 0x010fe400048070ff */
[----:B--2---:R-:W-:-:S05]  /*d4a40*/  F2FP.SATFINITE.E4M3.F32.PACK_AB_MERGE_C R26, R26, R25, RZ ;  /* 0x000000191a1a723e */ /* 0x004fca00048070ff */
[----:B------:R-:W-:Y:S01]  /*d4a50*/  STL [R1+0x5718], R26 ;  /* 0x0057181a01007387 */ /* 0x000fe20000100800 */
[----:B---3--:R-:W-:-:S05]  /*d4a60*/  IMAD.X R9, R17, 0x1, R7, P2 ;  /* 0x0000000111097824 */ /* 0x008fca00010e0607 */
[----:B------:R0:W-:Y:S02]  /*d4a70*/  STL.64 [R1+0x1700], R8 ;  /* 0x0017000801007387 */ /* 0x0001e40000100a00 */
[----:B0-----:R-:W-:Y:S02]  /*d4a80*/  IADD3 R8, P2, R24, R6, RZ ;  /* 0x0000000618087210 */ /* 0x001fe40007f5e0ff */
[----:B------:R-:W2:Y:S03]  /*d4a90*/  LDL.LU R24, [R1+0x5958] ;  /* 0x0059580001187983 */ /* 0x000ea60000300800 */
[----:B------:R-:W-:Y:S02]  /*d4aa0*/  IMAD.X R9, R17, 0x1, R27, P2 ;  /* 0x0000000111097824 */ /* 0x000fe400010e061b */
[----:B------:R-:W3:Y:S04]  /*d4ab0*/  LDL.LU R17, [R1+0x5954] ;  /* 0x0059540001117983 */ /* 0x000ee80000300800 */
[----:B------:R0:W-:Y:S04]  /*d4ac0*/  STL.64 [R1+0x16e8], R8 ;  /* 0x0016e80801007387 */ /* 0x0001e80000100a00 */
[----:B------:R1:W-:Y:S04]  /*d4ad0*/  STL [R1+0x1dec], R12 ;  /* 0x001dec0c01007387 */ /* 0x0003e80000100800 */
[----:B------:R-:W4:Y:S04]  /*d4ae0*/  LDL.LU R29, [R1+0x16cc] ;  /* 0x0016cc00011d7983 */ /* 0x000f280000300800 */
[----:B------:R-:W2:Y:S01]  /*d4af0*/  LDL.LU R26, [R1+0x16b0] ;  /* 0x0016b000011a7983 */ /* 0x000ea20000300800 */
[----:B0-----:R-:W-:-:S02]  /*d4b00*/  F2FP.SATFINITE.E4M3.F32.PACK_AB_MERGE_C R8, R11, R18, RZ ;  /* 0x000000120b08723e */ /* 0x001fc400048070ff */
[----:B------:R-:W-:Y:S01]  /*d4b10*/  F2FP.SATFINITE.E4M3.F32.PACK_AB_MERGE_C R9, R22, R28, RZ ;  /* 0x0000001c1609723e */ /* 0x000fe200048070ff */
[----:B------:R-:W2:Y:S04]  /*d4b20*/  LDL.LU R25, [R1+0x16b4] ;  /* 0x0016b40001197983 */ /* 0x000ea80000300800 */
[----:B-1----:R-:W2:Y:S04]  /*d4b30*/  LDL.LU R12, [R1+0x16b8] ;  /* 0x0016b800010c7983 */ /* 0x002ea80000300800 */
[----:B------:R-:W2:Y:S04]  /*d4b40*/  LDL.LU R11, [R1+0x16bc] ;  /* 0x0016bc00010b7983 */ /* 0x000ea80000300800 */
[----:B------:R-:W2:Y:S04]  /*d4b50*/  LDL.LU R28, [R1+0x16a0] ;  /* 0x0016a000011c7983 */ /* 0x000ea80000300800 */
[----:B------:R-:W2:Y:S04]  /*d4b60*/  LDL.LU R22, [R1+0x16a4] ;  /* 0x0016a40001167983 */ /* 0x000ea80000300800 */
[----:B------:R0:W-:Y:S04]  /*d4b70*/  STL.64 [R1+0x56f0], R8 ;  /* 0x0056f00801007387 */ /* 0x0001e80000100a00 */
[----:B0-----:R-:W4:Y:S04]  /*d4b80*/  LDL.LU R8, [R1+0x16c8] ;  /* 0x0016c80001087983 */ /* 0x001f280000300800 */
[----:B------:R-:W3:Y:S01]  /*d4b90*/  LDL.LU R9, [R1+0x150] ;  /* 0x0001500001097983 */ /* 0x000ee20000300800 */
[----:B------:R-:W-:-:S02]  /*d4ba0*/  F2FP.SATFINITE.E4M3.F32.PACK_AB_MERGE_C R20, R20, R13, RZ ;  /* 0x0000000d1414723e */ /* 0x000fc400048070ff */
[----:B------:R-:W-:Y:S01]  /*d4bb0*/  IADD3 R18, P2, R19, R0, RZ ;  /* 0x0000000013127210 */ /* 0x000fe20007f5e0ff */
[----:B---3--:R-:W-:Y:S04]  /*d4bc0*/  STL [R1+0x5950], R9 ;  /* 0x0059500901007387 */ /* 0x008fe80000100800 */
[----:B------:R0:W-:Y:S04]  /*d4bd0*/  STL [R1+0x53ec], R20 ;  /* 0x0053ec1401007387 */ /* 0x0001e80000100800 */
[----:B0-----:R-:W3:Y:S01]  /*d4be0*/  LDL.LU R20, [R1+0x14c] ;  /* 0x00014c0001147983 */ /* 0x001ee20000300800 */
[----:B------:R-:W-:-:S05]  /*d4bf0*/  SHF.R.S32.HI R9, RZ, 0x1f, R19 ;  /* 0x0000001fff097819 */ /* 0x000fca0000011413 */
[----:B------:R-:W-:Y:S01]  /*d4c00*/  IMAD.X R19, R9, 0x1, R2, P2 ;  /* 0x0000000109137824 */ /* 0x000fe200010e0602 */
[----:B------:R-:W-:-:S04]  /*d4c10*/  F2FP.SATFINITE.E4M3.F32.PACK_AB_MERGE_C R16, R16, R15, RZ ;  /* 0x0000000f1010723e */ /* 0x000fc800048070ff */
[----:B------:R-:W-:Y:S04]  /*d4c20*/  STL.64 [R1+0x16e0], R18 ;  /* 0x0016e01201007387 */ /* 0x000fe80000100a00 */
[----:B------:R0:W-:Y:S04]  /*d4c30*/  STL.64 [R1+0x5558], R16 ;  /* 0x0055581001007387 */ /* 0x0001e80000100a00 */
[----:B0-----:R-:W2:Y:S04]  /*d4c40*/  LDL.LU R16, [R1+0x16c4] ;  /* 0x0016c40001107983 */ /* 0x001ea80000300800 */
[----:B------:R0:W-:Y:S04]  /*d4c50*/  STL [R1+0x5930], R17 ;  /* 0x0059301101007387 */ /* 0x0001e80000100800 */
[----:B0-----:R-:W2:Y:S01]  /*d4c60*/  LDL.LU R17, [R1+0x16c0] ;  /* 0x0016c00001117983 */ /* 0x001ea20000300800 */
[----:B---3--:R-:W-:-:S05]  /*d4c70*/  IADD3 R18, P2, R20, R3, RZ ;  /* 0x0000000314127210 */ /* 0x008fca0007f5e0ff */
[----:B------:R-:W-:-:S05]  /*d4c80*/  IMAD.X R19, R9, 0x1, R4, P2 ;  /* 0x0000000109137824 */ /* 0x000fca00010e0604 */
[----:B------:R0:W-:Y:S04]  /*d4c90*/  STL.64 [R1+0x16d0], R18 ;  /* 0x0016d01201007387 */ /* 0x0001e80000100a00 */
[----:B0-----:R-:W3:Y:S04]  /*d4ca0*/  LDL.LU R19, [R1+0x16ac] ;  /* 0x0016ac0001137983 */ /* 0x001ee80000300800 */
[----:B------:R-:W3:Y:S04]  /*d4cb0*/  LDL.LU R13, [R1+0x1690] ;  /* 0x00169000010d7983 */ /* 0x000ee80000300800 */
[----:B------:R-:W3:Y:S04]  /*d4cc0*/  LDL.LU R15, [R1+0x1694] ;  /* 0x00169400010f7983 */ /* 0x000ee80000300800 */
[----:B------:R-:W3:Y:S01]  /*d4cd0*/  LDL.LU R18, [R1+0x154] ;  /* 0x0001540001127983 */ /* 0x000ee20000300800 */
[----:B----4-:R-:W-:-:S02]  /*d4ce0*/  F2FP.SATFINITE.E4M3.F32.PACK_AB_MERGE_C R8, R29, R8, RZ ;  /* 0x000000081d08723e */ /* 0x010fc400048070ff */
[----:B--2---:R-:W-:Y:S02]  /*d4cf0*/  F2FP.SATFINITE.E4M3.F32.PACK_AB_MERGE_C R16, R16, R17, RZ ;  /* 0x000000111010723e */ /* 0x004fe400048070ff */
[----:B------:R-:W-:Y:S02]  /*d4d00*/  F2FP.SATFINITE.E4M3.F32.PACK_AB_MERGE_C R12, R11, R12, RZ ;  /* 0x0000000c0b0c723e */ /* 0x000fe400048070ff */
[----:B------:R-:W-:Y:S01]  /*d4d10*/  F2FP.SATFINITE.E4M3.F32.PACK_AB_MERGE_C R11, R22, R28, RZ ;  /* 0x0000001c160b723e */ /* 0x000fe200048070ff */
[----:B---3--:R0:W-:Y:S04]  /*d4d20*/  STL.64 [R1+0x5948], R18 ;  /* 0x0059481201007387 */ /* 0x0081e80000100a00 */
[----:B------:R1:W-:Y:S04]  /*d4d30*/  STL [R1+0x175c], R16 ;  /* 0x00175c1001007387 */ /* 0x0003e80000100800 */
[----:B------:R-:W2:Y:S01]  /*d4d40*/  LDL.LU R17, [R1+0x1698] ;  /* 0x0016980001117983 */ /* 0x000ea20000300800 */
[----:B0-----:R-:W-:-:S03]  /*d4d50*/  IADD3 R18, P2, R20, R5, RZ ;  /* 0x0000000514127210 */ /* 0x001fc60007f5e0ff */
[----:B------:R0:W-:Y:S02]  /*d4d60*/  STL [R1+0x1768], R8 ;  /* 0x0017680801007387 */ /* 0x0001e40000100800 */
[----:B------:R-:W-:Y:S02]  /*d4d70*/  IMAD.X R19, R9, 0x1, R7, P2 ;  /* 0x0000000109137824 */ /* 0x000fe400010e0607 */
[----:B-1----:R-:W2:Y:S04]  /*d4d80*/  LDL.LU R16, [R1+0x169c] ;  /* 0x00169c0001107983 */ /* 0x002ea80000300800 */
[----:B0-----:R-:W3:Y:S04]  /*d4d90*/  LDL.LU R8, [R1+0x1680] ;  /* 0x0016800001087983 */ /* 0x001ee80000300800 */
[----:B------:R-:W3:Y:S04]  /*d4da0*/  LDL.LU R29, [R1+0x1684] ;  /* 0x00168400011d7983 */ /* 0x000ee80000300800 */
[----:B------:R0:W-:Y:S02]  /*d4db0*/  STL.64 [R1+0x16c8], R18 ;  /* 0x0016c81201007387 */ /* 0x0001e40000100a00 */
[----:B0-----:R-:W-:-:S05]  /*d4dc0*/  IADD3 R18, P2, R20, R6, RZ ;  /* 0x0000000614127210 */ /* 0x001fca0007f5e0ff */
[----:B------:R-:W-:Y:S02]  /*d4dd0*/  IMAD.X R19, R9, 0x1, R27, P2 ;  /* 0x0000000109137824 */ /* 0x000fe400010e061b */
[----:B------:R-:W4:Y:S04]  /*d4de0*/  LDL.LU R9, [R1+0x5950] ;  /* 0x0059500001097983 */ /* 0x000f280000300800 */
[----:B------:R0:W-:Y:S02]  /*d4df0*/  STL.64 [R1+0x16c0], R18 ;  /* 0x0016c01201007387 */ /* 0x0001e40000100a00 */
[----:B0-----:R-:W-:-:S05]  /*d4e00*/  F2FP.SATFINITE.E4M3.F32.PACK_AB_MERGE_C R18, R25, R26, RZ ;  /* 0x0000001a1912723e */ /* 0x001fca00048070ff */
[----:B------:R0:W-:Y:S04]  /*d4e10*/  STL [R1+0x1788], R18 ;  /* 0x0017881201007387 */ /* 0x0001e80000100800 */
[----:B------:R-:W-:Y:S04]  /*d4e20*/  STL [R1+0x177c], R12 ;  /* 0x00177c0c01007387 */ /* 0x000fe80000100800 */
[----:B------:R-:W-:Y:S04]  /*d4e30*/  STL [R1+0x174c], R11 ;  /* 0x00174c0b01007387 */ /* 0x000fe80000100800 */
[----:B------:R-:W2:Y:S01]  /*d4e40*/  LDL.LU R26, [R1+0x1688] ;  /* 0x00168800011a7983 */ /* 0x000ea20000300800 */
[----:B----4-:R-:W-:-:S02]  /*d4e50*/  SHF.R.S32.HI R20, RZ, 0x1f, R9 ;  /* 0x0000001fff147819 */ /* 0x010fc40000011409 */
[----:B0-----:R-:W-:-:S05]  /*d4e60*/  IADD3 R18, P2, R9, R0, RZ ;  /* 0x0000000009127210 */ /* 0x001fca0007f5e0ff */
[----:B------:R-:W-:Y:S01]  /*d4e70*/  IMAD.X R19, R20, 0x1, R2, P2 ;  /* 0x0000000114137824 */ /* 0x000fe200010e0602 */
[----:B--2---:R0:W-:Y:S04]  /*d4e80*/  STL.64 [R1+0x5940], R26 ;  /* 0x0059401a01007387 */ /* 0x0041e80000100a00 */
[----:B0-----:R-:W2:Y:S04]  /*d4e90*/  LDL.LU R27, [R1+0x16a8] ;  /* 0x0016a800011b7983 */ /* 0x001ea80000300800 */
[----:B------:R-:W4:Y:S04]  /*d4ea0*/  LDL.LU R25, [R1+0x168c] ;  /* 0x00168c0001197983 */ /* 0x000f280000300800 */
[----:B------:R-:W4:Y:S04]  /*d4eb0*/  LDL.LU R12, [R1+0x1670] ;  /* 0x00167000010c7983 */ /* 0x000f280000300800 */
[----:B------:R-:W4:Y:S04]  /*d4ec0*/  LDL.LU R11, [R1+0x1674] ;  /* 0x00167400010b7983 */ /* 0x000f280000300800 */
[----:B------:R-:W4:Y:S04]  /*d4ed0*/  LDL.LU R28, [R1+0x1678] ;  /* 0x00167800011c7983 */ /* 0x000f280000300800 */
[----:B------:R-:W4:Y:S04]  /*d4ee0*/  LDL.LU R22, [R1+0x167c] ;  /* 0x00167c0001167983 */ /* 0x000f280000300800 */
[----:B------:R0:W-:Y:S04]  /*d4ef0*/  STL.64 [R1+0x16b0], R18 ;  /* 0x0016b01201007387 */ /* 0x0001e80000100a00 */
[----:B0-----:R-:W2:Y:S01]  /*d4f00*/  LDL.LU.64 R18, [R1+0x5948] ;  /* 0x0059480001127983 */ /* 0x001ea20000300a00 */
[----:B------:R-:W-:-:S02]  /*d4f10*/  F2FP.SATFINITE.E4M3.F32.PACK_AB_MERGE_C R13, R15, R13, RZ ;  /* 0x0000000d0f0d723e */ /* 0x000fc400048070ff */
[----:B--2---:R-:W-:-:S05]  /*d4f20*/  F2FP.SATFINITE.E4M3.F32.PACK_AB_MERGE_C R19, R19, R27, RZ ;  /* 0x0000001b1313723e */ /* 0x004fca00048070ff */
[----:B------:R-:W-:Y:S04]  /*d4f30*/  STL [R1+0x1758], R19 ;  /* 0x0017581301007387 */ /* 0x000fe80000100800 */
[----:B------:R0:W-:Y:S04]  /*d4f40*/  STL [R1+0x8bc], R13 ;  /* 0x0008bc0d01007387 */ /* 0x0001e80000100800 */
[----:B0-----:R-:W2:Y:S04]  /*d4f50*/  LDL.LU R13, [R1+0x1660] ;  /* 0x00166000010d7983 */ /* 0x001ea80000300800 */
[----:B------:R-:W2:Y:S04]  /*d4f60*/  LDL.LU R15, [R1+0x1664] ;  /* 0x00166400010f7983 */ /* 0x000ea80000300800 */
[----:B------:R-:W4:Y:S01]  /*d4f70*/  LDL.LU R19, [R1+0x158] ;  /* 0x0001580001137983 */ /* 0x000f220000300800 */
[----:B------:R-:W-:-:S02]  /*d4f80*/  IADD3 R26, P2, R9, R3, RZ ;  /* 0x00000003091a7210 */ /* 0x000fc40007f5e0ff */
[----:B------:R-:W-:-:S03]  /*d4f90*/  F2FP.SATFINITE.E4M3.F32.PACK_AB_MERGE_C R16, R16, R17, RZ ;  /* 0x000000111010723e */ /* 0x000fc600048070ff */
[----:B------:R-:W-:Y:S01]  /*d4fa0*/  IMAD.X R27, R20, 0x1, R4, P2 ;  /* 0x00000001141b7824 */ /* 0x000fe200010e0604 */
[----:B---3--:R-:W-:-:S04]  /*d4fb0*/  F2FP.SATFINITE.E4M3.F32.PACK_AB_MERGE_C R8, R29, R8, RZ ;  /* 0x000000081d08723e */ /* 0x008fc800048070ff */
[----:B------:R-:W-:Y:S04]  /*d4fc0*/  STL.64 [R1+0x16a0], R26 ;  /* 0x0016a01a01007387 */ /* 0x000fe80000100a00 */
[----:B----4-:R0:W-:Y:S04]  /*d4fd0*/  STL [R1+0x5934], R19 ;  /* 0x0059341301007387 */ /* 0x0101e80000100800 */
[----:B------:R1:W-:Y:S04]  /*d4fe0*/  STL [R1+0x8cc], R16 ;  /* 0x0008cc1001007387 */ /* 0x0003e80000100800 */
[----:B------:R-:W-:Y:S04]  /*d4ff0*/  STL [R1+0x17a8], R8 ;  /* 0x0017a80801007387 */ /* 0x000fe80000100800 */
[----:B0-----:R-:W3:Y:S04]  /*d5000*/  LDL.LU R19, [R1+0x1650] ;  /* 0x0016500001137983 */ /* 0x001ee80000300800 */
[----:B------:R-:W4:Y:S04]  /*d5010*/  LDL.LU R17, [R1+0x1654] ;  /* 0x0016540001117983 */ /* 0x000f280000300800 */
[----:B-1----:R-:W4:Y:S01]  /*d5020*/  LDL.LU R16, [R1+0x1658] ;  /* 0x0016580001107983 */ /* 0x002f220000300800 */
[----:B------:R-:W-:-:S05]  /*d5030*/  IADD3 R26, P2, R9, R5, RZ ;  /* 0x00000005091a7210 */ /* 0x000fca0007f5e0ff */
[----:B------:R-:W-:Y:S01]  /*d5040*/  IMAD.X R27, R20, 0x1, R7, P2 ;  /* 0x00000001141b7824 */ /* 0x000fe200010e0607 */
[----:B----4-:R0:W-:Y:S04]  /*d5050*/  STL.64 [R1+0x5938], R16 ;  /* 0x0059381001007387 */ /* 0x0101e80000100a00 */
[----:B0-----:R-:W4:Y:S04]  /*d5060*/  LDL.LU R16, [R1+0x1668] ;  /* 0x0016680001107983 */ /* 0x001f280000300800 */
[----:B------:R-:W4:Y:S04]  /*d5070*/  LDL.LU R17, [R1+0x166c] ;  /* 0x00166c0001117983 */ /* 0x000f280000300800 */
[----:B------:R-:W3:Y:S04]  /*d5080*/  LDL.LU R29, [R1+0x165c] ;  /* 0x00165c00011d7983 */ /* 0x000ee80000300800 */
[----:B------:R0:W-:Y:S04]  /*d5090*/  STL.64 [R1+0x1690], R26 ;  /* 0x0016901a01007387 */ /* 0x0001e80000100a00 */
[----:B0-----:R-:W4:Y:S01]  /*d50a0*/  LDL.LU.64 R26, [R1+0x5940] ;  /* 0x00594000011a7983 */ /* 0x001f220000300a00 */
[----:B------:R-:W-:-:S02]  /*d50b0*/  IADD3 R8, P2, R9, R6, RZ ;  /* 0x0000000609087210 */ /* 0x000fc40007f5e0ff */
[----:B--2---:R-:W-:-:S03]  /*d50c0*/  F2FP.SATFINITE.E4M3.F32.PACK_AB_MERGE_C R13, R15, R13, RZ ;  /* 0x0000000d0f0d723e */ /* 0x004fc600048070ff */
[----:B----4-:R-:W-:-:S05]  /*d50d0*/  IMAD.X R9, R20, 0x1, R27, P2 ;  /* 0x0000000114097824 */ /* 0x010fca00010e061b */
[----:B------:R0:W-:Y:S02]  /*d50e0*/  STL.64 [R1+0x1680], R8 ;  /* 0x0016800801007387 */ /* 0x0001e40000100a00 */
[----:B0-----:R-:W-:Y:S02]  /*d50f0*/  F2FP.SATFINITE.E4M3.F32.PACK_AB_MERGE_C R8, R25, R26, RZ ;  /* 0x0000001a1908723e */ /* 0x001fe400048070ff */
[----:B------:R-:W-:-:S03]  /*d5100*/  F2FP.SATFINITE.E4M3.F32.PACK_AB_MERGE_C R9, R11, R12, RZ ;  /* 0x0000000c0b09723e */ /* 0x000fc600048070ff */
[----:B------:R0:W-:Y:S01]  /*d5110*/  STL [R1+0x169c], R8 ;  /* 0x00169c0801007387 */ /* 0x0001e20000100800 */
[----:B------:R-:W-:-:S03]  /*d5120*/  SHF.R.S32.HI R20, RZ, 0x1f, R18 ;  /* 0x0000001fff147819 */ /* 0x000fc60000011412 */
[----:B------:R-:W-:Y:S01]  /*d5130*/  STL [R1+0x1fbc], R9 ;  /* 0x001fbc0901007387 */ /* 0x000fe20000100800 */
[----:B0-----:R-:W-:-:S03]  /*d5140*/  F2FP.SATFINITE.E4M3.F32.PACK_AB_MERGE_C R8, R22, R28, RZ ;  /* 0x0000001c1608723e */ /* 0x001fc600048070ff */
[----:B------:R-:W2:Y:S04]  /*d5150*/  LDL.LU R28, [R1+0x1640] ;  /* 0x00164000011c7983 */ /* 0x000ea80000300800 */
[----:B------:R0:W-:Y:S04]  /*d5160*/  STL [R1+0x1fac], R8 ;  /* 0x001fac0801007387 */ /* 0x0001e80000100800 */
[----:B------:R-:W2:Y:S01]  /*d5170*/  LDL.LU R22, [R1+0x1644] ;  /* 0x0016440001167983 */ /* 0x000ea20000300800 */
[----:B0-----:R-:W-:-:S05]  /*d5180*/  IADD3 R8, P2, R18, R0, RZ ;  /* 0x0000000012087210 */ /* 0x001fca0007f5e0ff */
[----:B------:R-:W-:-:S05]  /*d5190*/  IMAD.X R9, R20, 0x1, R2, P2 ;  /* 0x0000000114097824 */ /* 0x000fca00010e0602 */
[----:B------:R0:W-:Y:S01]  /*d51a0*/  STL.64 [R1+0x1670], R8 ;  /* 0x0016700801007387 */ /* 0x0001e20000100a00 */
[----:B------:R-:W-:Y:S02]  /*d51b0*/  F2FP.SATFINITE.E4M3.F32.PACK_AB_MERGE_C R17, R17, R16, RZ ;  /* 0x000000101111723e */ /* 0x000fe400048070ff */
[----:B------:R-:W-:Y:S01]  /*d51c0*/  IADD3 R16, P2, R18, R3, RZ ;  /* 0x0000000312107210 */ /* 0x000fe20007f5e0ff */
[----:B0-----:R-:W4:Y:S04]  /*d51d0*/  LDL.LU R8, [R1+0x1648] ;  /* 0x0016480001087983 */ /* 0x001f280000300800 */
[----:B------:R-:W4:Y:S04]  /*d51e0*/  LDL.LU R9, [R1+0x164c] ;  /* 0x00164c0001097983 */ /* 0x000f280000300800 */
[----:B------:R-:W4:Y:S04]  /*d51f0*/  LDL.LU R26, [R1+0x1630] ;  /* 0x00163000011a7983 */ /* 0x000f280000300800 */
[----:B------:R-:W4:Y:S04]  /*d5200*/  LDL.LU R11, [R1+0x1634] ;  /* 0x00163400010b7983 */ /* 0x000f280000300800 */
[----:B------:R-:W4:Y:S04]  /*d5210*/  LDL.LU R25, [R1+0x1638] ;  /* 0x0016380001197983 */ /* 0x000f280000300800 */
[----:B------:R-:W4:Y:S04]  /*d5220*/  LDL.LU R12, [R1+0x163c] ;  /* 0x00163c00010c7983 */ /* 0x000f280000300800 */
[----:B------:R0:W-:Y:S04]  /*d5230*/  STL [R1+0x204c], R13 ;  /* 0x00204c0d01007387 */ /* 0x0001e80000100800 */
[----:B0-----:R-:W4:Y:S04]  /*d5240*/  LDL.LU R13, [R1+0x1620] ;  /* 0x00162000010d7983 */ /* 0x001f280000300800 */
[----:B------:R-:W4:Y:S04]  /*d5250*/  LDL.LU R15, [R1+0x1624] ;  /* 0x00162400010f7983 */ /* 0x000f280000300800 */
[----:B------:R0:W-:Y:S02]  /*d5260*/  STL [R1+0x2048], R17 ;  /* 0x0020481101007387 */ /* 0x0001e40000100800 */
[----:B0-----:R-:W-:-:S05]  /*d5270*/  IMAD.X R17, R20, 0x1, R4, P2 ;  /* 0x0000000114117824 */ /* 0x001fca00010e0604 */
[----:B------:R0:W-:Y:S04]  /*d5280*/  STL.64 [R1+0x1660], R16 ;  /* 0x0016601001007387 */ /* 0x0001e80000100a00 */
[----:B0-----:R-:W3:Y:S02]  /*d5290*/  LDL.LU.64 R16, [R1+0x5938] ;  /* 0x0059380001107983 */ /* 0x001ee40000300a00 */
[----:B---3--:R-:W-:Y:S02]  /*d52a0*/  F2FP.SATFINITE.E4M3.F32.PACK_AB_MERGE_C R17, R17, R19, RZ ;  /* 0x000000131111723e */ /* 0x008fe400048070ff */
[----:B------:R-:W-:Y:S01]  /*d52b0*/  F2FP.SATFINITE.E4M3.F32.PACK_AB_MERGE_C R29, R29, R16, RZ ;  /* 0x000000101d1d723e */ /* 0x000fe200048070ff */
[----:B------:R-:W3:Y:S01]  /*d52c0*/  LDL.LU R19, [R1+0x5934] ;  /* 0x0059340001137983 */ /* 0x000ee20000300800 */
[----:B------:R-:W-:-:S03]  /*d52d0*/  IADD3 R16, P2, R18, R5, RZ ;  /* 0x0000000512107210 */ /* 0x000fc60007f5e0ff */
[----:B------:R0:W-:Y:S04]  /*d52e0*/  STL [R1+0x2174], R17 ;  /* 0x0021741101007387 */ /* 0x0001e80000100800 */
[----:B------:R-:W-:Y:S01]  /*d52f0*/  STL [R1+0x2170], R29 ;  /* 0x0021701d01007387 */ /* 0x000fe20000100800 */
[----:B0-----:R-:W-:-:S05]  /*d5300*/  IMAD.X R17, R20, 0x1, R7, P2 ;  /* 0x0000000114117824 */ /* 0x001fca00010e0607 */
[----:B------:R0:W-:Y:S04]  /*d5310*/  STL.64 [R1+0x1658], R16 ;  /* 0x0016581001007387 */ /* 0x0001e80000100a00 */
[----:B0-----:R-:W4:Y:S01]  /*d5320*/  LDL.LU R17, [R1+0x5930] ;  /* 0x0059300001117983 */ /* 0x001f220000300800 */
[----:B------:R-:W-:-:S03]  /*d5330*/  IADD3 R16, P2, R18, R6, RZ ;  /* 0x0000000612107210 */ /* 0x000fc60007f5e0ff */
[----:B------:R0:W-:Y:S04]  /*d5340*/  STL.64 [R1+0x5928], R6 ;  /* 0x0059280601007387 */ /* 0x0001e80000100a00 */
[----:B------:R1:W-:Y:S01]  /*d5350*/  STL [R1+0x1650], R16 ;  /* 0x0016501001007387 */ /* 0x0003e20000100800 */
[----:B0-----:R-:W-:-:S03]  /*d5360*/  IMAD.MOV.U32 R6, RZ, RZ, R16 ;  /* 0x000000ffff067224 */ /* 0x001fc600078e0010 */
[----:B-1----:R-:W3:Y:S01]  /*d5370*/  LDL.LU R16, [R1+0x162c] ;  /* 0x00162c0001107983 */ /* 0x002ee20000300800 */
[----:B--2---:R-:W-:-:S03]  /*d5380*/  F2FP.SATFINITE.E4M3.F32.PACK_AB_MERGE_C R6, R22, R28, RZ ;  /* 0x0000001c1606723e */ /* 0x004fc600048070ff */
[----:B------:R-:W2:Y:S04]  /*d5390*/  LDL.LU R29, [R1+0x1610] ;  /* 0x00161000011d7983 */ /* 0x000ea80000300800 */
[----:B------:R-:W2:Y:S01]  /*d53a0*/  LDL.LU R18, [R1+0x1614] ;  /* 0x0016140001127983 */ /* 0x000ea20000300800 */
[----:B----4-:R-:W-:Y:S02]  /*d53b0*/  IMAD.MOV.U32 R7, RZ, RZ, R17 ;  /* 0x000000ffff077224 */ /* 0x010fe400078e0011 */
[----:B------:R-:W-:Y:S01]  /*d53c0*/  IMAD.X R7, R20, 0x1, R27, P2 ;  /* 0x0000000114077824 */ /* 0x000fe200010e061b */
[----:B------:R-:W4:Y:S04]  /*d53d0*/  LDL.LU R17, [R1+0x15c] ;  /* 0x00015c0001117983 */ /* 0x000f280000300800 */
[----:B------:R-:W-:Y:S04]  /*d53e0*/  STL [R1+0x1654], R7 ;  /* 0x0016540701007387 */ /* 0x000fe80000100800 */
[----:B------:R-:W2:Y:S04]  /*d53f0*/  LDL.LU R28, [R1+0x1618] ;  /* 0x00161800011c7983 */ /* 0x000ea80000300800 */
[----:B------:R0:W-:Y:S02]  /*d5400*/  STL [R1+0x217c], R6 ;  /* 0x00217c0601007387 */ /* 0x0001e40000100800 */
[----:B0-----:R-:W-:-:S02]  /*d5410*/  F2FP.SATFINITE.E4M3.F32.PACK_AB_MERGE_C R6, R9, R8, RZ ;  /* 0x000000080906723e */ /* 0x001fc400048070ff */
[----:B------:R-:W-:Y:S02]  /*d5420*/  F2FP.SATFINITE.E4M3.F32.PACK_AB_MERGE_C R8, R11, R26, RZ ;  /* 0x0000001a0b08723e */ /* 0x000fe400048070ff */
[----:B---3--:R-:W-:Y:S01]  /*d5430*/  SHF.R.S32.HI R11, RZ, 0x1f, R19 ;  /* 0x0000001fff0b7819 */ /* 0x008fe20000011413 */
[----:B--2---:R0:W-:Y:S04]  /*d5440*/  STL [R1+0x5920], R28 ;  /* 0x0059201c01007387 */ /* 0x0041e80000100800 */
[----:B0-----:R-:W2:Y:S04]  /*d5450*/  LDL.LU R28, [R1+0x1628] ;  /* 0x00162800011c7983 */ /* 0x001ea80000300800 */
[----:B------:R-:W3:Y:S04]  /*d5460*/  LDL.LU R22, [R1+0x161c] ;  /* 0x00161c0001167983 */ /* 0x000ee80000300800 */
[----:B------:R0:W-:Y:S02]  /*d5470*/  STL [R1+0x2178], R6 ;  /* 0x0021780601007387 */ /* 0x0001e40000100800 */
[----:B0-----:R-:W-:-:S02]  /*d5480*/  IADD3 R6, P2, R19, R0, RZ ;  /* 0x0000000013067210 */ /* 0x001fc40007f5e0ff */
[----:B------:R-:W-:Y:S03]  /*d5490*/  STL [R1+0x2184], R8 ;  /* 0x0021840801007387 */ /* 0x000fe60000100800 */
[----:B------:R-:W-:-:S05]  /*d54a0*/  IMAD.X R7, R11, 0x1, R2, P2 ;  /* 0x000000010b077824 */ /* 0x000fca00010e0602 */
[----:B------:R0:W-:Y:S02]  /*d54b0*/  STL.64 [R1+0x1640], R6 ;  /* 0x0016400601007387 */ /* 0x0001e40000100a00 */
[----:B0-----:R-:W-:Y:S02]  /*d54c0*/  F2FP.SATFINITE.E4M3.F32.PACK_AB_MERGE_C R7, R12, R25, RZ ;  /* 0x000000190c07723e */ /* 0x001fe400048070ff */
[----:B------:R-:W-:-:S03]  /*d54d0*/  F2FP.SATFINITE.E4M3.F32.PACK_AB_MERGE_C R6, R15, R13, RZ ;  /* 0x0000000d0f06723e */ /* 0x000fc600048070ff */
[----:B------:R-:W-:Y:S04]  /*d54e0*/  STL [R1+0x2180], R7 ;  /* 0x0021800701007387 */ /* 0x000fe80000100800 */
[----:B------:R0:W-:Y:S04]  /*d54f0*/  STL [R1+0x21b8], R6 ;  /* 0x0021b80601007387 */ /* 0x0001e80000100800 */
[----:B------:R-:W4:Y:S04]  /*d5500*/  LDL.LU R20, [R1+0x1600] ;  /* 0x0016000001147983 */ /* 0x000f280000300800 */
[----:B------:R-:W4:Y:S01]  /*d5510*/  LDL.LU R8, [R1+0x1604] ;  /* 0x0016040001087983 */ /* 0x000f220000300800 */
[----:B0-----:R-:W-:-:S03]  /*d5520*/  IADD3 R6, P2, R19, R3, RZ ;  /* 0x0000000313067210 */ /* 0x001fc60007f5e0ff */
[----:B------:R-:W4:Y:S02]  /*d5530*/  LDL.LU R9, [R1+0x1608] ;  /* 0x0016080001097983 */ /* 0x000f240000300800 */
[----:B------:R-:W-:Y:S02]  /*d5540*/  IMAD.X R7, R11, 0x1, R4, P2 ;  /* 0x000000010b077824 */ /* 0x000fe400010e0604 */
[----:B------:R-:W4:Y:S04]  /*d5550*/  LDL.LU R12, [R1+0x160c] ;  /* 0x00160c00010c7983 */ /* 0x000f280000300800 */
[----:B------:R0:W-:Y:S04]  /*d5560*/  STL.64 [R1+0x1630], R6 ;  /* 0x0016300601007387 */ /* 0x0001e80000100a00 */
[----:B0-----:R-:W3:Y:S04]  /*d5570*/  LDL.LU.64 R6, [R1+0x5928] ;  /* 0x0059280001067983 */ /* 0x001ee80000300a00 */
[----:B------:R-:W4:Y:S04]  /*d5580*/  LDL.LU R26, [R1+0x15f0] ;  /* 0x0015f000011a7983 */ /* 0x000f280000300800 */
[----:B------:R-:W4:Y:S04]  /*d5590*/  LDL.LU R25, [R1+0x15f4] ;  /* 0x0015f40001197983 */ /* 0x000f280000300800 */
[----:B------:R-:W4:Y:S04]  /*d55a0*/  LDL.LU R13, [R1+0x15f8] ;  /* 0x0015f800010d7983 */ /* 0x000f280000300800 */
[----:B------:R-:W4:Y:S01]  /*d55b0*/  LDL.LU R15, [R1+0x15fc] ;  /* 0x0015fc00010f7983 */ /* 0x000f220000300800 */
[----:B--2---:R-:W-:-:S03]  /*d55c0*/  F2FP.SATFINITE.E4M3.F32.PACK_AB_MERGE_C R28, R16, R28, RZ ;  /* 0x0000001c101c723e */ /* 0x004fc600048070ff */
[----:B------:R-:W2:Y:S04]  /*d55d0*/  LDL.LU R16, [R1+0x160] ;  /* 0x0001600001107983 */ /* 0x000ea80000300800 */
[----:B------:R0:W-:Y:S02]  /*d55e0*/  STL [R1+0x21ac], R28 ;  /* 0x0021ac1c01007387 */ /* 0x0001e40000100800 */
[----:B0-----:R-:W-:Y:S02]  /*d55f0*/  IADD3 R28, P2, R19, R5, RZ ;  /* 0x00000005131c7210 */ /* 0x001fe40007f5e0ff */
[----:B--2---:R0:W-:Y:S02]  /*d5600*/  STL [R1+0x5914], R16 ;  /* 0x0059141001007387 */ /* 0x0041e40000100800 */
[----:B0-----:R-:W-:Y:S01]  /*d5610*/  F2FP.SATFINITE.E4M3.F32.PACK_AB_MERGE_C R16, R18, R29, RZ ;  /* 0x0000001d1210723e */ /* 0x001fe200048070ff */
[----:B---3--:R-:W-:-:S04]  /*d5620*/  IMAD.X R29, R11, 0x1, R7, P2 ;  /* 0x000000010b1d7824 */ /* 0x008fc800010e0607 */
[----:B------:R-:W-:Y:S04]  /*d5630*/  STL [R1+0x4f68], R16 ;  /* 0x004f681001007387 */ /* 0x000fe80000100800 */
[----:B------:R0:W-:Y:S04]  /*d5640*/  STL.64 [R1+0x1620], R28 ;  /* 0x0016201c01007387 */ /* 0x0001e80000100a00 */
[----:B0-----:R-:W2:Y:S01]  /*d5650*/  LDL.LU R28, [R1+0x5920] ;  /* 0x00592000011c7983 */ /* 0x001ea20000300800 */
[----:B------:R-:W-:-:S05]  /*d5660*/  IADD3 R18, P2, R19, R6, RZ ;  /* 0x0000000613127210 */ /* 0x000fca0007f5e0ff */
[----:B------:R-:W-:-:S05]  /*d5670*/  IMAD.X R19, R11, 0x1, R27, P2 ;  /* 0x000000010b137824 */ /* 0x000fca00010e061b */
[----:B------:R0:W-:Y:S04]  /*d5680*/  STL.64 [R1+0x1610], R18 ;  /* 0x0016101201007387 */ /* 0x0001e80000100a00 */
[----:B------:R-:W3:Y:S01]  /*d5690*/  LDL.LU R16, [R1+0x15ec] ;  /* 0x0015ec0001107983 */ /* 0x000ee20000300800 */
[----:B--2---:R-:W-:-:S05]  /*d56a0*/  F2FP.SATFINITE.E4M3.F32.PACK_AB_MERGE_C R11, R22, R28, RZ ;  /* 0x0000001c160b723e */ /* 0x004fca00048070ff */
[----:B------:R1:W-:Y:S04]  /*d56b0*/  STL [R1+0x4f5c], R11 ;  /* 0x004f5c0b01007387 */ /* 0x0003e80000100800 */
[----:B------:R-:W2:Y:S04]  /*d56c0*/  LDL.LU R29, [R1+0x15d0] ;  /* 0x0015d000011d7983 */ /* 0x000ea80000300800 */
[----:B0-----:R-:W3:Y:S04]  /*d56d0*/  LDL.LU R18, [R1+0x15d4] ;  /* 0x0015d40001127983 */ /* 0x001ee80000300800 */
[----:B-1----:R-:W2:Y:S04]  /*d56e0*/  LDL.LU R11, [R1+0x15d8] ;  /* 0x0015d800010b7983 */ /* 0x002ea80000300800 */
[----:B------:R-:W3:Y:S01]  /*d56f0*/  LDL.LU R19, [R1+0x15dc] ;  /* 0x0015dc0001137983 */ /* 0x000ee20000300800 */
[----:B----4-:R-:W-:-:S02]  /*d5700*/  F2FP.SATFINITE.E4M3.F32.PACK_AB_MERGE_C R8, R8, R20, RZ ;  /* 0x000000140808723e */ /* 0x010fc400048070ff */
[----:B------:R-:W-:Y:S02]  /*d5710*/  F2FP.SATFINITE.E4M3.F32.PACK_AB_MERGE_C R20, R12, R9, RZ ;  /* 0x000000090c14723e */ /* 0x000fe400048070ff */
[----:B------:R-:W-:Y:S02]  /*d5720*/  SHF.R.S32.HI R12, RZ, 0x1f, R17 ;  /* 0x0000001fff0c7819 */ /* 0x000fe40000011411 */
[----:B------:R-:W-:Y:S01]  /*d5730*/  F2FP.SATFINITE.E4M3.F32.PACK_AB_MERGE_C R13, R15, R13, RZ ;  /* 0x0000000d0f0d723e */ /* 0x000fe200048070ff */
[----:B---3--:R0:W-:Y:S04]  /*d5740*/  STL.64 [R1+0x5918], R18 ;  /* 0x0059181201007387 */ /* 0x0081e80000100a00 */
[----:B0-----:R-:W3:Y:S04]  /*d5750*/  LDL.LU R18, [R1+0x15e4] ;  /* 0x0015e40001127983 */ /* 0x001ee80000300800 */
[----:B------:R-:W4:Y:S04]  /*d5760*/  LDL.LU R19, [R1+0x15e8] ;  /* 0x0015e80001137983 */ /* 0x000f280000300800 */
[----:B------:R-:W2:Y:S04]  /*d5770*/  LDL.LU R28, [R1+0x15c0] ;  /* 0x0015c000011c7983 */ /* 0x000ea80000300800 */
[----:B------:R-:W2:Y:S04]  /*d5780*/  LDL.LU R22, [R1+0x15c4] ;  /* 0x0015c40001167983 */ /* 0x000ea80000300800 */
[----:B------:R0:W-:Y:S04]  /*d5790*/  STL [R1+0x4f88], R8 ;  /* 0x004f880801007387 */ /* 0x0001e80000100800 */
[----:B------:R1:W-:Y:S01]  /*d57a0*/  STL [R1+0x4f84], R20 ;  /* 0x004f841401007387 */ /* 0x0003e20000100800 */
[----:B0-----:R-:W-:-:S02]  /*d57b0*/  IADD3 R8, P2, R17, R0, RZ ;  /* 0x0000000011087210 */ /* 0x001fc40007f5e0ff */
[----:B-1----:R-:W-:-:S03]  /*d57c0*/  F2FP.SATFINITE.E4M3.F32.PACK_AB_MERGE_C R20, R25, R26, RZ ;  /* 0x0000001a1914723e */ /* 0x002fc600048070ff */
[----:B------:R-:W-:-:S05]  /*d57d0*/  IMAD.X R9, R12, 0x1, R2, P2 ;  /* 0x000000010c097824 */ /* 0x000fca00010e0602 */
[----:B------:R-:W-:Y:S04]  /*d57e0*/  STL.64 [R1+0x1600], R8 ;  /* 0x0016000801007387 */ /* 0x000fe80000100a00 */
[----:B------:R-:W-:Y:S04]  /*d57f0*/  STL [R1+0x4fbc], R20 ;  /* 0x004fbc1401007387 */ /* 0x000fe80000100800 */
[----:B------:R-:W-:Y:S04]  /*d5800*/  STL [R1+0x4fb8], R13 ;  /* 0x004fb80d01007387 */ /* 0x000fe80000100800 */
[----:B------:R0:W-:Y:S04]  /*d5810*/  STL [R1+0x5910], R23 ;  /* 0x0059101701007387 */ /* 0x0001e80000100800 */
[----:B0-----:R-:W3:Y:S01]  /*d5820*/  LDL.LU R23, [R1+0x15e0] ;  /* 0x0015e00001177983 */ /* 0x001ee20000300800 */
[----:B------:R-:W-:-:S05]  /*d5830*/  IADD3 R8, P2, R17, R3, RZ ;  /* 0x0000000311087210 */ /* 0x000fca0007f5e0ff */
[----:B------:R-:W-:-:S05]  /*d5840*/  IMAD.X R9, R12, 0x1, R4, P2 ;  /* 0x000000010c097824 */ /* 0x000fca00010e0604 */
[----:B------:R0:W-:Y:S04]  /*d5850*/  STL.64 [R1+0x15f0], R8 ;  /* 0x0015f00801007387 */ /* 0x0001e80000100a00 */
[----:B------:R-:W2:Y:S04]  /*d5860*/  LDL.LU R20, [R1+0x15c8] ;  /* 0x0015c80001147983 */ /* 0x000ea80000300800 */
[----:B0-----:R-:W2:Y:S04]  /*d5870*/  LDL.LU R8, [R1+0x15cc] ;  /* 0x0015cc0001087983 */ /* 0x001ea80000300800 */
[----:B------:R-:W2:Y:S04]  /*d5880*/  LDL.LU R9, [R1+0x15b0] ;  /* 0x0015b00001097983 */ /* 0x000ea80000300800 */
[----:B------:R-:W2:Y:S04]  /*d5890*/  LDL.LU R26, [R1+0x15b4] ;  /* 0x0015b400011a7983 */ /* 0x000ea80000300800 */
[----:B------:R-:W2:Y:S04]  /*d58a0*/  LDL.LU R13, [R1+0x15b8] ;  /* 0x0015b800010d7983 */ /* 0x000ea80000300800 */
[----:B------:R-:W2:Y:S04]  /*d58b0*/  LDL.LU R15, [R1+0x15bc] ;  /* 0x0015bc00010f7983 */ /* 0x000ea80000300800 */
[----:B------:R-:W2:Y:S01]  /*d58c0*/  LDL.LU R25, [R1+0x164] ;  /* 0x0001640001197983 */ /* 0x000ea20000300800 */
[----:B----4-:R-:W-:-:S02]  /*d58d0*/  F2FP.SATFINITE.E4M3.F32.PACK_AB_MERGE_C R16, R16, R19, RZ ;  /* 0x000000131010723e */ /* 0x010fc400048070ff */
[----:B---3--:R-:W-:Y:S02]  /*d58e0*/  F2FP.SATFINITE.E4M3.F32.PACK_AB_MERGE_C R23, R18, R23, RZ ;  /* 0x000000171217723e */ /* 0x008fe400048070ff */
[----:B------:R-:W-:-:S05]  /*d58f0*/  IADD3 R18, P2, R17, R5, RZ ;  /* 0x0000000511127210 */ /* 0x000fca0007f5e0ff */
[----:B------:R-:W-:Y:S01]  /*d5900*/  IMAD.X R19, R12, 0x1, R7, P2 ;  /* 0x000000010c137824 */ /* 0x000fe200010e0607 */
[----:B------:R-:W-:Y:S04]  /*d5910*/  STL [R1+0x4fe8], R23 ;  /* 0x004fe81701007387 */ /* 0x000fe80000100800 */
[----:B------:R-:W-:Y:S04]  /*d5920*/  STL [R1+0x4fe4], R16 ;  /* 0x004fe41001007387 */ /* 0x000fe80000100800 */
[----:B------:R0:W-:Y:S04]  /*d5930*/  STL.64 [R1+0x15e8], R18 ;  /* 0x0015e81201007387 */ /* 0x0001e80000100a00 */
[----:B0-----:R-:W2:Y:S01]  /*d5940*/  LDL.LU.64 R18, [R1+0x5918] ;  /* 0x0059180001127983 */ /* 0x001ea20000300a00 */
[----:B------:R-:W-:-:S05]  /*d5950*/  IADD3 R16, P2, R17, R6, RZ ;  /* 0x0000000611107210 */ /* 0x000fca0007f5e0ff */
[----:B------:R-:W-:-:S05]  /*d5960*/  IMAD.X R17, R12, 0x1, R27, P2 ;  /* 0x000000010c117824 */ /* 0x000fca00010e061b */
[----:B------:R0:W-:Y:S04]  /*d5970*/  STL.64 [R1+0x15e0], R16 ;  /* 0x0015e01001007387 */ /* 0x0001e80000100a00 */
[----:B0-----:R-:W3:Y:S01]  /*d5980*/  LDL.LU R16, [R1+0x5914] ;  /* 0x0059140001107983 */ /* 0x001ee20000300800 */
[----:B--2---:R-:W-:Y:S02]  /*d5990*/  F2FP.SATFINITE.E4M3.F32.PACK_AB_MERGE_C R17, R18, R29, RZ ;  /* 0x0000001d1211723e */ /* 0x004fe400048070ff */
[----:B------:R-:W-:Y:S02]  /*d59a0*/  F2FP.SATFINITE.E4M3.F32.PACK_AB_MERGE_C R12, R19, R11, RZ ;  /* 0x0000000b130c723e */ /* 0x000fe400048070ff */
[----:B------:R-:W-:Y:S01]  /*d59b0*/  F2FP.SATFINITE.E4M3.F32.PACK_AB_MERGE_C R11, R22, R28, RZ ;  /* 0x0000001c160b723e */ /* 0x000fe200048070ff */
[----:B------:R-:W-:Y:S04]  /*d59c0*/  STL [R1+0x5000], R17 ;  /* 0x0050001101007387 */ /* 0x000fe80000100800 */
[----:B------:R-:W-:Y:S04]  /*d59d0*/  STL [R1+0x4ffc], R12 ;  /* 0x004ffc0c01007387 */ /* 0x000fe80000100800 */
[----:B------:R0:W-:Y:S04]  /*d59e0*/  STL [R1+0x5028], R11 ;  /* 0x0050280b01007387 */ /* 0x0001e80000100800 */
[----:B------:R-:W2:Y:S04]  /*d59f0*/  LDL.LU R29, [R1+0x15a8] ;  /* 0x0015a800011d7983 */ /* 0x000ea80000300800 */
[----:B------:R-:W4:Y:S04]  /*d5a00*/  LDL.LU R18, [R1+0x15ac] ;  /* 0x0015ac0001127983 */ /* 0x000f280000300800 */
[----:B0-----:R-:W2:Y:S04]  /*d5a10*/  LDL.LU R11, [R1+0x1590] ;  /* 0x00159000010b7983 */ /* 0x001ea80000300800 */
[----:B------:R-:W4:Y:S01]  /*d5a20*/  LDL.LU R19, [R1+0x1594] ;  /* 0x0015940001137983 */ /* 0x000f220000300800 */
[----:B---3--:R-:W-:-:S02]  /*d5a30*/  SHF.R.S32.HI R12, RZ, 0x1f, R16 ;  /* 0x0000001fff0c7819 */ /* 0x008fc40000011410 */
[----:B------:R-:W-:Y:S02]  /*d5a40*/  IADD3 R22, P2, R16, R0, RZ ;  /* 0x0000000010167210 */ /* 0x000fe40007f5e0ff */
[----:B------:R-:W-:-:S03]  /*d5a50*/  F2FP.SATFINITE.E4M3.F32.PACK_AB_MERGE_C R20, R8, R20, RZ ;  /* 0x000000140814723e */ /* 0x000fc600048070ff */
[----:B------:R-:W-:Y:S01]  /*d5a60*/  IMAD.X R23, R12, 0x1, R2, P2 ;  /* 0x000000010c177824 */ /* 0x000fe200010e0602 */
[----:B------:R-:W-:Y:S02]  /*d5a70*/  IADD3 R8, P2, R16, R3, RZ ;  /* 0x0000000310087210 */ /* 0x000fe40007f5e0ff */
[----:B------:R-:W-:-:S03]  /*d5a80*/  F2FP.SATFINITE.E4M3.F32.PACK_AB_MERGE_C R17, R26, R9, RZ ;  /* 0x000000091a11723e */ /* 0x000fc600048070ff */
[----:B------:R-:W-:Y:S01]  /*d5a90*/  IMAD.X R9, R12, 0x1, R4, P2 ;  /* 0x000000010c097824 */ /* 0x000fe200010e0604 */
[----:B----4-:R0:W-:Y:S04]  /*d5aa0*/  STL.64 [R1+0x5908], R18 ;  /* 0x0059081201007387 */ /* 0x0101e80000100a00 */
[----:B0-----:R-:W3:Y:S04]  /*d5ab0*/  LDL.LU R18, [R1+0x15a0] ;  /* 0x0015a00001127983 */ /* 0x001ee80000300800 */
[----:B------:R-:W3:Y:S04]  /*d5ac0*/  LDL.LU R19, [R1+0x15a4] ;  /* 0x0015a40001137983 */ /* 0x000ee80000300800 */
[----:B------:R0:W-:Y:S04]  /*d5ad0*/  STL.64 [R1+0x15d0], R22 ;  /* 0x0015d01601007387 */ /* 0x0001e80000100a00 */
[----:B0-----:R-:W4:Y:S04]  /*d5ae0*/  LDL.LU R23, [R1+0x5910] ;  /* 0x0059100001177983 */ /* 0x001f280000300800 */
[----:B------:R-:W2:Y:S04]  /*d5af0*/  LDL.LU R28, [R1+0x1598] ;  /* 0x00159800011c7983 */ /* 0x000ea80000300800 */
[----:B------:R-:W2:Y:S04]  /*d5b00*/  LDL.LU R22, [R1+0x159c] ;  /* 0x00159c0001167983 */ /* 0x000ea80000300800 */
[----:B------:R-:W-:Y:S04]  /*d5b10*/  STL [R1+0x5024], R20 ;  /* 0x0050241401007387 */ /* 0x000fe80000100800 */
[----:B------:R-:W-:Y:S04]  /*d5b20*/  STL [R1+0x5050], R17 ;  /* 0x0050501101007387 */ /* 0x000fe80000100800 */
[----:B------:R0:W-:Y:S02]  /*d5b30*/  STL.64 [R1+0x15c0], R8 ;  /* 0x0015c00801007387 */ /* 0x0001e40000100a00 */
[----:B0-----:R-:W-:-:S05]  /*d5b40*/  F2FP.SATFINITE.E4M3.F32.PACK_AB_MERGE_C R8, R15, R13, RZ ;  /* 0x0000000d0f08723e */ /* 0x001fca00048070ff */
[----:B------:R0:W-:Y:S04]  /*d5b50*/  STL [R1+0x504c], R8 ;  /* 0x00504c0801007387 */ /* 0x0001e80000100800 */
[----:B------:R-:W4:Y:S04]  /*d5b60*/  LDL.LU R17, [R1+0x1584] ;  /* 0x0015840001117983 */ /* 0x000f280000300800 */
[----:B------:R-:W4:Y:S04]  /*d5b70*/  LDL.LU R20, [R1+0x1588] ;  /* 0x0015880001147983 */ /* 0x000f280000300800 */
[----:B0-----:R-:W4:Y:S04]  /*d5b80*/  LDL.LU R8, [R1+0x158c] ;  /* 0x00158c0001087983 */ /* 0x001f280000300800 */
[----:B------:R-:W2:Y:S01]  /*d5b90*/  LDL.LU R9, [R1+0x1570] ;  /* 0x0015700001097983 */ /* 0x000ea20000300800 */
[----:B------:R-:W-:-:S02]  /*d5ba0*/  IMAD.MOV.U32 R13, RZ, RZ, R21 ;  /* 0x000000ffff0d7224 */ /* 0x000fc400078e0015 */
[----:B------:R-:W-:Y:S01]  /*d5bb0*/  IMAD.MOV.U32 R21, RZ, RZ, R10 ;  /* 0x000000ffff157224 */ /* 0x000fe200078e000a */
[----:B---3--:R-:W-:Y:S02]  /*d5bc0*/  F2FP.SATFINITE.E4M3.F32.PACK_AB_MERGE_C R19, R19, R18, RZ ;  /* 0x000000121313723e */ /* 0x008fe400048070ff */
[----:B------:R-:W-:Y:S01]  /*d5bd0*/  IADD3 R18, P2, R16, R5, RZ ;  /* 0x0000000510127210 */ /* 0x000fe20007f5e0ff */
[----:B--2---:R0:W-:Y:S04]  /*d5be0*/  STL [R1+0x5900], R9 ;  /* 0x0059000901007387 */ /* 0x0041e80000100800 */
[----:B0-----:R-:W4:Y:S04]  /*d5bf0*/  LDL.LU R9, [R1+0x1580] ;  /* 0x0015800001097983 */ /* 0x001f280000300800 */
[----:B------:R-:W2:Y:S04]  /*d5c00*/  LDL.LU R26, [R1+0x1574] ;  /* 0x00157400011a7983 */ /* 0x000ea80000300800 */
[----:B------:R-:W3:Y:S04]  /*d5c10*/  LDL.LU R15, [R1+0x1578] ;  /* 0x00157800010f7983 */ /* 0x000ee80000300800 */
[----:B------:R-:W3:Y:S04]  /*d5c20*/  LDL.LU R10, [R1+0x157c] ;  /* 0x00157c00010a7983 */ /* 0x000ee80000300800 */
[----:B------:R0:W-:Y:S02]  /*d5c30*/  STL [R1+0x5068], R19 ;  /* 0x0050681301007387 */ /* 0x0001e40000100800 */
[----:B0-----:R-:W-:-:S05]  /*d5c40*/  IMAD.X R19, R12, 0x1, R7, P2 ;  /* 0x000000010c137824 */ /* 0x001fca00010e0607 */
[----:B------:R0:W-:Y:S02]  /*d5c50*/  STL.64 [R1+0x15b8], R18 ;  /* 0x0015b81201007387 */ /* 0x0001e40000100a00 */
[----:B0-----:R-:W-:-:S05]  /*d5c60*/  IADD3 R18, P2, R16, R6, RZ ;  /* 0x0000000610127210 */ /* 0x001fca0007f5e0ff */
[----:B------:R-:W-:-:S05]  /*d5c70*/  IMAD.X R19, R12, 0x1, R27, P2 ;  /* 0x000000010c137824 */ /* 0x000fca00010e061b */
[----:B------:R0:W-:Y:S04]  /*d5c80*/  STL.64 [R1+0x15b0], R18 ;  /* 0x0015b01201007387 */ /* 0x0001e80000100a00 */
[----:B0-----:R-:W4:Y:S01]  /*d5c90*/  LDL.LU.64 R18, [R1+0x5908] ;  /* 0x0059080001127983 */ /* 0x001f220000300a00 */
[----:B------:R-:W-:-:S03]  /*d5ca0*/  F2FP.SATFINITE.E4M3.F32.PACK_AB_MERGE_C R22, R22, R28, RZ ;  /* 0x0000001c1616723e */ /* 0x000fc600048070ff */
[----:B------:R-:W2:Y:S01]  /*d5cb0*/  LDL.LU R12, [R1+0x1560] ;  /* 0x00156000010c7983 */ /* 0x000ea20000300800 */
[----:B------:R-:W-:Y:S02]  /*d5cc0*/  IADD3 R28, P2, R25, R0, RZ ;  /* 0x00000000191c7210 */ /* 0x000fe40007f5e0ff */
[----:B----4-:R-:W-:Y:S02]  /*d5cd0*/  F2FP.SATFINITE.E4M3.F32.PACK_AB_MERGE_C R16, R18, R29, RZ ;  /* 0x0000001d1210723e */ /* 0x010fe400048070ff */
[----:B------:R-:W-:-:S03]  /*d5ce0*/  F2FP.SATFINITE.E4M3.F32.PACK_AB_MERGE_C R11, R19, R11, RZ ;  /* 0x0000000b130b723e */ /* 0x000fc600048070ff */
[----:B------:R0:W-:Y:S04]  /*d5cf0*/  STL [R1+0x5064], R16 ;  /* 0x0050641001007387 */ /* 0x0001e80000100800 */
[----:B------:R-:W4:Y:S01]  /*d5d00*/  LDL.LU R18, [R1+0x1564] ;  /* 0x0015640001127983 */ /* 0x000f220000300800 */
[----:B0-----:R-:W-:-:S03]  /*d5d10*/  SHF.R.S32.HI R16, RZ, 0x1f, R25 ;  /* 0x0000001fff107819 */ /* 0x001fc60000011419 */
[----:B------:R0:W-:Y:S02]  /*d5d20*/  STL [R1+0x5090], R11 ;  /* 0x0050900b01007387 */ /* 0x0001e40000100800 */
[----:B------:R-:W-:Y:S02]  /*d5d30*/  IMAD.X R29, R16, 0x1, R2, P2 ;  /* 0x00000001101d7824 */ /* 0x000fe400010e0602 */
[----:B0-----:R-:W4:Y:S04]  /*d5d40*/  LDL.LU R11, [R1+0x1568] ;  /* 0x00156800010b7983 */ /* 0x001f280000300800 */
[----:B------:R-:W4:Y:S04]  /*d5d50*/  LDL.LU R19, [R1+0x156c] ;  /* 0x00156c0001137983 */ /* 0x000f280000300800 */
[----:B------:R-:W-:Y:S04]  /*d5d60*/  STL [R1+0x5084], R22 ;  /* 0x0050841601007387 */ /* 0x000fe80000100800 */
[----:B------:R0:W-:Y:S04]  /*d5d70*/  STL.64 [R1+0x15a8], R28 ;  /* 0x0015a81c01007387 */ /* 0x0001e80000100a00 */
[----:B0-----:R-:W4:Y:S04]  /*d5d80*/  LDL.LU R28, [R1+0x1550] ;  /* 0x00155000011c7983 */ /* 0x001f280000300800 */
[----:B------:R-:W4:Y:S04]  /*d5d90*/  LDL.LU R22, [R1+0x1554] ;  /* 0x0015540001167983 */ /* 0x000f280000300800 */
[----:B------:R-:W3:Y:S01]  /*d5da0*/  LDL.LU R29, [R1+0x16c] ;  /* 0x00016c00011d7983 */ /* 0x000ee20000300800 */
[----:B------:R-:W-:-:S02]  /*d5db0*/  F2FP.SATFINITE.E4M3.F32.PACK_AB_MERGE_C R9, R17, R9, RZ ;  /* 0x000000091109723e */ /* 0x000fc400048070ff */
[----:B------:R-:W-:Y:S02]  /*d5dc0*/  F2FP.SATFINITE.E4M3.F32.PACK_AB_MERGE_C R17, R8, R20, RZ ;  /* 0x000000140811723e */ /* 0x000fe400048070ff */
[----:B------:R-:W-:Y:S01]  /*d5dd0*/  IADD3 R8, P2, R25, R3, RZ ;  /* 0x0000000319087210 */ /* 0x000fe20007f5e0ff */
[----:B---3--:R0:W-:Y:S04]  /*d5de0*/  STL [R1+0x58e4], R29 ;  /* 0x0058e41d01007387 */ /* 0x0081e80000100800 */
[----:B0-----:R-:W3:Y:S04]  /*d5df0*/  LDL.LU R29, [R1+0x168] ;  /* 0x00016800011d7983 */ /* 0x001ee80000300800 */
[----:B------:R0:W-:Y:S04]  /*d5e00*/  STL [R1+0x50c4], R9 ;  /* 0x0050c40901007387 */ /* 0x0001e80000100800 */
[----:B------:R-:W-:Y:S01]  /*d5e10*/  STL [R1+0x50bc], R17 ;  /* 0x0050bc1101007387 */ /* 0x000fe20000100800 */
[----:B0-----:R-:W-:-:S05]  /*d5e20*/  IMAD.X R9, R16, 0x1, R4, P2 ;  /* 0x0000000110097824 */ /* 0x001fca00010e0604 */
[----:B------:R0:W-:Y:S04]  /*d5e30*/  STL.64 [R1+0x15a0], R8 ;  /* 0x0015a00801007387 */ /* 0x0001e80000100a00 */
[----:B0-----:R-:W2:Y:S01]  /*d5e40*/  LDL.LU R9, [R1+0x5900] ;  /* 0x0059000001097983 */ /* 0x001ea20000300800 */
[----:B------:R-:W-:Y:S02]  /*d5e50*/  F2FP.SATFINITE.E4M3.F32.PACK_AB_MERGE_C R8, R10, R15, RZ ;  /* 0x0000000f0a08723e */ /* 0x000fe400048070ff */
[----:B--2---:R-:W-:-:S05]  /*d5e60*/  F2FP.SATFINITE.E4M3.F32.PACK_AB_MERGE_C R9, R26, R9, RZ ;  /* 0x000000091a09723e */ /* 0x004fca00048070ff */
[----:B------:R-:W-:Y:S04]  /*d5e70*/  STL [R1+0x50e4], R9 ;  /* 0x0050e40901007387 */ /* 0x000fe80000100800 */
[----:B------:R0:W-:Y:S04]  /*d5e80*/  STL [R1+0x50e0], R8 ;  /* 0x0050e00801007387 */ /* 0x0001e80000100800 */
[----:B------:R-:W2:Y:S01]  /*d5e90*/  LDL.LU R15, [R1+0x1558] ;  /* 0x00155800010f7983 */ /* 0x000ea20000300800 */
[----:B0-----:R-:W-:-:S05]  /*d5ea0*/  IADD3 R8, P2, R25, R5, RZ ;  /* 0x0000000519087210 */ /* 0x001fca0007f5e0ff */
[----:B------:R-:W-:Y:S01]  /*d5eb0*/  IMAD.X R9, R16, 0x1, R7, P2 ;  /* 0x0000000110097824 */ /* 0x000fe200010e0607 */
[----:B--2---:R-:W-:Y:S04]  /*d5ec0*/  STL.64 [R1+0x58f8], R14 ;  /* 0x0058f80e01007387 */ /* 0x004fe80000100a00 */
[----:B------:R-:W2:Y:S04]  /*d5ed0*/  LDL.LU R10, [R1+0x155c] ;  /* 0x00155c00010a7983 */ /* 0x000ea80000300800 */
[----:B------:R-:W-:Y:S04]  /*d5ee0*/  STL [R1+0x58e8], R5 ;  /* 0x0058e80501007387 */ /* 0x000fe80000100800 */
[----:B------:R4:W-:Y:S04]  /*d5ef0*/  STL [R1+0x58ec], R7 ;  /* 0x0058ec0701007387 */ /* 0x0009e80000100800 */
[----:B------:R0:W-:Y:S01]  /*d5f00*/  STL.64 [R1+0x1598], R8 ;  /* 0x0015980801007387 */ /* 0x0001e20000100a00 */
[----:B----4-:R-:W-:-:S02]  /*d5f10*/  F2FP.SATFINITE.E4M3.F32.PACK_AB_MERGE_C R7, R18, R12, RZ ;  /* 0x0000000c1207723e */ /* 0x010fc400048070ff */
[----:B0-----:R-:W-:-:S05]  /*d5f20*/  IADD3 R8, P2, R25, R6, RZ ;  /* 0x0000000619087210 */ /* 0x001fca0007f5e0ff */
[----:B------:R-:W-:-:S05]  /*d5f30*/  IMAD.X R9, R16, 0x1, R27, P2 ;  /* 0x0000000110097824 */ /* 0x000fca00010e061b */
[----:B------:R-:W-:Y:S04]  /*d5f40*/  STL.64 [R1+0x1590], R8 ;  /* 0x0015900801007387 */ /* 0x000fe80000100a00 */
[----:B------:R0:W-:Y:S04]  /*d5f50*/  STL [R1+0x50fc], R7 ;  /* 0x0050fc0701007387 */ /* 0x0001e80000100800 */
[----:B0-----:R-:W4:Y:S01]  /*d5f60*/  LDL.LU R7, [R1+0x1548] ;  /* 0x0015480001077983 */ /* 0x001f220000300800 */
[----:B------:R-:W-:Y:S02]  /*d5f70*/  F2FP.SATFINITE.E4M3.F32.PACK_AB_MERGE_C R5, R19, R11, RZ ;  /* 0x0000000b1305723e */ /* 0x000fe400048070ff */
[----:B------:R-:W-:-:S03]  /*d5f80*/  F2FP.SATFINITE.E4M3.F32.PACK_AB_MERGE_C R8, R22, R28, RZ ;  /* 0x0000001c1608723e */ /* 0x000fc600048070ff */
[----:B------:R-:W-:Y:S01]  /*d5f90*/  STL [R1+0x50f8], R5 ;  /* 0x0050f80501007387 */ /* 0x000fe20000100800 */
[----:B---3--:R-:W-:Y:S02]  /*d5fa0*/  SHF.R.S32.HI R22, RZ, 0x1f, R29 ;  /* 0x0000001fff167819 */ /* 0x008fe4000001141d */
[----:B------:R-:W-:-:S05]  /*d5fb0*/  IADD3 R14, P2, R29, R0, RZ ;  /* 0x000000001d0e7210 */ /* 0x000fca0007f5e0ff */
[----:B------:R-:W-:Y:S01]  /*d5fc0*/  IMAD.X R15, R22, 0x1, R2, P2 ;  /* 0x00000001160f7824 */ /* 0x000fe200010e0602 */
[----:B----4-:R0:W-:Y:S04]  /*d5fd0*/  STL.64 [R1+0x58f0], R6 ;  /* 0x0058f00601007387 */ /* 0x0101e80000100a00 */
[----:B0-----:R-:W3:Y:S04]  /*d5fe0*/  LDL.LU R6, [R1+0x1540] ;  /* 0x0015400001067983 */ /* 0x001ee80000300800 */
[----:B------:R-:W3:Y:S04]  /*d5ff0*/  LDL.LU R7, [R1+0x1544] ;  /* 0x0015440001077983 */ /* 0x000ee80000300800 */
[----:B------:R-:W4:Y:S04]  /*d6000*/  LDL.LU R5, [R1+0x154c] ;  /* 0x00154c0001057983 */ /* 0x000f280000300800 */
[----:B------:R-:W4:Y:S04]  /*d6010*/  LDL.LU R16, [R1+0x2168] ;  /* 0x0021680001107983 */ /* 0x000f280000300800 */
[----:B------:R0:W-:Y:S04]  /*d6020*/  STL [R1+0x1c7c], R8 ;  /* 0x001c7c0801007387 */ /* 0x0001e80000100800 */
[----:B------:R-:W4:Y:S04]  /*d6030*/  LDL.LU R17, [R1+0x216c] ;  /* 0x00216c0001117983 */ /* 0x000f280000300800 */
[----:B------:R-:W4:Y:S04]  /*d6040*/  LDL.LU R20, [R1+0x2150] ;  /* 0x0021500001147983 */ /* 0x000f280000300800 */
[----:B0-----:R-:W4:Y:S04]  /*d6050*/  LDL.LU R8, [R1+0x2154] ;  /* 0x0021540001087983 */ /* 0x001f280000300800 */
[----:B------:R-:W4:Y:S04]  /*d6060*/  LDL.LU R9, [R1+0x2158] ;  /* 0x0021580001097983 */ /* 0x000f280000300800 */
[----:B------:R-:W4:Y:S04]  /*d6070*/  LDL.LU R26, [R1+0x215c] ;  /* 0x00215c00011a7983 */ /* 0x000f280000300800 */
[----:B------:R-:W4:Y:S04]  /*d6080*/  LDL.LU R25, [R1+0x1530] ;  /* 0x0015300001197983 */ /* 0x000f280000300800 */
[----:B------:R-:W4:Y:S04]  /*d6090*/  LDL.LU R12, [R1+0x1534] ;  /* 0x00153400010c7983 */ /* 0x000f280000300800 */
[----:B------:R-:W4:Y:S04]  /*d60a0*/  LDL.LU R18, [R1+0x1538] ;  /* 0x0015380001127983 */ /* 0x000f280000300800 */
[----:B------:R-:W4:Y:S04]  /*d60b0*/  LDL.LU R11, [R1+0x153c] ;  /* 0x00153c00010b7983 */ /* 0x000f280000300800 */
[----:B------:R0:W-:Y:S04]  /*d60c0*/  STL.64 [R1+0x1588], R14 ;  /* 0x0015880e01007387 */ /* 0x0001e80000100a00 */
[----:B0-----:R-:W2:Y:S01]  /*d60d0*/  LDL.LU.64 R14, [R1+0x58f8] ;  /* 0x0058f800010e7983 */ /* 0x001ea20000300a00 */
[----:B---3--:R-:W-:-:S02]  /*d60e0*/  F2FP.SATFINITE.E4M3.F32.PACK_AB_MERGE_C R7, R7, R6, RZ ;  /* 0x000000060707723e */ /* 0x008fc400048070ff */
[----:B------:R-:W-:Y:S02]  /*d60f0*/  IADD3 R6, P2, R29, R3, RZ ;  /* 0x000000031d067210 */ /* 0x000fe40007f5e0ff */
[----:B--2---:R-:W-:Y:S01]  /*d6100*/  F2FP.SATFINITE.E4M3.F32.PACK_AB_MERGE_C R10, R10, R15, RZ ;  /* 0x0000000f0a0a723e */ /* 0x004fe200048070ff */
[----:B------:R-:W-:-:S04]  /*d6110*/  IMAD.MOV.U32 R15, RZ, RZ, R14 ;  /* 0x000000ffff0f7224 */ /* 0x000fc800078e000e */
[----:B------:R-:W-:Y:S04]  /*d6120*/  STL [R1+0x1c88], R10 ;  /* 0x001c880a01007387 */ /* 0x000fe80000100800 */
[----:B----4-:R0:W-:Y:S04]  /*d6130*/  STL.64 [R1+0x58d8], R24 ;  /* 0x0058d81801007387 */ /* 0x0101e80000100a00 */
[----:B0-----:R-:W2:Y:S04]  /*d6140*/  LDL.LU R24, [R1+0x2160] ;  /* 0x0021600001187983 */ /* 0x001ea80000300800 */
[----:B------:R-:W2:Y:S04]  /*d6150*/  LDL.LU R25, [R1+0x2164] ;  /* 0x0021640001197983 */ /* 0x000ea80000300800 */
[----:B------:R-:W3:Y:S04]  /*d6160*/  LDL.LU R19, [R1+0x1510] ;  /* 0x0015100001137983 */ /* 0x000ee80000300800 */
[----:B------:R-:W3:Y:S04]  /*d6170*/  LDL.LU R14, [R1+0x1514] ;  /* 0x00151400010e7983 */ /* 0x000ee80000300800 */
[----:B------:R-:W4:Y:S04]  /*d6180*/  LDL.LU R28, [R1+0x1518] ;  /* 0x00151800011c7983 */ /* 0x000f280000300800 */
[----:B------:R-:W4:Y:S04]  /*d6190*/  LDL.LU R10, [R1+0x151c] ;  /* 0x00151c00010a7983 */ /* 0x000f280000300800 */
[----:B------:R0:W-:Y:S02]  /*d61a0*/  STL [R1+0x1bac], R7 ;  /* 0x001bac0701007387 */ /* 0x0001e40000100800 */
[----:B0-----:R-:W-:-:S05]  /*d61b0*/  IMAD.X R7, R22, 0x1, R4, P2 ;  /* 0x0000000116077824 */ /* 0x001fca00010e0604 */
        /* <DEDUP_REMOVED lines=19> */
[----:B------:R-:W-:Y:S01]  /*d62f0*/  F2FP.SATFINITE.E4M3.F32.PACK_AB_MERGE_C R6, R8, R20, RZ ;  /* 0x000000140806723e */ /* 0x000fe200048070ff */
[----:B------:R-:W3:Y:S01]  /*d6300*/  LDL.LU R17, [R1+0x170] ;  /* 0x0001700001117983 */ /* 0x000ee20000300800 */
[----:B------:R-:W-:-:S03]  /*d6310*/  F2FP.SATFINITE.E4M3.F32.PACK_AB_MERGE_C R8, R26, R9, RZ ;  /* 0x000000091a08723e */ /* 0x000fc600048070ff */
[----:B------:R-:W-:Y:S04]  /*d6320*/  STL [R1+0x1b4c], R7 ;  /* 0x001b4c0701007387 */ /* 0x000fe80000100800 */
[----:B------:R0:W-:Y:S04]  /*d6330*/  STL [R1+0x1b18], R6 ;  /* 0x001b180601007387 */ /* 0x0001e80000100800 */
[----:B------:R-:W-:Y:S01]  /*d6340*/  STL [R1+0x1b28], R8 ;  /* 0x001b280801007387 */ /* 0x000fe20000100800 */
[----:B--2---:R-:W-:Y:S02]  /*d6350*/  SHF.R.S32.HI R9, RZ, 0x1f, R29 ;  /* 0x0000001fff097819 */ /* 0x004fe4000001141d */
[----:B0-----:R-:W-:-:S05]  /*d6360*/  IADD3 R6, P2, R29, R0, RZ ;  /* 0x000000001d067210 */ /* 0x001fca0007f5e0ff */
[----:B------:R-:W-:-:S05]  /*d6370*/  IMAD.X R7, R9, 0x1, R2, P2 ;  /* 0x0000000109077824 */ /* 0x000fca00010e0602 */
[----:B------:R4:W-:Y:S02]  /*d6380*/  STL.64 [R1+0x1568], R6 ;  /* 0x0015680601007387 */ /* 0x0009e40000100a00 */
[----:B----4-:R-:W-:Y:S02]  /*d6390*/  F2FP.SATFINITE.E4M3.F32.PACK_AB_MERGE_C R7, R12, R25, RZ ;  /* 0x000000190c07723e */ /* 0x010fe400048070ff */
[----:B------:R-:W-:-:S03]  /*d63a0*/  F2FP.SATFINITE.E4M3.F32.PACK_AB_MERGE_C R6, R11, R18, RZ ;  /* 0x000000120b06723e */ /* 0x000fc600048070ff */
[----:B------:R-:W-:Y:S04]  /*d63b0*/  STL [R1+0x512c], R7 ;  /* 0x00512c0701007387 */ /* 0x000fe80000100800 */
[----:B------:R-:W2:Y:S04]  /*d63c0*/  LDL.LU R26, [R1+0x1500] ;  /* 0x00150000011a7983 */ /* 0x000ea80000300800 */
[----:B------:R0:W-:Y:S04]  /*d63d0*/  STL [R1+0x5128], R6 ;  /* 0x0051280601007387 */ /* 0x0001e80000100800 */
[----:B------:R-:W2:Y:S01]  /*d63e0*/  LDL.LU R25, [R1+0x1504] ;  /* 0x0015040001197983 */ /* 0x000ea20000300800 */
[----:B0-----:R-:W-:-:S03]  /*d63f0*/  IADD3 R6, P2, R29, R3, RZ ;  /* 0x000000031d067210 */ /* 0x001fc60007f5e0ff */
[----:B------:R-:W-:Y:S02]  /*d6400*/  STL.64 [R1+0x58c8], R2 ;  /* 0x0058c80201007387 */ /* 0x000fe40000100a00 */
[----:B------:R-:W-:-:S05]  /*d6410*/  IMAD.X R7, R9, 0x1, R4, P2 ;  /* 0x0000000109077824 */ /* 0x000fca00010e0604 */
[----:B------:R0:W-:Y:S04]  /*d6420*/  STL.64 [R1+0x1560], R6 ;  /* 0x0015600601007387 */ /* 0x0001e80000100a00 */
[----:B0-----:R-:W4:Y:S01]  /*d6430*/  LDL.LU.64 R6, [R1+0x58d0] ;  /* 0x0058d00001067983 */ /* 0x001f220000300a00 */
[----:B------:R-:W-:Y:S02]  /*d6440*/  F2FP.SATFINITE.E4M3.F32.PACK_AB_MERGE_C R14, R14, R19, RZ ;  /* 0x000000130e0e723e */ /* 0x000fe400048070ff */
[----:B------:R-:W-:Y:S02]  /*d6450*/  IADD3 R2, P2, R29, R5, RZ ;  /* 0x000000051d027210 */ /* 0x000fe40007f5e0ff */
[----:B------:R-:W-:Y:S01]  /*d6460*/  F2FP.SATFINITE.E4M3.F32.PACK_AB_MERGE_C R10, R10, R28, RZ ;  /* 0x0000001c0a0a723e */ /* 0x000fe200048070ff */
[----:B------:R-:W-:Y:S04]  /*d6470*/  STL [R1+0x53f8], R14 ;  /* 0x0053f80e01007387 */ /* 0x000fe80000100800 */
[----:B------:R-:W2:Y:S04]  /*d6480*/  LDL.LU R19, [R1+0x14f0] ;  /* 0x0014f00001137983 */ /* 0x000ea80000300800 */
[----:B------:R-:W2:Y:S04]  /*d6490*/  LDL.LU R28, [R1+0x14f4] ;  /* 0x0014f400011c7983 */ /* 0x000ea80000300800 */
[----:B---3--:R0:W-:Y:S04]  /*d64a0*/  STL.64 [R1+0x58c0], R22 ;  /* 0x0058c01601007387 */ /* 0x0081e80000100a00 */
[----:B0-----:R-:W3:Y:S04]  /*d64b0*/  LDL.LU R22, [R1+0x1508] ;  /* 0x0015080001167983 */ /* 0x001ee80000300800 */
[----:B------:R-:W3:Y:S04]  /*d64c0*/  LDL.LU R23, [R1+0x150c] ;  /* 0x00150c0001177983 */ /* 0x000ee80000300800 */
[----:B------:R-:W-:Y:S04]  /*d64d0*/  STL [R1+0x53fc], R10 ;  /* 0x0053fc0a01007387 */ /* 0x000fe80000100800 */
[----:B------:R-:W3:Y:S04]  /*d64e0*/  LDL.LU R18, [R1+0x14f8] ;  /* 0x0014f80001127983 */ /* 0x000ee80000300800 */
[----:B------:R-:W3:Y:S04]  /*d64f0*/  LDL.LU R11, [R1+0x14fc] ;  /* 0x0014fc00010b7983 */ /* 0x000ee80000300800 */
[----:B------:R-:W3:Y:S01]  /*d6500*/  LDL.LU R14, [R1+0x14d0] ;  /* 0x0014d000010e7983 */ /* 0x000ee20000300800 */
[----:B----4-:R-:W-:-:S05]  /*d6510*/  IMAD.X R3, R9, 0x1, R7, P2 ;  /* 0x0000000109037824 */ /* 0x010fca00010e0607 */
[----:B------:R0:W-:Y:S04]  /*d6520*/  STL.64 [R1+0x1558], R2 ;  /* 0x0015580201007387 */ /* 0x0001e80000100a00 */
[----:B------:R-:W4:Y:S04]  /*d6530*/  LDL.LU R16, [R1+0x14d4] ;  /* 0x0014d40001107983 */ /* 0x000f280000300800 */
[----:B------:R1:W-:Y:S01]  /*d6540*/  STL.64 [R1+0x58b8], R6 ;  /* 0x0058b80601007387 */ /* 0x0003e20000100a00 */
[----:B0-----:R-:W-:-:S03]  /*d6550*/  IADD3 R2, P2, R29, R6, RZ ;  /* 0x000000061d027210 */ /* 0x001fc60007f5e0ff */
[----:B-1----:R-:W4:Y:S04]  /*d6560*/  LDL.LU R6, [R1+0x14e0] ;  /* 0x0014e00001067983 */ /* 0x002f280000300800 */
[----:B------:R-:W4:Y:S04]  /*d6570*/  LDL.LU R7, [R1+0x14e4] ;  /* 0x0014e40001077983 */ /* 0x000f280000300800 */
[----:B------:R-:W4:Y:S01]  /*d6580*/  LDL.LU R20, [R1+0x14d8] ;  /* 0x0014d80001147983 */ /* 0x000f220000300800 */
[----:B------:R-:W-:-:S03]  /*d6590*/  IMAD.X R3, R9, 0x1, R27, P2 ;  /* 0x0000000109037824 */ /* 0x000fc600010e061b */
[----:B------:R-:W4:Y:S04]  /*d65a0*/  LDL.LU R8, [R1+0x14dc] ;  /* 0x0014dc0001087983 */ /* 0x000f280000300800 */
[----:B------:R-:W4:Y:S04]  /*d65b0*/  LDL.LU R12, [R1+0x14c0] ;  /* 0x0014c000010c7983 */ /* 0x000f280000300800 */
[----:B------:R-:W4:Y:S04]  /*d65c0*/  LDL.LU R29, [R1+0x14c4] ;  /* 0x0014c400011d7983 */ /* 0x000f280000300800 */
[----:B------:R0:W-:Y:S04]  /*d65d0*/  STL.64 [R1+0x1550], R2 ;  /* 0x0015500201007387 */ /* 0x0001e80000100a00 */
[----:B0-----:R-:W4:Y:S01]  /*d65e0*/  LDL.LU.64 R2, [R1+0x58c8] ;  /* 0x0058c80001027983 */ /* 0x001f220000300a00 */
[----:B--2---:R-:W-:-:S02]  /*d65f0*/  F2FP.SATFINITE.E4M3.F32.PACK_AB_MERGE_C R9, R25, R26, RZ ;  /* 0x0000001a1909723e */ /* 0x004fc400048070ff */
[----:B---3--:R-:W-:Y:S02]  /*d6600*/  F2FP.SATFINITE.E4M3.F32.PACK_AB_MERGE_C R22, R23, R22, RZ ;  /* 0x000000161716723e */ /* 0x008fe400048070ff */
[----:B------:R-:W-:Y:S02]  /*d6610*/  SHF.R.S32.HI R10, RZ, 0x1f, R17 ;  /* 0x0000001fff0a7819 */ /* 0x000fe40000011411 */
[----:B------:R-:W-:Y:S02]  /*d6620*/  F2FP.SATFINITE.E4M3.F32.PACK_AB_MERGE_C R19, R28, R19, RZ ;  /* 0x000000131c13723e */ /* 0x000fe400048070ff */
[----:B------:R-:W-:Y:S01]  /*d6630*/  F2FP.SATFINITE.E4M3.F32.PACK_AB_MERGE_C R11, R11, R18, RZ ;  /* 0x000000120b0b723e */ /* 0x000fe200048070ff */
[----:B----4-:R0:W-:Y:S04]  /*d6640*/  STL.64 [R1+0x58b0], R20 ;  /* 0x0058b01401007387 */ /* 0x0101e80000100a00 */
[----:B------:R1:W-:Y:S04]  /*d6650*/  STL [R1+0x8a4], R9 ;  /* 0x0008a40901007387 */ /* 0x0003e80000100800 */
[----:B0-----:R-:W2:Y:S04]  /*d6660*/  LDL.LU R20, [R1+0x14e8] ;  /* 0x0014e80001147983 */ /* 0x001ea80000300800 */
[----:B------:R-:W2:Y:S04]  /*d6670*/  LDL.LU R21, [R1+0x14ec] ;  /* 0x0014ec0001157983 */ /* 0x000ea80000300800 */
[----:B-1----:R-:W3:Y:S04]  /*d6680*/  LDL.LU R9, [R1+0x14c8] ;  /* 0x0014c80001097983 */ /* 0x002ee80000300800 */
[----:B------:R-:W3:Y:S04]  /*d6690*/  LDL.LU R26, [R1+0x14cc] ;  /* 0x0014cc00011a7983 */ /* 0x000ee80000300800 */
[----:B------:R-:W4:Y:S04]  /*d66a0*/  LDL R25, [R1+0x174] ;  /* 0x0001740001197983 */ /* 0x000f280000100800 */
[----:B------:R0:W-:Y:S02]  /*d66b0*/  STL [R1+0x1668], R22 ;  /* 0x0016681601007387 */ /* 0x0001e40000100800 */
[----:B0-----:R-:W-:-:S02]  /*d66c0*/  IADD3 R22, P2, R17, R0, RZ ;  /* 0x0000000011167210 */ /* 0x001fc40007f5e0ff */
[----:B------:R-:W-:Y:S03]  /*d66d0*/  STL [R1+0x1678], R19 ;  /* 0x0016781301007387 */ /* 0x000fe60000100800 */
[----:B------:R-:W-:Y:S01]  /*d66e0*/  IMAD.X R23, R10, 0x1, R2, P2 ;  /* 0x000000010a177824 */ /* 0x000fe200010e0602 */
[----:B------:R-:W-:-:S04]  /*d66f0*/  F2FP.SATFINITE.E4M3.F32.PACK_AB_MERGE_C R7, R7, R6, RZ ;  /* 0x000000060707723e */ /* 0x000fc800048070ff */
[----:B------:R0:W-:Y:S01]  /*d6700*/  STL.64 [R1+0x1548], R22 ;  /* 0x0015481601007387 */ /* 0x0001e20000100a00 */
[----:B------:R-:W-:-:S03]  /*d6710*/  IADD3 R6, P2, R17, R3, RZ ;  /* 0x0000000311067210 */ /* 0x000fc60007f5e0ff */
[----:B0-----:R-:W4:Y:S04]  /*d6720*/  LDL.LU.64 R22, [R1+0x58c0] ;  /* 0x0058c00001167983 */ /* 0x001f280000300a00 */
[----:B------:R-:W4:Y:S04]  /*d6730*/  LDL.LU R19, [R1+0x14b0] ;  /* 0x0014b00001137983 */ /* 0x000f280000300800 */
[----:B------:R-:W4:Y:S04]  /*d6740*/  LDL.LU R28, [R1+0x14b4] ;  /* 0x0014b400011c7983 */ /* 0x000f280000300800 */
[----:B------:R-:W4:Y:S04]  /*d6750*/  LDL.LU R18, [R1+0x14b8] ;  /* 0x0014b80001127983 */ /* 0x000f280000300800 */
[----:B------:R0:W-:Y:S04]  /*d6760*/  STL [R1+0x166c], R11 ;  /* 0x00166c0b01007387 */ /* 0x0001e80000100800 */
[----:B0-----:R-:W4:Y:S04]  /*d6770*/  LDL.LU R11, [R1+0x14bc] ;  /* 0x0014bc00010b7983 */ /* 0x001f280000300800 */
[----:B------:R0:W-:Y:S02]  /*d6780*/  STL [R1+0x898], R7 ;  /* 0x0008980701007387 */ /* 0x0001e40000100800 */
[----:B0-----:R-:W-:-:S05]  /*d6790*/  IMAD.X R7, R10, 0x1, R4, P2 ;  /* 0x000000010a077824 */ /* 0x001fca00010e0604 */
[----:B------:R0:W-:Y:S04]  /*d67a0*/  STL.64 [R1+0x1540], R6 ;  /* 0x0015400601007387 */ /* 0x0001e80000100a00 */
[----:B0-----:R-:W3:Y:S01]  /*d67b0*/  LDL.LU.64 R6, [R1+0x58b8] ;  /* 0x0058b80001067983 */ /* 0x001ee20000300a00 */
[----:B------:R-:W-:Y:S02]  /*d67c0*/  F2FP.SATFINITE.E4M3.F32.PACK_AB_MERGE_C R14, R16, R14, RZ ;  /* 0x0000000e100e723e */ /* 0x000fe400048070ff */
[----:B--2---:R-:W-:-:S05]  /*d67d0*/  F2FP.SATFINITE.E4M3.F32.PACK_AB_MERGE_C R20, R21, R20, RZ ;  /* 0x000000141514723e */ /* 0x004fca00048070ff */
[----:B------:R0:W-:Y:S02]  /*d67e0*/  STL [R1+0x167c], R20 ;  /* 0x00167c1401007387 */ /* 0x0001e40000100800 */
[----:B0-----:R-:W-:Y:S02]  /*d67f0*/  IADD3 R20, P2, R17, R5, RZ ;  /* 0x0000000511147210 */ /* 0x001fe40007f5e0ff */
[----:B------:R-:W-:Y:S03]  /*d6800*/  STL [R1+0x88c], R14 ;  /* 0x00088c0e01007387 */ /* 0x000fe60000100800 */
[----:B---3--:R-:W-:-:S05]  /*d6810*/  IMAD.X R21, R10, 0x1, R7, P2 ;  /* 0x000000010a157824 */ /* 0x008fca00010e0607 */
[----:B------:R0:W-:Y:S04]  /*d6820*/  STL.64 [R1+0x1538], R20 ;  /* 0x0015381401007387 */ /* 0x0001e80000100a00 */
[----:B0-----:R-:W2:Y:S01]  /*d6830*/  LDL.LU.64 R20, [R1+0x58b0] ;  /* 0x0058b00001147983 */ /* 0x001ea20000300a00 */
[----:B------:R-:W-:-:S05]  /*d6840*/  IADD3 R16, P2, R17, R6, RZ ;  /* 0x0000000611107210 */ /* 0x000fca0007f5e0ff */
[----:B------:R-:W-:Y:S01]  /*d6850*/  IMAD.X R17, R10, 0x1, R27, P2 ;  /* 0x000000010a117824 */ /* 0x000fe200010e061b */
[----:B------:R-:W-:Y:S02]  /*d6860*/  F2FP.SATFINITE.E4M3.F32.PACK_AB_MERGE_C R14, R26, R9, RZ ;  /* 0x000000091a0e723e */ /* 0x000fe400048070ff */
[----:B--2---:R-:W-:Y:S02]  /*d6870*/  F2FP.SATFINITE.E4M3.F32.PACK_AB_MERGE_C R10, R8, R20, RZ ;  /* 0x00000014080a723e */ /* 0x004fe400048070ff */
[----:B------:R-:W-:Y:S01]  /*d6880*/  F2FP.SATFINITE.E4M3.F32.PACK_AB_MERGE_C R8, R29, R12, RZ ;  /* 0x0000000c1d08723e */ /* 0x000fe200048070ff */
[----:B------:R-:W2:Y:S04]  /*d6890*/  LDL.LU R20, [R1+0x14a4] ;  /* 0x0014a40001147983 */ /* 0x000ea80000300800 */
[----:B------:R-:W-:Y:S04]  /*d68a0*/  STL.64 [R1+0x1530], R16 ;  /* 0x0015301001007387 */ /* 0x000fe80000100a00 */
[----:B------:R-:W-:Y:S04]  /*d68b0*/  STL [R1+0x1688], R10 ;  /* 0x0016880a01007387 */ /* 0x000fe80000100800 */
[----:B------:R-:W3:Y:S04]  /*d68c0*/  LDL.LU R12, [R1+0x14a8] ;  /* 0x0014a800010c7983 */ /* 0x000ee80000300800 */
[----:B------:R4:W-:Y:S04]  /*d68d0*/  STL [R1+0x1698], R8 ;  /* 0x0016980801007387 */ /* 0x0009e80000100800 */
[----:B------:R-:W3:Y:S04]  /*d68e0*/  LDL.LU R29, [R1+0x14ac] ;  /* 0x0014ac00011d7983 */ /* 0x000ee80000300800 */
[----:B------:R-:W-:Y:S01]  /*d68f0*/  STL [R1+0x168c], R14 ;  /* 0x00168c0e01007387 */ /* 0x000fe20000100800 */
[----:B----4-:R-:W-:-:S03]  /*d6900*/  IADD3 R8, P2, R25, R0, RZ ;  /* 0x0000000019087210 */ /* 0x010fc60007f5e0ff */
[----:B------:R0:W-:Y:S04]  /*d6910*/  STL [R1+0x58a8], R0 ;  /* 0x0058a80001007387 */ /* 0x0001e80000100800 */
[----:B0-----:R-:W4:Y:S01]  /*d6920*/  LDL.LU R0, [R1+0x174] ;  /* 0x0001740001007983 */ /* 0x001f220000300800 */
[----:B------:R-:W-:-:S05]  /*d6930*/  SHF.R.S32.HI R10, RZ, 0x1f, R25 ;  /* 0x0000001fff0a7819 */ /* 0x000fca0000011419 */
[----:B------:R-:W-:Y:S01]  /*d6940*/  IMAD.X R9, R10, 0x1, R2, P2 ;  /* 0x000000010a097824 */ /* 0x000fe200010e0602 */
[----:B------:R-:W-:Y:S02]  /*d6950*/  F2FP.SATFINITE.E4M3.F32.PACK_AB_MERGE_C R14, R28, R19, RZ ;  /* 0x000000131c0e723e */ /* 0x000fe400048070ff */
[----:B------:R-:W-:Y:S02]  /*d6960*/  F2FP.SATFINITE.E4M3.F32.PACK_AB_MERGE_C R11, R11, R18, RZ ;  /* 0x000000120b0b723e */ /* 0x000fe400048070ff */
[----:B------:R0:W-:Y:S04]  /*d6970*/  STL.64 [R1+0x1528], R8 ;  /* 0x0015280801007387 */ /* 0x0001e80000100a00 */
[----:B0-----:R-:W2:Y:S04]  /*d6980*/  LDL.LU R8, [R1+0x1490] ;  /* 0x0014900001087983 */ /* 0x001ea80000300800 */
[----:B------:R-:W2:Y:S04]  /*d6990*/  LDL.LU R9, [R1+0x1494] ;  /* 0x0014940001097983 */ /* 0x000ea80000300800 */
[----:B------:R-:W2:Y:S04]  /*d69a0*/  LDL.LU R19, [R1+0x1498] ;  /* 0x0014980001137983 */ /* 0x000ea80000300800 */
[----:B------:R-:W2:Y:S04]  /*d69b0*/  LDL.LU R28, [R1+0x149c] ;  /* 0x00149c00011c7983 */ /* 0x000ea80000300800 */
[----:B------:R-:W-:Y:S04]  /*d69c0*/  STL [R1+0x1e4c], R14 ;  /* 0x001e4c0e01007387 */ /* 0x000fe80000100800 */
[----:B------:R0:W-:Y:S04]  /*d69d0*/  STL.64 [R1+0x58a0], R2 ;  /* 0x0058a00201007387 */ /* 0x0001e80000100a00 */
[----:B------:R-:W-:Y:S01]  /*d69e0*/  STL [R1+0x1e48], R11 ;  /* 0x001e480b01007387 */ /* 0x000fe20000100800 */
[----:B----4-:R-:W-:-:S03]  /*d69f0*/  IADD3 R16, P2, R0, R3, RZ ;  /* 0x0000000300107210 */ /* 0x010fc60007f5e0ff */
[----:B0-----:R-:W2:Y:S02]  /*d6a00*/  LDL.LU R3, [R1+0x14a0] ;  /* 0x0014a00001037983 */ /* 0x001ea40000300800 */
[----:B------:R-:W-:Y:S02]  /*d6a10*/  IMAD.X R17, R10, 0x1, R4, P2 ;  /* 0x000000010a117824 */ /* 0x000fe400010e0604 */
[----:B------:R-:W4:Y:S04]  /*d6a20*/  LDL.LU R14, [R1+0x1480] ;  /* 0x00148000010e7983 */ /* 0x000f280000300800 */
[----:B------:R0:W-:Y:S04]  /*d6a30*/  STL.64 [R1+0x1520], R16 ;  /* 0x0015201001007387 */ /* 0x0001e80000100a00 */
[----:B0-----:R-:W4:Y:S04]  /*d6a40*/  LDL.LU R16, [R1+0x1484] ;  /* 0x0014840001107983 */ /* 0x001f280000300800 */
[----:B------:R-:W4:Y:S04]  /*d6a50*/  LDL.LU R17, [R1+0x1488] ;  /* 0x0014880001117983 */ /* 0x000f280000300800 */
[----:B------:R-:W4:Y:S04]  /*d6a60*/  LDL.LU R26, [R1+0x148c] ;  /* 0x00148c00011a7983 */ /* 0x000f280000300800 */
[----:B------:R-:W4:Y:S04]  /*d6a70*/  LDL.LU R25, [R1+0x1470] ;  /* 0x0014700001197983 */ /* 0x000f280000300800 */
[----:B------:R-:W4:Y:S04]  /*d6a80*/  LDL.LU R18, [R1+0x1474] ;  /* 0x0014740001127983 */ /* 0x000f280000300800 */
[----:B------:R-:W4:Y:S01]  /*d6a90*/  LDL.LU R11, [R1+0x17c] ;  /* 0x00017c00010b7983 */ /* 0x000f220000300800 */
[----:B---3--:R-:W-:-:S02]  /*d6aa0*/  F2FP.SATFINITE.E4M3.F32.PACK_AB_MERGE_C R2, R29, R12, RZ ;  /* 0x0000000c1d02723e */ /* 0x008fc400048070ff */
[----:B--2---:R-:W-:Y:S01]  /*d6ab0*/  F2FP.SATFINITE.E4M3.F32.PACK_AB_MERGE_C R3, R20, R3, RZ ;  /* 0x000000031403723e */ /* 0x004fe200048070ff */
[----:B----4-:R0:W-:Y:S04]  /*d6ac0*/  STL [R1+0x5888], R11 ;  /* 0x0058880b01007387 */ /* 0x0101e80000100800 */
[----:B0-----:R-:W2:Y:S04]  /*d6ad0*/  LDL.LU R11, [R1+0x178] ;  /* 0x00017800010b7983 */ /* 0x001ea80000300800 */
[----:B------:R-:W-:Y:S04]  /*d6ae0*/  STL [R1+0x1eac], R3 ;  /* 0x001eac0301007387 */ /* 0x000fe80000100800 */
[----:B------:R0:W-:Y:S04]  /*d6af0*/  STL [R1+0x1e9c], R2 ;  /* 0x001e9c0201007387 */ /* 0x0001e80000100800 */
[----:B------:R-:W3:Y:S04]  /*d6b00*/  LDL.LU R20, [R1+0x147c] ;  /* 0x00147c0001147983 */ /* 0x000ee80000300800 */
[----:B------:R-:W4:Y:S01]  /*d6b10*/  LDL.LU R12, [R1+0x1460] ;  /* 0x00146000010c7983 */ /* 0x000f220000300800 */
[----:B0-----:R-:W-:-:S03]  /*d6b20*/  IADD3 R2, P2, R0, R5, RZ ;  /* 0x0000000500027210 */ /* 0x001fc60007f5e0ff */
[----:B------:R-:W4:Y:S02]  /*d6b30*/  LDL.LU R29, [R1+0x1464] ;  /* 0x00146400011d7983 */ /* 0x000f240000300800 */
[----:B------:R-:W-:-:S05]  /*d6b40*/  IMAD.X R3, R10, 0x1, R7, P2 ;  /* 0x000000010a037824 */ /* 0x000fca00010e0607 */
[----:B------:R0:W-:Y:S02]  /*d6b50*/  STL.64 [R1+0x1518], R2 ;  /* 0x0015180201007387 */ /* 0x0001e40000100a00 */
[----:B0-----:R-:W-:Y:S02]  /*d6b60*/  IADD3 R2, P2, R0, R6, RZ ;  /* 0x0000000600027210 */ /* 0x001fe40007f5e0ff */
[----:B------:R-:W3:Y:S03]  /*d6b70*/  LDL.LU R0, [R1+0x58a8] ;  /* 0x0058a80001007983 */ /* 0x000ee60000300800 */
[----:B------:R-:W-:Y:S01]  /*d6b80*/  IMAD.X R3, R10, 0x1, R27, P2 ;  /* 0x000000010a037824 */ /* 0x000fe200010e061b */
[----:B------:R-:W-:Y:S04]  /*d6b90*/  STL.64 [R1+0x5898], R6 ;  /* 0x0058980601007387 */ /* 0x000fe80000100a00 */
[----:B------:R0:W-:Y:S04]  /*d6ba0*/  STL.64 [R1+0x1510], R2 ;  /* 0x0015100201007387 */ /* 0x0001e80000100a00 */
[----:B0-----:R-:W4:Y:S01]  /*d6bb0*/  LDL.LU.64 R2, [R1+0x58a0] ;  /* 0x0058a00001027983 */ /* 0x001f220000300a00 */
[----:B------:R-:W-:-:S03]  /*d6bc0*/  F2FP.SATFINITE.E4M3.F32.PACK_AB_MERGE_C R6, R9, R8, RZ ;  /* 0x000000080906723e */ /* 0x000fc600048070ff */
[----:B------:R0:W-:Y:S04]  /*d6bd0*/  STL.64 [R1+0x5890], R22 ;  /* 0x0058901601007387 */ /* 0x0001e80000100a00 */
[----:B------:R1:W-:Y:S04]  /*d6be0*/  STL [R1+0x1f0c], R6 ;  /* 0x001f0c0601007387 */ /* 0x0003e80000100800 */
[----:B0-----:R-:W4:Y:S01]  /*d6bf0*/  LDL.LU R23, [R1+0x1478] ;  /* 0x0014780001177983 */ /* 0x001f220000300800 */
[----:B-1----:R-:W-:-:S03]  /*d6c00*/  F2FP.SATFINITE.E4M3.F32.PACK_AB_MERGE_C R6, R28, R19, RZ ;  /* 0x000000131c06723e */ /* 0x002fc600048070ff */
[----:B------:R-:W4:Y:S04]  /*d6c10*/  LDL.LU R8, [R1+0x1468] ;  /* 0x0014680001087983 */ /* 0x000f280000300800 */
[----:B------:R-:W4:Y:S04]  /*d6c20*/  LDL.LU R9, [R1+0x146c] ;  /* 0x00146c0001097983 */ /* 0x000f280000300800 */
[----:B------:R3:W-:Y:S01]  /*d6c30*/  STL [R1+0x1f08], R6 ;  /* 0x001f080601007387 */ /* 0x0007e20000100800 */
[----:B------:R-:W-:-:S03]  /*d6c40*/  F2FP.SATFINITE.E4M3.F32.PACK_AB_MERGE_C R14, R16, R14, RZ ;  /* 0x0000000e100e723e */ /* 0x000fc600048070ff */
[----:B------:R-:W4:Y:S04]  /*d6c50*/  LDL.LU R19, [R1+0x1450] ;  /* 0x0014500001137983 */ /* 0x000f280000300800 */
[----:B------:R-:W4:Y:S04]  /*d6c60*/  LDL.LU R28, [R1+0x1454] ;  /* 0x00145400011c7983 */ /* 0x000f280000300800 */
[----:B------:R0:W-:Y:S01]  /*d6c70*/  STL [R1+0x1f68], R14 ;  /* 0x001f680e01007387 */ /* 0x0001e20000100800 */
[----:B--2---:R-:W-:Y:S02]  /*d6c80*/  SHF.R.S32.HI R10, RZ, 0x1f, R11 ;  /* 0x0000001fff0a7819 */ /* 0x004fe4000001140b */
[----:B---3--:R-:W-:-:S05]  /*d6c90*/  IADD3 R6, P2, R11, R0, RZ ;  /* 0x000000000b067210 */ /* 0x008fca0007f5e0ff */
[----:B----4-:R-:W-:-:S05]  /*d6ca0*/  IMAD.X R7, R10, 0x1, R2, P2 ;  /* 0x000000010a077824 */ /* 0x010fca00010e0602 */
[----:B------:R1:W-:Y:S04]  /*d6cb0*/  STL.64 [R1+0x1508], R6 ;  /* 0x0015080601007387 */ /* 0x0003e80000100a00 */
[----:B0-----:R-:W2:Y:S01]  /*d6cc0*/  LDL.LU R14, [R1+0x1458] ;  /* 0x00145800010e7983 */ /* 0x001ea20000300800 */
[----:B-1----:R-:W-:Y:S02]  /*d6cd0*/  F2FP.SATFINITE.E4M3.F32.PACK_AB_MERGE_C R7, R26, R17, RZ ;  /* 0x000000111a07723e */ /* 0x002fe400048070ff */
[----:B------:R-:W-:-:S03]  /*d6ce0*/  F2FP.SATFINITE.E4M3.F32.PACK_AB_MERGE_C R6, R18, R25, RZ ;  /* 0x000000191206723e */ /* 0x000fc600048070ff */
[----:B------:R-:W-:Y:S04]  /*d6cf0*/  STL [R1+0x1f4c], R7 ;  /* 0x001f4c0701007387 */ /* 0x000fe80000100800 */
[----:B------:R-:W2:Y:S04]  /*d6d00*/  LDL.LU R16, [R1+0x145c] ;  /* 0x00145c0001107983 */ /* 0x000ea80000300800 */
[----:B------:R0:W-:Y:S04]  /*d6d10*/  STL [R1+0x1ffc], R6 ;  /* 0x001ffc0601007387 */ /* 0x0001e80000100800 */
[----:B------:R-:W3:Y:S04]  /*d6d20*/  LDL.LU R17, [R1+0x1440] ;  /* 0x0014400001117983 */ /* 0x000ee80000300800 */
[----:B------:R-:W3:Y:S01]  /*d6d30*/  LDL.LU R26, [R1+0x1444] ;  /* 0x00144400011a7983 */ /* 0x000ee20000300800 */
[----:B0-----:R-:W-:-:S03]  /*d6d40*/  IADD3 R6, P2, R11, R3, RZ ;  /* 0x000000030b067210 */ /* 0x001fc60007f5e0ff */
[----:B------:R-:W4:Y:S02]  /*d6d50*/  LDL.LU R25, [R1+0x1448] ;  /* 0x0014480001197983 */ /* 0x000f240000300800 */
[----:B------:R-:W-:Y:S02]  /*d6d60*/  IMAD.X R7, R10, 0x1, R4, P2 ;  /* 0x000000010a077824 */ /* 0x000fe400010e0604 */
[----:B------:R-:W4:Y:S04]  /*d6d70*/  LDL.LU R18, [R1+0x144c] ;  /* 0x00144c0001127983 */ /* 0x000f280000300800 */
[----:B------:R0:W-:Y:S04]  /*d6d80*/  STL.64 [R1+0x1500], R6 ;  /* 0x0015000601007387 */ /* 0x0001e80000100a00 */
[----:B0-----:R-:W2:Y:S01]  /*d6d90*/  LDL.LU.64 R6, [R1+0x5898] ;  /* 0x0058980001067983 */ /* 0x001ea20000300a00 */
[----:B------:R-:W-:-:S02]  /*d6da0*/  IADD3 R22, P2, R11, R5, RZ ;  /* 0x000000050b167210 */ /* 0x000fc40007f5e0ff */
[----:B------:R-:W-:Y:S02]  /*d6db0*/  F2FP.SATFINITE.E4M3.F32.PACK_AB_MERGE_C R20, R20, R23, RZ ;  /* 0x000000171414723e */ /* 0x000fe400048070ff */
[----:B------:R-:W-:-:S03]  /*d6dc0*/  F2FP.SATFINITE.E4M3.F32.PACK_AB_MERGE_C R12, R29, R12, RZ ;  /* 0x0000000c1d0c723e */ /* 0x000fc600048070ff */
[----:B------:R-:W-:Y:S04]  /*d6dd0*/  STL [R1+0x1ff8], R20 ;  /* 0x001ff81401007387 */ /* 0x000fe80000100800 */
[----:B------:R-:W4:Y:S04]  /*d6de0*/  LDL.LU R29, [R1+0x180] ;  /* 0x00018000011d7983 */ /* 0x000f280000300800 */
[----:B------:R-:W-:Y:S01]  /*d6df0*/  STL [R1+0x2150], R12 ;  /* 0x0021500c01007387 */ /* 0x000fe20000100800 */
[----:B--2---:R-:W-:-:S05]  /*d6e00*/  IMAD.X R23, R10, 0x1, R7, P2 ;  /* 0x000000010a177824 */ /* 0x004fca00010e0607 */
[----:B------:R0:W-:Y:S04]  /*d6e10*/  STL.64 [R1+0x14f8], R22 ;  /* 0x0014f81601007387 */ /* 0x0001e80000100a00 */
[----:B0-----:R-:W2:Y:S04]  /*d6e20*/  LDL.LU.64 R22, [R1+0x5890] ;  /* 0x0058900001167983 */ /* 0x001ea80000300a00 */
[----:B------:R-:W4:Y:S04]  /*d6e30*/  LDL.LU R20, [R1+0x1438] ;  /* 0x0014380001147983 */ /* 0x000f280000300800 */
[----:B------:R-:W4:Y:S01]  /*d6e40*/  LDL.LU R12, [R1+0x143c] ;  /* 0x00143c00010c7983 */ /* 0x000f220000300800 */
[----:B------:R-:W-:-:S03]  /*d6e50*/  F2FP.SATFINITE.E4M3.F32.PACK_AB_MERGE_C R9, R9, R8, RZ ;  /* 0x000000080909723e */ /* 0x000fc600048070ff */
[----:B--2---:R0:W-:Y:S02]  /*d6e60*/  STL.64 [R1+0x5880], R22 ;  /* 0x0058801601007387 */ /* 0x0041e40000100a00 */
[----:B0-----:R-:W-:Y:S02]  /*d6e70*/  IADD3 R22, P2, R11, R6, RZ ;  /* 0x000000060b167210 */ /* 0x001fe40007f5e0ff */
[----:B------:R-:W2:Y:S03]  /*d6e80*/  LDL.LU R11, [R1+0x5888] ;  /* 0x00588800010b7983 */ /* 0x000ea60000300800 */
[----:B------:R-:W-:Y:S01]  /*d6e90*/  IMAD.X R23, R10, 0x1, R27, P2 ;  /* 0x000000010a177824 */ /* 0x000fe200010e061b */
[----:B------:R-:W4:Y:S04]  /*d6ea0*/  LDL.LU R8, [R1+0x1420] ;  /* 0x0014200001087983 */ /* 0x000f280000300800 */
[----:B------:R-:W-:Y:S04]  /*d6eb0*/  STL.64 [R1+0x14f0], R22 ;  /* 0x0014f01601007387 */ /* 0x000fe80000100a00 */
[----:B------:R0:W-:Y:S04]  /*d6ec0*/  STL [R1+0x205c], R9 ;  /* 0x00205c0901007387 */ /* 0x0001e80000100800 */
[----:B0-----:R-:W4:Y:S01]  /*d6ed0*/  LDL.LU R9, [R1+0x1424] ;  /* 0x0014240001097983 */ /* 0x001f220000300800 */
[----:B------:R-:W-:-:S02]  /*d6ee0*/  F2FP.SATFINITE.E4M3.F32.PACK_AB_MERGE_C R10, R28, R19, RZ ;  /* 0x000000131c0a723e */ /* 0x000fc400048070ff */
[----:B------:R-:W-:-:S03]  /*d6ef0*/  F2FP.SATFINITE.E4M3.F32.PACK_AB_MERGE_C R14, R16, R14, RZ ;  /* 0x0000000e100e723e */ /* 0x000fc600048070ff */
[----:B------:R2:W-:Y:S01]  /*d6f00*/  STL [R1+0x2158], R10 ;  /* 0x0021580a01007387 */ /* 0x0005e20000100800 */
[----:B---3--:R-:W-:Y:S02]  /*d6f10*/  F2FP.SATFINITE.E4M3.F32.PACK_AB_MERGE_C R16, R26, R17, RZ ;  /* 0x000000111a10723e */ /* 0x008fe400048070ff */
[----:B--2---:R-:W-:Y:S02]  /*d6f20*/  SHF.R.S32.HI R10, RZ, 0x1f, R11 ;  /* 0x0000001fff0a7819 */ /* 0x004fe4000001140b */
[----:B------:R-:W-:-:S05]  /*d6f30*/  IADD3 R22, P2, R11, R0, RZ ;  /* 0x000000000b167210 */ /* 0x000fca0007f5e0ff */
[----:B------:R-:W-:Y:S01]  /*d6f40*/  IMAD.X R23, R10, 0x1, R2, P2 ;  /* 0x000000010a177824 */ /* 0x000fe200010e0602 */
[----:B----4-:R0:W-:Y:S04]  /*d6f50*/  STL.64 [R1+0x5878], R8 ;  /* 0x0058780801007387 */ /* 0x0101e80000100a00 */
[----:B0-----:R-:W2:Y:S04]  /*d6f60*/  LDL.LU R8, [R1+0x1430] ;  /* 0x0014300001087983 */ /* 0x001ea80000300800 */
[----:B------:R-:W2:Y:S04]  /*d6f70*/  LDL.LU R9, [R1+0x1434] ;  /* 0x0014340001097983 */ /* 0x000ea80000300800 */
[----:B------:R-:W3:Y:S04]  /*d6f80*/  LDL.LU R19, [R1+0x1428] ;  /* 0x0014280001137983 */ /* 0x000ee80000300800 */
[----:B------:R-:W3:Y:S04]  /*d6f90*/  LDL.LU R28, [R1+0x142c] ;  /* 0x00142c00011c7983 */ /* 0x000ee80000300800 */
[----:B------:R0:W-:Y:S04]  /*d6fa0*/  STL [R1+0x2154], R14 ;  /* 0x0021540e01007387 */ /* 0x0001e80000100800 */
[----:B------:R-:W-:Y:S01]  /*d6fb0*/  STL.64 [R1+0x14e8], R22 ;  /* 0x0014e81601007387 */ /* 0x000fe20000100a00 */
[----:B0-----:R-:W-:-:S03]  /*d6fc0*/  F2FP.SATFINITE.E4M3.F32.PACK_AB_MERGE_C R14, R18, R25, RZ ;  /* 0x00000019120e723e */ /* 0x001fc600048070ff */
[----:B------:R-:W-:Y:S04]  /*d6fd0*/  STL [R1+0x2160], R16 ;  /* 0x0021601001007387 */ /* 0x000fe80000100800 */
[----:B------:R0:W-:Y:S04]  /*d6fe0*/  STL [R1+0x215c], R14 ;  /* 0x00215c0e01007387 */ /* 0x0001e80000100800 */
[----:B0-----:R-:W4:Y:S01]  /*d6ff0*/  LDL.LU R14, [R1+0x1410] ;  /* 0x00141000010e7983 */ /* 0x001f220000300800 */
[----:B------:R-:W-:-:S03]  /*d7000*/  IADD3 R22, P2, R11, R3, RZ ;  /* 0x000000030b167210 */ /* 0x000fc60007f5e0ff */
[----:B------:R-:W3:Y:S02]  /*d7010*/  LDL.LU R16, [R1+0x1414] ;  /* 0x0014140001107983 */ /* 0x000ee40000300800 */
[----:B------:R-:W-:Y:S01]  /*d7020*/  IMAD.X R23, R10, 0x1, R4, P2 ;  /* 0x000000010a177824 */ /* 0x000fe200010e0604 */
[----:B------:R-:W-:Y:S02]  /*d7030*/  F2FP.SATFINITE.E4M3.F32.PACK_AB_MERGE_C R12, R12, R20, RZ ;  /* 0x000000140c0c723e */ /* 0x000fe400048070ff */
[----:B--2---:R-:W-:Y:S01]  /*d7040*/  F2FP.SATFINITE.E4M3.F32.PACK_AB_MERGE_C R8, R9, R8, RZ ;  /* 0x000000080908723e */ /* 0x004fe200048070ff */
[----:B----4-:R-:W-:Y:S04]  /*d7050*/  STL.64 [R1+0x5870], R14 ;  /* 0x0058700e01007387 */ /* 0x010fe80000100a00 */
[----:B------:R-:W2:Y:S04]  /*d7060*/  LDL.LU R17, [R1+0x1418] ;  /* 0x0014180001117983 */ /* 0x000ea80000300800 */
[----:B------:R-:W2:Y:S04]  /*d7070*/  LDL.LU R26, [R1+0x141c] ;  /* 0x00141c00011a7983 */ /* 0x000ea80000300800 */
[----:B------:R-:W4:Y:S04]  /*d7080*/  LDL.LU R25, [R1+0x1400] ;  /* 0x0014000001197983 */ /* 0x000f280000300800 */
[----:B------:R-:W4:Y:S04]  /*d7090*/  LDL.LU R18, [R1+0x1404] ;  /* 0x0014040001127983 */ /* 0x000f280000300800 */
[----:B------:R0:W-:Y:S04]  /*d70a0*/  STL.64 [R1+0x14e0], R22 ;  /* 0x0014e01601007387 */ /* 0x0001e80000100a00 */
[----:B0-----:R-:W4:Y:S04]  /*d70b0*/  LDL.LU.64 R22, [R1+0x5880] ;  /* 0x0058800001167983 */ /* 0x001f280000300a00 */
[----:B------:R0:W-:Y:S02]  /*d70c0*/  STL [R1+0x218c], R8 ;  /* 0x00218c0801007387 */ /* 0x0001e40000100800 */
[----:B0-----:R-:W-:-:S02]  /*d70d0*/  IADD3 R8, P2, R11, R5, RZ ;  /* 0x000000050b087210 */ /* 0x001fc40007f5e0ff */
[----:B------:R-:W-:Y:S03]  /*d70e0*/  STL [R1+0x2188], R12 ;  /* 0x0021880c01007387 */ /* 0x000fe60000100800 */
[----:B------:R-:W-:-:S05]  /*d70f0*/  IMAD.X R9, R10, 0x1, R7, P2 ;  /* 0x000000010a097824 */ /* 0x000fca00010e0607 */
[----:B------:R0:W-:Y:S04]  /*d7100*/  STL.64 [R1+0x14d8], R8 ;  /* 0x0014d80801007387 */ /* 0x0001e80000100a00 */
[----:B0-----:R-:W3:Y:S01]  /*d7110*/  LDL.LU.64 R8, [R1+0x5878] ;  /* 0x0058780001087983 */ /* 0x001ee20000300a00 */
[----:B------:R-:W-:-:S03]  /*d7120*/  IADD3 R14, P2, R11, R6, RZ ;  /* 0x000000060b0e7210 */ /* 0x000fc60007f5e0ff */
[----:B------:R0:W-:Y:S04]  /*d7130*/  STL.64 [R1+0x5868], R6 ;  /* 0x0058680601007387 */ /* 0x0001e80000100a00 */
[----:B------:R1:W-:Y:S01]  /*d7140*/  STL [R1+0x14d0], R14 ;  /* 0x0014d00e01007387 */ /* 0x0003e20000100800 */
[----:B0-----:R-:W-:Y:S02]  /*d7150*/  IMAD.MOV.U32 R7, RZ, RZ, R15 ;  /* 0x000000ffff077224 */ /* 0x001fe400078e000f */
[----:B------:R-:W-:Y:S02]  /*d7160*/  IMAD.MOV.U32 R6, RZ, RZ, R14 ;  /* 0x000000ffff067224 */ /* 0x000fe400078e000e */
[----:B------:R-:W-:Y:S01]  /*d7170*/  IMAD.X R7, R10, 0x1, R27, P2 ;  /* 0x000000010a077824 */ /* 0x000fe200010e061b */
[----:B-1----:R-:W2:Y:S04]  /*d7180*/  LDL.LU.64 R14, [R1+0x5870] ;  /* 0x00587000010e7983 */ /* 0x002ea80000300a00 */
[----:B------:R-:W4:Y:S04]  /*d7190*/  LDL.LU R12, [R1+0x13f0] ;  /* 0x0013f000010c7983 */ /* 0x000f280000300800 */
[----:B------:R-:W4:Y:S04]  /*d71a0*/  LDL.LU R11, [R1+0x13f4] ;  /* 0x0013f400010b7983 */ /* 0x000f280000300800 */
[----:B------:R-:W4:Y:S04]  /*d71b0*/  LDL.LU R20, [R1+0x184] ;  /* 0x0001840001147983 */ /* 0x000f280000300800 */
[----:B------:R3:W-:Y:S02]  /*d71c0*/  STL [R1+0x14d4], R7 ;  /* 0x0014d40701007387 */ /* 0x0007e40000100800 */
[----:B---3--:R-:W-:-:S02]  /*d71d0*/  F2FP.SATFINITE.E4M3.F32.PACK_AB_MERGE_C R7, R9, R8, RZ ;  /* 0x000000080907723e */ /* 0x008fc400048070ff */
[----:B------:R-:W3:Y:S04]  /*d71e0*/  LDL.LU R8, [R1+0x13f8] ;  /* 0x0013f80001087983 */ /* 0x000ee80000300800 */
[----:B------:R-:W-:Y:S04]  /*d71f0*/  STL [R1+0x21c4], R7 ;  /* 0x0021c40701007387 */ /* 0x000fe80000100800 */
[----:B------:R-:W3:Y:S01]  /*d7200*/  LDL.LU R9, [R1+0x13fc] ;  /* 0x0013fc0001097983 */ /* 0x000ee20000300800 */
[----:B------:R-:W-:Y:S02]  /*d7210*/  F2FP.SATFINITE.E4M3.F32.PACK_AB_MERGE_C R6, R28, R19, RZ ;  /* 0x000000131c06723e */ /* 0x000fe400048070ff */
[----:B------:R-:W-:-:S03]  /*d7220*/  SHF.R.S32.HI R10, RZ, 0x1f, R29 ;  /* 0x0000001fff0a7819 */ /* 0x000fc6000001141d */
[----:B------:R0:W-:Y:S01]  /*d7230*/  STL [R1+0x21bc], R6 ;  /* 0x0021bc0601007387 */ /* 0x0001e20000100800 */
[----:B--2---:R-:W-:Y:S02]  /*d7240*/  F2FP.SATFINITE.E4M3.F32.PACK_AB_MERGE_C R14, R16, R14, RZ ;  /* 0x0000000e100e723e */ /* 0x004fe400048070ff */
[----:B0-----:R-:W-:-:S05]  /*d7250*/  IADD3 R6, P2, R29, R0, RZ ;  /* 0x000000001d067210 */ /* 0x001fca0007f5e0ff */
[----:B------:R-:W-:Y:S01]  /*d7260*/  IMAD.X R7, R10, 0x1, R2, P2 ;  /* 0x000000010a077824 */ /* 0x000fe200010e0602 */
[----:B---3--:R0:W-:Y:S04]  /*d7270*/  STL.64 [R1+0x5860], R8 ;  /* 0x0058600801007387 */ /* 0x0081e80000100a00 */
[----:B0-----:R-:W2:Y:S04]  /*d7280*/  LDL.LU R8, [R1+0x1408] ;  /* 0x0014080001087983 */ /* 0x001ea80000300800 */
[----:B------:R-:W2:Y:S04]  /*d7290*/  LDL.LU R9, [R1+0x140c] ;  /* 0x00140c0001097983 */ /* 0x000ea80000300800 */
[----:B------:R-:W3:Y:S04]  /*d72a0*/  LDL.LU R19, [R1+0x13e0] ;  /* 0x0013e00001137983 */ /* 0x000ee80000300800 */
[----:B------:R-:W3:Y:S04]  /*d72b0*/  LDL.LU R28, [R1+0x13e4] ;  /* 0x0013e400011c7983 */ /* 0x000ee80000300800 */
[----:B------:R-:W-:Y:S04]  /*d72c0*/  STL [R1+0x4f70], R14 ;  /* 0x004f700e01007387 */ /* 0x000fe80000100800 */
[----:B------:R0:W-:Y:S02]  /*d72d0*/  STL.64 [R1+0x14c8], R6 ;  /* 0x0014c80601007387 */ /* 0x0001e40000100a00 */
[----:B0-----:R-:W-:-:S05]  /*d72e0*/  F2FP.SATFINITE.E4M3.F32.PACK_AB_MERGE_C R7, R26, R17, RZ ;  /* 0x000000111a07723e */ /* 0x001fca00048070ff */
[----:B------:R-:W-:Y:S04]  /*d72f0*/  STL [R1+0x4f6c], R7 ;  /* 0x004f6c0701007387 */ /* 0x000fe80000100800 */
[----:B------:R-:W2:Y:S01]  /*d7300*/  LDL.LU R14, [R1+0x13e8] ;  /* 0x0013e800010e7983 */ /* 0x000ea20000300800 */
[----:B----4-:R-:W-:-:S05]  /*d7310*/  F2FP.SATFINITE.E4M3.F32.PACK_AB_MERGE_C R6, R18, R25, RZ ;  /* 0x000000191206723e */ /* 0x010fca00048070ff */
[----:B------:R0:W-:Y:S02]  /*d7320*/  STL [R1+0x4f98], R6 ;  /* 0x004f980601007387 */ /* 0x0001e40000100800 */
[----:B0-----:R-:W-:-:S05]  /*d7330*/  IADD3 R6, P2, R29, R3, RZ ;  /* 0x000000031d067210 */ /* 0x001fca0007f5e0ff */
[----:B------:R-:W-:Y:S01]  /*d7340*/  IMAD.X R7, R10, 0x1, R4, P2 ;  /* 0x000000010a077824 */ /* 0x000fe200010e0604 */
[----:B--2---:R-:W-:Y:S04]  /*d7350*/  STL.64 [R1+0x5858], R14 ;  /* 0x0058580e01007387 */ /* 0x004fe80000100a00 */
[----:B------:R-:W2:Y:S04]  /*d7360*/  LDL.LU R16, [R1+0x13ec] ;  /* 0x0013ec0001107983 */ /* 0x000ea80000300800 */
[----:B------:R-:W4:Y:S04]  /*d7370*/  LDL.LU R17, [R1+0x13d0] ;  /* 0x0013d00001117983 */ /* 0x000f280000300800 */
[----:B------:R-:W4:Y:S04]  /*d7380*/  LDL.LU R26, [R1+0x13d4] ;  /* 0x0013d400011a7983 */ /* 0x000f280000300800 */
[----:B------:R-:W4:Y:S04]  /*d7390*/  LDL.LU R25, [R1+0x13d8] ;  /* 0x0013d80001197983 */ /* 0x000f280000300800 */
[----:B------:R-:W4:Y:S04]  /*d73a0*/  LDL.LU R18, [R1+0x13dc] ;  /* 0x0013dc0001127983 */ /* 0x000f280000300800 */
[----:B------:R0:W-:Y:S04]  /*d73b0*/  STL.64 [R1+0x14c0], R6 ;  /* 0x0014c00601007387 */ /* 0x0001e80000100a00 */
[----:B0-----:R-:W3:Y:S01]  /*d73c0*/  LDL.LU.64 R6, [R1+0x5868] ;  /* 0x0058680001067983 */ /* 0x001ee20000300a00 */
[----:B------:R-:W-:-:S02]  /*d73d0*/  F2FP.SATFINITE.E4M3.F32.PACK_AB_MERGE_C R9, R9, R8, RZ ;  /* 0x000000080909723e */ /* 0x000fc400048070ff */
[----:B------:R-:W-:Y:S02]  /*d73e0*/  F2FP.SATFINITE.E4M3.F32.PACK_AB_MERGE_C R8, R11, R12, RZ ;  /* 0x0000000c0b08723e */ /* 0x000fe400048070ff */
[----:B------:R-:W4:Y:S04]  /*d73f0*/  LDL.LU R12, [R1+0x13c0] ;  /* 0x0013c000010c7983 */ /* 0x000f280000300800 */
[----:B------:R-:W-:Y:S04]  /*d7400*/  STL [R1+0x4f94], R9 ;  /* 0x004f940901007387 */ /* 0x000fe80000100800 */
[----:B------:R-:W4:Y:S04]  /*d7410*/  LDL.LU R11, [R1+0x13c4] ;  /* 0x0013c400010b7983 */ /* 0x000f280000300800 */
[----:B------:R0:W-:Y:S02]  /*d7420*/  STL [R1+0x4fd8], R8 ;  /* 0x004fd80801007387 */ /* 0x0001e40000100800 */
[----:B0-----:R-:W-:-:S05]  /*d7430*/  IADD3 R8, P2, R29, R5, RZ ;  /* 0x000000051d087210 */ /* 0x001fca0007f5e0ff */
[----:B---3--:R-:W-:Y:S01]  /*d7440*/  IMAD.X R9, R10, 0x1, R7, P2 ;  /* 0x000000010a097824 */ /* 0x008fe200010e0607 */
[----:B------:R-:W-:-:S04]  /*d7450*/  IADD3 R14, P2, R29, R6, RZ ;  /* 0x000000061d0e7210 */ /* 0x000fc80007f5e0ff */
[----:B------:R0:W-:Y:S04]  /*d7460*/  STL.64 [R1+0x14b8], R8 ;  /* 0x0014b80801007387 */ /* 0x0001e80000100a00 */
[----:B0-----:R-:W3:Y:S04]  /*d7470*/  LDL.LU.64 R8, [R1+0x5860] ;  /* 0x0058600001087983 */ /* 0x001ee80000300a00 */
[----:B------:R0:W-:Y:S04]  /*d7480*/  STL.64 [R1+0x5850], R6 ;  /* 0x0058500601007387 */ /* 0x0001e80000100a00 */
[----:B------:R1:W-:Y:S01]  /*d7490*/  STL [R1+0x14b0], R14 ;  /* 0x0014b00e01007387 */ /* 0x0003e20000100800 */
[----:B0-----:R-:W-:-:S02]  /*d74a0*/  IMAD.MOV.U32 R6, RZ, RZ, R14 ;  /* 0x000000ffff067224 */ /* 0x001fc400078e000e */
[----:B------:R-:W-:Y:S02]  /*d74b0*/  IMAD.MOV.U32 R7, RZ, RZ, R15 ;  /* 0x000000ffff077224 */ /* 0x000fe400078e000f */
[----:B-1----:R-:W2:Y:S04]  /*d74c0*/  LDL.LU.64 R14, [R1+0x5858] ;  /* 0x00585800010e7983 */ /* 0x002ea80000300a00 */
[----:B------:R-:W4:Y:S01]  /*d74d0*/  LDL.LU R29, [R1+0x188] ;  /* 0x00018800011d7983 */ /* 0x000f220000300800 */
[----:B------:R-:W-:Y:S01]  /*d74e0*/  IMAD.X R7, R10, 0x1, R27, P2 ;  /* 0x000000010a077824 */ /* 0x000fe200010e061b */
[----:B------:R-:W-:-:S04]  /*d74f0*/  F2FP.SATFINITE.E4M3.F32.PACK_AB_MERGE_C R6, R28, R19, RZ ;  /* 0x000000131c06723e */ /* 0x000fc800048070ff */
[----:B------:R3:W-:Y:S01]  /*d7500*/  STL [R1+0x14b4], R7 ;  /* 0x0014b40701007387 */ /* 0x0007e20000100800 */
[----:B------:R-:W-:Y:S01]  /*d7510*/  IMAD.MOV.U32 R28, RZ, RZ, R13 ;  /* 0x000000ffff1c7224 */ /* 0x000fe200078e000d */
[----:B---3--:R-:W-:-:S05]  /*d7520*/  F2FP.SATFINITE.E4M3.F32.PACK_AB_MERGE_C R7, R9, R8, RZ ;  /* 0x000000080907723e */ /* 0x008fca00048070ff */
[----:B------:R-:W-:Y:S04]  /*d7530*/  STL [R1+0x4fd4], R7 ;  /* 0x004fd40701007387 */ /* 0x000fe80000100800 */
[----:B------:R0:W-:Y:S02]  /*d7540*/  STL [R1+0x4ff8], R6 ;  /* 0x004ff80601007387 */ /* 0x0001e40000100800 */
[----:B0-----:R-:W-:Y:S02]  /*d7550*/  IADD3 R6, P2, R20, R0, RZ ;  /* 0x0000000014067210 */ /* 0x001fe40007f5e0ff */
[----:B--2---:R-:W-:Y:S02]  /*d7560*/  F2FP.SATFINITE.E4M3.F32.PACK_AB_MERGE_C R10, R16, R14, RZ ;  /* 0x0000000e100a723e */ /* 0x004fe400048070ff */
[----:B------:R-:W-:Y:S01]  /*d7570*/  SHF.R.S32.HI R16, RZ, 0x1f, R20 ;  /* 0x0000001fff107819 */ /* 0x000fe20000011414 */
[----:B----4-:R0:W-:Y:S04]  /*d7580*/  STL.64 [R1+0x5848], R28 ;  /* 0x0058481c01007387 */ /* 0x0101e80000100a00 */
[----:B------:R-:W-:Y:S01]  /*d7590*/  IMAD.X R7, R16, 0x1, R2, P2 ;  /* 0x0000000110077824 */ /* 0x000fe200010e0602 */
[----:B0-----:R-:W2:Y:S04]  /*d75a0*/  LDL.LU R28, [R1+0x13c8] ;  /* 0x0013c800011c7983 */ /* 0x001ea80000300800 */
[----:B------:R-:W2:Y:S04]  /*d75b0*/  LDL.LU R29, [R1+0x13cc] ;  /* 0x0013cc00011d7983 */ /* 0x000ea80000300800 */
[----:B------:R-:W3:Y:S04]  /*d75c0*/  LDL.LU R8, [R1+0x13b0] ;  /* 0x0013b00001087983 */ /* 0x000ee80000300800 */
[----:B------:R-:W3:Y:S04]  /*d75d0*/  LDL.LU R9, [R1+0x13b4] ;  /* 0x0013b40001097983 */ /* 0x000ee80000300800 */
[----:B------:R-:W4:Y:S04]  /*d75e0*/  LDL.LU R19, [R1+0x13b8] ;  /* 0x0013b80001137983 */ /* 0x000f280000300800 */
[----:B------:R-:W4:Y:S04]  /*d75f0*/  LDL.LU R13, [R1+0x13bc] ;  /* 0x0013bc00010d7983 */ /* 0x000f280000300800 */
[----:B------:R-:W-:Y:S04]  /*d7600*/  STL [R1+0x4ff4], R10 ;  /* 0x004ff40a01007387 */ /* 0x000fe80000100800 */
[----:B------:R0:W-:Y:S02]  /*d7610*/  STL.64 [R1+0x14a8], R6 ;  /* 0x0014a80601007387 */ /* 0x0001e40000100a00 */
[----:B0-----:R-:W-:-:S02]  /*d7620*/  F2FP.SATFINITE.E4M3.F32.PACK_AB_MERGE_C R7, R26, R17, RZ ;  /* 0x000000111a07723e */ /* 0x001fc400048070ff */
        /* <DEDUP_REMOVED lines=8> */
[----:B------:R-:W-:-:S05]  /*d76b0*/  IMAD.X R7, R16, 0x1, R4, P2 ;  /* 0x0000000110077824 */ /* 0x000fca00010e0604 */
[----:B------:R0:W-:Y:S04]  /*d76c0*/  STL.64 [R1+0x14a0], R6 ;  /* 0x0014a00601007387 */ /* 0x0001e80000100a00 */
[----:B0-----:R-:W4:Y:S01]  /*d76d0*/  LDL.LU.64 R6, [R1+0x5850] ;  /* 0x0058500001067983 */ /* 0x001f220000300a00 */
[----:B------:R-:W-:-:S03]  /*d76e0*/  F2FP.SATFINITE.E4M3.F32.PACK_AB_MERGE_C R11, R11, R12, RZ ;  /* 0x0000000c0b0b723e */ /* 0x000fc600048070ff */
[----:B------:R-:W4:Y:S04]  /*d76f0*/  LDL.LU R26, [R1+0x1398] ;  /* 0x00139800011a7983 */ /* 0x000f280000300800 */
[----:B------:R-:W4:Y:S04]  /*d7700*/  LDL.LU R25, [R1+0x139c] ;  /* 0x00139c0001197983 */ /* 0x000f280000300800 */
[----:B------:R0:W-:Y:S04]  /*d7710*/  STL [R1+0x5040], R11 ;  /* 0x0050400b01007387 */ /* 0x0001e80000100800 */
[----:B------:R-:W4:Y:S04]  /*d7720*/  LDL.LU R12, [R1+0x1380] ;  /* 0x00138000010c7983 */ /* 0x000f280000300800 */
[----:B0-----:R-:W4:Y:S01]  /*d7730*/  LDL.LU R11, [R1+0x1384] ;  /* 0x00138400010b7983 */ /* 0x001f220000300800 */
[----:B--2---:R-:W-:-:S02]  /*d7740*/  F2FP.SATFINITE.E4M3.F32.PACK_AB_MERGE_C R29, R29, R28, RZ ;  /* 0x0000001c1d1d723e */ /* 0x004fc400048070ff */
[----:B------:R-:W-:-:S03]  /*d7750*/  IADD3 R28, P2, R20, R5, RZ ;  /* 0x00000005141c7210 */ /* 0x000fc60007f5e0ff */
[----:B------:R-:W-:Y:S04]  /*d7760*/  STL [R1+0x503c], R29 ;  /* 0x00503c1d01007387 */ /* 0x000fe80000100800 */
[----:B------:R0:W-:Y:S01]  /*d7770*/  STL.64 [R1+0x5840], R4 ;  /* 0x0058400401007387 */ /* 0x0001e20000100a00 */
[----:B---3--:R-:W-:-:S03]  /*d7780*/  F2FP.SATFINITE.E4M3.F32.PACK_AB_MERGE_C R8, R9, R8, RZ ;  /* 0x000000080908723e */ /* 0x008fc600048070ff */
[----:B0-----:R-:W2:Y:S01]  /*d7790*/  LDL.LU R5, [R1+0x13a0] ;  /* 0x0013a00001057983 */ /* 0x001ea20000300800 */
[----:B----4-:R-:W-:Y:S01]  /*d77a0*/  F2FP.SATFINITE.E4M3.F32.PACK_AB_MERGE_C R4, R13, R19, RZ ;  /* 0x000000130d04723e */ /* 0x010fe200048070ff */
[----:B------:R-:W-:-:S05]  /*d77b0*/  IMAD.X R29, R16, 0x1, R7, P2 ;  /* 0x00000001101d7824 */ /* 0x000fca00010e0607 */
[----:B------:R0:W-:Y:S02]  /*d77c0*/  STL.64 [R1+0x1498], R28 ;  /* 0x0014981c01007387 */ /* 0x0001e40000100a00 */
[----:B0-----:R-:W-:-:S05]  /*d77d0*/  IADD3 R28, P2, R20, R6, RZ ;  /* 0x00000006141c7210 */ /* 0x001fca0007f5e0ff */
[----:B------:R-:W-:-:S05]  /*d77e0*/  IMAD.X R29, R16, 0x1, R27, P2 ;  /* 0x00000001101d7824 */ /* 0x000fca00010e061b */
[----:B------:R0:W-:Y:S04]  /*d77f0*/  STL.64 [R1+0x1490], R28 ;  /* 0x0014901c01007387 */ /* 0x0001e80000100a00 */
[----:B0-----:R-:W3:Y:S04]  /*d7800*/  LDL.LU.64 R28, [R1+0x5848] ;  /* 0x00584800011c7983 */ /* 0x001ee80000300a00 */
[----:B------:R0:W-:Y:S04]  /*d7810*/  STL [R1+0x505c], R8 ;  /* 0x00505c0801007387 */ /* 0x0001e80000100800 */
[----:B------:R-:W4:Y:S04]  /*d7820*/  LDL.LU R16, [R1+0x1388] ;  /* 0x0013880001107983 */ /* 0x000f280000300800 */
[----:B------:R3:W-:Y:S04]  /*d7830*/  STL [R1+0x5058], R4 ;  /* 0x0050580401007387 */ /* 0x0007e80000100800 */
[----:B------:R-:W4:Y:S04]  /*d7840*/  LDL.LU R20, [R1+0x138c] ;  /* 0x00138c0001147983 */ /* 0x000f280000300800 */
[----:B0-----:R-:W2:Y:S04]  /*d7850*/  LDL.LU R8, [R1+0x2140] ;  /* 0x0021400001087983 */ /* 0x001ea80000300800 */
[----:B------:R-:W2:Y:S01]  /*d7860*/  LDL.LU R9, [R1+0x2144] ;  /* 0x0021440001097983 */ /* 0x000ea20000300800 */
[----:B------:R-:W-:Y:S01]  /*d7870*/  IMAD.MOV.U32 R13, RZ, RZ, R15 ;  /* 0x000000ffff0d7224 */ /* 0x000fe200078e000f */
[----:B---3--:R-:W-:-:S02]  /*d7880*/  IADD3 R4, P2, R29, R0, RZ ;  /* 0x000000001d047210 */ /* 0x008fc40007f5e0ff */
[----:B--2---:R0:W-:Y:S02]  /*d7890*/  STL.64 [R1+0x5838], R8 ;  /* 0x0058380801007387 */ /* 0x0041e40000100a00 */
[----:B0-----:R-:W-:Y:S02]  /*d78a0*/  F2FP.SATFINITE.E4M3.F32.PACK_AB_MERGE_C R8, R10, R5, RZ ;  /* 0x000000050a08723e */ /* 0x001fe400048070ff */
[----:B------:R-:W2:Y:S01]  /*d78b0*/  LDL.LU R9, [R1+0x13a8] ;  /* 0x0013a80001097983 */ /* 0x000ea20000300800 */
[----:B------:R-:W-:-:S03]  /*d78c0*/  SHF.R.S32.HI R10, RZ, 0x1f, R29 ;  /* 0x0000001fff0a7819 */ /* 0x000fc6000001141d */
[----:B------:R-:W3:Y:S02]  /*d78d0*/  LDL.LU R19, [R1+0x2148] ;  /* 0x0021480001137983 */ /* 0x000ee40000300800 */
[----:B------:R-:W-:Y:S02]  /*d78e0*/  IMAD.X R5, R10, 0x1, R2, P2 ;  /* 0x000000010a057824 */ /* 0x000fe400010e0602 */
[----:B------:R-:W3:Y:S04]  /*d78f0*/  LDL.LU R15, [R1+0x214c] ;  /* 0x00214c00010f7983 */ /* 0x000ee80000300800 */
[----:B------:R0:W-:Y:S04]  /*d7900*/  STL [R1+0x5070], R8 ;  /* 0x0050700801007387 */ /* 0x0001e80000100800 */
[----:B------:R1:W-:Y:S01]  /*d7910*/  STL.64 [R1+0x1488], R4 ;  /* 0x0014880401007387 */ /* 0x0003e20000100a00 */
[----:B0-----:R-:W-:-:S03]  /*d7920*/  F2FP.SATFINITE.E4M3.F32.PACK_AB_MERGE_C R8, R18, R17, RZ ;  /* 0x000000111208723e */ /* 0x001fc600048070ff */
[----:B-1----:R-:W4:Y:S04]  /*d7930*/  LDL.LU.64 R4, [R1+0x5840] ;  /* 0x0058400001047983 */ /* 0x002f280000300a00 */
[----:B------:R-:W3:Y:S01]  /*d7940*/  LDL.LU R18, [R1+0x190] ;  /* 0x0001900001127983 */ /* 0x000ee20000300800 */
[----:B--2---:R-:W-:-:S05]  /*d7950*/  F2FP.SATFINITE.E4M3.F32.PACK_AB_MERGE_C R9, R14, R9, RZ ;  /* 0x000000090e09723e */ /* 0x004fca00048070ff */
[----:B------:R-:W-:Y:S04]  /*d7960*/  STL [R1+0x506c], R9 ;  /* 0x00506c0901007387 */ /* 0x000fe80000100800 */
[----:B---3--:R-:W-:Y:S04]  /*d7970*/  STL [R1+0x5820], R18 ;  /* 0x0058201201007387 */ /* 0x008fe80000100800 */
[----:B------:R0:W-:Y:S02]  /*d7980*/  STL [R1+0x1b78], R8 ;  /* 0x001b780801007387 */ /* 0x0001e40000100800 */
[----:B0-----:R-:W-:-:S05]  /*d7990*/  IADD3 R8, P2, R29, R3, RZ ;  /* 0x000000031d087210 */ /* 0x001fca0007f5e0ff */
[----:B----4-:R-:W-:-:S05]  /*d79a0*/  IMAD.X R9, R10, 0x1, R4, P2 ;  /* 0x000000010a097824 */ /* 0x010fca00010e0604 */
[----:B------:R0:W-:Y:S02]  /*d79b0*/  STL.64 [R1+0x1480], R8 ;  /* 0x0014800801007387 */ /* 0x0001e40000100a00 */
[----:B0-----:R-:W-:Y:S02]  /*d79c0*/  F2FP.SATFINITE.E4M3.F32.PACK_AB_MERGE_C R9, R25, R26, RZ ;  /* 0x0000001a1909723e */ /* 0x001fe400048070ff */
[----:B------:R-:W-:Y:S01]  /*d79d0*/  F2FP.SATFINITE.E4M3.F32.PACK_AB_MERGE_C R8, R11, R12, RZ ;  /* 0x0000000c0b08723e */ /* 0x000fe200048070ff */
[----:B------:R-:W2:Y:S04]  /*d79e0*/  LDL.LU R25, [R1+0x2130] ;  /* 0x0021300001197983 */ /* 0x000ea80000300800 */
[----:B------:R-:W-:Y:S04]  /*d79f0*/  STL [R1+0x508c], R9 ;  /* 0x00508c0901007387 */ /* 0x000fe80000100800 */
[----:B------:R-:W2:Y:S04]  /*d7a00*/  LDL.LU R11, [R1+0x2134] ;  /* 0x00213400010b7983 */ /* 0x000ea80000300800 */
[----:B------:R0:W-:Y:S02]  /*d7a10*/  STL [R1+0x1b2c], R8 ;  /* 0x001b2c0801007387 */ /* 0x0001e40000100800 */
[----:B0-----:R-:W-:-:S02]  /*d7a20*/  IADD3 R8, P2, R29, R5, RZ ;  /* 0x000000051d087210 */ /* 0x001fc40007f5e0ff */
[----:B------:R-:W-:Y:S03]  /*d7a30*/  STL.64 [R1+0x5830], R4 ;  /* 0x0058300401007387 */ /* 0x000fe60000100a00 */
[----:B------:R-:W-:-:S05]  /*d7a40*/  IMAD.X R9, R10, 0x1, R7, P2 ;  /* 0x000000010a097824 */ /* 0x000fca00010e0607 */
[----:B------:R0:W-:Y:S04]  /*d7a50*/  STL.64 [R1+0x1478], R8 ;  /* 0x0014780801007387 */ /* 0x0001e80000100a00 */
[----:B0-----:R-:W3:Y:S01]  /*d7a60*/  LDL.LU.64 R8, [R1+0x5838] ;  /* 0x0058380001087983 */ /* 0x001ee20000300a00 */
[----:B------:R-:W-:-:S03]  /*d7a70*/  IADD3 R4, P2, R29, R6, RZ ;  /* 0x000000061d047210 */ /* 0x000fc60007f5e0ff */
[----:B------:R-:W4:Y:S02]  /*d7a80*/  LDL.LU R17, [R1+0x1370] ;  /* 0x0013700001117983 */ /* 0x000f240000300800 */
[----:B------:R-:W-:Y:S02]  /*d7a90*/  IMAD.X R5, R10, 0x1, R27, P2 ;  /* 0x000000010a057824 */ /* 0x000fe400010e061b */
[----:B------:R-:W4:Y:S01]  /*d7aa0*/  LDL.LU R26, [R1+0x1374] ;  /* 0x00137400011a7983 */ /* 0x000f220000300800 */
[----:B------:R-:W-:-:S03]  /*d7ab0*/  F2FP.SATFINITE.E4M3.F32.PACK_AB_MERGE_C R10, R20, R16, RZ ;  /* 0x00000010140a723e */ /* 0x000fc600048070ff */
[----:B------:R-:W4:Y:S04]  /*d7ac0*/  LDL.LU R12, [R1+0x1378] ;  /* 0x00137800010c7983 */ /* 0x000f280000300800 */
[----:B------:R-:W4:Y:S04]  /*d7ad0*/  LDL.LU R29, [R1+0x137c] ;  /* 0x00137c00011d7983 */ /* 0x000f280000300800 */
[----:B------:R0:W-:Y:S04]  /*d7ae0*/  STL.64 [R1+0x1470], R4 ;  /* 0x0014700401007387 */ /* 0x0001e80000100a00 */
[----:B------:R-:W-:Y:S01]  /*d7af0*/  STL [R1+0x50a4], R10 ;  /* 0x0050a40a01007387 */ /* 0x000fe20000100800 */
[----:B0-----:R-:W-:-:S02]  /*d7b00*/  F2FP.SATFINITE.E4M3.F32.PACK_AB_MERGE_C R4, R15, R19, RZ ;  /* 0x000000130f04723e */ /* 0x001fc400048070ff */
[----:B---3--:R-:W-:-:S05]  /*d7b10*/  F2FP.SATFINITE.E4M3.F32.PACK_AB_MERGE_C R5, R9, R8, RZ ;  /* 0x000000080905723e */ /* 0x008fca00048070ff */
[----:B------:R-:W-:Y:S04]  /*d7b20*/  STL [R1+0x50c0], R5 ;  /* 0x0050c00501007387 */ /* 0x000fe80000100800 */
[----:B------:R-:W3:Y:S04]  /*d7b30*/  LDL.LU R15, [R1+0x1350] ;  /* 0x00135000010f7983 */ /* 0x000ee80000300800 */
[----:B------:R-:W-:Y:S04]  /*d7b40*/  STL [R1+0x50b8], R4 ;  /* 0x0050b80401007387 */ /* 0x000fe80000100800 */
[----:B------:R-:W3:Y:S01]  /*d7b50*/  LDL.LU R14, [R1+0x1354] ;  /* 0x00135400010e7983 */ /* 0x000ee20000300800 */
[----:B------:R-:W-:-:S03]  /*d7b60*/  IMAD.MOV.U32 R19, RZ, RZ, R23 ;  /* 0x000000ffff137224 */ /* 0x000fc600078e0017 */
[----:B---3--:R0:W-:Y:S04]  /*d7b70*/  STL.64 [R1+0x5818], R14 ;  /* 0x0058180e01007387 */ /* 0x0081e80000100a00 */
[----:B0-----:R-:W3:Y:S04]  /*d7b80*/  LDL.LU R14, [R1+0x213c] ;  /* 0x00213c00010e7983 */ /* 0x001ee80000300800 */
[----:B------:R-:W2:Y:S04]  /*d7b90*/  LDL.LU R15, [R1+0x18c] ;  /* 0x00018c00010f7983 */ /* 0x000ea80000300800 */
[----:B------:R-:W3:Y:S04]  /*d7ba0*/  LDL.LU R10, [R1+0x1358] ;  /* 0x00135800010a7983 */ /* 0x000ee80000300800 */
[----:B------:R-:W4:Y:S01]  /*d7bb0*/  LDL.LU R23, [R1+0x135c] ;  /* 0x00135c0001177983 */ /* 0x000f220000300800 */
[----:B--2---:R-:W-:-:S02]  /*d7bc0*/  SHF.R.S32.HI R18, RZ, 0x1f, R15 ;  /* 0x0000001fff127819 */ /* 0x004fc4000001140f */
[----:B------:R-:W-:-:S05]  /*d7bd0*/  IADD3 R4, P2, R15, R0, RZ ;  /* 0x000000000f047210 */ /* 0x000fca0007f5e0ff */
[----:B------:R-:W-:Y:S01]  /*d7be0*/  IMAD.X R5, R18, 0x1, R2, P2 ;  /* 0x0000000112057824 */ /* 0x000fe200010e0602 */
[----:B----4-:R0:W-:Y:S04]  /*d7bf0*/  STL.64 [R1+0x5828], R22 ;  /* 0x0058281601007387 */ /* 0x0101e80000100a00 */
[----:B0-----:R-:W3:Y:S04]  /*d7c00*/  LDL.LU R23, [R1+0x2138] ;  /* 0x0021380001177983 */ /* 0x001ee80000300800 */
[----:B------:R-:W2:Y:S04]  /*d7c10*/  LDL.LU R16, [R1+0x1340] ;  /* 0x0013400001107983 */ /* 0x000ea80000300800 */
[----:B------:R-:W2:Y:S04]  /*d7c20*/  LDL.LU R8, [R1+0x1344] ;  /* 0x0013440001087983 */ /* 0x000ea80000300800 */
[----:B------:R0:W-:Y:S04]  /*d7c30*/  STL.64 [R1+0x1468], R4 ;  /* 0x0014680401007387 */ /* 0x0001e80000100a00 */
[----:B0-----:R-:W4:Y:S01]  /*d7c40*/  LDL.LU.64 R4, [R1+0x5830] ;  /* 0x0058300001047983 */ /* 0x001f220000300a00 */
[----:B------:R-:W-:-:S02]  /*d7c50*/  IADD3 R22, P2, R15, R3, RZ ;  /* 0x000000030f167210 */ /* 0x000fc40007f5e0ff */
[----:B------:R-:W-:Y:S01]  /*d7c60*/  F2FP.SATFINITE.E4M3.F32.PACK_AB_MERGE_C R9, R11, R25, RZ ;  /* 0x000000190b09723e */ /* 0x000fe200048070ff */
[----:B------:R-:W2:Y:S04]  /*d7c70*/  LDL.LU R20, [R1+0x1348] ;  /* 0x0013480001147983 */ /* 0x000ea80000300800 */
[----:B------:R-:W2:Y:S04]  /*d7c80*/  LDL.LU R11, [R1+0x134c] ;  /* 0x00134c00010b7983 */ /* 0x000ea80000300800 */
[----:B------:R0:W-:Y:S01]  /*d7c90*/  STL [R1+0x50d8], R9 ;  /* 0x0050d80901007387 */ /* 0x0001e20000100800 */
[----:B------:R-:W-:-:S03]  /*d7ca0*/  F2FP.SATFINITE.E4M3.F32.PACK_AB_MERGE_C R12, R29, R12, RZ ;  /* 0x0000000c1d0c723e */ /* 0x000fc600048070ff */
[----:B0-----:R-:W2:Y:S04]  /*d7cb0*/  LDL.LU R9, [R1+0x1330] ;  /* 0x0013300001097983 */ /* 0x001ea80000300800 */
[----:B------:R-:W2:Y:S01]  /*d7cc0*/  LDL.LU R25, [R1+0x1334] ;  /* 0x0013340001197983 */ /* 0x000ea20000300800 */
[----:B---3--:R-:W-:-:S05]  /*d7cd0*/  F2FP.SATFINITE.E4M3.F32.PACK_AB_MERGE_C R14, R14, R23, RZ ;  /* 0x000000170e0e723e */ /* 0x008fca00048070ff */
[----:B------:R0:W-:Y:S02]  /*d7ce0*/  STL [R1+0x50d0], R14 ;  /* 0x0050d00e01007387 */ /* 0x0001e40000100800 */
[----:B0-----:R-:W-:Y:S01]  /*d7cf0*/  F2FP.SATFINITE.E4M3.F32.PACK_AB_MERGE_C R14, R26, R17, RZ ;  /* 0x000000111a0e723e */ /* 0x001fe200048070ff */
[----:B----4-:R-:W-:-:S05]  /*d7d00*/  IMAD.X R23, R18, 0x1, R4, P2 ;  /* 0x0000000112177824 */ /* 0x010fca00010e0604 */
[----:B------:R0:W-:Y:S04]  /*d7d10*/  STL.64 [R1+0x1460], R22 ;  /* 0x0014601601007387 */ /* 0x0001e80000100a00 */
[----:B------:R1:W-:Y:S04]  /*d7d20*/  STL [R1+0x50f0], R14 ;  /* 0x0050f00e01007387 */ /* 0x0003e80000100800 */
[----:B------:R-:W3:Y:S01]  /*d7d30*/  LDL.LU R17, [R1+0x1338] ;  /* 0x0013380001117983 */ /* 0x000ee20000300800 */
[----:B0-----:R-:W-:-:S03]  /*d7d40*/  IADD3 R22, P2, R15, R5, RZ ;  /* 0x000000050f167210 */ /* 0x001fc60007f5e0ff */
[----:B------:R0:W-:Y:S02]  /*d7d50*/  STL [R1+0x50ec], R12 ;  /* 0x0050ec0c01007387 */ /* 0x0001e40000100800 */
[C---:B------:R-:W-:Y:S01]  /*d7d60*/  IMAD.X R23, R18.reuse, 0x1, R7, P2 ;  /* 0x0000000112177824 */ /* 0x040fe200010e0607 */
[----:B-1----:R-:W-:Y:S01]  /*d7d70*/  IADD3 R14, P2, R15, R6, RZ ;  /* 0x000000060f0e7210 */ /* 0x002fe20007f5e0ff */
[----:B------:R-:W3:Y:S04]  /*d7d80*/  LDL.LU R26, [R1+0x133c] ;  /* 0x00133c00011a7983 */ /* 0x000ee80000300800 */
[----:B0-----:R-:W4:Y:S01]  /*d7d90*/  LDL.LU R12, [R1+0x1320] ;  /* 0x00132000010c7983 */ /* 0x001f220000300800 */
[----:B------:R-:W-:-:S03]  /*d7da0*/  IMAD.X R15, R18, 0x1, R27, P2 ;  /* 0x00000001120f7824 */ /* 0x000fc600010e061b */
[----:B------:R-:W4:Y:S04]  /*d7db0*/  LDL.LU R29, [R1+0x1324] ;  /* 0x00132400011d7983 */ /* 0x000f280000300800 */
[----:B------:R0:W-:Y:S04]  /*d7dc0*/  STL.64 [R1+0x1458], R22 ;  /* 0x0014581601007387 */ /* 0x0001e80000100a00 */
[----:B0-----:R-:W2:Y:S04]  /*d7dd0*/  LDL.LU.64 R22, [R1+0x5828] ;  /* 0x0058280001167983 */ /* 0x001ea80000300a00 */
[----:B------:R-:W3:Y:S04]  /*d7de0*/  LDL.LU R18, [R1+0x5820] ;  /* 0x0058200001127983 */ /* 0x000ee80000300800 */
[----:B------:R0:W-:Y:S04]  /*d7df0*/  STL.64 [R1+0x1450], R14 ;  /* 0x0014500e01007387 */ /* 0x0001e80000100a00 */
[----:B0-----:R-:W4:Y:S02]  /*d7e00*/  LDL.LU.64 R14, [R1+0x5818] ;  /* 0x00581800010e7983 */ /* 0x001f240000300a00 */
[----:B----4-:R-:W-:-:S02]  /*d7e10*/  F2FP.SATFINITE.E4M3.F32.PACK_AB_MERGE_C R14, R14, R15, RZ ;  /* 0x0000000f0e0e723e */ /* 0x010fc400048070ff */
[----:B------:R-:W4:Y:S01]  /*d7e20*/  LDL.LU R15, [R1+0x5810] ;  /* 0x00581000010f7983 */ /* 0x000f220000300800 */
[----:B--2---:R-:W-:-:S03]  /*d7e30*/  F2FP.SATFINITE.E4M3.F32.PACK_AB_MERGE_C R23, R23, R10, RZ ;  /* 0x0000000a1717723e */ /* 0x004fc600048070ff */
[----:B------:R0:W-:Y:S01]  /*d7e40*/  STL [R1+0x5400], R14 ;  /* 0x0054000e01007387 */ /* 0x0001e20000100800 */
[----:B------:R-:W-:Y:S02]  /*d7e50*/  F2FP.SATFINITE.E4M3.F32.PACK_AB_MERGE_C R10, R8, R16, RZ ;  /* 0x00000010080a723e */ /* 0x000fe400048070ff */
[----:B---3--:R-:W-:Y:S01]  /*d7e60*/  SHF.R.S32.HI R8, RZ, 0x1f, R18 ;  /* 0x0000001fff087819 */ /* 0x008fe20000011412 */
[----:B0-----:R-:W2:Y:S01]  /*d7e70*/  LDL.LU R14, [R1+0x194] ;  /* 0x00019400010e7983 */ /* 0x001ea20000300800 */
[----:B------:R-:W-:-:S03]  /*d7e80*/  F2FP.SATFINITE.E4M3.F32.PACK_AB_MERGE_C R9, R25, R9, RZ ;  /* 0x000000091909723e */ /* 0x000fc600048070ff */
[----:B----4-:R-:W-:Y:S04]  /*d7e90*/  STL [R1+0x563c], R15 ;  /* 0x00563c0f01007387 */ /* 0x010fe80000100800 */
[----:B------:R0:W-:Y:S04]  /*d7ea0*/  STL.64 [R1+0x55f8], R22 ;  /* 0x0055f81601007387 */ /* 0x0001e80000100a00 */
[----:B------:R1:W-:Y:S01]  /*d7eb0*/  STL [R1+0x7a8], R10 ;  /* 0x0007a80a01007387 */ /* 0x0003e20000100800 */
[----:B0-----:R-:W-:Y:S02]  /*d7ec0*/  IADD3 R22, P2, R18, R0, RZ ;  /* 0x0000000012167210 */ /* 0x001fe40007f5e0ff */
[----:B-1----:R-:W-:-:S02]  /*d7ed0*/  F2FP.SATFINITE.E4M3.F32.PACK_AB_MERGE_C R10, R11, R20, RZ ;  /* 0x000000140b0a723e */ /* 0x002fc400048070ff */
[----:B------:R-:W3:Y:S01]  /*d7ee0*/  LDL.LU R11, [R1+0x198] ;  /* 0x00019800010b7983 */ /* 0x000ee20000300800 */
[----:B------:R-:W-:-:S05]  /*d7ef0*/  IMAD.X R23, R8, 0x1, R2, P2 ;  /* 0x0000000108177824 */ /* 0x000fca00010e0602 */
[----:B------:R0:W-:Y:S04]  /*d7f00*/  STL.64 [R1+0x1448], R22 ;  /* 0x0014481601007387 */ /* 0x0001e80000100a00 */
[----:B------:R1:W-:Y:S01]  /*d7f10*/  STL [R1+0x7ac], R10 ;  /* 0x0007ac0a01007387 */ /* 0x0003e20000100800 */
[----:B0-----:R-:W-:-:S03]  /*d7f20*/  IADD3 R22, P2, R18, R3, RZ ;  /* 0x0000000312167210 */ /* 0x001fc60007f5e0ff */
[----:B------:R0:W-:Y:S02]  /*d7f30*/  STL [R1+0x5800], R3 ;  /* 0x0058000301007387 */ /* 0x0001e40000100800 */
[----:B------:R-:W-:Y:S02]  /*d7f40*/  IMAD.X R23, R8, 0x1, R4, P2 ;  /* 0x0000000108177824 */ /* 0x000fe400010e0604 */
[----:B------:R-:W-:Y:S01]  /*d7f50*/  STL [R1+0x79c], R9 ;  /* 0x00079c0901007387 */ /* 0x000fe20000100800 */
[----:B-1----:R-:W-:-:S03]  /*d7f60*/  F2FP.SATFINITE.E4M3.F32.PACK_AB_MERGE_C R10, R26, R17, RZ ;  /* 0x000000111a0a723e */ /* 0x002fc600048070ff */
[----:B------:R1:W-:Y:S01]  /*d7f70*/  STL.64 [R1+0x1440], R22 ;  /* 0x0014401601007387 */ /* 0x0003e20000100a00 */
[----:B0-----:R-:W-:-:S03]  /*d7f80*/  F2FP.SATFINITE.E4M3.F32.PACK_AB_MERGE_C R3, R29, R12, RZ ;  /* 0x0000000c1d03723e */ /* 0x001fc600048070ff */
[----:B-1----:R-:W4:Y:S04]  /*d7f90*/  LDL.LU R22, [R1+0x132c] ;  /* 0x00132c0001167983 */ /* 0x002f280000300800 */
[----:B------:R-:W2:Y:S04]  /*d7fa0*/  LDL.LU R16, [R1+0x1310] ;  /* 0x0013100001107983 */ /* 0x000ea80000300800 */
[----:B------:R-:W2:Y:S04]  /*d7fb0*/  LDL.LU R20, [R1+0x1314] ;  /* 0x0013140001147983 */ /* 0x000ea80000300800 */
[----:B------:R-:W2:Y:S04]  /*d7fc0*/  LDL.LU R9, [R1+0x1318] ;  /* 0x0013180001097983 */ /* 0x000ea80000300800 */
[----:B------:R-:W2:Y:S04]  /*d7fd0*/  LDL.LU R25, [R1+0x131c] ;  /* 0x00131c0001197983 */ /* 0x000ea80000300800 */
[----:B------:R-:W-:Y:S04]  /*d7fe0*/  STL [R1+0x7a4], R10 ;  /* 0x0007a40a01007387 */ /* 0x000fe80000100800 */
[----:B------:R0:W-:Y:S04]  /*d7ff0*/  STL [R1+0x77c], R3 ;  /* 0x00077c0301007387 */ /* 0x0001e80000100800 */
[----:B0-----:R-:W3:Y:S04]  /*d8000*/  LDL.LU R3, [R1+0x1300] ;  /* 0x0013000001037983 */ /* 0x001ee80000300800 */
[----:B---3--:R0:W-:Y:S04]  /*d8010*/  STL.64 [R1+0x5808], R2 ;  /* 0x0058080201007387 */ /* 0x0081e80000100a00 */
[----:B------:R-:W3:Y:S04]  /*d8020*/  LDL.LU R23, [R1+0x12f4] ;  /* 0x0012f40001177983 */ /* 0x000ee80000300800 */
[----:B------:R-:W3:Y:S04]  /*d8030*/  LDL.LU R15, [R1+0x12f8] ;  /* 0x0012f800010f7983 */ /* 0x000ee80000300800 */
[----:B------:R-:W4:Y:S01]  /*d8040*/  LDL.LU R17, [R1+0x12fc] ;  /* 0x0012fc0001117983 */ /* 0x000f220000300800 */
[----:B0-----:R-:W-:-:S05]  /*d8050*/  IADD3 R2, P2, R18, R5, RZ ;  /* 0x0000000512027210 */ /* 0x001fca0007f5e0ff */
[----:B------:R-:W-:Y:S01]  /*d8060*/  IMAD.X R3, R8, 0x1, R7, P2 ;  /* 0x0000000108037824 */ /* 0x000fe200010e0607 */
[----:B----4-:R0:W-:Y:S04]  /*d8070*/  STL [R1+0x5804], R17 ;  /* 0x0058041101007387 */ /* 0x0101e80000100800 */
[----:B0-----:R-:W4:Y:S04]  /*d8080*/  LDL.LU R17, [R1+0x1328] ;  /* 0x0013280001117983 */ /* 0x001f280000300800 */
[----:B------:R0:W-:Y:S04]  /*d8090*/  STL.64 [R1+0x1438], R2 ;  /* 0x0014380201007387 */ /* 0x0001e80000100a00 */
[----:B------:R1:W-:Y:S01]  /*d80a0*/  STL.64 [R1+0x57f8], R6 ;  /* 0x0057f80601007387 */ /* 0x0003e20000100a00 */
[----:B0-----:R-:W-:-:S03]  /*d80b0*/  IADD3 R2, P2, R18, R6, RZ ;  /* 0x0000000612027210 */ /* 0x001fc60007f5e0ff */
[----:B-1----:R-:W3:Y:S04]  /*d80c0*/  LDL.LU R6, [R1+0x1308] ;  /* 0x0013080001067983 */ /* 0x002ee80000300800 */
[----:B------:R-:W3:Y:S04]  /*d80d0*/  LDL.LU R7, [R1+0x130c] ;  /* 0x00130c0001077983 */ /* 0x000ee80000300800 */
[----:B------:R-:W2:Y:S01]  /*d80e0*/  LDL.LU R10, [R1+0x12e0] ;  /* 0x0012e000010a7983 */ /* 0x000ea20000300800 */
[----:B------:R-:W-:-:S04]  /*d80f0*/  IMAD.MOV.U32 R3, RZ, RZ, R8 ;  /* 0x000000ffff037224 */ /* 0x000fc800078e0008 */
[----:B------:R-:W-:Y:S01]  /*d8100*/  IMAD.X R3, R3, 0x1, R27, P2 ;  /* 0x0000000103037824 */ /* 0x000fe200010e061b */
[----:B--2---:R0:W-:Y:S04]  /*d8110*/  STL.64 [R1+0x57f0], R10 ;  /* 0x0057f00a01007387 */ /* 0x0041e80000100a00 */
[----:B0-----:R-:W2:Y:S04]  /*d8120*/  LDL.LU R10, [R1+0x1304] ;  /* 0x00130400010a7983 */ /* 0x001ea80000300800 */
[----:B------:R-:W3:Y:S04]  /*d8130*/  LDL.LU R11, [R1+0x12f0] ;  /* 0x0012f000010b7983 */ /* 0x000ee80000300800 */
[----:B------:R-:W3:Y:S04]  /*d8140*/  LDL.LU R8, [R1+0x12e4] ;  /* 0x0012e40001087983 */ /* 0x000ee80000300800 */
[----:B------:R-:W3:Y:S04]  /*d8150*/  LDL.LU R26, [R1+0x12e8] ;  /* 0x0012e800011a7983 */ /* 0x000ee80000300800 */
[----:B------:R-:W3:Y:S04]  /*d8160*/  LDL.LU R12, [R1+0x12ec] ;  /* 0x0012ec00010c7983 */ /* 0x000ee80000300800 */
[----:B------:R-:W3:Y:S04]  /*d8170*/  LDL.LU R29, [R1+0x12d0] ;  /* 0x0012d000011d7983 */ /* 0x000ee80000300800 */
[----:B------:R-:W3:Y:S04]  /*d8180*/  LDL.LU R18, [R1+0x12d4] ;  /* 0x0012d40001127983 */ /* 0x000ee80000300800 */
[----:B------:R0:W-:Y:S04]  /*d8190*/  STL.64 [R1+0x1430], R2 ;  /* 0x0014300201007387 */ /* 0x0001e80000100a00 */
[----:B0-----:R-:W2:Y:S01]  /*d81a0*/  LDL.LU.64 R2, [R1+0x5808] ;  /* 0x0058080001027983 */ /* 0x001ea20000300a00 */
[----:B----4-:R-:W-:-:S02]  /*d81b0*/  F2FP.SATFINITE.E4M3.F32.PACK_AB_MERGE_C R17, R22, R17, RZ ;  /* 0x000000111611723e */ /* 0x010fc400048070ff */
[----:B------:R-:W-:-:S03]  /*d81c0*/  F2FP.SATFINITE.E4M3.F32.PACK_AB_MERGE_C R16, R20, R16, RZ ;  /* 0x000000101410723e */ /* 0x000fc600048070ff */
[----:B------:R-:W-:Y:S01]  /*d81d0*/  STL [R1+0x778], R17 ;  /* 0x0007781101007387 */ /* 0x000fe20000100800 */
[----:B------:R-:W-:-:S03]  /*d81e0*/  SHF.R.S32.HI R22, RZ, 0x1f, R14 ;  /* 0x0000001fff167819 */ /* 0x000fc6000001140e */
[----:B------:R0:W-:Y:S01]  /*d81f0*/  STL [R1+0x744], R16 ;  /* 0x0007441001007387 */ /* 0x0001e20000100800 */
[----:B------:R-:W-:Y:S02]  /*d8200*/  F2FP.SATFINITE.E4M3.F32.PACK_AB_MERGE_C R9, R25, R9, RZ ;  /* 0x000000091909723e */ /* 0x000fe400048070ff */
[----:B0-----:R-:W-:-:S03]  /*d8210*/  IADD3 R16, P2, R14, R0, RZ ;  /* 0x000000000e107210 */ /* 0x001fc60007f5e0ff */
[----:B------:R-:W-:Y:S02]  /*d8220*/  STL [R1+0x74c], R9 ;  /* 0x00074c0901007387 */ /* 0x000fe40000100800 */
[----:B--2---:R-:W-:-:S05]  /*d8230*/  IMAD.X R17, R22, 0x1, R2, P2 ;  /* 0x0000000116117824 */ /* 0x004fca00010e0602 */
[----:B------:R0:W-:Y:S01]  /*d8240*/  STL.64 [R1+0x1428], R16 ;  /* 0x0014281001007387 */ /* 0x0001e20000100a00 */
[----:B------:R-:W-:-:S03]  /*d8250*/  F2FP.SATFINITE.E4M3.F32.PACK_AB_MERGE_C R10, R10, R3, RZ ;  /* 0x000000030a0a723e */ /* 0x000fc600048070ff */
[----:B0-----:R-:W2:Y:S04]  /*d8260*/  LDL.LU R17, [R1+0x5804] ;  /* 0x0058040001117983 */ /* 0x001ea80000300800 */
[----:B------:R-:W4:Y:S04]  /*d8270*/  LDL.LU R16, [R1+0x12d8] ;  /* 0x0012d80001107983 */ /* 0x000f280000300800 */
[----:B------:R-:W4:Y:S04]  /*d8280*/  LDL.LU R20, [R1+0x12dc] ;  /* 0x0012dc0001147983 */ /* 0x000f280000300800 */
[----:B------:R-:W4:Y:S04]  /*d8290*/  LDL.LU R9, [R1+0x12c0] ;  /* 0x0012c00001097983 */ /* 0x000f280000300800 */
[----:B------:R-:W4:Y:S04]  /*d82a0*/  LDL.LU R25, [R1+0x12c4] ;  /* 0x0012c40001197983 */ /* 0x000f280000300800 */
[----:B------:R-:W4:Y:S04]  /*d82b0*/  LDL.LU R3, [R1+0x5800] ;  /* 0x0058000001037983 */ /* 0x000f280000300800 */
[----:B------:R3:W-:Y:S02]  /*d82c0*/  STL [R1+0x1cac], R10 ;  /* 0x001cac0a01007387 */ /* 0x0007e40000100800 */
[----:B---3--:R-:W-:-:S05]  /*d82d0*/  F2FP.SATFINITE.E4M3.F32.PACK_AB_MERGE_C R10, R7, R6, RZ ;  /* 0x00000006070a723e */ /* 0x008fca00048070ff */
[----:B------:R2:W-:Y:S02]  /*d82e0*/  STL [R1+0x1ca8], R10 ;  /* 0x001ca80a01007387 */ /* 0x0005e40000100800 */
[----:B--2---:R-:W-:Y:S02]  /*d82f0*/  F2FP.SATFINITE.E4M3.F32.PACK_AB_MERGE_C R10, R17, R15, RZ ;  /* 0x0000000f110a723e */ /* 0x004fe400048070ff */
[----:B----4-:R-:W-:-:S05]  /*d8300*/  IADD3 R6, P2, R14, R3, RZ ;  /* 0x000000030e067210 */ /* 0x010fca0007f5e0ff */
[----:B------:R-:W-:-:S05]  /*d8310*/  IMAD.X R7, R22, 0x1, R4, P2 ;  /* 0x0000000116077824 */ /* 0x000fca00010e0604 */
[----:B------:R0:W-:Y:S04]  /*d8320*/  STL.64 [R1+0x1420], R6 ;  /* 0x0014200601007387 */ /* 0x0001e80000100a00 */
[----:B0-----:R-:W2:Y:S04]  /*d8330*/  LDL.LU.64 R6, [R1+0x57f8] ;  /* 0x0057f80001067983 */ /* 0x001ea80000300a00 */
[----:B------:R-:W3:Y:S01]  /*d8340*/  LDL.LU R17, [R1+0x19c] ;  /* 0x00019c0001117983 */ /* 0x000ee20000300800 */
[----:B------:R-:W-:-:S05]  /*d8350*/  F2FP.SATFINITE.E4M3.F32.PACK_AB_MERGE_C R11, R23, R11, RZ ;  /* 0x0000000b170b723e */ /* 0x000fca00048070ff */
[----:B------:R-:W-:Y:S04]  /*d8360*/  STL [R1+0x1cf8], R11 ;  /* 0x001cf80b01007387 */ /* 0x000fe80000100800 */
[----:B---3--:R-:W-:Y:S04]  /*d8370*/  STL [R1+0x57d8], R17 ;  /* 0x0057d81101007387 */ /* 0x008fe80000100800 */
[----:B------:R0:W-:Y:S02]  /*d8380*/  STL [R1+0x1cec], R10 ;  /* 0x001cec0a01007387 */ /* 0x0001e40000100800 */
[----:B0-----:R-:W-:-:S05]  /*d8390*/  IADD3 R10, P2, R14, R5, RZ ;  /* 0x000000050e0a7210 */ /* 0x001fca0007f5e0ff */
[----:B--2---:R-:W-:-:S05]  /*d83a0*/  IMAD.X R11, R22, 0x1, R7, P2 ;  /* 0x00000001160b7824 */ /* 0x004fca00010e0607 */
[----:B------:R0:W-:Y:S04]  /*d83b0*/  STL.64 [R1+0x1418], R10 ;  /* 0x0014180a01007387 */ /* 0x0001e80000100a00 */
[----:B0-----:R-:W2:Y:S01]  /*d83c0*/  LDL.LU.64 R10, [R1+0x57f0] ;  /* 0x0057f000010a7983 */ /* 0x001ea20000300a00 */
[----:B------:R-:W-:-:S05]  /*d83d0*/  IADD3 R14, P2, R14, R6, RZ ;  /* 0x000000060e0e7210 */ /* 0x000fca0007f5e0ff */
[----:B------:R-:W-:-:S05]  /*d83e0*/  IMAD.X R15, R22, 0x1, R27, P2 ;  /* 0x00000001160f7824 */ /* 0x000fca00010e061b */
[----:B------:R0:W-:Y:S01]  /*d83f0*/  STL.64 [R1+0x1410], R14 ;  /* 0x0014100e01007387 */ /* 0x0001e20000100a00 */
[----:B--2---:R-:W-:Y:S02]  /*d8400*/  F2FP.SATFINITE.E4M3.F32.PACK_AB_MERGE_C R10, R8, R10, RZ ;  /* 0x0000000a080a723e */ /* 0x004fe400048070ff */
[----:B------:R-:W-:-:S03]  /*d8410*/  F2FP.SATFINITE.E4M3.F32.PACK_AB_MERGE_C R8, R12, R26, RZ ;  /* 0x0000001a0c08723e */ /* 0x000fc600048070ff */
[----:B------:R-:W-:Y:S04]  /*d8420*/  STL [R1+0x1d68], R10 ;  /* 0x001d680a01007387 */ /* 0x000fe80000100800 */
[----:B------:R1:W-:Y:S01]  /*d8430*/  STL [R1+0x1d58], R8 ;  /* 0x001d580801007387 */ /* 0x0003e20000100800 */
[----:B0-----:R-:W-:-:S03]  /*d8440*/  IADD3 R14, P2, R11, R0, RZ ;  /* 0x000000000b0e7210 */ /* 0x001fc60007f5e0ff */
[----:B------:R-:W2:Y:S04]  /*d8450*/  LDL.LU R26, [R1+0x12c8] ;  /* 0x0012c800011a7983 */ /* 0x000ea80000300800 */
[----:B------:R-:W2:Y:S01]  /*d8460*/  LDL.LU R12, [R1+0x12cc] ;  /* 0x0012cc00010c7983 */ /* 0x000ea20000300800 */
[----:B-1----:R-:W-:-:S05]  /*d8470*/  F2FP.SATFINITE.E4M3.F32.PACK_AB_MERGE_C R8, R18, R29, RZ ;  /* 0x0000001d1208723e */ /* 0x002fca00048070ff */
[----:B------:R0:W-:Y:S04]  /*d8480*/  STL [R1+0x1ddc], R8 ;  /* 0x001ddc0801007387 */ /* 0x0001e80000100800 */
[----:B------:R-:W3:Y:S04]  /*d8490*/  LDL.LU R29, [R1+0x11b0] ;  /* 0x0011b000011d7983 */ /* 0x000ee80000300800 */
[----:B------:R-:W3:Y:S01]  /*d84a0*/  LDL.LU R18, [R1+0x11b4] ;  /* 0x0011b40001127983 */ /* 0x000ee20000300800 */
[----:B0-----:R-:W-:-:S03]  /*d84b0*/  SHF.R.S32.HI R8, RZ, 0x1f, R11 ;  /* 0x0000001fff087819 */ /* 0x001fc6000001140b */
[----:B------:R0:W-:Y:S02]  /*d84c0*/  STL [R1+0x57dc], R0 ;  /* 0x0057dc0001007387 */ /* 0x0001e40000100800 */
[----:B------:R-:W-:Y:S02]  /*d84d0*/  IMAD.X R15, R8, 0x1, R2, P2 ;  /* 0x00000001080f7824 */ /* 0x000fe400010e0602 */
[----:B------:R1:W-:Y:S04]  /*d84e0*/  STL [R1+0x57e0], R2 ;  /* 0x0057e00201007387 */ /* 0x0003e80000100800 */
[----:B------:R-:W-:Y:S01]  /*d84f0*/  STL.64 [R1+0x1408], R14 ;  /* 0x0014080e01007387 */ /* 0x000fe20000100a00 */
[----:B0-----:R-:W-:Y:S02]  /*d8500*/  F2FP.SATFINITE.E4M3.F32.PACK_AB_MERGE_C R0, R25, R9, RZ ;  /* 0x000000091900723e */ /* 0x001fe400048070ff */
[----:B-1----:R-:W-:-:S05]  /*d8510*/  F2FP.SATFINITE.E4M3.F32.PACK_AB_MERGE_C R2, R20, R16, RZ ;  /* 0x000000101402723e */ /* 0x002fca00048070ff */
[----:B------:R0:W-:Y:S04]  /*d8520*/  STL [R1+0x1dd8], R2 ;  /* 0x001dd80201007387 */ /* 0x0001e80000100800 */
[----:B0-----:R-:W4:Y:S04]  /*d8530*/  LDL.LU R2, [R1+0x11b8] ;  /* 0x0011b80001027983 */ /* 0x001f280000300800 */
[----:B------:R0:W-:Y:S04]  /*d8540*/  STL [R1+0x1e38], R0 ;  /* 0x001e380001007387 */ /* 0x0001e80000100800 */
[----:B0-----:R-:W4:Y:S04]  /*d8550*/  LDL.LU R0, [R1+0x11bc] ;  /* 0x0011bc0001007983 */ /* 0x001f280000300800 */
[----:B------:R-:W4:Y:S04]  /*d8560*/  LDL.LU R17, [R1+0x12b0] ;  /* 0x0012b00001117983 */ /* 0x000f280000300800 */
[----:B------:R-:W4:Y:S04]  /*d8570*/  LDL.LU R10, [R1+0x12bc] ;  /* 0x0012bc00010a7983 */ /* 0x000f280000300800 */
[----:B------:R-:W2:Y:S04]  /*d8580*/  LDL.LU R22, [R1+0x12a0] ;  /* 0x0012a00001167983 */ /* 0x000ea80000300800 */
[----:B------:R-:W2:Y:S01]  /*d8590*/  LDL.LU R23, [R1+0x12a4] ;  /* 0x0012a40001177983 */ /* 0x000ea20000300800 */
[----:B------:R-:W-:-:S03]  /*d85a0*/  IADD3 R14, P2, R11, R3, RZ ;  /* 0x000000030b0e7210 */ /* 0x000fc60007f5e0ff */
[----:B--2---:R0:W-:Y:S04]  /*d85b0*/  STL.64 [R1+0x57d0], R22 ;  /* 0x0057d01601007387 */ /* 0x0041e80000100a00 */
[----:B0-----:R-:W2:Y:S04]  /*d85c0*/  LDL.LU R22, [R1+0x12b4] ;  /* 0x0012b40001167983 */ /* 0x001ea80000300800 */
[----:B------:R-:W2:Y:S01]  /*d85d0*/  LDL.LU R23, [R1+0x12b8] ;  /* 0x0012b80001177983 */ /* 0x000ea20000300800 */
[----:B------:R-:W-:Y:S01]  /*d85e0*/  IMAD.X R15, R8, 0x1, R4, P2 ;  /* 0x00000001080f7824 */ /* 0x000fe200010e0604 */
[----:B------:R-:W-:-:S02]  /*d85f0*/  F2FP.SATFINITE.E4M3.F32.PACK_AB_MERGE_C R26, R12, R26, RZ ;  /* 0x0000001a0c1a723e */ /* 0x000fc400048070ff */
[----:B---3--:R-:W-:Y:S01]  /*d8600*/  F2FP.SATFINITE.E4M3.F32.PACK_AB_MERGE_C R12, R18, R29, RZ ;  /* 0x0000001d120c723e */ /* 0x008fe200048070ff */
[----:B--2---:R0:W-:Y:S04]  /*d8610*/  STL.64 [R1+0x57e8], R22 ;  /* 0x0057e81601007387 */ /* 0x0041e80000100a00 */
[----:B------:R-:W2:Y:S04]  /*d8620*/  LDL.LU R20, [R1+0x12a8] ;  /* 0x0012a80001147983 */ /* 0x000ea80000300800 */
[----:B------:R-:W2:Y:S01]  /*d8630*/  LDL.LU R9, [R1+0x12ac] ;  /* 0x0012ac0001097983 */ /* 0x000ea20000300800 */
[----:B0-----:R-:W-:-:S03]  /*d8640*/  IADD3 R22, P2, R11, R5, RZ ;  /* 0x000000050b167210 */ /* 0x001fc60007f5e0ff */
[----:B------:R0:W-:Y:S02]  /*d8650*/  STL.64 [R1+0x1400], R14 ;  /* 0x0014000e01007387 */ /* 0x0001e40000100a00 */
[----:B------:R-:W-:Y:S02]  /*d8660*/  IMAD.X R23, R8, 0x1, R7, P2 ;  /* 0x0000000108177824 */ /* 0x000fe400010e0607 */
[----:B0-----:R-:W3:Y:S04]  /*d8670*/  LDL.LU R15, [R1+0x1290] ;  /* 0x00129000010f7983 */ /* 0x001ee80000300800 */
[----:B------:R-:W3:Y:S04]  /*d8680*/  LDL.LU R14, [R1+0x1294] ;  /* 0x00129400010e7983 */ /* 0x000ee80000300800 */
[----:B------:R-:W2:Y:S04]  /*d8690*/  LDL.LU R16, [R1+0x1298] ;  /* 0x0012980001107983 */ /* 0x000ea80000300800 */
[----:B------:R-:W2:Y:S04]  /*d86a0*/  LDL.LU R25, [R1+0x129c] ;  /* 0x00129c0001197983 */ /* 0x000ea80000300800 */
[----:B------:R0:W-:Y:S04]  /*d86b0*/  STL [R1+0x1e2c], R26 ;  /* 0x001e2c1a01007387 */ /* 0x0001e80000100800 */
[----:B------:R-:W-:Y:S04]  /*d86c0*/  STL [R1+0x50c8], R12 ;  /* 0x0050c80c01007387 */ /* 0x000fe80000100800 */
[----:B------:R1:W-:Y:S04]  /*d86d0*/  STL.64 [R1+0x13f8], R22 ;  /* 0x0013f81601007387 */ /* 0x0003e80000100a00 */
[----:B0-----:R-:W3:Y:S04]  /*d86e0*/  LDL.LU R26, [R1+0x1d0] ;  /* 0x0001d000011a7983 */ /* 0x001ee80000300800 */
[----:B------:R-:W3:Y:S01]  /*d86f0*/  LDL.LU R29, [R1+0x1d4] ;  /* 0x0001d400011d7983 */ /* 0x000ee20000300800 */
[----:B-1----:R-:W-:Y:S01]  /*d8700*/  IADD3 R22, P2, R11, R6, RZ ;  /* 0x000000060b167210 */ /* 0x002fe20007f5e0ff */
[----:B------:R-:W-:-:S02]  /*d8710*/  IMAD.MOV.U32 R23, RZ, RZ, R8 ;  /* 0x000000ffff177224 */ /* 0x000fc400078e0008 */
[----:B------:R-:W3:Y:S02]  /*d8720*/  LDL.LU R12, [R1+0x1d8] ;  /* 0x0001d800010c7983 */ /* 0x000ee40000300800 */
[----:B------:R-:W-:Y:S02]  /*d8730*/  IMAD.X R23, R23, 0x1, R27, P2 ;  /* 0x0000000117177824 */ /* 0x000fe400010e061b */
[----:B------:R-:W3:Y:S01]  /*d8740*/  LDL.LU R18, [R1+0x1dc] ;  /* 0x0001dc0001127983 */ /* 0x000ee20000300800 */
[----:B------:R-:W-:-:S03]  /*d8750*/  IMAD.MOV.U32 R8, RZ, RZ, R19 ;  /* 0x000000ffff087224 */ /* 0x000fc600078e0013 */
[----:B------:R-:W3:Y:S04]  /*d8760*/  LDL.LU R11, [R1+0x1280] ;  /* 0x00128000010b7983 */ /* 0x000ee80000300800 */
[----:B------:R-:W3:Y:S04]  /*d8770*/  LDL.LU R19, [R1+0x1284] ;  /* 0x0012840001137983 */ /* 0x000ee80000300800 */
[----:B------:R0:W-:Y:S04]  /*d8780*/  STL.64 [R1+0x13f0], R22 ;  /* 0x0013f01601007387 */ /* 0x0001e80000100a00 */
[----:B0-----:R-:W2:Y:S01]  /*d8790*/  LDL.LU.64 R22, [R1+0x57e8] ;  /* 0x0057e80001167983 */ /* 0x001ea20000300a00 */
[----:B----4-:R-:W-:-:S03]  /*d87a0*/  F2FP.SATFINITE.E4M3.F32.PACK_AB_MERGE_C R0, R0, R2, RZ ;  /* 0x000000020000723e */ /* 0x010fc600048070ff */
[----:B------:R-:W4:Y:S04]  /*d87b0*/  LDL.LU R2, [R1+0x57e0] ;  /* 0x0057e00001027983 */ /* 0x000f280000300800 */
[----:B------:R0:W-:Y:S04]  /*d87c0*/  STL [R1+0x50b4], R0 ;  /* 0x0050b40001007387 */ /* 0x0001e80000100800 */
[----:B0-----:R-:W3:Y:S01]  /*d87d0*/  LDL.LU R0, [R1+0x57dc] ;  /* 0x0057dc0001007983 */ /* 0x001ee20000300800 */
[----:B--2---:R-:W-:-:S03]  /*d87e0*/  F2FP.SATFINITE.E4M3.F32.PACK_AB_MERGE_C R22, R22, R17, RZ ;  /* 0x000000111616723e */ /* 0x004fc600048070ff */
[----:B------:R-:W2:Y:S01]  /*d87f0*/  LDL.LU R17, [R1+0x57d8] ;  /* 0x0057d80001117983 */ /* 0x000ea20000300800 */
[----:B------:R-:W-:-:S03]  /*d8800*/  F2FP.SATFINITE.E4M3.F32.PACK_AB_MERGE_C R23, R10, R23, RZ ;  /* 0x000000170a17723e */ /* 0x000fc600048070ff */
[----:B------:R3:W-:Y:S04]  /*d8810*/  STL [R1+0x1e5c], R22 ;  /* 0x001e5c1601007387 */ /* 0x0007e80000100800 */
[----:B------:R4:W-:Y:S01]  /*d8820*/  STL [R1+0x1e58], R23 ;  /* 0x001e581701007387 */ /* 0x0009e20000100800 */
[----:B--2---:R-:W-:Y:S02]  /*d8830*/  SHF.R.S32.HI R10, RZ, 0x1f, R17 ;  /* 0x0000001fff0a7819 */ /* 0x004fe40000011411 */
[----:B---3--:R-:W-:-:S05]  /*d8840*/  IADD3 R22, P2, R17, R0, RZ ;  /* 0x0000000011167210 */ /* 0x008fca0007f5e0ff */
[----:B----4-:R-:W-:-:S05]  /*d8850*/  IMAD.X R23, R10, 0x1, R2, P2 ;  /* 0x000000010a177824 */ /* 0x010fca00010e0602 */
[----:B------:R0:W-:Y:S04]  /*d8860*/  STL.64 [R1+0x13e8], R22 ;  /* 0x0013e81601007387 */ /* 0x0001e80000100a00 */
[----:B0-----:R-:W2:Y:S01]  /*d8870*/  LDL.LU.64 R22, [R1+0x57d0] ;  /* 0x0057d00001167983 */ /* 0x001ea20000300a00 */
[----:B------:R-:W-:Y:S02]  /*d8880*/  F2FP.SATFINITE.E4M3.F32.PACK_AB_MERGE_C R16, R25, R16, RZ ;  /* 0x000000101910723e */ /* 0x000fe400048070ff */
[----:B--2---:R-:W-:Y:S02]  /*d8890*/  F2FP.SATFINITE.E4M3.F32.PACK_AB_MERGE_C R23, R23, R22, RZ ;  /* 0x000000161717723e */ /* 0x004fe400048070ff */
[----:B------:R-:W-:Y:S02]  /*d88a0*/  F2FP.SATFINITE.E4M3.F32.PACK_AB_MERGE_C R22, R9, R20, RZ ;  /* 0x000000140916723e */ /* 0x000fe400048070ff */
[----:B------:R-:W2:Y:S04]  /*d88b0*/  LDL.LU R20, [R1+0x1288] ;  /* 0x0012880001147983 */ /* 0x000ea80000300800 */
[----:B------:R-:W-:Y:S04]  /*d88c0*/  STL [R1+0x1ebc], R23 ;  /* 0x001ebc1701007387 */ /* 0x000fe80000100800 */
[----:B------:R-:W2:Y:S04]  /*d88d0*/  LDL.LU R9, [R1+0x128c] ;  /* 0x00128c0001097983 */ /* 0x000ea80000300800 */
[----:B------:R0:W-:Y:S02]  /*d88e0*/  STL [R1+0x1eb8], R22 ;  /* 0x001eb81601007387 */ /* 0x0001e40000100800 */
[----:B0-----:R-:W-:-:S05]  /*d88f0*/  IADD3 R22, P2, R17, R3, RZ ;  /* 0x0000000311167210 */ /* 0x001fca0007f5e0ff */
[----:B------:R-:W-:-:S05]  /*d8900*/  IMAD.X R23, R10, 0x1, R4, P2 ;  /* 0x000000010a177824 */ /* 0x000fca00010e0604 */
[----:B------:R0:W-:Y:S02]  /*d8910*/  STL.64 [R1+0x13e0], R22 ;  /* 0x0013e01601007387 */ /* 0x0001e40000100a00 */
[----:B0-----:R-:W-:-:S05]  /*d8920*/  F2FP.SATFINITE.E4M3.F32.PACK_AB_MERGE_C R22, R14, R15, RZ ;  /* 0x0000000f0e16723e */ /* 0x001fca00048070ff */
[----:B------:R-:W-:Y:S04]  /*d8930*/  STL [R1+0x1f1c], R22 ;  /* 0x001f1c1601007387 */ /* 0x000fe80000100800 */
[----:B------:R-:W-:Y:S04]  /*d8940*/  STL [R1+0x1f18], R16 ;  /* 0x001f181001007387 */ /* 0x000fe80000100800 */
[----:B------:R-:W3:Y:S01]  /*d8950*/  LDL.LU R25, [R1+0x1a4] ;  /* 0x0001a40001197983 */ /* 0x000ee20000300800 */
[----:B------:R-:W-:-:S05]  /*d8960*/  IADD3 R14, P2, R17, R5, RZ ;  /* 0x00000005110e7210 */ /* 0x000fca0007f5e0ff */
[----:B------:R-:W-:Y:S01]  /*d8970*/  IMAD.X R15, R10, 0x1, R7, P2 ;  /* 0x000000010a0f7824 */ /* 0x000fe200010e0607 */
[----:B---3--:R-:W-:Y:S04]  /*d8980*/  STL [R1+0x57ac], R25 ;  /* 0x0057ac1901007387 */ /* 0x008fe80000100800 */
[----:B------:R0:W-:Y:S04]  /*d8990*/  STL.64 [R1+0x13d8], R14 ;  /* 0x0013d80e01007387 */ /* 0x0001e80000100a00 */
[----:B------:R1:W-:Y:S01]  /*d89a0*/  STL.64 [R1+0x57c8], R6 ;  /* 0x0057c80601007387 */ /* 0x0003e20000100a00 */
[----:B0-----:R-:W-:-:S02]  /*d89b0*/  IADD3 R14, P2, R17, R6, RZ ;  /* 0x00000006110e7210 */ /* 0x001fc40007f5e0ff */
[----:B-1----:R-:W-:-:S03]  /*d89c0*/  F2FP.SATFINITE.E4M3.F32.PACK_AB_MERGE_C R6, R29, R26, RZ ;  /* 0x0000001a1d06723e */ /* 0x002fc600048070ff */
[----:B------:R-:W-:Y:S01]  /*d89d0*/  IMAD.X R15, R10, 0x1, R27, P2 ;  /* 0x000000010a0f7824 */ /* 0x000fe200010e061b */
[----:B------:R-:W3:Y:S01]  /*d89e0*/  LDL.LU R26, [R1+0x1270] ;  /* 0x00127000011a7983 */ /* 0x000ee20000300800 */
[----:B------:R-:W-:-:S03]  /*d89f0*/  F2FP.SATFINITE.E4M3.F32.PACK_AB_MERGE_C R7, R18, R12, RZ ;  /* 0x0000000c1207723e */ /* 0x000fc600048070ff */
[----:B------:R-:W3:Y:S04]  /*d8a00*/  LDL.LU R29, [R1+0x1274] ;  /* 0x00127400011d7983 */ /* 0x000ee80000300800 */
[----:B------:R-:W-:Y:S04]  /*d8a10*/  STL.64 [R1+0x13d0], R14 ;  /* 0x0013d00e01007387 */ /* 0x000fe80000100a00 */
[----:B------:R0:W-:Y:S04]  /*d8a20*/  STL [R1+0x50ac], R6 ;  /* 0x0050ac0601007387 */ /* 0x0001e80000100800 */
[----:B------:R-:W4:Y:S01]  /*d8a30*/  LDL.LU R12, [R1+0x1278] ;  /* 0x00127800010c7983 */ /* 0x000f220000300800 */
[----:B0-----:R-:W-:-:S03]  /*d8a40*/  F2FP.SATFINITE.E4M3.F32.PACK_AB_MERGE_C R6, R19, R11, RZ ;  /* 0x0000000b1306723e */ /* 0x001fc600048070ff */
[----:B------:R-:W-:Y:S01]  /*d8a50*/  STL [R1+0x50a8], R7 ;  /* 0x0050a80701007387 */ /* 0x000fe20000100800 */
[----:B------:R-:W-:-:S03]  /*d8a60*/  SHF.R.S32.HI R10, RZ, 0x1f, R8 ;  /* 0x0000001fff0a7819 */ /* 0x000fc60000011408 */
[----:B------:R-:W4:Y:S04]  /*d8a70*/  LDL.LU R18, [R1+0x127c] ;  /* 0x00127c0001127983 */ /* 0x000f280000300800 */
[----:B------:R0:W-:Y:S04]  /*d8a80*/  STL [R1+0x1f78], R6 ;  /* 0x001f780601007387 */ /* 0x0001e80000100800 */
[----:B------:R-:W4:Y:S04]  /*d8a90*/  LDL.LU R11, [R1+0x1260] ;  /* 0x00126000010b7983 */ /* 0x000f280000300800 */
[----:B------:R-:W4:Y:S01]  /*d8aa0*/  LDL.LU R19, [R1+0x1264] ;  /* 0x0012640001137983 */ /* 0x000f220000300800 */
[----:B0-----:R-:W-:-:S03]  /*d8ab0*/  IADD3 R6, P2, R8, R0, RZ ;  /* 0x0000000008067210 */ /* 0x001fc60007f5e0ff */
[----:B------:R2:W-:Y:S02]  /*d8ac0*/  STL [R1+0x57b0], R0 ;  /* 0x0057b00001007387 */ /* 0x0005e40000100800 */
[----:B------:R-:W-:Y:S02]  /*d8ad0*/  IMAD.X R7, R10, 0x1, R2, P2 ;  /* 0x000000010a077824 */ /* 0x000fe400010e0602 */
[----:B------:R-:W-:Y:S04]  /*d8ae0*/  STL [R1], R10 ;  /* 0x0000000a01007387 */ /* 0x000fe80000100800 */
[----:B------:R0:W-:Y:S01]  /*d8af0*/  STL [R1+0x57c0], R2 ;  /* 0x0057c00201007387 */ /* 0x0001e20000100800 */
[----:B--2---:R-:W-:Y:S01]  /*d8b00*/  F2FP.SATFINITE.E4M3.F32.PACK_AB_MERGE_C R0, R9, R20, RZ ;  /* 0x000000140900723e */ /* 0x004fe200048070ff */
[----:B------:R-:W-:-:S02]  /*d8b10*/  IMAD.MOV.U32 R9, RZ, RZ, R28 ;  /* 0x000000ffff097224 */ /* 0x000fc400078e001c */
[----:B------:R-:W-:Y:S01]  /*d8b20*/  IMAD.MOV.U32 R28, RZ, RZ, R21 ;  /* 0x000000ffff1c7224 */ /* 0x000fe200078e0015 */
[----:B0-----:R-:W2:Y:S04]  /*d8b30*/  LDL.LU R2, [R1] ;  /* 0x0000000001027983 */ /* 0x001ea80000300800 */
[----:B------:R-:W-:Y:S04]  /*d8b40*/  STL.64 [R1+0x13c8], R6 ;  /* 0x0013c80601007387 */ /* 0x000fe80000100a00 */
[----:B------:R0:W-:Y:S04]  /*d8b50*/  STL [R1+0x1f6c], R0 ;  /* 0x001f6c0001007387 */ /* 0x0001e80000100800 */
[----:B0-----:R-:W4:Y:S04]  /*d8b60*/  LDL.LU R0, [R1+0x1268] ;  /* 0x0012680001007983 */ /* 0x001f280000300800 */
[----:B------:R-:W4:Y:S04]  /*d8b70*/  LDL.LU R25, [R1+0x126c] ;  /* 0x00126c0001197983 */ /* 0x000f280000300800 */
[----:B------:R-:W4:Y:S04]  /*d8b80*/  LDL.LU R21, [R1+0x1250] ;  /* 0x0012500001157983 */ /* 0x000f280000300800 */
[----:B------:R-:W4:Y:S04]  /*d8b90*/  LDL.LU R10, [R1+0x125c] ;  /* 0x00125c00010a7983 */ /* 0x000f280000300800 */
[----:B------:R-:W3:Y:S04]  /*d8ba0*/  LDL.LU R22, [R1+0x1240] ;  /* 0x0012400001167983 */ /* 0x000ee80000300800 */
[----:B------:R-:W3:Y:S04]  /*d8bb0*/  LDL.LU R23, [R1+0x1244] ;  /* 0x0012440001177983 */ /* 0x000ee80000300800 */
[----:B---3--:R0:W-:Y:S04]  /*d8bc0*/  STL.64 [R1+0x57a0], R22 ;  /* 0x0057a01601007387 */ /* 0x0081e80000100a00 */
[----:B0-----:R-:W3:Y:S04]  /*d8bd0*/  LDL.LU R22, [R1+0x1254] ;  /* 0x0012540001167983 */ /* 0x001ee80000300800 */
[----:B------:R-:W3:Y:S01]  /*d8be0*/  LDL.LU R23, [R1+0x1258] ;  /* 0x0012580001177983 */ /* 0x000ee20000300800 */
[----:B------:R-:W-:-:S03]  /*d8bf0*/  F2FP.SATFINITE.E4M3.F32.PACK_AB_MERGE_C R6, R29, R26, RZ ;  /* 0x0000001a1d06723e */ /* 0x000fc600048070ff */
[----:B---3--:R0:W-:Y:S04]  /*d8c00*/  STL.64 [R1+0x57b8], R22 ;  /* 0x0057b81601007387 */ /* 0x0081e80000100a00 */
[----:B------:R-:W3:Y:S04]  /*d8c10*/  LDL.LU R17, [R1+0x1248] ;  /* 0x0012480001117983 */ /* 0x000ee80000300800 */
[----:B------:R-:W3:Y:S01]  /*d8c20*/  LDL.LU R20, [R1+0x124c] ;  /* 0x00124c0001147983 */ /* 0x000ee20000300800 */
[----:B0-----:R-:W-:-:S03]  /*d8c30*/  IMAD.MOV.U32 R23, RZ, RZ, R8 ;  /* 0x000000ffff177224 */ /* 0x001fc600078e0008 */
[----:B------:R-:W3:Y:S04]  /*d8c40*/  LDL.LU R15, [R1+0x1230] ;  /* 0x00123000010f7983 */ /* 0x000ee80000300800 */
[----:B------:R0:W-:Y:S04]  /*d8c50*/  STL [R1+0x200c], R6 ;  /* 0x00200c0601007387 */ /* 0x0001e80000100800 */
[----:B------:R-:W3:Y:S04]  /*d8c60*/  LDL.LU R14, [R1+0x1234] ;  /* 0x00123400010e7983 */ /* 0x000ee80000300800 */
[----:B------:R-:W3:Y:S01]  /*d8c70*/  LDL.LU R26, [R1+0x1238] ;  /* 0x00123800011a7983 */ /* 0x000ee20000300800 */
[----:B0-----:R-:W-:-:S03]  /*d8c80*/  IADD3 R6, P2, R23, R3, RZ ;  /* 0x0000000317067210 */ /* 0x001fc60007f5e0ff */
[----:B------:R-:W3:Y:S02]  /*d8c90*/  LDL.LU R29, [R1+0x123c] ;  /* 0x00123c00011d7983 */ /* 0x000ee40000300800 */
[----:B--2---:R-:W-:-:S05]  /*d8ca0*/  IMAD.X R7, R2, 0x1, R4, P2 ;  /* 0x0000000102077824 */ /* 0x004fca00010e0604 */
[----:B------:R0:W-:Y:S04]  /*d8cb0*/  STL.64 [R1+0x13c0], R6 ;  /* 0x0013c00601007387 */ /* 0x0001e80000100a00 */
[----:B0-----:R-:W2:Y:S01]  /*d8cc0*/  LDL.LU.64 R6, [R1+0x57c8] ;  /* 0x0057c80001067983 */ /* 0x001ea20000300a00 */
[----:B----4-:R-:W-:Y:S02]  /*d8cd0*/  F2FP.SATFINITE.E4M3.F32.PACK_AB_MERGE_C R12, R18, R12, RZ ;  /* 0x0000000c120c723e */ /* 0x010fe400048070ff */
[----:B------:R-:W-:Y:S02]  /*d8ce0*/  IADD3 R18, P2, R23, R5, RZ ;  /* 0x0000000517127210 */ /* 0x000fe40007f5e0ff */
[----:B------:R-:W-:Y:S01]  /*d8cf0*/  F2FP.SATFINITE.E4M3.F32.PACK_AB_MERGE_C R8, R19, R11, RZ ;  /* 0x0000000b1308723e */ /* 0x000fe200048070ff */
[----:B------:R-:W-:Y:S04]  /*d8d00*/  STL [R1+0x2008], R12 ;  /* 0x0020080c01007387 */ /* 0x000fe80000100800 */
[----:B------:R0:W-:Y:S04]  /*d8d10*/  STL [R1+0x2134], R8 ;  /* 0x0021340801007387 */ /* 0x0001e80000100800 */
[----:B------:R-:W4:Y:S04]  /*d8d20*/  LDL.LU R16, [R1+0x1220] ;  /* 0x0012200001107983 */ /* 0x000f280000300800 */
[----:B0-----:R-:W4:Y:S04]  /*d8d30*/  LDL.LU R8, [R1+0x1224] ;  /* 0x0012240001087983 */ /* 0x001f280000300800 */
[----:B------:R-:W4:Y:S01]  /*d8d40*/  LDL.LU R12, [R1+0x1228] ;  /* 0x00122800010c7983 */ /* 0x000f220000300800 */
[----:B------:R-:W-:Y:S01]  /*d8d50*/  F2FP.SATFINITE.E4M3.F32.PACK_AB_MERGE_C R25, R25, R0, RZ ;  /* 0x000000001919723e */ /* 0x000fe200048070ff */
[----:B--2---:R-:W-:Y:S01]  /*d8d60*/  IMAD.X R19, R2, 0x1, R7, P2 ;  /* 0x0000000102137824 */ /* 0x004fe200010e0607 */
[----:B------:R-:W-:-:S04]  /*d8d70*/  IADD3 R22, P2, R23, R6, RZ ;  /* 0x0000000617167210 */ /* 0x000fc80007f5e0ff */
[----:B------:R0:W-:Y:S01]  /*d8d80*/  STL.64 [R1+0x13b8], R18 ;  /* 0x0013b81201007387 */ /* 0x0001e20000100a00 */
[----:B------:R-:W-:-:S03]  /*d8d90*/  IMAD.X R23, R2, 0x1, R27, P2 ;  /* 0x0000000102177824 */ /* 0x000fc600010e061b */
[----:B0-----:R-:W4:Y:S04]  /*d8da0*/  LDL.LU R18, [R1+0x122c] ;  /* 0x00122c0001127983 */ /* 0x001f280000300800 */
[----:B------:R-:W2:Y:S04]  /*d8db0*/  LDL.LU R11, [R1+0x1210] ;  /* 0x00121000010b7983 */ /* 0x000ea80000300800 */
[----:B------:R-:W2:Y:S04]  /*d8dc0*/  LDL.LU R19, [R1+0x1214] ;  /* 0x0012140001137983 */ /* 0x000ea80000300800 */
[----:B------:R-:W3:Y:S04]  /*d8dd0*/  LDL.LU R2, [R1+0x57c0] ;  /* 0x0057c00001027983 */ /* 0x000ee80000300800 */
[----:B------:R0:W-:Y:S04]  /*d8de0*/  STL.64 [R1+0x13b0], R22 ;  /* 0x0013b01601007387 */ /* 0x0001e80000100a00 */
[----:B0-----:R-:W4:Y:S04]  /*d8df0*/  LDL.LU.64 R22, [R1+0x57b8] ;  /* 0x0057b80001167983 */ /* 0x001f280000300a00 */
[----:B------:R-:W2:Y:S04]  /*d8e00*/  LDL.LU R0, [R1+0x57b0] ;  /* 0x0057b00001007983 */ /* 0x000ea80000300800 */
[----:B------:R0:W-:Y:S04]  /*d8e10*/  STL [R1+0x2130], R25 ;  /* 0x0021301901007387 */ /* 0x0001e80000100800 */
[----:B0-----:R-:W3:Y:S01]  /*d8e20*/  LDL.LU R25, [R1+0x57ac] ;  /* 0x0057ac0001197983 */ /* 0x001ee20000300800 */
[----:B----4-:R-:W-:-:S03]  /*d8e30*/  F2FP.SATFINITE.E4M3.F32.PACK_AB_MERGE_C R22, R22, R21, RZ ;  /* 0x000000151616723e */ /* 0x010fc600048070ff */
[----:B------:R-:W4:Y:S01]  /*d8e40*/  LDL.LU R21, [R1+0x57a8] ;  /* 0x0057a80001157983 */ /* 0x000f220000300800 */
[----:B------:R-:W-:-:S03]  /*d8e50*/  F2FP.SATFINITE.E4M3.F32.PACK_AB_MERGE_C R23, R10, R23, RZ ;  /* 0x000000170a17723e */ /* 0x000fc600048070ff */
[----:B------:R2:W-:Y:S04]  /*d8e60*/  STL [R1+0x213c], R22 ;  /* 0x00213c1601007387 */ /* 0x0005e80000100800 */
[----:B------:R0:W-:Y:S01]  /*d8e70*/  STL [R1+0x2138], R23 ;  /* 0x0021381701007387 */ /* 0x0001e20000100800 */
[----:B---3--:R-:W-:Y:S02]  /*d8e80*/  SHF.R.S32.HI R10, RZ, 0x1f, R25 ;  /* 0x0000001fff0a7819 */ /* 0x008fe40000011419 */
[----:B--2---:R-:W-:-:S05]  /*d8e90*/  IADD3 R22, P2, R25, R0, RZ ;  /* 0x0000000019167210 */ /* 0x004fca0007f5e0ff */
[----:B0-----:R-:W-:-:S05]  /*d8ea0*/  IMAD.X R23, R10, 0x1, R2, P2 ;  /* 0x000000010a177824 */ /* 0x001fca00010e0602 */
[----:B------:R0:W-:Y:S04]  /*d8eb0*/  STL.64 [R1+0x13a8], R22 ;  /* 0x0013a81601007387 */ /* 0x0001e80000100a00 */
[----:B0-----:R-:W2:Y:S01]  /*d8ec0*/  LDL.LU.64 R22, [R1+0x57a0] ;  /* 0x0057a00001167983 */ /* 0x001ea20000300a00 */
[----:B------:R-:W-:Y:S02]  /*d8ed0*/  F2FP.SATFINITE.E4M3.F32.PACK_AB_MERGE_C R17, R20, R17, RZ ;  /* 0x000000111411723e */ /* 0x000fe400048070ff */
[----:B------:R-:W-:Y:S02]  /*d8ee0*/  F2FP.SATFINITE.E4M3.F32.PACK_AB_MERGE_C R15, R14, R15, RZ ;  /* 0x0000000f0e0f723e */ /* 0x000fe400048070ff */
[----:B------:R-:W-:Y:S02]  /*d8ef0*/  F2FP.SATFINITE.E4M3.F32.PACK_AB_MERGE_C R14, R29, R26, RZ ;  /* 0x0000001a1d0e723e */ /* 0x000fe400048070ff */
[----:B--2---:R-:W-:-:S02]  /*d8f00*/  F2FP.SATFINITE.E4M3.F32.PACK_AB_MERGE_C R23, R23, R22, RZ ;  /* 0x000000161717723e */ /* 0x004fc400048070ff */
[----:B------:R-:W-:-:S03]  /*d8f10*/  IADD3 R22, P2, R25, R3, RZ ;  /* 0x0000000319167210 */ /* 0x000fc60007f5e0ff */
[----:B------:R0:W-:Y:S04]  /*d8f20*/  STL [R1+0x214c], R23 ;  /* 0x00214c1701007387 */ /* 0x0001e80000100800 */
[----:B------:R1:W-:Y:S01]  /*d8f30*/  STL [R1+0x2148], R17 ;  /* 0x0021481101007387 */ /* 0x0003e20000100800 */
[----:B0-----:R-:W-:-:S03]  /*d8f40*/  IMAD.X R23, R10, 0x1, R4, P2 ;  /* 0x000000010a177824 */ /* 0x001fc600010e0604 */
[----:B-1----:R-:W2:Y:S04]  /*d8f50*/  LDL.LU R17, [R1+0x1218] ;  /* 0x0012180001117983 */ /* 0x002ea80000300800 */
[----:B------:R-:W2:Y:S04]  /*d8f60*/  LDL.LU R20, [R1+0x121c] ;  /* 0x00121c0001147983 */ /* 0x000ea80000300800 */
[----:B------:R-:W-:Y:S04]  /*d8f70*/  STL.64 [R1+0x13a0], R22 ;  /* 0x0013a01601007387 */ /* 0x000fe80000100a00 */
[----:B------:R-:W3:Y:S04]  /*d8f80*/  LDL.LU R29, [R1+0x1ac] ;  /* 0x0001ac00011d7983 */ /* 0x000ee80000300800 */
[----:B------:R-:W-:Y:S04]  /*d8f90*/  STL [R1+0x2194], R15 ;  /* 0x0021940f01007387 */ /* 0x000fe80000100800 */
[----:B---3--:R-:W-:Y:S04]  /*d8fa0*/  STL [R1+0x5780], R29 ;  /* 0x0057801d01007387 */ /* 0x008fe80000100800 */
[----:B------:R0:W-:Y:S02]  /*d8fb0*/  STL [R1+0x2190], R14 ;  /* 0x0021900e01007387 */ /* 0x0001e40000100800 */
[----:B0-----:R-:W-:-:S05]  /*d8fc0*/  IADD3 R14, P2, R25, R5, RZ ;  /* 0x00000005190e7210 */ /* 0x001fca0007f5e0ff */
[----:B------:R-:W-:-:S05]  /*d8fd0*/  IMAD.X R15, R10, 0x1, R7, P2 ;  /* 0x000000010a0f7824 */ /* 0x000fca00010e0607 */
[----:B------:R0:W-:Y:S04]  /*d8fe0*/  STL.64 [R1+0x1398], R14 ;  /* 0x0013980e01007387 */ /* 0x0001e80000100a00 */
[----:B------:R-:W3:Y:S01]  /*d8ff0*/  LDL.LU R26, [R1+0x1200] ;  /* 0x00120000011a7983 */ /* 0x000ee20000300800 */
[----:B0-----:R-:W-:-:S03]  /*d9000*/  IADD3 R14, P2, R25, R6, RZ ;  /* 0x00000006190e7210 */ /* 0x001fc60007f5e0ff */
[----:B------:R-:W3:Y:S02]  /*d9010*/  LDL.LU R25, [R1+0x1204] ;  /* 0x0012040001197983 */ /* 0x000ee40000300800 */
[----:B------:R-:W-:Y:S01]  /*d9020*/  IMAD.X R15, R10, 0x1, R27, P2 ;  /* 0x000000010a0f7824 */ /* 0x000fe200010e061b */
[----:B------:R-:W-:-:S04]  /*d9030*/  F2FP.SATFINITE.E4M3.F32.PACK_AB_MERGE_C R10, R18, R12, RZ ;  /* 0x0000000c120a723e */ /* 0x000fc800048070ff */
[----:B------:R0:W-:Y:S02]  /*d9040*/  STL.64 [R1+0x1390], R14 ;  /* 0x0013900e01007387 */ /* 0x0001e40000100a00 */
[----:B0-----:R-:W-:Y:S02]  /*d9050*/  F2FP.SATFINITE.E4M3.F32.PACK_AB_MERGE_C R14, R8, R16, RZ ;  /* 0x00000010080e723e */ /* 0x001fe400048070ff */
[----:B------:R-:W-:-:S03]  /*d9060*/  F2FP.SATFINITE.E4M3.F32.PACK_AB_MERGE_C R8, R19, R11, RZ ;  /* 0x0000000b1308723e */ /* 0x000fc600048070ff */
[----:B------:R0:W-:Y:S04]  /*d9070*/  STL [R1+0x4f54], R14 ;  /* 0x004f540e01007387 */ /* 0x0001e80000100800 */
[----:B------:R1:W-:Y:S04]  /*d9080*/  STL [R1+0x21c8], R10 ;  /* 0x0021c80a01007387 */ /* 0x0003e80000100800 */
[----:B------:R4:W-:Y:S01]  /*d9090*/  STL [R1+0x4f78], R8 ;  /* 0x004f780801007387 */ /* 0x0009e20000100800 */
[----:B0-----:R-:W-:Y:S02]  /*d90a0*/  IADD3 R14, P2, R9, R0, RZ ;  /* 0x00000000090e7210 */ /* 0x001fe40007f5e0ff */
[----:B-1----:R-:W-:Y:S01]  /*d90b0*/  SHF.R.S32.HI R10, RZ, 0x1f, R9 ;  /* 0x0000001fff0a7819 */ /* 0x002fe20000011409 */
[----:B----4-:R-:W4:Y:S04]  /*d90c0*/  LDL.LU R8, [R1+0x2110] ;  /* 0x0021100001087983 */ /* 0x010f280000300800 */
[----:B------:R-:W4:Y:S04]  /*d90d0*/  LDL.LU R18, [R1+0x2114] ;  /* 0x0021140001127983 */ /* 0x000f280000300800 */
[----:B------:R-:W4:Y:S04]  /*d90e0*/  LDL.LU R11, [R1+0x2118] ;  /* 0x00211800010b7983 */ /* 0x000f280000300800 */
[----:B------:R-:W4:Y:S04]  /*d90f0*/  LDL.LU R19, [R1+0x211c] ;  /* 0x00211c0001137983 */ /* 0x000f280000300800 */
[----:B------:R-:W-:Y:S01]  /*d9100*/  STL [R1+0x5784], R0 ;  /* 0x0057840001007387 */ /* 0x000fe20000100800 */
[----:B------:R-:W-:-:S03]  /*d9110*/  IMAD.X R15, R10, 0x1, R2, P2 ;  /* 0x000000010a0f7824 */ /* 0x000fc600010e0602 */
[----:B------:R-:W-:Y:S04]  /*d9120*/  STL [R1], R10 ;  /* 0x0000000a01007387 */ /* 0x000fe80000100800 */
[----:B------:R0:W-:Y:S04]  /*d9130*/  STL [R1+0x5790], R2 ;  /* 0x0057900201007387 */ /* 0x0001e80000100800 */
[----:B0-----:R-:W4:Y:S04]  /*d9140*/  LDL.LU R2, [R1] ;  /* 0x0000000001027983 */ /* 0x001f280000300800 */
[----:B------:R-:W4:Y:S04]  /*d9150*/  LDL.LU R0, [R1+0x1208] ;  /* 0x0012080001007983 */ /* 0x000f280000300800 */
[----:B------:R-:W-:Y:S04]  /*d9160*/  STL.64 [R1+0x1388], R14 ;  /* 0x0013880e01007387 */ /* 0x000fe80000100a00 */
[----:B------:R-:W4:Y:S04]  /*d9170*/  LDL.LU R29, [R1+0x120c] ;  /* 0x00120c00011d7983 */ /* 0x000f280000300800 */
[----:B------:R-:W4:Y:S04]  /*d9180*/  LDL.LU R22, [R1+0x11f8] ;  /* 0x0011f80001167983 */ /* 0x000f280000300800 */
[----:B------:R-:W3:Y:S01]  /*d9190*/  LDL.LU R12, [R1+0x11fc] ;  /* 0x0011fc00010c7983 */ /* 0x000ee20000300800 */
[----:B--2---:R-:W-:-:S03]  /*d91a0*/  F2FP.SATFINITE.E4M3.F32.PACK_AB_MERGE_C R10, R20, R17, RZ ;  /* 0x00000011140a723e */ /* 0x004fc600048070ff */
[----:B---3--:R-:W-:Y:S04]  /*d91b0*/  STL.64 [R1+0x5788], R12 ;  /* 0x0057880c01007387 */ /* 0x008fe80000100a00 */
[----:B------:R-:W-:Y:S04]  /*d91c0*/  STL [R1+0x4f74], R10 ;  /* 0x004f740a01007387 */ /* 0x000fe80000100800 */
[----:B------:R-:W2:Y:S04]  /*d91d0*/  LDL.LU R17, [R1+0x11e0] ;  /* 0x0011e00001117983 */ /* 0x000ea80000300800 */
[----:B------:R-:W3:Y:S04]  /*d91e0*/  LDL.LU R20, [R1+0x11e4] ;  /* 0x0011e40001147983 */ /* 0x000ee80000300800 */
[----:B---3--:R0:W-:Y:S04]  /*d91f0*/  STL.64 [R1+0x5778], R20 ;  /* 0x0057781401007387 */ /* 0x0081e80000100a00 */
[----:B0-----:R-:W3:Y:S04]  /*d9200*/  LDL.LU R20, [R1+0x11f0] ;  /* 0x0011f00001147983 */ /* 0x001ee80000300800 */
[----:B------:R-:W3:Y:S01]  /*d9210*/  LDL.LU R21, [R1+0x11f4] ;  /* 0x0011f40001157983 */ /* 0x000ee20000300800 */
[----:B------:R-:W-:Y:S01]  /*d9220*/  IMAD.MOV.U32 R13, RZ, RZ, R9 ;  /* 0x000000ffff0d7224 */ /* 0x000fe200078e0009 */
[----:B------:R-:W-:-:S02]  /*d9230*/  F2FP.SATFINITE.E4M3.F32.PACK_AB_MERGE_C R9, R25, R26, RZ ;  /* 0x0000001a1909723e */ /* 0x000fc400048070ff */
[----:B----4-:R-:W-:Y:S02]  /*d9240*/  F2FP.SATFINITE.E4M3.F32.PACK_AB_MERGE_C R10, R18, R8, RZ ;  /* 0x00000008120a723e */ /* 0x010fe400048070ff */
[----:B------:R-:W-:Y:S01]  /*d9250*/  F2FP.SATFINITE.E4M3.F32.PACK_AB_MERGE_C R11, R19, R11, RZ ;  /* 0x0000000b130b723e */ /* 0x000fe200048070ff */
[----:B------:R-:W-:Y:S01]  /*d9260*/  IMAD.MOV.U32 R8, RZ, RZ, R28 ;  /* 0x000000ffff087224 */ /* 0x000fe200078e001c */
[----:B------:R-:W-:Y:S01]  /*d9270*/  F2FP.SATFINITE.E4M3.F32.PACK_AB_MERGE_C R29, R29, R0, RZ ;  /* 0x000000001d1d723e */ /* 0x000fe200048070ff */
[----:B---3--:R0:W-:Y:S04]  /*d9280*/  STL.64 [R1+0x5798], R20 ;  /* 0x0057981401007387 */ /* 0x0081e80000100a00 */
[----:B------:R-:W3:Y:S04]  /*d9290*/  LDL.LU R23, [R1+0x11e8] ;  /* 0x0011e80001177983 */ /* 0x000ee80000300800 */
[----:B------:R-:W3:Y:S04]  /*d92a0*/  LDL.LU R15, [R1+0x11ec] ;  /* 0x0011ec00010f7983 */ /* 0x000ee80000300800 */
[----:B------:R1:W-:Y:S04]  /*d92b0*/  STL [R1+0x4f9c], R9 ;  /* 0x004f9c0901007387 */ /* 0x0003e80000100800 */
[----:B------:R-:W4:Y:S01]  /*d92c0*/  LDL.LU R14, [R1+0x11d0] ;  /* 0x0011d000010e7983 */ /* 0x000f220000300800 */
[----:B0-----:R-:W-:-:S03]  /*d92d0*/  IADD3 R20, P2, R13, R3, RZ ;  /* 0x000000030d147210 */ /* 0x001fc60007f5e0ff */
[----:B-1----:R-:W4:Y:S04]  /*d92e0*/  LDL.LU R9, [R1+0x11d4] ;  /* 0x0011d40001097983 */ /* 0x002f280000300800 */
[----:B------:R-:W4:Y:S01]  /*d92f0*/  LDL.LU R26, [R1+0x1e0] ;  /* 0x0001e000011a7983 */ /* 0x000f220000300800 */
[----:B------:R-:W-:-:S03]  /*d9300*/  IMAD.X R21, R2, 0x1, R4, P2 ;  /* 0x0000000102157824 */ /* 0x000fc600010e0604 */
[----:B------:R-:W4:Y:S04]  /*d9310*/  LDL.LU R25, [R1+0x1e4] ;  /* 0x0001e40001197983 */ /* 0x000f280000300800 */
[----:B------:R-:W-:Y:S04]  /*d9320*/  STL.64 [R1+0x1380], R20 ;  /* 0x0013801401007387 */ /* 0x000fe80000100a00 */
[----:B------:R0:W-:Y:S04]  /*d9330*/  STL [R1+0x17ac], R10 ;  /* 0x0017ac0a01007387 */ /* 0x0001e80000100800 */
[----:B0-----:R-:W4:Y:S01]  /*d9340*/  LDL.LU R10, [R1+0x11d8] ;  /* 0x0011d800010a7983 */ /* 0x001f220000300800 */
[----:B------:R-:W-:-:S03]  /*d9350*/  IADD3 R20, P2, R13, R5, RZ ;  /* 0x000000050d147210 */ /* 0x000fc60007f5e0ff */
[----:B------:R0:W-:Y:S04]  /*d9360*/  STL [R1+0x17c8], R11 ;  /* 0x0017c80b01007387 */ /* 0x0001e80000100800 */
[----:B------:R-:W4:Y:S01]  /*d9370*/  LDL.LU R16, [R1+0x11dc] ;  /* 0x0011dc0001107983 */ /* 0x000f220000300800 */
[C---:B------:R-:W-:Y:S01]  /*d9380*/  IMAD.X R21, R2.reuse, 0x1, R7, P2 ;  /* 0x0000000102157824 */ /* 0x040fe200010e0607 */
[----:B------:R-:W-:Y:S02]  /*d9390*/  IADD3 R12, P2, R13, R6, RZ ;  /* 0x000000060d0c7210 */ /* 0x000fe40007f5e0ff */
[----:B------:R-:W2:Y:S03]  /*d93a0*/  LDL.LU R18, [R1+0x11c0] ;  /* 0x0011c00001127983 */ /* 0x000ea60000300800 */
[----:B------:R-:W-:Y:S01]  /*d93b0*/  IMAD.X R13, R2, 0x1, R27, P2 ;  /* 0x00000001020d7824 */ /* 0x000fe200010e061b */
[----:B0-----:R-:W2:Y:S04]  /*d93c0*/  LDL.LU R11, [R1+0x11c4] ;  /* 0x0011c400010b7983 */ /* 0x001ea80000300800 */
[----:B------:R-:W4:Y:S04]  /*d93d0*/  LDL.LU R19, [R1+0x11c8] ;  /* 0x0011c80001137983 */ /* 0x000f280000300800 */
[----:B------:R-:W4:Y:S04]  /*d93e0*/  LDL.LU R28, [R1+0x11cc] ;  /* 0x0011cc00011c7983 */ /* 0x000f280000300800 */
[----:B------:R0:W-:Y:S04]  /*d93f0*/  STL.64 [R1+0x1378], R20 ;  /* 0x0013781401007387 */ /* 0x0001e80000100a00 */
[----:B0-----:R-:W3:Y:S04]  /*d9400*/  LDL.LU.64 R20, [R1+0x5798] ;  /* 0x0057980001147983 */ /* 0x001ee80000300a00 */
[----:B------:R-:W2:Y:S04]  /*d9410*/  LDL.LU R2, [R1+0x5790] ;  /* 0x0057900001027983 */ /* 0x000ea80000300800 */
[----:B------:R0:W-:Y:S04]  /*d9420*/  STL.64 [R1+0x1370], R12 ;  /* 0x0013700c01007387 */ /* 0x0001e80000100a00 */
[----:B0-----:R-:W4:Y:S04]  /*d9430*/  LDL.LU.64 R12, [R1+0x5788] ;  /* 0x00578800010c7983 */ /* 0x001f280000300a00 */
[----:B------:R-:W2:Y:S04]  /*d9440*/  LDL.LU R0, [R1+0x5784] ;  /* 0x0057840001007983 */ /* 0x000ea80000300800 */
[----:B------:R0:W-:Y:S04]  /*d9450*/  STL [R1+0x4f90], R29 ;  /* 0x004f901d01007387 */ /* 0x0001e80000100800 */
[----:B0-----:R-:W2:Y:S01]  /*d9460*/  LDL.LU R29, [R1+0x5780] ;  /* 0x00578000011d7983 */ /* 0x001ea20000300800 */
[----:B---3--:R-:W-:-:S05]  /*d9470*/  F2FP.SATFINITE.E4M3.F32.PACK_AB_MERGE_C R20, R21, R20, RZ ;  /* 0x000000141514723e */ /* 0x008fca00048070ff */
[----:B------:R0:W-:Y:S01]  /*d9480*/  STL [R1+0x4fd0], R20 ;  /* 0x004fd01401007387 */ /* 0x0001e20000100800 */
[----:B----4-:R-:W-:Y:S02]  /*d9490*/  F2FP.SATFINITE.E4M3.F32.PACK_AB_MERGE_C R22, R12, R22, RZ ;  /* 0x000000160c16723e */ /* 0x010fe400048070ff */
[----:B--2---:R-:W-:Y:S02]  /*d94a0*/  SHF.R.S32.HI R12, RZ, 0x1f, R29 ;  /* 0x0000001fff0c7819 */ /* 0x004fe4000001141d */
[----:B0-----:R-:W-:Y:S01]  /*d94b0*/  IADD3 R20, P2, R29, R0, RZ ;  /* 0x000000001d147210 */ /* 0x001fe20007f5e0ff */
[----:B------:R-:W-:Y:S04]  /*d94c0*/  STL [R1+0x4fcc], R22 ;  /* 0x004fcc1601007387 */ /* 0x000fe80000100800 */
[----:B------:R-:W-:-:S05]  /*d94d0*/  IMAD.X R21, R12, 0x1, R2, P2 ;  /* 0x000000010c157824 */ /* 0x000fca00010e0602 */
[----:B------:R0:W-:Y:S04]  /*d94e0*/  STL.64 [R1+0x1368], R20 ;  /* 0x0013681401007387 */ /* 0x0001e80000100a00 */
[----:B0-----:R-:W2:Y:S01]  /*d94f0*/  LDL.LU.64 R20, [R1+0x5778] ;  /* 0x0057780001147983 */ /* 0x001ea20000300a00 */
[----:B------:R-:W-:Y:S02]  /*d9500*/  F2FP.SATFINITE.E4M3.F32.PACK_AB_MERGE_C R15, R15, R23, RZ ;  /* 0x000000170f0f723e */ /* 0x000fe400048070ff */
[----:B------:R-:W-:Y:S02]  /*d9510*/  F2FP.SATFINITE.E4M3.F32.PACK_AB_MERGE_C R11, R11, R18, RZ ;  /* 0x000000120b0b723e */ /* 0x000fe400048070ff */
[----:B--2---:R-:W-:Y:S02]  /*d9520*/  F2FP.SATFINITE.E4M3.F32.PACK_AB_MERGE_C R22, R20, R17, RZ ;  /* 0x000000111416723e */ /* 0x004fe400048070ff */
[----:B------:R-:W2:Y:S04]  /*d9530*/  LDL.LU R17, [R1+0x2120] ;  /* 0x0021200001117983 */ /* 0x000ea80000300800 */
[----:B------:R-:W2:Y:S04]  /*d9540*/  LDL.LU R20, [R1+0x2124] ;  /* 0x0021240001147983 */ /* 0x000ea80000300800 */
[----:B------:R0:W-:Y:S04]  /*d9550*/  STL [R1+0x4ff0], R22 ;  /* 0x004ff01601007387 */ /* 0x0001e80000100800 */
[----:B------:R1:W-:Y:S01]  /*d9560*/  STL [R1+0x4fec], R15 ;  /* 0x004fec0f01007387 */ /* 0x0003e20000100800 */
[----:B0-----:R-:W-:-:S02]  /*d9570*/  IADD3 R22, P2, R29, R3, RZ ;  /* 0x000000031d167210 */ /* 0x001fc40007f5e0ff */
[----:B-1----:R-:W-:Y:S02]  /*d9580*/  F2FP.SATFINITE.E4M3.F32.PACK_AB_MERGE_C R15, R9, R14, RZ ;  /* 0x0000000e090f723e */ /* 0x002fe400048070ff */
[----:B------:R-:W-:Y:S01]  /*d9590*/  F2FP.SATFINITE.E4M3.F32.PACK_AB_MERGE_C R14, R25, R26, RZ ;  /* 0x0000001a190e723e */ /* 0x000fe200048070ff */
[----:B------:R-:W3:Y:S01]  /*d95a0*/  LDL.LU R9, [R1+0x2128] ;  /* 0x0021280001097983 */ /* 0x000ee20000300800 */
[----:B------:R-:W-:-:S05]  /*d95b0*/  IMAD.X R23, R12, 0x1, R4, P2 ;  /* 0x000000010c177824 */ /* 0x000fca00010e0604 */
[----:B------:R-:W-:Y:S04]  /*d95c0*/  STL.64 [R1+0x1360], R22 ;  /* 0x0013601601007387 */ /* 0x000fe80000100a00 */
[----:B------:R-:W-:Y:S04]  /*d95d0*/  STL [R1+0x1a7c], R15 ;  /* 0x001a7c0f01007387 */ /* 0x000fe80000100800 */
[----:B------:R-:W3:Y:S04]  /*d95e0*/  LDL.LU R26, [R1+0x212c] ;  /* 0x00212c00011a7983 */ /* 0x000ee80000300800 */
[----:B------:R0:W-:Y:S04]  /*d95f0*/  STL [R1+0x178c], R14 ;  /* 0x00178c0e01007387 */ /* 0x0001e80000100800 */
[----:B------:R-:W4:Y:S01]  /*d9600*/  LDL.LU R25, [R1+0x1b4] ;  /* 0x0001b40001197983 */ /* 0x000f220000300800 */
[----:B0-----:R-:W-:-:S05]  /*d9610*/  IADD3 R14, P2, R29, R5, RZ ;  /* 0x000000051d0e7210 */ /* 0x001fca0007f5e0ff */
[----:B------:R-:W-:-:S05]  /*d9620*/  IMAD.X R15, R12, 0x1, R7, P2 ;  /* 0x000000010c0f7824 */ /* 0x000fca00010e0607 */
[----:B------:R0:W-:Y:S02]  /*d9630*/  STL.64 [R1+0x1358], R14 ;  /* 0x0013580e01007387 */ /* 0x0001e40000100a00 */
[----:B0-----:R-:W-:-:S05]  /*d9640*/  IADD3 R14, P2, R29, R6, RZ ;  /* 0x000000061d0e7210 */ /* 0x001fca0007f5e0ff */
[----:B------:R-:W-:Y:S02]  /*d9650*/  IMAD.X R15, R12, 0x1, R27, P2 ;  /* 0x000000010c0f7824 */ /* 0x000fe400010e061b */
[----:B------:R-:W3:Y:S04]  /*d9660*/  LDL.LU R12, [R1+0x1160] ;  /* 0x00116000010c7983 */ /* 0x000ee80000300800 */
[----:B------:R-:W3:Y:S04]  /*d9670*/  LDL.LU R29, [R1+0x1164] ;  /* 0x00116400011d7983 */ /* 0x000ee80000300800 */
[----:B------:R0:W-:Y:S02]  /*d9680*/  STL.64 [R1+0x1350], R14 ;  /* 0x0013500e01007387 */ /* 0x0001e40000100a00 */
[----:B0-----:R-:W-:-:S02]  /*d9690*/  F2FP.SATFINITE.E4M3.F32.PACK_AB_MERGE_C R14, R16, R10, RZ ;  /* 0x0000000a100e723e */ /* 0x001fc400048070ff */
[----:B------:R-:W-:-:S03]  /*d96a0*/  F2FP.SATFINITE.E4M3.F32.PACK_AB_MERGE_C R10, R28, R19, RZ ;  /* 0x000000131c0a723e */ /* 0x000fc600048070ff */
[----:B------:R0:W-:Y:S04]  /*d96b0*/  STL [R1+0x1a78], R14 ;  /* 0x001a780e01007387 */ /* 0x0001e80000100800 */
[----:B------:R-:W4:Y:S04]  /*d96c0*/  LDL.LU R19, [R1+0x1168] ;  /* 0x0011680001137983 */ /* 0x000f280000300800 */
[----:B------:R-:W-:Y:S04]  /*d96d0*/  STL [R1+0x1a38], R11 ;  /* 0x001a380b01007387 */ /* 0x000fe80000100800 */
[----:B------:R-:W4:Y:S04]  /*d96e0*/  LDL.LU R28, [R1+0x116c] ;  /* 0x00116c00011c7983 */ /* 0x000f280000300800 */
[----:B------:R1:W-:Y:S04]  /*d96f0*/  STL [R1+0x1a4c], R10 ;  /* 0x001a4c0a01007387 */ /* 0x0003e80000100800 */
[----:B------:R1:W-:Y:S01]  /*d9700*/  STL [R1+0x5770], R0 ;  /* 0x0057700001007387 */ /* 0x0003e20000100800 */
[----:B0-----:R-:W-:-:S02]  /*d9710*/  SHF.R.S32.HI R14, RZ, 0x1f, R8 ;  /* 0x0000001fff0e7819 */ /* 0x001fc40000011408 */
[----:B-1----:R-:W-:-:S03]  /*d9720*/  IADD3 R10, P2, R8, R0, RZ ;  /* 0x00000000080a7210 */ /* 0x002fc60007f5e0ff */
[----:B------:R-:W-:Y:S04]  /*d9730*/  STL [R1], R14 ;  /* 0x0000000e01007387 */ /* 0x000fe80000100800 */
[----:B------:R-:W2:Y:S04]  /*d9740*/  LDL.LU R0, [R1] ;  /* 0x0000000001007983 */ /* 0x000ea80000300800 */
[----:B------:R-:W4:Y:S01]  /*d9750*/  LDL.LU R18, [R1+0x1e8] ;  /* 0x0001e80001127983 */ /* 0x000f220000300800 */
[----:B--2---:R-:W-:-:S05]  /*d9760*/  IMAD.X R11, R0, 0x1, R2, P2 ;  /* 0x00000001000b7824 */ /* 0x004fca00010e0602 */
[----:B------:R0:W-:Y:S04]  /*d9770*/  STL.64 [R1+0x1348], R10 ;  /* 0x0013480a01007387 */ /* 0x0001e80000100a00 */
[----:B0-----:R-:W2:Y:S04]  /*d9780*/  LDL.LU R11, [R1+0x1ec] ;  /* 0x0001ec00010b7983 */ /* 0x001ea80000300800 */
[----:B------:R-:W2:Y:S04]  /*d9790*/  LDL.LU R22, [R1+0x1158] ;  /* 0x0011580001167983 */ /* 0x000ea80000300800 */
[----:B------:R-:W2:Y:S04]  /*d97a0*/  LDL.LU R15, [R1+0x115c] ;  /* 0x00115c00010f7983 */ /* 0x000ea80000300800 */
[----:B------:R-:W2:Y:S01]  /*d97b0*/  LDL.LU R14, [R1+0x1140] ;  /* 0x00114000010e7983 */ /* 0x000ea20000300800 */
[----:B------:R-:W-:-:S02]  /*d97c0*/  F2FP.SATFINITE.E4M3.F32.PACK_AB_MERGE_C R10, R20, R17, RZ ;  /* 0x00000011140a723e */ /* 0x000fc400048070ff */
[----:B---3--:R-:W-:Y:S02]  /*d97d0*/  F2FP.SATFINITE.E4M3.F32.PACK_AB_MERGE_C R20, R29, R12, RZ ;  /* 0x0000000c1d14723e */ /* 0x008fe400048070ff */
[----:B----4-:R-:W-:Y:S01]  /*d97e0*/  F2FP.SATFINITE.E4M3.F32.PACK_AB_MERGE_C R12, R28, R19, RZ ;  /* 0x000000131c0c723e */ /* 0x010fe200048070ff */
[----:B--2---:R-:W-:Y:S04]  /*d97f0*/  STL.64 [R1+0x5768], R14 ;  /* 0x0057680e01007387 */ /* 0x004fe80000100a00 */
[----:B------:R0:W-:Y:S04]  /*d9800*/  STL [R1+0x1818], R10 ;  /* 0x0018180a01007387 */ /* 0x0001e80000100800 */
[----:B0-----:R-:W2:Y:S01]  /*d9810*/  LDL.LU R10, [R1+0x1144] ;  /* 0x00114400010a7983 */ /* 0x001ea20000300800 */
[----:B------:R-:W-:Y:S01]  /*d9820*/  IMAD.MOV.U32 R15, RZ, RZ, R8 ;  /* 0x000000ffff0f7224 */ /* 0x000fe200078e0008 */
[----:B------:R-:W-:-:S02]  /*d9830*/  F2FP.SATFINITE.E4M3.F32.PACK_AB_MERGE_C R14, R26, R9, RZ ;  /* 0x000000091a0e723e */ /* 0x000fc400048070ff */
[----:B------:R-:W3:Y:S04]  /*d9840*/  LDL.LU R16, [R1+0x1148] ;  /* 0x0011480001107983 */ /* 0x000ee80000300800 */
[----:B------:R-:W3:Y:S01]  /*d9850*/  LDL.LU R17, [R1+0x114c] ;  /* 0x00114c0001117983 */ /* 0x000ee20000300800 */
[----:B------:R-:W-:-:S03]  /*d9860*/  IADD3 R8, P2, R15, R3, RZ ;  /* 0x000000030f087210 */ /* 0x000fc60007f5e0ff */
[----:B------:R0:W-:Y:S04]  /*d9870*/  STL [R1+0x17fc], R14 ;  /* 0x0017fc0e01007387 */ /* 0x0001e80000100800 */
[----:B------:R-:W4:Y:S01]  /*d9880*/  LDL.LU R23, [R1+0x1130] ;  /* 0x0011300001177983 */ /* 0x000f220000300800 */
[----:B------:R-:W-:Y:S01]  /*d9890*/  IMAD.X R9, R0, 0x1, R4, P2 ;  /* 0x0000000100097824 */ /* 0x000fe200010e0604 */
[----:B------:R-:W-:-:S04]  /*d98a0*/  IADD3 R28, P2, R15, R5, RZ ;  /* 0x000000050f1c7210 */ /* 0x000fc80007f5e0ff */
[----:B------:R1:W-:Y:S01]  /*d98b0*/  STL.64 [R1+0x1340], R8 ;  /* 0x0013400801007387 */ /* 0x0003e20000100a00 */
[C---:B------:R-:W-:Y:S01]  /*d98c0*/  IMAD.X R29, R0.reuse, 0x1, R7, P2 ;  /* 0x00000001001d7824 */ /* 0x040fe200010e0607 */
[----:B0-----:R-:W-:Y:S02]  /*d98d0*/  IADD3 R14, P2, R15, R6, RZ ;  /* 0x000000060f0e7210 */ /* 0x001fe40007f5e0ff */
[----:B-1----:R-:W4:Y:S04]  /*d98e0*/  LDL.LU R8, [R1+0x1134] ;  /* 0x0011340001087983 */ /* 0x002f280000300800 */
[----:B------:R-:W4:Y:S04]  /*d98f0*/  LDL.LU R9, [R1+0x1138] ;  /* 0x0011380001097983 */ /* 0x000f280000300800 */
[----:B------:R-:W4:Y:S04]  /*d9900*/  LDL.LU R26, [R1+0x113c] ;  /* 0x00113c00011a7983 */ /* 0x000f280000300800 */
[----:B------:R0:W-:Y:S01]  /*d9910*/  STL [R1+0x5404], R20 ;  /* 0x0054041401007387 */ /* 0x0001e20000100800 */
[----:B------:R-:W-:-:S03]  /*d9920*/  IMAD.X R15, R0, 0x1, R27, P2 ;  /* 0x00000001000f7824 */ /* 0x000fc600010e061b */
[----:B0-----:R-:W2:Y:S04]  /*d9930*/  LDL.LU R20, [R1+0x1154] ;  /* 0x0011540001147983 */ /* 0x001ea80000300800 */
[----:B------:R0:W-:Y:S04]  /*d9940*/  STL [R1+0x55c4], R21 ;  /* 0x0055c41501007387 */ /* 0x0001e80000100800 */
[----:B0-----:R-:W2:Y:S04]  /*d9950*/  LDL.LU R21, [R1+0x1150] ;  /* 0x0011500001157983 */ /* 0x001ea80000300800 */
[----:B------:R0:W-:Y:S04]  /*d9960*/  STL [R1+0x7c4], R12 ;  /* 0x0007c40c01007387 */ /* 0x0001e80000100800 */
[----:B0-----:R-:W4:Y:S04]  /*d9970*/  LDL.LU R12, [R1+0x1120] ;  /* 0x00112000010c7983 */ /* 0x001f280000300800 */
[----:B------:R-:W4:Y:S04]  /*d9980*/  LDL.LU R19, [R1+0x1124] ;  /* 0x0011240001137983 */ /* 0x000f280000300800 */
[----:B------:R0:W-:Y:S04]  /*d9990*/  STL.64 [R1+0x1338], R28 ;  /* 0x0013381c01007387 */ /* 0x0001e80000100a00 */
[----:B0-----:R-:W4:Y:S04]  /*d99a0*/  LDL.LU R29, [R1+0x1128] ;  /* 0x00112800011d7983 */ /* 0x001f280000300800 */
[----:B------:R-:W4:Y:S04]  /*d99b0*/  LDL.LU R28, [R1+0x112c] ;  /* 0x00112c00011c7983 */ /* 0x000f280000300800 */
[----:B------:R-:W3:Y:S04]  /*d99c0*/  LDL.LU R0, [R1+0x5770] ;  /* 0x0057700001007983 */ /* 0x000ee80000300800 */
[----:B------:R0:W-:Y:S04]  /*d99d0*/  STL.64 [R1+0x1330], R14 ;  /* 0x0013300e01007387 */ /* 0x0001e80000100a00 */
[----:B0-----:R-:W4:Y:S01]  /*d99e0*/  LDL.LU.64 R14, [R1+0x5768] ;  /* 0x00576800010e7983 */ /* 0x001f220000300a00 */
[----:B------:R-:W-:-:S03]  /*d99f0*/  F2FP.SATFINITE.E4M3.F32.PACK_AB_MERGE_C R11, R11, R18, RZ ;  /* 0x000000120b0b723e */ /* 0x000fc600048070ff */
[----:B------:R-:W4:Y:S04]  /*d9a00*/  LDL.LU R18, [R1+0x1110] ;  /* 0x0011100001127983 */ /* 0x000f280000300800 */
[----:B------:R0:W-:Y:S04]  /*d9a10*/  STL [R1+0x5044], R11 ;  /* 0x0050440b01007387 */ /* 0x0001e80000100800 */
[----:B0-----:R-:W4:Y:S01]  /*d9a20*/  LDL.LU R11, [R1+0x1114] ;  /* 0x00111400010b7983 */ /* 0x001f220000300800 */
[----:B--2---:R-:W-:-:S05]  /*d9a30*/  F2FP.SATFINITE.E4M3.F32.PACK_AB_MERGE_C R20, R20, R21, RZ ;  /* 0x000000151414723e */ /* 0x004fca00048070ff */
[----:B------:R3:W-:Y:S02]  /*d9a40*/  STL [R1+0x728], R20 ;  /* 0x0007281401007387 */ /* 0x0007e40000100800 */
[----:B---3--:R-:W-:Y:S02]  /*d9a50*/  IADD3 R20, P2, R25, R0, RZ ;  /* 0x0000000019147210 */ /* 0x008fe40007f5e0ff */
[----:B----4-:R-:W-:Y:S02]  /*d9a60*/  F2FP.SATFINITE.E4M3.F32.PACK_AB_MERGE_C R22, R15, R22, RZ ;  /* 0x000000160f16723e */ /* 0x010fe400048070ff */
[----:B------:R-:W-:Y:S02]  /*d9a70*/  SHF.R.S32.HI R15, RZ, 0x1f, R25 ;  /* 0x0000001fff0f7819 */ /* 0x000fe40000011419 */
[----:B------:R-:W-:Y:S02]  /*d9a80*/  F2FP.SATFINITE.E4M3.F32.PACK_AB_MERGE_C R14, R10, R14, RZ ;  /* 0x0000000e0a0e723e */ /* 0x000fe400048070ff */
[----:B------:R-:W-:Y:S01]  /*d9a90*/  F2FP.SATFINITE.E4M3.F32.PACK_AB_MERGE_C R10, R17, R16, RZ ;  /* 0x00000010110a723e */ /* 0x000fe200048070ff */
[----:B------:R-:W-:Y:S01]  /*d9aa0*/  IMAD.X R21, R15, 0x1, R2, P2 ;  /* 0x000000010f157824 */ /* 0x000fe200010e0602 */
[----:B------:R-:W-:Y:S01]  /*d9ab0*/  IADD3 R16, P2, R25, R3, RZ ;  /* 0x0000000319107210 */ /* 0x000fe20007f5e0ff */
[----:B------:R-:W-:Y:S04]  /*d9ac0*/  STL [R1+0x15c8], R22 ;  /* 0x0015c81601007387 */ /* 0x000fe80000100800 */
[----:B------:R0:W-:Y:S01]  /*d9ad0*/  STL.64 [R1+0x1328], R20 ;  /* 0x0013281401007387 */ /* 0x0001e20000100a00 */
[----:B------:R-:W-:-:S03]  /*d9ae0*/  IMAD.X R17, R15, 0x1, R4, P2 ;  /* 0x000000010f117824 */ /* 0x000fc600010e0604 */
[----:B------:R1:W-:Y:S04]  /*d9af0*/  STL [R1+0x15dc], R14 ;  /* 0x0015dc0e01007387 */ /* 0x0003e80000100800 */
[----:B------:R2:W-:Y:S01]  /*d9b00*/  STL [R1+0x15d8], R10 ;  /* 0x0015d80a01007387 */ /* 0x0005e20000100800 */
[----:B0-----:R-:W-:Y:S02]  /*d9b10*/  F2FP.SATFINITE.E4M3.F32.PACK_AB_MERGE_C R21, R8, R23, RZ ;  /* 0x000000170815723e */ /* 0x001fe400048070ff */
[----:B------:R-:W-:Y:S01]  /*d9b20*/  IADD3 R8, P2, R25, R5, RZ ;  /* 0x0000000519087210 */ /* 0x000fe20007f5e0ff */
[----:B-1----:R-:W3:Y:S04]  /*d9b30*/  LDL.LU R14, [R1+0x1118] ;  /* 0x00111800010e7983 */ /* 0x002ee80000300800 */
[----:B--2---:R-:W3:Y:S01]  /*d9b40*/  LDL.LU R10, [R1+0x111c] ;  /* 0x00111c00010a7983 */ /* 0x004ee20000300800 */
[----:B------:R-:W-:-:S03]  /*d9b50*/  F2FP.SATFINITE.E4M3.F32.PACK_AB_MERGE_C R20, R26, R9, RZ ;  /* 0x000000091a14723e */ /* 0x000fc600048070ff */
[----:B------:R0:W-:Y:S01]  /*d9b60*/  STL.64 [R1+0x1320], R16 ;  /* 0x0013201001007387 */ /* 0x0001e20000100a00 */
[----:B------:R-:W-:-:S03]  /*d9b70*/  IMAD.X R9, R15, 0x1, R7, P2 ;  /* 0x000000010f097824 */ /* 0x000fc600010e0607 */
[----:B0-----:R-:W2:Y:S04]  /*d9b80*/  LDL.LU R16, [R1+0x1100] ;  /* 0x0011000001107983 */ /* 0x001ea80000300800 */
[----:B------:R-:W2:Y:S04]  /*d9b90*/  LDL.LU R17, [R1+0x1104] ;  /* 0x0011040001117983 */ /* 0x000ea80000300800 */
[----:B------:R-:W-:Y:S04]  /*d9ba0*/  STL [R1+0x6fc], R21 ;  /* 0x0006fc1501007387 */ /* 0x000fe80000100800 */
[----:B------:R-:W-:Y:S04]  /*d9bb0*/  STL [R1+0x15f8], R20 ;  /* 0x0015f81401007387 */ /* 0x000fe80000100800 */
[----:B------:R0:W-:Y:S04]  /*d9bc0*/  STL.64 [R1+0x1318], R8 ;  /* 0x0013180801007387 */ /* 0x0001e80000100a00 */
[----:B------:R1:W-:Y:S04]  /*d9bd0*/  STL.64 [R1+0x5760], R6 ;  /* 0x0057600601007387 */ /* 0x0003e80000100a00 */
[----:B------:R-:W-:Y:S01]  /*d9be0*/  STL [R1+0x5758], R27 ;  /* 0x0057581b01007387 */ /* 0x000fe20000100800 */
[----:B0-----:R-:W-:-:S02]  /*d9bf0*/  IADD3 R8, P2, R25, R6, RZ ;  /* 0x0000000619087210 */ /* 0x001fc40007f5e0ff */
[----:B-1----:R-:W-:Y:S02]  /*d9c00*/  F2FP.SATFINITE.E4M3.F32.PACK_AB_MERGE_C R7, R19, R12, RZ ;  /* 0x0000000c1307723e */ /* 0x002fe400048070ff */
[----:B------:R-:W-:Y:S01]  /*d9c10*/  F2FP.SATFINITE.E4M3.F32.PACK_AB_MERGE_C R6, R28, R29, RZ ;  /* 0x0000001d1c06723e */ /* 0x000fe200048070ff */
[----:B------:R-:W4:Y:S01]  /*d9c20*/  LDL.LU R19, [R1+0x1bc] ;  /* 0x0001bc0001137983 */ /* 0x000f220000300800 */
[----:B------:R-:W-:-:S05]  /*d9c30*/  IMAD.X R9, R15, 0x1, R27, P2 ;  /* 0x000000010f097824 */ /* 0x000fca00010e061b */
[----:B------:R-:W-:Y:S04]  /*d9c40*/  STL.64 [R1+0x1310], R8 ;  /* 0x0013100801007387 */ /* 0x000fe80000100a00 */
[----:B------:R0:W-:Y:S02]  /*d9c50*/  STL [R1+0x6d8], R7 ;  /* 0x0006d80701007387 */ /* 0x0001e40000100800 */
[----:B0-----:R-:W-:Y:S02]  /*d9c60*/  F2FP.SATFINITE.E4M3.F32.PACK_AB_MERGE_C R7, R11, R18, RZ ;  /* 0x000000120b07723e */ /* 0x001fe400048070ff */
[----:B------:R-:W2:Y:S04]  /*d9c70*/  LDL.LU R8, [R1+0x1108] ;  /* 0x0011080001087983 */ /* 0x000ea80000300800 */
[----:B------:R-:W2:Y:S04]  /*d9c80*/  LDL.LU R26, [R1+0x110c] ;  /* 0x00110c00011a7983 */ /* 0x000ea80000300800 */
[----:B------:R0:W-:Y:S04]  /*d9c90*/  STL [R1+0x15fc], R6 ;  /* 0x0015fc0601007387 */ /* 0x0001e80000100800 */
[----:B------:R-:W2:Y:S04]  /*d9ca0*/  LDL.LU R12, [R1+0x10f0] ;  /* 0x0010f000010c7983 */ /* 0x000ea80000300800 */
[----:B------:R-:W2:Y:S04]  /*d9cb0*/  LDL.LU R28, [R1+0x10f4] ;  /* 0x0010f400011c7983 */ /* 0x000ea80000300800 */
[----:B------:R-:W-:Y:S04]  /*d9cc0*/  STL [R1+0x1b98], R7 ;  /* 0x001b980701007387 */ /* 0x000fe80000100800 */
[----:B------:R-:W2:Y:S04]  /*d9cd0*/  LDL.LU R9, [R1+0x10fc] ;  /* 0x0010fc0001097983 */ /* 0x000ea80000300800 */
[----:B------:R-:W2:Y:S04]  /*d9ce0*/  LDL.LU R25, [R1+0x10e0] ;  /* 0x0010e00001197983 */ /* 0x000ea80000300800 */
[----:B------:R-:W4:Y:S01]  /*d9cf0*/  LDL.LU R18, [R1+0x10e4] ;  /* 0x0010e40001127983 */ /* 0x000f220000300800 */
[----:B------:R-:W-:-:S02]  /*d9d00*/  IADD3 R20, P2, R13, R0, RZ ;  /* 0x000000000d147210 */ /* 0x000fc40007f5e0ff */
[----:B0-----:R-:W-:-:S05]  /*d9d10*/  SHF.R.S32.HI R6, RZ, 0x1f, R13 ;  /* 0x0000001fff067819 */ /* 0x001fca000001140d */
[----:B------:R-:W-:-:S05]  /*d9d20*/  IMAD.X R21, R6, 0x1, R2, P2 ;  /* 0x0000000106157824 */ /* 0x000fca00010e0602 */
[----:B------:R-:W-:Y:S04]  /*d9d30*/  STL.64 [R1+0x1308], R20 ;  /* 0x0013081401007387 */ /* 0x000fe80000100a00 */
[----:B----4-:R0:W-:Y:S04]  /*d9d40*/  STL.64 [R1+0x5750], R18 ;  /* 0x0057501201007387 */ /* 0x0101e80000100a00 */
[----:B------:R-:W4:Y:S01]  /*d9d50*/  LDL.LU R11, [R1+0x200] ;  /* 0x00020000010b7983 */ /* 0x000f220000300800 */
[----:B0-----:R-:W-:-:S03]  /*d9d60*/  IMAD.MOV.U32 R19, RZ, RZ, R13 ;  /* 0x000000ffff137224 */ /* 0x001fc600078e000d */
[----:B------:R-:W4:Y:S04]  /*d9d70*/  LDL.LU R13, [R1+0x204] ;  /* 0x00020400010d7983 */ /* 0x000f280000300800 */
[----:B------:R-:W4:Y:S01]  /*d9d80*/  LDL.LU R29, [R1+0x1c0] ;  /* 0x0001c000011d7983 */ /* 0x000f220000300800 */
[----:B---3--:R-:W-:Y:S02]  /*d9d90*/  F2FP.SATFINITE.E4M3.F32.PACK_AB_MERGE_C R10, R10, R14, RZ ;  /* 0x0000000e0a0a723e */ /* 0x008fe400048070ff */
[----:B--2---:R-:W-:Y:S01]  /*d9da0*/  F2FP.SATFINITE.E4M3.F32.PACK_AB_MERGE_C R7, R17, R16, RZ ;  /* 0x000000101107723e */ /* 0x004fe200048070ff */
[----:B----4-:R0:W-:Y:S04]  /*d9db0*/  STL [R1+0x5744], R29 ;  /* 0x0057441d01007387 */ /* 0x0101e80000100800 */
[----:B0-----:R-:W2:Y:S04]  /*d9dc0*/  LDL.LU R29, [R1+0x208] ;  /* 0x00020800011d7983 */ /* 0x001ea80000300800 */
[----:B------:R-:W-:Y:S04]  /*d9dd0*/  STL [R1+0x1b8c], R10 ;  /* 0x001b8c0a01007387 */ /* 0x000fe80000100800 */
[----:B------:R-:W3:Y:S04]  /*d9de0*/  LDL.LU R21, [R1+0x20c] ;  /* 0x00020c0001157983 */ /* 0x000ee80000300800 */
[----:B------:R-:W-:Y:S04]  /*d9df0*/  STL [R1+0x1bc8], R7 ;  /* 0x001bc80701007387 */ /* 0x000fe80000100800 */
[----:B------:R-:W3:Y:S04]  /*d9e00*/  LDL.LU R20, [R1+0x10e8] ;  /* 0x0010e80001147983 */ /* 0x000ee80000300800 */
[----:B---3--:R0:W-:Y:S02]  /*d9e10*/  STL.64 [R1+0x5748], R20 ;  /* 0x0057481401007387 */ /* 0x0081e40000100a00 */
[----:B0-----:R-:W-:Y:S01]  /*d9e20*/  IMAD.MOV.U32 R20, RZ, RZ, R6 ;  /* 0x000000ffff147224 */ /* 0x001fe200078e0006 */
[----:B------:R-:W-:Y:S01]  /*d9e30*/  IADD3 R6, P2, R19, R3, RZ ;  /* 0x0000000313067210 */ /* 0x000fe20007f5e0ff */
[----:B------:R-:W3:Y:S04]  /*d9e40*/  LDL.LU R21, [R1+0x10f8] ;  /* 0x0010f80001157983 */ /* 0x000ee80000300800 */
[----:B------:R-:W4:Y:S01]  /*d9e50*/  LDL.LU R22, [R1+0x10ec] ;  /* 0x0010ec0001167983 */ /* 0x000f220000300800 */
[----:B------:R-:W-:-:S03]  /*d9e60*/  IMAD.X R7, R20, 0x1, R4, P2 ;  /* 0x0000000114077824 */ /* 0x000fc600010e0604 */
[----:B------:R-:W2:Y:S04]  /*d9e70*/  LDL.LU R23, [R1+0x10d0] ;  /* 0x0010d00001177983 */ /* 0x000ea80000300800 */
[----:B------:R-:W2:Y:S04]  /*d9e80*/  LDL.LU R14, [R1+0x10d4] ;  /* 0x0010d400010e7983 */ /* 0x000ea80000300800 */
[----:B------:R-:W4:Y:S04]  /*d9e90*/  LDL.LU R10, [R1+0x10d8] ;  /* 0x0010d800010a7983 */ /* 0x000f280000300800 */
[----:B------:R-:W4:Y:S04]  /*d9ea0*/  LDL.LU R16, [R1+0x10dc] ;  /* 0x0010dc0001107983 */ /* 0x000f280000300800 */
[----:B------:R0:W-:Y:S04]  /*d9eb0*/  STL.64 [R1+0x1300], R6 ;  /* 0x0013000601007387 */ /* 0x0001e80000100a00 */
[----:B0-----:R-:W3:Y:S01]  /*d9ec0*/  LDL.LU.64 R6, [R1+0x5760] ;  /* 0x0057600001067983 */ /* 0x001ee20000300a00 */
[----:B------:R-:W-:-:S02]  /*d9ed0*/  F2FP.SATFINITE.E4M3.F32.PACK_AB_MERGE_C R15, R26, R8, RZ ;  /* 0x000000081a0f723e */ /* 0x000fc400048070ff */
[----:B------:R-:W-:Y:S02]  /*d9ee0*/  IADD3 R26, P2, R19, R5, RZ ;  /* 0x00000005131a7210 */ /* 0x000fe40007f5e0ff */
[----:B------:R-:W-:Y:S01]  /*d9ef0*/  F2FP.SATFINITE.E4M3.F32.PACK_AB_MERGE_C R8, R28, R12, RZ ;  /* 0x0000000c1c08723e */ /* 0x000fe200048070ff */
[----:B------:R-:W-:Y:S04]  /*d9f00*/  STL [R1+0x1bb8], R15 ;  /* 0x001bb80f01007387 */ /* 0x000fe80000100800 */
[----:B------:R-:W-:Y:S01]  /*d9f10*/  STL [R1+0x1c1c], R8 ;  /* 0x001c1c0801007387 */ /* 0x000fe20000100800 */
[----:B---3--:R-:W-:-:S05]  /*d9f20*/  IMAD.X R27, R20, 0x1, R7, P2 ;  /* 0x00000001141b7824 */ /* 0x008fca00010e0607 */
[----:B------:R0:W-:Y:S04]  /*d9f30*/  STL.64 [R1+0x12f8], R26 ;  /* 0x0012f81a01007387 */ /* 0x0001e80000100a00 */
[----:B0-----:R-:W3:Y:S01]  /*d9f40*/  LDL.LU R27, [R1+0x5758] ;  /* 0x00575800011b7983 */ /* 0x001ee20000300800 */
[----:B------:R-:W-:-:S03]  /*d9f50*/  IADD3 R18, P2, R19, R6, RZ ;  /* 0x0000000613127210 */ /* 0x000fc60007f5e0ff */
[----:B------:R-:W4:Y:S04]  /*d9f60*/  LDL.LU R15, [R1+0x10c0] ;  /* 0x0010c000010f7983 */ /* 0x000f280000300800 */
[----:B------:R-:W4:Y:S04]  /*d9f70*/  LDL.LU R17, [R1+0x10c4] ;  /* 0x0010c40001117983 */ /* 0x000f280000300800 */
[----:B------:R-:W4:Y:S04]  /*d9f80*/  LDL.LU R8, [R1+0x10c8] ;  /* 0x0010c80001087983 */ /* 0x000f280000300800 */
[----:B------:R-:W4:Y:S04]  /*d9f90*/  LDL.LU R26, [R1+0x10cc] ;  /* 0x0010cc00011a7983 */ /* 0x000f280000300800 */
[----:B------:R-:W4:Y:S04]  /*d9fa0*/  LDL.LU R12, [R1+0x10b0] ;  /* 0x0010b000010c7983 */ /* 0x000f280000300800 */
[----:B------:R-:W4:Y:S01]  /*d9fb0*/  LDL.LU R28, [R1+0x10b4] ;  /* 0x0010b400011c7983 */ /* 0x000f220000300800 */
[----:B---3--:R-:W-:-:S05]  /*d9fc0*/  IMAD.X R19, R20, 0x1, R27, P2 ;  /* 0x0000000114137824 */ /* 0x008fca00010e061b */
[----:B------:R0:W-:Y:S04]  /*d9fd0*/  STL.64 [R1+0x12f0], R18 ;  /* 0x0012f01201007387 */ /* 0x0001e80000100a00 */
[----:B0-----:R-:W3:Y:S01]  /*d9fe0*/  LDL.LU.64 R18, [R1+0x5750] ;  /* 0x0057500001127983 */ /* 0x001ee20000300a00 */
[----:B------:R-:W-:Y:S02]  /*d9ff0*/  F2FP.SATFINITE.E4M3.F32.PACK_AB_MERGE_C R20, R9, R21, RZ ;  /* 0x000000150914723e */ /* 0x000fe400048070ff */
[----:B------:R-:W-:-:S03]  /*da000*/  F2FP.SATFINITE.E4M3.F32.PACK_AB_MERGE_C R9, R13, R11, RZ ;  /* 0x0000000b0d09723e */ /* 0x000fc600048070ff */
[----:B------:R0:W-:Y:S01]  /*da010*/  STL [R1+0x1c18], R20 ;  /* 0x001c181401007387 */ /* 0x0001e20000100800 */
[----:B---3--:R-:W-:Y:S02]  /*da020*/  F2FP.SATFINITE.E4M3.F32.PACK_AB_MERGE_C R18, R18, R25, RZ ;  /* 0x000000191212723e */ /* 0x008fe400048070ff */
[----:B0-----:R-:W-:-:S03]  /*da030*/  IADD3 R20, P2, R19, R0, RZ ;  /* 0x0000000013147210 */ /* 0x001fc60007f5e0ff */
[----:B------:R0:W-:Y:S04]  /*da040*/  STL [R1+0x1c68], R18 ;  /* 0x001c681201007387 */ /* 0x0001e80000100800 */
[----:B------:R-:W3:Y:S04]  /*da050*/  LDL.LU R25, [R1+0x10b8] ;  /* 0x0010b80001197983 */ /* 0x000ee80000300800 */
[----:B------:R1:W-:Y:S04]  /*da060*/  STL [R1+0x17d8], R9 ;  /* 0x0017d80901007387 */ /* 0x0003e80000100800 */
[----:B0-----:R-:W3:Y:S04]  /*da070*/  LDL.LU R18, [R1+0x10bc] ;  /* 0x0010bc0001127983 */ /* 0x001ee80000300800 */
[----:B------:R-:W3:Y:S01]  /*da080*/  LDL.LU R11, [R1+0x10a0] ;  /* 0x0010a000010b7983 */ /* 0x000ee20000300800 */
[----:B-1----:R-:W-:-:S03]  /*da090*/  SHF.R.S32.HI R9, RZ, 0x1f, R19 ;  /* 0x0000001fff097819 */ /* 0x002fc60000011413 */
[----:B------:R-:W3:Y:S02]  /*da0a0*/  LDL.LU R13, [R1+0x10a4] ;  /* 0x0010a400010d7983 */ /* 0x000ee40000300800 */
[----:B------:R-:W-:-:S05]  /*da0b0*/  IMAD.X R21, R9, 0x1, R2, P2 ;  /* 0x0000000109157824 */ /* 0x000fca00010e0602 */
[----:B------:R0:W-:Y:S04]  /*da0c0*/  STL.64 [R1+0x12e8], R20 ;  /* 0x0012e81401007387 */ /* 0x0001e80000100a00 */
[----:B0-----:R-:W3:Y:S01]  /*da0d0*/  LDL.LU.64 R20, [R1+0x5748] ;  /* 0x0057480001147983 */ /* 0x001ee20000300a00 */
[----:B--2---:R-:W-:Y:S02]  /*da0e0*/  F2FP.SATFINITE.E4M3.F32.PACK_AB_MERGE_C R14, R14, R23, RZ ;  /* 0x000000170e0e723e */ /* 0x004fe400048070ff */
[----:B----4-:R-:W-:Y:S02]  /*da0f0*/  F2FP.SATFINITE.E4M3.F32.PACK_AB_MERGE_C R10, R16, R10, RZ ;  /* 0x0000000a100a723e */ /* 0x010fe400048070ff */
[----:B------:R-:W-:Y:S02]  /*da100*/  F2FP.SATFINITE.E4M3.F32.PACK_AB_MERGE_C R17, R17, R15, RZ ;  /* 0x0000000f1111723e */ /* 0x000fe400048070ff */
[----:B---3--:R-:W-:-:S02]  /*da110*/  F2FP.SATFINITE.E4M3.F32.PACK_AB_MERGE_C R21, R21, R29, RZ ;  /* 0x0000001d1515723e */ /* 0x008fc400048070ff */
[----:B------:R-:W2:Y:S01]  /*da120*/  LDL.LU R29, [R1+0x5744] ;  /* 0x00574400011d7983 */ /* 0x000ea20000300800 */
[----:B------:R-:W-:Y:S02]  /*da130*/  F2FP.SATFINITE.E4M3.F32.PACK_AB_MERGE_C R22, R22, R20, RZ ;  /* 0x000000141616723e */ /* 0x000fe400048070ff */
[----:B------:R-:W-:Y:S01]  /*da140*/  IADD3 R20, P2, R19, R3, RZ ;  /* 0x0000000313147210 */ /* 0x000fe20007f5e0ff */
[----:B------:R0:W-:Y:S04]  /*da150*/  STL [R1+0x17ec], R21 ;  /* 0x0017ec1501007387 */ /* 0x0001e80000100800 */
[----:B------:R-:W-:Y:S01]  /*da160*/  STL [R1+0x1c5c], R22 ;  /* 0x001c5c1601007387 */ /* 0x000fe20000100800 */
[----:B0-----:R-:W-:-:S05]  /*da170*/  IMAD.X R21, R9, 0x1, R4, P2 ;  /* 0x0000000109157824 */ /* 0x001fca00010e0604 */
[----:B------:R0:W-:Y:S04]  /*da180*/  STL.64 [R1+0x12e0], R20 ;  /* 0x0012e01401007387 */ /* 0x0001e80000100a00 */
[----:B------:R1:W-:Y:S04]  /*da190*/  STL [R1+0x1c9c], R14 ;  /* 0x001c9c0e01007387 */ /* 0x0003e80000100800 */
[----:B------:R3:W-:Y:S01]  /*da1a0*/  STL [R1+0x1c98], R10 ;  /* 0x001c980a01007387 */ /* 0x0007e20000100800 */
[----:B0-----:R-:W-:-:S05]  /*da1b0*/  IADD3 R20, P2, R19, R5, RZ ;  /* 0x0000000513147210 */ /* 0x001fca0007f5e0ff */
[----:B------:R-:W-:-:S05]  /*da1c0*/  IMAD.X R21, R9, 0x1, R7, P2 ;  /* 0x0000000109157824 */ /* 0x000fca00010e0607 */
[----:B------:R0:W-:Y:S04]  /*da1d0*/  STL.64 [R1+0x12d8], R20 ;  /* 0x0012d81401007387 */ /* 0x0001e80000100a00 */
[----:B-1----:R-:W4:Y:S04]  /*da1e0*/  LDL.LU R14, [R1+0x10a8] ;  /* 0x0010a800010e7983 */ /* 0x002f280000300800 */
[----:B---3--:R-:W4:Y:S04]  /*da1f0*/  LDL.LU R10, [R1+0x10ac] ;  /* 0x0010ac00010a7983 */ /* 0x008f280000300800 */
[----:B------:R-:W3:Y:S01]  /*da200*/  LDL.LU R16, [R1+0x1090] ;  /* 0x0010900001107983 */ /* 0x000ee20000300800 */
[----:B0-----:R-:W-:-:S05]  /*da210*/  IADD3 R20, P2, R19, R6, RZ ;  /* 0x0000000613147210 */ /* 0x001fca0007f5e0ff */
[----:B------:R-:W-:Y:S01]  /*da220*/  IMAD.X R21, R9, 0x1, R27, P2 ;  /* 0x0000000109157824 */ /* 0x000fe200010e061b */
[----:B------:R-:W-:-:S04]  /*da230*/  F2FP.SATFINITE.E4M3.F32.PACK_AB_MERGE_C R15, R26, R8, RZ ;  /* 0x000000081a0f723e */ /* 0x000fc800048070ff */
[----:B------:R-:W-:Y:S04]  /*da240*/  STL.64 [R1+0x12d0], R20 ;  /* 0x0012d01401007387 */ /* 0x000fe80000100a00 */
[----:B------:R-:W3:Y:S04]  /*da250*/  LDL.LU R9, [R1+0x1094] ;  /* 0x0010940001097983 */ /* 0x000ee80000300800 */
[----:B------:R-:W3:Y:S04]  /*da260*/  LDL.LU R19, [R1+0x1c4] ;  /* 0x0001c40001137983 */ /* 0x000ee80000300800 */
[----:B------:R-:W-:Y:S01]  /*da270*/  STL [R1+0x1ce8], R17 ;  /* 0x001ce81101007387 */ /* 0x000fe20000100800 */
[----:B------:R-:W-:-:S03]  /*da280*/  F2FP.SATFINITE.E4M3.F32.PACK_AB_MERGE_C R8, R28, R12, RZ ;  /* 0x0000000c1c08723e */ /* 0x000fc600048070ff */
[----:B------:R0:W-:Y:S01]  /*da290*/  STL [R1+0x1cdc], R15 ;  /* 0x001cdc0f01007387 */ /* 0x0001e20000100800 */
[----:B------:R-:W-:-:S03]  /*da2a0*/  F2FP.SATFINITE.E4M3.F32.PACK_AB_MERGE_C R18, R18, R25, RZ ;  /* 0x000000191212723e */ /* 0x000fc600048070ff */
[----:B------:R1:W-:Y:S01]  /*da2b0*/  STL [R1+0x1d4c], R8 ;  /* 0x001d4c0801007387 */ /* 0x0003e20000100800 */
[----:B------:R-:W-:-:S03]  /*da2c0*/  F2FP.SATFINITE.E4M3.F32.PACK_AB_MERGE_C R11, R13, R11, RZ ;  /* 0x0000000b0d0b723e */ /* 0x000fc600048070ff */
[----:B0-----:R-:W3:Y:S04]  /*da2d0*/  LDL.LU R15, [R1+0x109c] ;  /* 0x00109c00010f7983 */ /* 0x001ee80000300800 */
[----:B-1----:R-:W3:Y:S04]  /*da2e0*/  LDL.LU R8, [R1+0x1080] ;  /* 0x0010800001087983 */ /* 0x002ee80000300800 */
[----:B------:R-:W3:Y:S01]  /*da2f0*/  LDL.LU R26, [R1+0x1084] ;  /* 0x00108400011a7983 */ /* 0x000ee20000300800 */
[----:B--2---:R-:W-:Y:S02]  /*da300*/  SHF.R.S32.HI R17, RZ, 0x1f, R29 ;  /* 0x0000001fff117819 */ /* 0x004fe4000001141d */
[----:B------:R-:W-:-:S05]  /*da310*/  IADD3 R20, P2, R29, R0, RZ ;  /* 0x000000001d147210 */ /* 0x000fca0007f5e0ff */
[----:B------:R-:W-:-:S05]  /*da320*/  IMAD.X R21, R17, 0x1, R2, P2 ;  /* 0x0000000111157824 */ /* 0x000fca00010e0602 */
[----:B------:R0:W-:Y:S04]  /*da330*/  STL.64 [R1+0x12c8], R20 ;  /* 0x0012c81401007387 */ /* 0x0001e80000100a00 */
[----:B------:R-:W2:Y:S04]  /*da340*/  LDL.LU R12, [R1+0x1088] ;  /* 0x00108800010c7983 */ /* 0x000ea80000300800 */
[----:B------:R-:W2:Y:S04]  /*da350*/  LDL.LU R28, [R1+0x108c] ;  /* 0x00108c00011c7983 */ /* 0x000ea80000300800 */
[----:B------:R-:W-:Y:S04]  /*da360*/  STL [R1+0x1d3c], R18 ;  /* 0x001d3c1201007387 */ /* 0x000fe80000100800 */
[----:B0-----:R-:W4:Y:S04]  /*da370*/  LDL.LU R21, [R1+0x514] ;  /* 0x0005140001157983 */ /* 0x001f280000300800 */
[----:B------:R-:W-:Y:S04]  /*da380*/  STL [R1+0x1dcc], R11 ;  /* 0x001dcc0b01007387 */ /* 0x000fe80000100800 */
[----:B------:R-:W3:Y:S04]  /*da390*/  LDL.LU R20, [R1+0x518] ;  /* 0x0005180001147983 */ /* 0x000ee80000300800 */
[----:B---3--:R0:W-:Y:S04]  /*da3a0*/  STL [R1+0x5730], R20 ;  /* 0x0057301401007387 */ /* 0x0081e80000100800 */
[----:B0-----:R-:W4:Y:S04]  /*da3b0*/  LDL.LU R20, [R1+0x510] ;  /* 0x0005100001147983 */ /* 0x001f280000300800 */
[----:B----4-:R0:W-:Y:S04]  /*da3c0*/  STL.64 [R1+0x5738], R20 ;  /* 0x0057381401007387 */ /* 0x0101e80000100a00 */
[----:B0-----:R-:W3:Y:S01]  /*da3d0*/  LDL.LU R21, [R1+0x1098] ;  /* 0x0010980001157983 */ /* 0x001ee20000300800 */
[----:B------:R-:W-:-:S02]  /*da3e0*/  IADD3 R20, P2, R29, R3, RZ ;  /* 0x000000031d147210 */ /* 0x000fc40007f5e0ff */
[----:B------:R-:W-:Y:S02]  /*da3f0*/  F2FP.SATFINITE.E4M3.F32.PACK_AB_MERGE_C R10, R10, R14, RZ ;  /* 0x0000000e0a0a723e */ /* 0x000fe400048070ff */
[----:B------:R-:W-:Y:S01]  /*da400*/  F2FP.SATFINITE.E4M3.F32.PACK_AB_MERGE_C R9, R9, R16, RZ ;  /* 0x000000100909723e */ /* 0x000fe200048070ff */
[----:B---3--:R0:W-:Y:S04]  /*da410*/  STL [R1+0x5740], R21 ;  /* 0x0057401501007387 */ /* 0x0081e80000100800 */
[----:B------:R-:W3:Y:S04]  /*da420*/  LDL.LU R22, [R1+0x51c] ;  /* 0x00051c0001167983 */ /* 0x000ee80000300800 */
[----:B------:R-:W4:Y:S04]  /*da430*/  LDL.LU R23, [R1+0x480] ;  /* 0x0004800001177983 */ /* 0x000f280000300800 */
[----:B------:R-:W4:Y:S04]  /*da440*/  LDL.LU R25, [R1+0x484] ;  /* 0x0004840001197983 */ /* 0x000f280000300800 */
[----:B------:R-:W3:Y:S04]  /*da450*/  LDL.LU R18, [R1+0x488] ;  /* 0x0004880001127983 */ /* 0x000ee80000300800 */
[----:B------:R-:W3:Y:S04]  /*da460*/  LDL.LU R11, [R1+0x48c] ;  /* 0x00048c00010b7983 */ /* 0x000ee80000300800 */
[----:B------:R-:W4:Y:S01]  /*da470*/  LDL.LU R13, [R1+0x1c8] ;  /* 0x0001c800010d7983 */ /* 0x000f220000300800 */
[----:B0-----:R-:W-:-:S05]  /*da480*/  IMAD.X R21, R17, 0x1, R4, P2 ;  /* 0x0000000111157824 */ /* 0x001fca00010e0604 */
[----:B------:R-:W-:Y:S04]  /*da490*/  STL.64 [R1+0x12c0], R20 ;  /* 0x0012c01401007387 */ /* 0x000fe80000100a00 */
[----:B------:R0:W-:Y:S04]  /*da4a0*/  STL [R1+0x1dbc], R10 ;  /* 0x001dbc0a01007387 */ /* 0x0001e80000100800 */
[----:B------:R1:W-:Y:S04]  /*da4b0*/  STL [R1+0x1e28], R9 ;  /* 0x001e280901007387 */ /* 0x0003e80000100800 */
[----:B------:R-:W4:Y:S04]  /*da4c0*/  LDL.LU R14, [R1+0x450] ;  /* 0x00045000010e7983 */ /* 0x000f280000300800 */
[----:B0-----:R-:W4:Y:S01]  /*da4d0*/  LDL.LU R10, [R1+0x454] ;  /* 0x00045400010a7983 */ /* 0x001f220000300800 */
[----:B------:R-:W-:-:S03]  /*da4e0*/  IADD3 R20, P2, R29, R5, RZ ;  /* 0x000000051d147210 */ /* 0x000fc60007f5e0ff */
[----:B------:R-:W4:Y:S02]  /*da4f0*/  LDL.LU R16, [R1+0x458] ;  /* 0x0004580001107983 */ /* 0x000f240000300800 */
[----:B------:R-:W-:-:S05]  /*da500*/  IMAD.X R21, R17, 0x1, R7, P2 ;  /* 0x0000000111157824 */ /* 0x000fca00010e0607 */
[----:B------:R0:W-:Y:S04]  /*da510*/  STL.64 [R1+0x12b8], R20 ;  /* 0x0012b81401007387 */ /* 0x0001e80000100a00 */
[----:B-1----:R-:W4:Y:S01]  /*da520*/  LDL.LU R9, [R1+0x45c] ;  /* 0x00045c0001097983 */ /* 0x002f220000300800 */
[----:B0-----:R-:W-:Y:S01]  /*da530*/  IADD3 R20, P2, R29, R6, RZ ;  /* 0x000000061d147210 */ /* 0x001fe20007f5e0ff */
[----:B------:R-:W-:Y:S02]  /*da540*/  IMAD.MOV.U32 R21, RZ, RZ, R17 ;  /* 0x000000ffff157224 */ /* 0x000fe400078e0011 */
[----:B------:R-:W4:Y:S04]  /*da550*/  LDL.LU R17, [R1+0x430] ;  /* 0x0004300001117983 */ /* 0x000f280000300800 */
[----:B------:R-:W4:Y:S01]  /*da560*/  LDL.LU R29, [R1+0x434] ;  /* 0x00043400011d7983 */ /* 0x000f220000300800 */
[----:B------:R-:W-:-:S05]  /*da570*/  IMAD.X R21, R21, 0x1, R27, P2 ;  /* 0x0000000115157824 */ /* 0x000fca00010e061b */
[----:B------:R0:W-:Y:S04]  /*da580*/  STL.64 [R1+0x12b0], R20 ;  /* 0x0012b01401007387 */ /* 0x0001e80000100a00 */
[----:B0-----:R-:W3:Y:S01]  /*da590*/  LDL.LU R21, [R1+0x5740] ;  /* 0x0057400001157983 */ /* 0x001ee20000300800 */
[----:B--2---:R-:W-:Y:S02]  /*da5a0*/  F2FP.SATFINITE.E4M3.F32.PACK_AB_MERGE_C R12, R28, R12, RZ ;  /* 0x0000000c1c0c723e */ /* 0x004fe400048070ff */
[----:B---3--:R-:W-:Y:S02]  /*da5b0*/  F2FP.SATFINITE.E4M3.F32.PACK_AB_MERGE_C R20, R15, R21, RZ ;  /* 0x000000150f14723e */ /* 0x008fe400048070ff */
[----:B------:R-:W-:-:S03]  /*da5c0*/  F2FP.SATFINITE.E4M3.F32.PACK_AB_MERGE_C R15, R26, R8, RZ ;  /* 0x000000081a0f723e */ /* 0x000fc600048070ff */
[----:B------:R0:W-:Y:S04]  /*da5d0*/  STL [R1+0x1e1c], R20 ;  /* 0x001e1c1401007387 */ /* 0x0001e80000100800 */
[----:B------:R-:W2:Y:S04]  /*da5e0*/  LDL.LU R8, [R1+0x438] ;  /* 0x0004380001087983 */ /* 0x000ea80000300800 */
[----:B------:R1:W-:Y:S04]  /*da5f0*/  STL [R1+0x1e6c], R15 ;  /* 0x001e6c0f01007387 */ /* 0x0003e80000100800 */
[----:B------:R-:W2:Y:S01]  /*da600*/  LDL.LU R26, [R1+0x43c] ;  /* 0x00043c00011a7983 */ /* 0x000ea20000300800 */
[----:B0-----:R-:W-:-:S02]  /*da610*/  IADD3 R20, P2, R19, R0, RZ ;  /* 0x0000000013147210 */ /* 0x001fc40007f5e0ff */
[----:B-1----:R-:W-:Y:S01]  /*da620*/  SHF.R.S32.HI R15, RZ, 0x1f, R19 ;  /* 0x0000001fff0f7819 */ /* 0x002fe20000011413 */
[----:B------:R0:W-:Y:S04]  /*da630*/  STL [R1+0x1e68], R12 ;  /* 0x001e680c01007387 */ /* 0x0001e80000100800 */
[----:B------:R-:W-:Y:S01]  /*da640*/  IMAD.X R21, R15, 0x1, R2, P2 ;  /* 0x000000010f157824 */ /* 0x000fe200010e0602 */
[----:B0-----:R-:W3:Y:S04]  /*da650*/  LDL.LU R12, [R1+0x220] ;  /* 0x00022000010c7983 */ /* 0x001ee80000300800 */
[----:B------:R-:W3:Y:S04]  /*da660*/  LDL.LU R28, [R1+0x224] ;  /* 0x00022400011c7983 */ /* 0x000ee80000300800 */
[----:B------:R0:W-:Y:S04]  /*da670*/  STL.64 [R1+0x12a8], R20 ;  /* 0x0012a81401007387 */ /* 0x0001e80000100a00 */
[----:B0-----:R-:W4:Y:S02]  /*da680*/  LDL.LU.64 R20, [R1+0x5738] ;  /* 0x0057380001147983 */ /* 0x001f240000300a00 */
[----:B----4-:R-:W-:-:S02]  /*da690*/  F2FP.SATFINITE.E4M3.F32.PACK_AB_MERGE_C R21, R21, R20, RZ ;  /* 0x000000141515723e */ /* 0x010fc400048070ff */
[----:B------:R-:W4:Y:S04]  /*da6a0*/  LDL.LU R20, [R1+0x5730] ;  /* 0x0057300001147983 */ /* 0x000f280000300800 */
[----:B------:R0:W-:Y:S01]  /*da6b0*/  STL [R1+0x1ecc], R21 ;  /* 0x001ecc1501007387 */ /* 0x0001e20000100800 */
[----:B------:R-:W-:Y:S02]  /*da6c0*/  F2FP.SATFINITE.E4M3.F32.PACK_AB_MERGE_C R11, R11, R18, RZ ;  /* 0x000000120b0b723e */ /* 0x000fe400048070ff */
[----:B------:R-:W-:Y:S02]  /*da6d0*/  F2FP.SATFINITE.E4M3.F32.PACK_AB_MERGE_C R14, R10, R14, RZ ;  /* 0x0000000e0a0e723e */ /* 0x000fe400048070ff */
[----:B------:R-:W-:Y:S02]  /*da6e0*/  F2FP.SATFINITE.E4M3.F32.PACK_AB_MERGE_C R10, R9, R16, RZ ;  /* 0x00000010090a723e */ /* 0x000fe400048070ff */
[----:B----4-:R-:W-:-:S02]  /*da6f0*/  F2FP.SATFINITE.E4M3.F32.PACK_AB_MERGE_C R22, R22, R20, RZ ;  /* 0x000000141616723e */ /* 0x010fc400048070ff */
[----:B------:R-:W-:-:S05]  /*da700*/  IADD3 R20, P2, R19, R3, RZ ;  /* 0x0000000313147210 */ /* 0x000fca0007f5e0ff */
[----:B0-----:R-:W-:Y:S01]  /*da710*/  IMAD.X R21, R15, 0x1, R4, P2 ;  /* 0x000000010f157824 */ /* 0x001fe200010e0604 */
[----:B------:R0:W-:Y:S04]  /*da720*/  STL [R1+0x1ec8], R22 ;  /* 0x001ec81601007387 */ /* 0x0001e80000100800 */
[----:B------:R1:W-:Y:S01]  /*da730*/  STL.64 [R1+0x12a0], R20 ;  /* 0x0012a01401007387 */ /* 0x0003e20000100a00 */
[----:B0-----:R-:W-:Y:S02]  /*da740*/  F2FP.SATFINITE.E4M3.F32.PACK_AB_MERGE_C R22, R25, R23, RZ ;  /* 0x000000171916723e */ /* 0x001fe400048070ff */
[----:B-1----:R-:W-:-:S03]  /*da750*/  IADD3 R20, P2, R19, R5, RZ ;  /* 0x0000000513147210 */ /* 0x002fc60007f5e0ff */
[----:B------:R-:W-:Y:S02]  /*da760*/  STL [R1+0x1f2c], R22 ;  /* 0x001f2c1601007387 */ /* 0x000fe40000100800 */
[----:B------:R-:W-:Y:S02]  /*da770*/  IMAD.X R21, R15, 0x1, R7, P2 ;  /* 0x000000010f157824 */ /* 0x000fe400010e0607 */
[----:B------:R0:W-:Y:S04]  /*da780*/  STL [R1+0x1f28], R11 ;  /* 0x001f280b01007387 */ /* 0x0001e80000100800 */
[----:B------:R1:W-:Y:S04]  /*da790*/  STL.64 [R1+0x1298], R20 ;  /* 0x0012981401007387 */ /* 0x0003e80000100a00 */
[----:B------:R-:W4:Y:S04]  /*da7a0*/  LDL.LU R25, [R1+0x410] ;  /* 0x0004100001197983 */ /* 0x000f280000300800 */
[----:B------:R-:W4:Y:S04]  /*da7b0*/  LDL.LU R18, [R1+0x414] ;  /* 0x0004140001127983 */ /* 0x000f280000300800 */
[----:B0-----:R-:W4:Y:S01]  /*da7c0*/  LDL.LU R11, [R1+0x418] ;  /* 0x00041800010b7983 */ /* 0x001f220000300800 */
[----:B-1----:R-:W-:-:S03]  /*da7d0*/  IADD3 R20, P2, R19, R6, RZ ;  /* 0x0000000613147210 */ /* 0x002fc60007f5e0ff */
[----:B------:R-:W4:Y:S04]  /*da7e0*/  LDL.LU R19, [R1+0x41c] ;  /* 0x00041c0001137983 */ /* 0x000f280000300800 */
[----:B------:R-:W2:Y:S01]  /*da7f0*/  LDL.LU R9, [R1+0x1cc] ;  /* 0x0001cc0001097983 */ /* 0x000ea20000300800 */
[----:B------:R-:W-:-:S05]  /*da800*/  IMAD.X R21, R15, 0x1, R27, P2 ;  /* 0x000000010f157824 */ /* 0x000fca00010e061b */
[----:B------:R-:W-:Y:S04]  /*da810*/  STL.64 [R1+0x1290], R20 ;  /* 0x0012901401007387 */ /* 0x000fe80000100a00 */
[----:B------:R-:W-:Y:S04]  /*da820*/  STL [R1+0x1f9c], R14 ;  /* 0x001f9c0e01007387 */ /* 0x000fe80000100800 */
[----:B--2---:R0:W-:Y:S04]  /*da830*/  STL [R1+0x571c], R9 ;  /* 0x00571c0901007387 */ /* 0x0041e80000100800 */
[----:B------:R1:W-:Y:S01]  /*da840*/  STL [R1+0x1f98], R10 ;  /* 0x001f980a01007387 */ /* 0x0003e20000100800 */
[----:B0-----:R-:W-:-:S03]  /*da850*/  F2FP.SATFINITE.E4M3.F32.PACK_AB_MERGE_C R9, R29, R17, RZ ;  /* 0x000000111d09723e */ /* 0x001fc600048070ff */
[----:B------:R-:W2:Y:S01]  /*da860*/  LDL.LU R29, [R1+0x1f0] ;  /* 0x0001f000011d7983 */ /* 0x000ea20000300800 */
[----:B-1----:R-:W-:Y:S02]  /*da870*/  SHF.R.S32.HI R10, RZ, 0x1f, R13 ;  /* 0x0000001fff0a7819 */ /* 0x002fe4000001140d */
[----:B------:R-:W-:-:S05]  /*da880*/  IADD3 R14, P2, R13, R0, RZ ;  /* 0x000000000d0e7210 */ /* 0x000fca0007f5e0ff */
[----:B------:R-:W-:Y:S01]  /*da890*/  IMAD.X R15, R10, 0x1, R2, P2 ;  /* 0x000000010a0f7824 */ /* 0x000fe200010e0602 */
[----:B--2---:R-:W-:Y:S04]  /*da8a0*/  STL [R1+0x570c], R29 ;  /* 0x00570c1d01007387 */ /* 0x004fe80000100800 */
[----:B------:R-:W-:Y:S04]  /*da8b0*/  STL [R1+0x2038], R9 ;  /* 0x0020380901007387 */ /* 0x000fe80000100800 */
[----:B------:R-:W-:Y:S04]  /*da8c0*/  STL [R1+0x5720], R0 ;  /* 0x0057200001007387 */ /* 0x000fe80000100800 */
[----:B------:R0:W-:Y:S02]  /*da8d0*/  STL.64 [R1+0x1288], R14 ;  /* 0x0012880e01007387 */ /* 0x0001e40000100a00 */
[----:B0-----:R-:W-:-:S02]  /*da8e0*/  F2FP.SATFINITE.E4M3.F32.PACK_AB_MERGE_C R14, R26, R8, RZ ;  /* 0x000000081a0e723e */ /* 0x001fc400048070ff */
[----:B------:R-:W-:Y:S02]  /*da8f0*/  IADD3 R8, P2, R13, R3, RZ ;  /* 0x000000030d087210 */ /* 0x000fe40007f5e0ff */
[----:B---3--:R-:W-:Y:S01]  /*da900*/  F2FP.SATFINITE.E4M3.F32.PACK_AB_MERGE_C R0, R28, R12, RZ ;  /* 0x0000000c1c00723e */ /* 0x008fe200048070ff */
[----:B------:R-:W-:Y:S02]  /*da910*/  STL [R1+0x2018], R14 ;  /* 0x0020180e01007387 */ /* 0x000fe40000100800 */
[----:B------:R-:W-:Y:S02]  /*da920*/  IMAD.X R9, R10, 0x1, R4, P2 ;  /* 0x000000010a097824 */ /* 0x000fe400010e0604 */
[----:B------:R-:W-:Y:S04]  /*da930*/  STL.64 [R1+0x5728], R2 ;  /* 0x0057280201007387 */ /* 0x000fe80000100a00 */
[----:B------:R0:W-:Y:S04]  /*da940*/  STL [R1+0x17dc], R0 ;  /* 0x0017dc0001007387 */ /* 0x0001e80000100800 */
[----:B0-----:R-:W2:Y:S04]  /*da950*/  LDL.LU R0, [R1+0x3f0] ;  /* 0x0003f00001007983 */ /* 0x001ea80000300800 */
[----:B------:R0:W-:Y:S04]  /*da960*/  STL.64 [R1+0x1280], R8 ;  /* 0x0012800801007387 */ /* 0x0001e80000100a00 */
[----:B0-----:R-:W2:Y:S04]  /*da970*/  LDL.LU R9, [R1+0x3f4] ;  /* 0x0003f40001097983 */ /* 0x001ea80000300800 */
[----:B------:R-:W3:Y:S04]  /*da980*/  LDL.LU R26, [R1+0x228] ;  /* 0x00022800011a7983 */ /* 0x000ee80000300800 */
[----:B------:R-:W3:Y:S04]  /*da990*/  LDL.LU R12, [R1+0x3fc] ;  /* 0x0003fc00010c7983 */ /* 0x000ee80000300800 */
[----:B------:R-:W2:Y:S04]  /*da9a0*/  LDL.LU R29, [R1+0x3d0] ;  /* 0x0003d000011d7983 */ /* 0x000ea80000300800 */
[----:B------:R-:W3:Y:S04]  /*da9b0*/  LDL.LU R14, [R1+0x3d4] ;  /* 0x0003d400010e7983 */ /* 0x000ee80000300800 */
[----:B------:R-:W3:Y:S04]  /*da9c0*/  LDL.LU R17, [R1+0x3d8] ;  /* 0x0003d80001117983 */ /* 0x000ee80000300800 */
[----:B------:R-:W2:Y:S01]  /*da9d0*/  LDL.LU R28, [R1+0x3dc] ;  /* 0x0003dc00011c7983 */ /* 0x000ea20000300800 */
[----:B----4-:R-:W-:-:S02]  /*da9e0*/  F2FP.SATFINITE.E4M3.F32.PACK_AB_MERGE_C R3, R18, R25, RZ ;  /* 0x000000191203723e */ /* 0x010fc400048070ff */
[----:B------:R-:W-:Y:S01]  /*da9f0*/  F2FP.SATFINITE.E4M3.F32.PACK_AB_MERGE_C R2, R19, R11, RZ ;  /* 0x0000000b1302723e */ /* 0x000fe200048070ff */
[----:B--2---:R0:W-:Y:S04]  /*daa00*/  STL.64 [R1+0x5710], R28 ;  /* 0x0057101c01007387 */ /* 0x0041e80000100a00 */
[----:B0-----:R-:W3:Y:S04]  /*daa10*/  LDL.LU R28, [R1+0x22c] ;  /* 0x00022c00011c7983 */ /* 0x001ee80000300800 */
[----:B------:R-:W2:Y:S04]  /*daa20*/  LDL.LU R29, [R1+0x3f8] ;  /* 0x0003f800011d7983 */ /* 0x000ea80000300800 */
[----:B------:R-:W4:Y:S04]  /*daa30*/  LDL.LU R25, [R1+0x3b0] ;  /* 0x0003b00001197983 */ /* 0x000f280000300800 */
        /* <DEDUP_REMOVED lines=8> */
[----:B------:R-:W-:Y:S01]  /*daac0*/  F2FP.SATFINITE.E4M3.F32.PACK_AB_MERGE_C R9, R9, R0, RZ ;  /* 0x000000000909723e */ /* 0x000fe200048070ff */
[----:B---3--:R0:W-:Y:S04]  /*daad0*/  STL.64 [R1+0x5700], R20 ;  /* 0x0057001401007387 */ /* 0x0081e80000100a00 */
[----:B0-----:R-:W4:Y:S04]  /*daae0*/  LDL.LU R20, [R1+0x3b4] ;  /* 0x0003b40001147983 */ /* 0x001f280000300800 */
[----:B------:R-:W3:Y:S04]  /*daaf0*/  LDL.LU R21, [R1+0x3b8] ;  /* 0x0003b80001157983 */ /* 0x000ee80000300800 */
[----:B------:R-:W3:Y:S04]  /*dab00*/  LDL.LU R22, [R1+0x39c] ;  /* 0x00039c0001167983 */ /* 0x000ee80000300800 */
[----:B------:R-:W3:Y:S04]  /*dab10*/  LDL.LU R23, [R1+0x240] ;  /* 0x0002400001177983 */ /* 0x000ee80000300800 */
[----:B------:R-:W3:Y:S04]  /*dab20*/  LDL.LU R16, [R1+0x244] ;  /* 0x0002440001107983 */ /* 0x000ee80000300800 */
[----:B------:R0:W-:Y:S04]  /*dab30*/  STL.64 [R1+0x1278], R2 ;  /* 0x0012780201007387 */ /* 0x0001e80000100a00 */
[----:B------:R-:W3:Y:S01]  /*dab40*/  LDL.LU R15, [R1+0x248] ;  /* 0x00024800010f7983 */ /* 0x000ee20000300800 */
[----:B0-----:R-:W-:Y:S01]  /*dab50*/  IADD3 R2, P2, R13, R6, RZ ;  /* 0x000000060d027210 */ /* 0x001fe20007f5e0ff */
[----:B------:R-:W-:-:S02]  /*dab60*/  IMAD.MOV.U32 R3, RZ, RZ, R10 ;  /* 0x000000ffff037224 */ /* 0x000fc400078e000a */
[----:B------:R-:W3:Y:S04]  /*dab70*/  LDL.LU R10, [R1+0x24c] ;  /* 0x00024c00010a7983 */ /* 0x000ee80000300800 */
[----:B------:R-:W3:Y:S01]  /*dab80*/  LDL.LU R13, [R1+0xca4] ;  /* 0x000ca400010d7983 */ /* 0x000ee20000300800 */
[----:B------:R-:W-:-:S03]  /*dab90*/  IMAD.X R3, R3, 0x1, R27, P2 ;  /* 0x0000000103037824 */ /* 0x000fc600010e061b */
[----:B------:R-:W3:Y:S04]  /*daba0*/  LDL.LU R18, [R1+0x4b4] ;  /* 0x0004b40001127983 */ /* 0x000ee80000300800 */
[----:B------:R-:W3:Y:S04]  /*dabb0*/  LDL.LU R19, [R1+0x4] ;  /* 0x0000040001137983 */ /* 0x000ee80000300800 */
[----:B------:R0:W-:Y:S04]  /*dabc0*/  STL.64 [R1+0x1270], R2 ;  /* 0x0012700201007387 */ /* 0x0001e80000100a00 */
[----:B0-----:R-:W4:Y:S04]  /*dabd0*/  LDL.LU.64 R2, [R1+0x5728] ;  /* 0x0057280001027983 */ /* 0x001f280000300a00 */
[----:B------:R-:W3:Y:S04]  /*dabe0*/  LDL.LU R0, [R1+0x5720] ;  /* 0x0057200001007983 */ /* 0x000ee80000300800 */
[----:B------:R0:W-:Y:S04]  /*dabf0*/  STL [R1+0x212c], R9 ;  /* 0x00212c0901007387 */ /* 0x0001e80000100800 */
[----:B0-----:R-:W4:Y:S01]  /*dac00*/  LDL.LU R9, [R1+0x571c] ;  /* 0x00571c0001097983 */ /* 0x001f220000300800 */
[----:B------:R-:W-:-:S03]  /*dac10*/  F2FP.SATFINITE.E4M3.F32.PACK_AB_MERGE_C R28, R28, R26, RZ ;  /* 0x0000001a1c1c723e */ /* 0x000fc600048070ff */
[----:B------:R-:W3:Y:S01]  /*dac20*/  LDL.LU R26, [R1+0x5718] ;  /* 0x00571800011a7983 */ /* 0x000ee20000300800 */
[----:B--2---:R-:W-:-:S03]  /*dac30*/  F2FP.SATFINITE.E4M3.F32.PACK_AB_MERGE_C R29, R12, R29, RZ ;  /* 0x0000001d0c1d723e */ /* 0x004fc600048070ff */
[----:B------:R3:W-:Y:S04]  /*dac40*/  STL [R1+0x4f8c], R28 ;  /* 0x004f8c1c01007387 */ /* 0x0007e80000100800 */
[----:B------:R0:W-:Y:S01]  /*dac50*/  STL [R1+0x2128], R29 ;  /* 0x0021281d01007387 */ /* 0x0001e20000100800 */
[----:B----4-:R-:W-:Y:S02]  /*dac60*/  SHF.R.S32.HI R12, RZ, 0x1f, R9 ;  /* 0x0000001fff0c7819 */ /* 0x010fe40000011409 */
[----:B---3--:R-:W-:-:S05]  /*dac70*/  IADD3 R28, P2, R9, R0, RZ ;  /* 0x00000000091c7210 */ /* 0x008fca0007f5e0ff */
[----:B0-----:R-:W-:-:S05]  /*dac80*/  IMAD.X R29, R12, 0x1, R2, P2 ;  /* 0x000000010c1d7824 */ /* 0x001fca00010e0602 */
[----:B------:R0:W-:Y:S04]  /*dac90*/  STL.64 [R1+0x1268], R28 ;  /* 0x0012681c01007387 */ /* 0x0001e80000100a00 */
[----:B0-----:R-:W2:Y:S01]  /*daca0*/  LDL.LU.64 R28, [R1+0x5710] ;  /* 0x00571000011c7983 */ /* 0x001ea20000300a00 */
[----:B------:R-:W-:Y:S02]  /*dacb0*/  F2FP.SATFINITE.E4M3.F32.PACK_AB_MERGE_C R20, R20, R25, RZ ;  /* 0x000000191414723e */ /* 0x000fe400048070ff */
[----:B------:R-:W-:Y:S02]  /*dacc0*/  F2FP.SATFINITE.E4M3.F32.PACK_AB_MERGE_C R8, R8, R21, RZ ;  /* 0x000000150808723e */ /* 0x000fe400048070ff */
[----:B--2---:R-:W-:Y:S02]  /*dacd0*/  F2FP.SATFINITE.E4M3.F32.PACK_AB_MERGE_C R29, R14, R29, RZ ;  /* 0x0000001d0e1d723e */ /* 0x004fe400048070ff */
[----:B------:R-:W-:-:S02]  /*dace0*/  F2FP.SATFINITE.E4M3.F32.PACK_AB_MERGE_C R14, R28, R17, RZ ;  /* 0x000000111c0e723e */ /* 0x000fc400048070ff */
[----:B------:R-:W-:Y:S01]  /*dacf0*/  IADD3 R28, P2, R9, R3, RZ ;  /* 0x00000003091c7210 */ /* 0x000fe20007f5e0ff */
[----:B------:R0:W-:Y:S04]  /*dad00*/  STL [R1+0x2168], R29 ;  /* 0x0021681d01007387 */ /* 0x0001e80000100800 */
[----:B------:R-:W-:Y:S01]  /*dad10*/  STL [R1+0x2164], R14 ;  /* 0x0021640e01007387 */ /* 0x000fe20000100800 */
[----:B0-----:R-:W-:-:S05]  /*dad20*/  IMAD.X R29, R12, 0x1, R4, P2 ;  /* 0x000000010c1d7824 */ /* 0x001fca00010e0604 */
[----:B------:R0:W-:Y:S04]  /*dad30*/  STL.64 [R1+0x1260], R28 ;  /* 0x0012601c01007387 */ /* 0x0001e80000100a00 */
[----:B0-----:R-:W2:Y:S04]  /*dad40*/  LDL.LU R29, [R1+0x570c] ;  /* 0x00570c00011d7983 */ /* 0x001ea80000300800 */
[----:B------:R-:W3:Y:S04]  /*dad50*/  LDL.LU R14, [R1+0xca0] ;  /* 0x000ca000010e7983 */ /* 0x000ee80000300800 */
[----:B------:R-:W4:Y:S04]  /*dad60*/  LDL.LU R17, [R1+0x30] ;  /* 0x0000300001117983 */ /* 0x000f280000300800 */
[----:B------:R-:W4:Y:S04]  /*dad70*/  LDL.LU R28, [R1+0x4b0] ;  /* 0x0004b000011c7983 */ /* 0x000f280000300800 */
[----:B------:R-:W4:Y:S04]  /*dad80*/  LDL.LU R25, [R1+0x5708] ;  /* 0x0057080001197983 */ /* 0x000f280000300800 */
[----:B------:R0:W-:Y:S04]  /*dad90*/  STL [R1+0x21a0], R20 ;  /* 0x0021a01401007387 */ /* 0x0001e80000100800 */
[----:B------:R-:W-:Y:S01]  /*dada0*/  STL [R1+0x2198], R8 ;  /* 0x0021980801007387 */ /* 0x000fe20000100800 */
[----:B0-----:R-:W-:-:S05]  /*dadb0*/  IADD3 R20, P2, R9, R5, RZ ;  /* 0x0000000509147210 */ /* 0x001fca0007f5e0ff */
[----:B------:R-:W-:-:S05]  /*dadc0*/  IMAD.X R21, R12, 0x1, R7, P2 ;  /* 0x000000010c157824 */ /* 0x000fca00010e0607 */
[----:B------:R0:W-:Y:S04]  /*dadd0*/  STL.64 [R1+0x1258], R20 ;  /* 0x0012581401007387 */ /* 0x0001e80000100a00 */
[----:B0-----:R-:W2:Y:S01]  /*dade0*/  LDL.LU.64 R20, [R1+0x5700] ;  /* 0x0057000001147983 */ /* 0x001ea20000300a00 */
[----:B------:R-:W-:-:S05]  /*dadf0*/  IADD3 R8, P2, R9, R6, RZ ;  /* 0x0000000609087210 */ /* 0x000fca0007f5e0ff */
[----:B------:R-:W-:Y:S02]  /*dae00*/  IMAD.X R9, R12, 0x1, R27, P2 ;  /* 0x000000010c097824 */ /* 0x000fe400010e061b */
[----:B------:R-:W4:Y:S04]  /*dae10*/  LDL.LU R12, [R1+0x56f8] ;  /* 0x0056f800010c7983 */ /* 0x000f280000300800 */
[----:B------:R0:W-:Y:S01]  /*dae20*/  STL.64 [R1+0x1250], R8 ;  /* 0x0012500801007387 */ /* 0x0001e20000100a00 */
[----:B------:R-:W-:-:S03]  /*dae30*/  F2FP.SATFINITE.E4M3.F32.PACK_AB_MERGE_C R10, R10, R15, RZ ;  /* 0x0000000f0a0a723e */ /* 0x000fc600048070ff */
[----:B0-----:R-:W4:Y:S01]  /*dae40*/  LDL.LU.64 R8, [R1+0x56f0] ;  /* 0x0056f00001087983 */ /* 0x001f220000300a00 */
[----:B------:R-:W-:Y:S02]  /*dae50*/  LOP3.LUT R13, R13, 0xffff, RZ, 0xc0, !PT ;  /* 0x0000ffff0d0d7812 */ /* 0x000fe400078ec0ff */
[----:B------:R-:W-:Y:S02]  /*dae60*/  LOP3.LUT R18, R18, 0xffff, RZ, 0xc0, !PT ;  /* 0x0000ffff12127812 */ /* 0x000fe400078ec0ff */
[----:B------:R-:W-:Y:S02]  /*dae70*/  SHF.R.U32.HI R15, RZ, 0x8, R13 ;  /* 0x00000008ff0f7819 */ /* 0x000fe4000001160d */
[--C-:B------:R-:W-:Y:S02]  /*dae80*/  PRMT R13, R13, 0x3340, R18.reuse ;  /* 0x000033400d0d7816 */ /* 0x100fe40000000012 */
[----:B------:R-:W-:Y:S02]  /*dae90*/  SHF.R.U32.HI R18, RZ, 0x8, R18 ;  /* 0x00000008ff127819 */ /* 0x000fe40000011612 */
[----:B------:R-:W-:-:S02]  /*daea0*/  LOP3.LUT R15, R15, 0xffff, RZ, 0xc0, !PT ;  /* 0x0000ffff0f0f7812 */ /* 0x000fc400078ec0ff */
[----:B--2---:R-:W-:Y:S02]  /*daeb0*/  F2FP.SATFINITE.E4M3.F32.PACK_AB_MERGE_C R21, R21, R11, RZ ;  /* 0x0000000b1515723e */ /* 0x004fe400048070ff */
[----:B------:R-:W-:Y:S01]  /*daec0*/  F2FP.SATFINITE.E4M3.F32.PACK_AB_MERGE_C R20, R22, R20, RZ ;  /* 0x000000141614723e */ /* 0x000fe200048070ff */
[----:B------:R-:W2:Y:S04]  /*daed0*/  LDL.LU R11, [R1+0x56ec] ;  /* 0x0056ec00010b7983 */ /* 0x000ea80000300800 */
[----:B------:R-:W-:Y:S01]  /*daee0*/  STL [R1+0x4f58], R21 ;  /* 0x004f581501007387 */ /* 0x000fe20000100800 */
[----:B------:R-:W-:Y:S02]  /*daef0*/  F2FP.SATFINITE.E4M3.F32.PACK_AB_MERGE_C R22, R16, R23, RZ ;  /* 0x000000171016723e */ /* 0x000fe400048070ff */
[----:B------:R-:W-:Y:S01]  /*daf00*/  SHF.R.S32.HI R16, RZ, 0x1f, R29 ;  /* 0x0000001fff107819 */ /* 0x000fe2000001141d */
[----:B------:R0:W-:Y:S04]  /*daf10*/  STL [R1+0x21cc], R20 ;  /* 0x0021cc1401007387 */ /* 0x0001e80000100800 */
[----:B------:R-:W-:Y:S01]  /*daf20*/  STL [R1+0x1a18], R22 ;  /* 0x001a181601007387 */ /* 0x000fe20000100800 */
[----:B0-----:R-:W-:-:S05]  /*daf30*/  IADD3 R20, P2, R29, R0, RZ ;  /* 0x000000001d147210 */ /* 0x001fca0007f5e0ff */
[----:B------:R-:W-:-:S05]  /*daf40*/  IMAD.X R21, R16, 0x1, R2, P2 ;  /* 0x0000000110157824 */ /* 0x000fca00010e0602 */
[----:B------:R-:W-:Y:S04]  /*daf50*/  STL.64 [R1+0x1248], R20 ;  /* 0x0012481401007387 */ /* 0x000fe80000100a00 */
[----:B------:R0:W-:Y:S02]  /*daf60*/  STL [R1+0x4f60], R10 ;  /* 0x004f600a01007387 */ /* 0x0001e40000100800 */
[----:B0-----:R-:W-:Y:S02]  /*daf70*/  LOP3.LUT R10, R19, 0xffff, RZ, 0xc0, !PT ;  /* 0x0000ffff130a7812 */ /* 0x001fe400078ec0ff */
[----:B------:R-:W-:Y:S02]  /*daf80*/  LOP3.LUT R20, R18, 0xffff, RZ, 0xc0, !PT ;  /* 0x0000ffff12147812 */ /* 0x000fe400078ec0ff */
[----:B------:R-:W2:Y:S01]  /*daf90*/  LDL.LU R18, [R1+0xab4] ;  /* 0x000ab40001127983 */ /* 0x000ea20000300800 */
[----:B------:R-:W-:-:S02]  /*dafa0*/  PRMT R19, R10, 0x3340, R0 ;  /* 0x000033400a137816 */ /* 0x000fc40000000000 */
[----:B------:R-:W-:Y:S02]  /*dafb0*/  PRMT R20, R15, 0x3340, R20 ;  /* 0x000033400f147816 */ /* 0x000fe40000000014 */
[----:B------:R-:W-:Y:S02]  /*dafc0*/  PRMT R21, R13, 0x5410, R19 ;  /* 0x000054100d157816 */ /* 0x000fe40000000013 */
[----:B---3--:R-:W-:Y:S01]  /*dafd0*/  LOP3.LUT R15, R14, 0xffff, RZ, 0xc0, !PT ;  /* 0x0000ffff0e0f7812 */ /* 0x008fe200078ec0ff */
[----:B------:R-:W3:Y:S04]  /*dafe0*/  LDL.LU R19, [R1+0xdc] ;  /* 0x0000dc0001137983 */ /* 0x000ee80000300800 */
[----:B------:R-:W3:Y:S04]  /*daff0*/  LDL.LU R13, [R1+0xab0] ;  /* 0x000ab000010d7983 */ /* 0x000ee80000300800 */
[----:B------:R0:W-:Y:S01]  /*db000*/  STL [R1+0x5344], R21 ;  /* 0x0053441501007387 */ /* 0x0001e20000100800 */
[----:B----4-:R-:W-:-:S03]  /*db010*/  LOP3.LUT R14, R17, 0xffff, RZ, 0xc0, !PT ;  /* 0x0000ffff110e7812 */ /* 0x010fc600078ec0ff */
[----:B------:R1:W-:Y:S01]  /*db020*/  STL [R1+0xaf8], R20 ;  /* 0x000af81401007387 */ /* 0x0003e20000100800 */
[----:B------:R-:W-:-:S03]  /*db030*/  LOP3.LUT R17, R28, 0xffff, RZ, 0xc0, !PT ;  /* 0x0000ffff1c117812 */ /* 0x000fc600078ec0ff */
[----:B------:R-:W4:Y:S01]  /*db040*/  LDL.LU R28, [R1+0xd8] ;  /* 0x0000d800011c7983 */ /* 0x000f220000300800 */
[----:B0-----:R-:W-:Y:S02]  /*db050*/  PRMT R21, R14, 0x3340, R0 ;  /* 0x000033400e157816 */ /* 0x001fe40000000000 */
[----:B-1----:R-:W-:Y:S02]  /*db060*/  PRMT R20, R15, 0x3340, R17 ;  /* 0x000033400f147816 */ /* 0x002fe40000000011 */
[----:B------:R-:W-:Y:S02]  /*db070*/  SHF.R.U32.HI R15, RZ, 0x8, R15 ;  /* 0x00000008ff0f7819 */ /* 0x000fe4000001160f */
[----:B------:R-:W-:Y:S02]  /*db080*/  SHF.R.U32.HI R17, RZ, 0x8, R17 ;  /* 0x00000008ff117819 */ /* 0x000fe40000011611 */
[----:B------:R-:W-:Y:S02]  /*db090*/  SHF.R.U32.HI R14, RZ, 0x8, R14 ;  /* 0x00000008ff0e7819 */ /* 0x000fe4000001160e */
[----:B------:R-:W-:-:S02]  /*db0a0*/  PRMT R22, R20, 0x5410, R21 ;  /* 0x0000541014167816 */ /* 0x000fc40000000015 */
[----:B------:R-:W-:Y:S02]  /*db0b0*/  IADD3 R20, P2, R29, R3, RZ ;  /* 0x000000031d147210 */ /* 0x000fe40007f5e0ff */
[----:B------:R-:W-:Y:S02]  /*db0c0*/  LOP3.LUT R15, R15, 0xffff, RZ, 0xc0, !PT ;  /* 0x0000ffff0f0f7812 */ /* 0x000fe400078ec0ff */
[----:B------:R-:W-:Y:S02]  /*db0d0*/  LOP3.LUT R17, R17, 0xffff, RZ, 0xc0, !PT ;  /* 0x0000ffff11117812 */ /* 0x000fe400078ec0ff */
[----:B------:R-:W-:Y:S01]  /*db0e0*/  LOP3.LUT R14, R14, 0xffff, RZ, 0xc0, !PT ;  /* 0x0000ffff0e0e7812 */ /* 0x000fe200078ec0ff */
[----:B------:R-:W-:Y:S01]  /*db0f0*/  IMAD.X R21, R16, 0x1, R4, P2 ;  /* 0x0000000110157824 */ /* 0x000fe200010e0604 */
[----:B------:R-:W-:Y:S02]  /*db100*/  PRMT R15, R15, 0x3340, R17 ;  /* 0x000033400f0f7816 */ /* 0x000fe40000000011 */
[----:B------:R-:W-:-:S02]  /*db110*/  PRMT R17, R14, 0x3340, R0 ;  /* 0x000033400e117816 */ /* 0x000fc40000000000 */
[----:B------:R-:W-:Y:S01]  /*db120*/  IADD3 R14, P2, R29, R5, RZ ;  /* 0x000000051d0e7210 */ /* 0x000fe20007f5e0ff */
[----:B------:R-:W-:Y:S04]  /*db130*/  STL [R1+0x5340], R22 ;  /* 0x0053401601007387 */ /* 0x000fe80000100800 */
[----:B------:R-:W-:Y:S04]  /*db140*/  STL.64 [R1+0x1230], R20 ;  /* 0x0012301401007387 */ /* 0x000fe80000100a00 */
[----:B------:R-:W4:Y:S04]  /*db150*/  LDL.LU R23, [R1+0x1f4] ;  /* 0x0001f40001177983 */ /* 0x000f280000300800 */
[----:B------:R0:W-:Y:S04]  /*db160*/  STL [R1+0xaf4], R15 ;  /* 0x000af40f01007387 */ /* 0x0001e80000100800 */
[----:B------:R-:W-:Y:S01]  /*db170*/  STL [R1+0x14c], R17 ;  /* 0x00014c1101007387 */ /* 0x000fe20000100800 */
[----:B------:R-:W-:Y:S01]  /*db180*/  SHF.R.U32.HI R10, RZ, 0x8, R10 ;  /* 0x00000008ff0a7819 */ /* 0x000fe2000001160a */
[----:B0-----:R-:W-:-:S03]  /*db190*/  IMAD.X R15, R16, 0x1, R7, P2 ;  /* 0x00000001100f7824 */ /* 0x001fc600010e0607 */
[----:B------:R-:W-:Y:S02]  /*db1a0*/  LOP3.LUT R10, R10, 0xffff, RZ, 0xc0, !PT ;  /* 0x0000ffff0a0a7812 */ /* 0x000fe400078ec0ff */
[----:B------:R0:W-:Y:S02]  /*db1b0*/  STL.64 [R1+0x1240], R14 ;  /* 0x0012400e01007387 */ /* 0x0001e40000100a00 */
[----:B------:R-:W-:Y:S02]  /*db1c0*/  PRMT R10, R10, 0x3340, R0 ;  /* 0x000033400a0a7816 */ /* 0x000fe40000000000 */
[----:B0-----:R-:W-:-:S05]  /*db1d0*/  IADD3 R14, P2, R29, R6, RZ ;  /* 0x000000061d0e7210 */ /* 0x001fca0007f5e0ff */
[----:B------:R-:W-:-:S05]  /*db1e0*/  IMAD.X R15, R16, 0x1, R27, P2 ;  /* 0x00000001100f7824 */ /* 0x000fca00010e061b */
[----:B------:R-:W-:Y:S04]  /*db1f0*/  STL.64 [R1+0x1238], R14 ;  /* 0x0012380e01007387 */ /* 0x000fe80000100a00 */
[----:B------:R0:W-:Y:S02]  /*db200*/  STL [R1+0x148], R10 ;  /* 0x0001480a01007387 */ /* 0x0001e40000100800 */
[----:B0-----:R-:W-:Y:S02]  /*db210*/  LOP3.LUT R10, R9, 0xffff, RZ, 0xc0, !PT ;  /* 0x0000ffff090a7812 */ /* 0x001fe400078ec0ff */
[----:B------:R-:W4:Y:S04]  /*db220*/  LDL.LU R9, [R1+0x4de4] ;  /* 0x004de40001097983 */ /* 0x000f280000300800 */
[----:B------:R-:W4:Y:S01]  /*db230*/  LDL.LU R29, [R1+0xa4] ;  /* 0x0000a400011d7983 */ /* 0x000f220000300800 */
[----:B--2---:R-:W-:-:S02]  /*db240*/  LOP3.LUT R16, R18, 0xffff, RZ, 0xc0, !PT ;  /* 0x0000ffff12107812 */ /* 0x004fc400078ec0ff */
[----:B---3--:R-:W-:Y:S02]  /*db250*/  LOP3.LUT R14, R13, 0xffff, RZ, 0xc0, !PT ;  /* 0x0000ffff0d0e7812 */ /* 0x008fe400078ec0ff */
[----:B------:R-:W-:Y:S01]  /*db260*/  LOP3.LUT R17, R19, 0xffff, RZ, 0xc0, !PT ;  /* 0x0000ffff13117812 */ /* 0x000fe200078ec0ff */
[----:B------:R-:W2:Y:S04]  /*db270*/  LDL.LU R13, [R1+0x8c4] ;  /* 0x0008c400010d7983 */ /* 0x000ea80000300800 */
[----:B------:R-:W3:Y:S04]  /*db280*/  LDL.LU R18, [R1+0x4de0] ;  /* 0x004de00001127983 */ /* 0x000ee80000300800 */
[----:B------:R-:W3:Y:S01]  /*db290*/  LDL.LU R19, [R1+0xa0] ;  /* 0x0000a00001137983 */ /* 0x000ee20000300800 */
[----:B----4-:R-:W-:-:S03]  /*db2a0*/  LOP3.LUT R15, R28, 0xffff, RZ, 0xc0, !PT ;  /* 0x0000ffff1c0f7812 */ /* 0x010fc600078ec0ff */
[----:B------:R-:W4:Y:S01]  /*db2b0*/  LDL.LU R28, [R1+0x8c0] ;  /* 0x0008c000011c7983 */ /* 0x000f220000300800 */
[----:B------:R-:W-:Y:S02]  /*db2c0*/  LOP3.LUT R8, R8, 0xffff, RZ, 0xc0, !PT ;  /* 0x0000ffff08087812 */ /* 0x000fe400078ec0ff */
[----:B------:R-:W-:Y:S02]  /*db2d0*/  PRMT R20, R16, 0x3340, R17 ;  /* 0x0000334010147816 */ /* 0x000fe40000000011 */
[----:B------:R-:W-:Y:S02]  /*db2e0*/  PRMT R21, R8, 0x3340, R0 ;  /* 0x0000334008157816 */ /* 0x000fe40000000000 */
[----:B------:R-:W-:Y:S02]  /*db2f0*/  SHF.R.U32.HI R16, RZ, 0x8, R16 ;  /* 0x00000008ff107819 */ /* 0x000fe40000011610 */
[----:B------:R-:W-:Y:S02]  /*db300*/  PRMT R20, R20, 0x5410, R21 ;  /* 0x0000541014147816 */ /* 0x000fe40000000015 */
[----:B------:R-:W-:-:S02]  /*db310*/  SHF.R.U32.HI R17, RZ, 0x8, R17 ;  /* 0x00000008ff117819 */ /* 0x000fc40000011611 */
[----:B------:R-:W-:Y:S02]  /*db320*/  PRMT R21, R10, 0x3340, R0 ;  /* 0x000033400a157816 */ /* 0x000fe40000000000 */
[----:B------:R-:W-:Y:S01]  /*db330*/  LOP3.LUT R16, R16, 0xffff, RZ, 0xc0, !PT ;  /* 0x0000ffff10107812 */ /* 0x000fe200078ec0ff */
[----:B------:R0:W-:Y:S01]  /*db340*/  STL [R1+0x533c], R20 ;  /* 0x00533c1401007387 */ /* 0x0001e20000100800 */
[----:B------:R-:W-:-:S04]  /*db350*/  LOP3.LUT R17, R17, 0xffff, RZ, 0xc0, !PT ;  /* 0x0000ffff11117812 */ /* 0x000fc800078ec0ff */
[----:B------:R-:W-:Y:S02]  /*db360*/  PRMT R16, R16, 0x3340, R17 ;  /* 0x0000334010107816 */ /* 0x000fe40000000011 */
[--C-:B0-----:R-:W-:Y:S02]  /*db370*/  PRMT R20, R14, 0x3340, R15.reuse ;  /* 0x000033400e147816 */ /* 0x101fe4000000000f */
[----:B------:R-:W-:Y:S02]  /*db380*/  SHF.R.U32.HI R14, RZ, 0x8, R14 ;  /* 0x00000008ff0e7819 */ /* 0x000fe4000001160e */
[----:B------:R-:W-:Y:S02]  /*db390*/  SHF.R.U32.HI R15, RZ, 0x8, R15 ;  /* 0x00000008ff0f7819 */ /* 0x000fe4000001160f */
[----:B------:R-:W-:Y:S02]  /*db3a0*/  PRMT R20, R20, 0x5410, R21 ;  /* 0x0000541014147816 */ /* 0x000fe40000000015 */
[----:B------:R-:W-:-:S02]  /*db3b0*/  LOP3.LUT R14, R14, 0xffff, RZ, 0xc0, !PT ;  /* 0x0000ffff0e0e7812 */ /* 0x000fc400078ec0ff */
[----:B------:R-:W-:Y:S02]  /*db3c0*/  LOP3.LUT R15, R15, 0xffff, RZ, 0xc0, !PT ;  /* 0x0000ffff0f0f7812 */ /* 0x000fe400078ec0ff */
[----:B------:R-:W-:Y:S02]  /*db3d0*/  SHF.R.U32.HI R10, RZ, 0x8, R10 ;  /* 0x00000008ff0a7819 */ /* 0x000fe4000001160a */
[----:B------:R-:W-:Y:S01]  /*db3e0*/  SHF.R.U32.HI R8, RZ, 0x8, R8 ;  /* 0x00000008ff087819 */ /* 0x000fe20000011608 */
[----:B------:R-:W-:Y:S01]  /*db3f0*/  STL [R1+0x5338], R20 ;  /* 0x0053381401007387 */ /* 0x000fe20000100800 */
[----:B------:R-:W-:-:S03]  /*db400*/  PRMT R14, R14, 0x3340, R15 ;  /* 0x000033400e0e7816 */ /* 0x000fc6000000000f */
[----:B------:R0:W-:Y:S01]  /*db410*/  STL [R1+0xab8], R16 ;  /* 0x000ab81001007387 */ /* 0x0001e20000100800 */
[----:B------:R-:W-:Y:S02]  /*db420*/  SHF.R.S32.HI R15, RZ, 0x1f, R23 ;  /* 0x0000001fff0f7819 */ /* 0x000fe40000011417 */
[----:B------:R-:W-:Y:S02]  /*db430*/  LOP3.LUT R10, R10, 0xffff, RZ, 0xc0, !PT ;  /* 0x0000ffff0a0a7812 */ /* 0x000fe400078ec0ff */
[----:B------:R-:W-:Y:S02]  /*db440*/  LOP3.LUT R8, R8, 0xffff, RZ, 0xc0, !PT ;  /* 0x0000ffff08087812 */ /* 0x000fe400078ec0ff */
[----:B0-----:R-:W-:Y:S02]  /*db450*/  IADD3 R16, P2, R23, R0, RZ ;  /* 0x0000000017107210 */ /* 0x001fe40007f5e0ff */
[--C-:B------:R-:W-:Y:S02]  /*db460*/  PRMT R10, R10, 0x3340, R0.reuse ;  /* 0x000033400a0a7816 */ /* 0x100fe40000000000 */
[----:B------:R-:W-:Y:S01]  /*db470*/  PRMT R8, R8, 0x3340, R0 ;  /* 0x0000334008087816 */ /* 0x000fe20000000000 */
[----:B------:R-:W-:Y:S01]  /*db480*/  IMAD.X R17, R15, 0x1, R2, P2 ;  /* 0x000000010f117824 */ /* 0x000fe200010e0602 */
[----:B------:R-:W-:Y:S04]  /*db490*/  STL [R1+0xaac], R14 ;  /* 0x000aac0e01007387 */ /* 0x000fe80000100800 */
[----:B------:R-:W-:Y:S04]  /*db4a0*/  STL.64 [R1+0x1228], R16 ;  /* 0x0012281001007387 */ /* 0x000fe80000100a00 */
[----:B------:R0:W-:Y:S04]  /*db4b0*/  STL [R1+0x140], R10 ;  /* 0x0001400a01007387 */ /* 0x0001e80000100800 */
[----:B------:R3:W-:Y:S04]  /*db4c0*/  STL [R1+0x144], R8 ;  /* 0x0001440801007387 */ /* 0x0007e80000100800 */
[----:B0-----:R-:W3:Y:S04]  /*db4d0*/  LDL.LU R10, [R1+0xcb0] ;  /* 0x000cb000010a7983 */ /* 0x001ee80000300800 */
[----:B------:R-:W3:Y:S01]  /*db4e0*/  LDL.LU R17, [R1+0x38] ;  /* 0x0000380001117983 */ /* 0x000ee20000300800 */
[----:B------:R-:W-:-:S02]  /*db4f0*/  LOP3.LUT R16, R9, 0xffff, RZ, 0xc0, !PT ;  /* 0x0000ffff09107812 */ /* 0x000fc400078ec0ff */
[----:B------:R-:W-:Y:S02]  /*db500*/  LOP3.LUT R20, R29, 0xffff, RZ, 0xc0, !PT ;  /* 0x0000ffff1d147812 */ /* 0x000fe400078ec0ff */
[----:B----4-:R-:W-:Y:S02]  /*db510*/  LOP3.LUT R9, R28, 0xffff, RZ, 0xc0, !PT ;  /* 0x0000ffff1c097812 */ /* 0x010fe400078ec0ff */
[----:B------:R-:W4:Y:S01]  /*db520*/  LDL.LU R28, [R1+0x4dc] ;  /* 0x0004dc00011c7983 */ /* 0x000f220000300800 */
[----:B--2---:R-:W-:Y:S02]  /*db530*/  LOP3.LUT R13, R13, 0xffff, RZ, 0xc0, !PT ;  /* 0x0000ffff0d0d7812 */ /* 0x004fe400078ec0ff */
[----:B---3--:R-:W-:Y:S02]  /*db540*/  LOP3.LUT R8, R18, 0xffff, RZ, 0xc0, !PT ;  /* 0x0000ffff12087812 */ /* 0x008fe400078ec0ff */
[----:B------:R-:W-:Y:S02]  /*db550*/  LOP3.LUT R14, R19, 0xffff, RZ, 0xc0, !PT ;  /* 0x0000ffff130e7812 */ /* 0x000fe400078ec0ff */
[----:B------:R-:W-:-:S02]  /*db560*/  PRMT R19, R20, 0x3340, R0 ;  /* 0x0000334014137816 */ /* 0x000fc40000000000 */
[----:B------:R-:W-:-:S04]  /*db570*/  PRMT R18, R16, 0x3340, R13 ;  /* 0x0000334010127816 */ /* 0x000fc8000000000d */
[----:B------:R-:W-:Y:S02]  /*db580*/  PRMT R21, R18, 0x5410, R19 ;  /* 0x0000541012157816 */ /* 0x000fe40000000013 */
[----:B------:R-:W-:Y:S02]  /*db590*/  PRMT R19, R14, 0x3340, R0 ;  /* 0x000033400e137816 */ /* 0x000fe40000000000 */
[----:B------:R-:W-:Y:S01]  /*db5a0*/  PRMT R18, R8, 0x3340, R9 ;  /* 0x0000334008127816 */ /* 0x000fe20000000009 */
[----:B------:R0:W-:Y:S01]  /*db5b0*/  STL [R1+0x5334], R21 ;  /* 0x0053341501007387 */ /* 0x0001e20000100800 */
[----:B------:R-:W-:Y:S02]  /*db5c0*/  SHF.R.U32.HI R13, RZ, 0x8, R13 ;  /* 0x00000008ff0d7819 */ /* 0x000fe4000001160d */
[----:B0-----:R-:W-:Y:S02]  /*db5d0*/  PRMT R21, R18, 0x5410, R19 ;  /* 0x0000541012157816 */ /* 0x001fe40000000013 */
[----:B------:R-:W-:-:S05]  /*db5e0*/  IADD3 R18, P2, R23, R3, RZ ;  /* 0x0000000317127210 */ /* 0x000fca0007f5e0ff */
[----:B------:R-:W-:Y:S01]  /*db5f0*/  IMAD.X R19, R15, 0x1, R4, P2 ;  /* 0x000000010f137824 */ /* 0x000fe200010e0604 */
[----:B------:R-:W-:Y:S01]  /*db600*/  STL [R1+0x5330], R21 ;  /* 0x0053301501007387 */ /* 0x000fe20000100800 */
[----:B------:R-:W-:-:S03]  /*db610*/  LOP3.LUT R22, R13, 0xffff, RZ, 0xc0, !PT ;  /* 0x0000ffff0d167812 */ /* 0x000fc600078ec0ff */
[----:B------:R0:W-:Y:S01]  /*db620*/  STL.64 [R1+0x1210], R18 ;  /* 0x0012101201007387 */ /* 0x0001e20000100a00 */
[----:B------:R-:W-:-:S03]  /*db630*/  SHF.R.U32.HI R16, RZ, 0x8, R16 ;  /* 0x00000008ff107819 */ /* 0x000fc60000011610 */
[----:B0-----:R-:W2:Y:S04]  /*db640*/  LDL.LU R18, [R1+0x56e8] ;  /* 0x0056e80001127983 */ /* 0x001ea80000300800 */
[----:B------:R-:W3:Y:S04]  /*db650*/  LDL.LU R13, [R1+0xca8] ;  /* 0x000ca800010d7983 */ /* 0x000ee80000300800 */
[----:B------:R-:W2:Y:S04]  /*db660*/  LDL.LU R19, [R1+0x34] ;  /* 0x0000340001137983 */ /* 0x000ea80000300800 */
[----:B------:R-:W2:Y:S01]  /*db670*/  LDL.LU R29, [R1+0x4d8] ;  /* 0x0004d800011d7983 */ /* 0x000ea20000300800 */
[----:B------:R-:W-:-:S03]  /*db680*/  LOP3.LUT R21, R16, 0xffff, RZ, 0xc0, !PT ;  /* 0x0000ffff10157812 */ /* 0x000fc600078ec0ff */
[----:B------:R-:W2:Y:S01]  /*db690*/  LDL.LU R16, [R1+0x1f8] ;  /* 0x0001f80001107983 */ /* 0x000ea20000300800 */
[----:B------:R-:W-:Y:S02]  /*db6a0*/  SHF.R.U32.HI R8, RZ, 0x8, R8 ;  /* 0x00000008ff087819 */ /* 0x000fe40000011608 */
[----:B------:R-:W-:Y:S02]  /*db6b0*/  SHF.R.U32.HI R9, RZ, 0x8, R9 ;  /* 0x00000008ff097819 */ /* 0x000fe40000011609 */
[----:B------:R-:W-:Y:S02]  /*db6c0*/  LOP3.LUT R8, R8, 0xffff, RZ, 0xc0, !PT ;  /* 0x0000ffff08087812 */ /* 0x000fe400078ec0ff */
[----:B------:R-:W-:Y:S02]  /*db6d0*/  LOP3.LUT R9, R9, 0xffff, RZ, 0xc0, !PT ;  /* 0x0000ffff09097812 */ /* 0x000fe400078ec0ff */
[----:B------:R-:W-:Y:S02]  /*db6e0*/  PRMT R22, R21, 0x3340, R22 ;  /* 0x0000334015167816 */ /* 0x000fe40000000016 */
[----:B------:R-:W-:-:S02]  /*db6f0*/  PRMT R21, R8, 0x3340, R9 ;  /* 0x0000334008157816 */ /* 0x000fc40000000009 */
[----:B------:R-:W-:Y:S02]  /*db700*/  IADD3 R8, P2, R23, R5, RZ ;  /* 0x0000000517087210 */ /* 0x000fe40007f5e0ff */
[----:B------:R-:W-:Y:S01]  /*db710*/  SHF.R.U32.HI R14, RZ, 0x8, R14 ;  /* 0x00000008ff0e7819 */ /* 0x000fe2000001160e */
[----:B------:R0:W-:Y:S02]  /*db720*/  STL [R1+0xaa8], R22 ;  /* 0x000aa81601007387 */ /* 0x0001e40000100800 */
[----:B------:R-:W-:Y:S01]  /*db730*/  IMAD.X R9, R15, 0x1, R7, P2 ;  /* 0x000000010f097824 */ /* 0x000fe200010e0607 */
[----:B------:R-:W-:Y:S02]  /*db740*/  LOP3.LUT R14, R14, 0xffff, RZ, 0xc0, !PT ;  /* 0x0000ffff0e0e7812 */ /* 0x000fe400078ec0ff */
[----:B0-----:R-:W-:Y:S01]  /*db750*/  IADD3 R22, P2, R23, R6, RZ ;  /* 0x0000000617167210 */ /* 0x001fe20007f5e0ff */
[----:B------:R-:W-:Y:S04]  /*db760*/  STL [R1+0xaa4], R21 ;  /* 0x000aa41501007387 */ /* 0x000fe80000100800 */
[----:B------:R0:W-:Y:S01]  /*db770*/  STL.64 [R1+0x1220], R8 ;  /* 0x0012200801007387 */ /* 0x0001e20000100a00 */
[----:B------:R-:W-:Y:S01]  /*db780*/  IMAD.X R23, R15, 0x1, R27, P2 ;  /* 0x000000010f177824 */ /* 0x000fe200010e061b */
[----:B------:R-:W-:-:S02]  /*db790*/  PRMT R15, R14, 0x3340, R0 ;  /* 0x000033400e0f7816 */ /* 0x000fc40000000000 */
[----:B------:R-:W-:Y:S02]  /*db7a0*/  LOP3.LUT R14, R10, 0xffff, RZ, 0xc0, !PT ;  /* 0x0000ffff0a0e7812 */ /* 0x000fe400078ec0ff */
[----:B------:R-:W-:Y:S01]  /*db7b0*/  LOP3.LUT R17, R17, 0xffff, RZ, 0xc0, !PT ;  /* 0x0000ffff11117812 */ /* 0x000fe200078ec0ff */
[----:B0-----:R-:W2:Y:S04]  /*db7c0*/  LDL.LU.64 R8, [R1+0x56e0] ;  /* 0x0056e00001087983 */ /* 0x001ea80000300a00 */
[----:B------:R-:W-:Y:S04]  /*db7d0*/  STL.64 [R1+0x1218], R22 ;  /* 0x0012181601007387 */ /* 0x000fe80000100a00 */
[----:B------:R4:W-:Y:S01]  /*db7e0*/  STL [R1+0x138], R15 ;  /* 0x0001380f01007387 */ /* 0x0009e20000100800 */
[----:B------:R-:W-:-:S02]  /*db7f0*/  PRMT R21, R17, 0x3340, R0 ;  /* 0x0000334011157816 */ /* 0x000fc40000000000 */
[----:B------:R-:W-:-:S04]  /*db800*/  SHF.R.U32.HI R20, RZ, 0x8, R20 ;  /* 0x00000008ff147819 */ /* 0x000fc80000011614 */
[----:B------:R-:W-:-:S04]  /*db810*/  LOP3.LUT R20, R20, 0xffff, RZ, 0xc0, !PT ;  /* 0x0000ffff14147812 */ /* 0x000fc800078ec0ff */
[----:B------:R-:W-:Y:S02]  /*db820*/  PRMT R20, R20, 0x3340, R0 ;  /* 0x0000334014147816 */ /* 0x000fe40000000000 */
[----:B------:R-:W-:-:S04]  /*db830*/  SHF.R.U32.HI R17, RZ, 0x8, R17 ;  /* 0x00000008ff117819 */ /* 0x000fc80000011611 */
[----:B------:R-:W-:Y:S02]  /*db840*/  LOP3.LUT R17, R17, 0xffff, RZ, 0xc0, !PT ;  /* 0x0000ffff11117812 */ /* 0x000fe400078ec0ff */
[----:B----4-:R-:W-:-:S04]  /*db850*/  LOP3.LUT R15, R28, 0xffff, RZ, 0xc0, !PT ;  /* 0x0000ffff1c0f7812 */ /* 0x010fc800078ec0ff */
[----:B------:R-:W-:-:S04]  /*db860*/  PRMT R10, R14, 0x3340, R15 ;  /* 0x000033400e0a7816 */ /* 0x000fc8000000000f */
[----:B------:R-:W-:Y:S02]  /*db870*/  PRMT R21, R10, 0x5410, R21 ;  /* 0x000054100a157816 */ /* 0x000fe40000000015 */
[----:B------:R-:W4:Y:S04]  /*db880*/  LDL.LU R10, [R1+0xac0] ;  /* 0x000ac000010a7983 */ /* 0x000f280000300800 */
[----:B------:R-:W-:Y:S04]  /*db890*/  STL [R1+0x5218], R21 ;  /* 0x0052181501007387 */ /* 0x000fe80000100800 */
[----:B------:R-:W4:Y:S01]  /*db8a0*/  LDL.LU R28, [R1+0xf0] ;  /* 0x0000f000011c7983 */ /* 0x000f220000300800 */
[----:B------:R-:W-:-:S02]  /*db8b0*/  SHF.R.U32.HI R14, RZ, 0x8, R14 ;  /* 0x00000008ff0e7819 */ /* 0x000fc4000001160e */
[----:B------:R-:W-:Y:S02]  /*db8c0*/  SHF.R.U32.HI R15, RZ, 0x8, R15 ;  /* 0x00000008ff0f7819 */ /* 0x000fe4000001160f */
[----:B------:R-:W-:Y:S02]  /*db8d0*/  LOP3.LUT R14, R14, 0xffff, RZ, 0xc0, !PT ;  /* 0x0000ffff0e0e7812 */ /* 0x000fe400078ec0ff */
[----:B------:R-:W-:-:S04]  /*db8e0*/  LOP3.LUT R15, R15, 0xffff, RZ, 0xc0, !PT ;  /* 0x0000ffff0f0f7812 */ /* 0x000fc800078ec0ff */
[----:B------:R-:W-:Y:S01]  /*db8f0*/  PRMT R14, R14, 0x3340, R15 ;  /* 0x000033400e0e7816 */ /* 0x000fe2000000000f */
[----:B------:R-:W-:Y:S04]  /*db900*/  STL [R1+0x13c], R20 ;  /* 0x00013c1401007387 */ /* 0x000fe80000100800 */
[----:B------:R0:W-:Y:S01]  /*db910*/  STL [R1+0xaa0], R14 ;  /* 0x000aa00e01007387 */ /* 0x0001e20000100800 */
[----:B---3--:R-:W-:Y:S02]  /*db920*/  LOP3.LUT R13, R13, 0xffff, RZ, 0xc0, !PT ;  /* 0x0000ffff0d0d7812 */ /* 0x008fe400078ec0ff */
[----:B--2---:R-:W-:Y:S02]  /*db930*/  LOP3.LUT R19, R19, 0xffff, RZ, 0xc0, !PT ;  /* 0x0000ffff13137812 */ /* 0x004fe400078ec0ff */
[----:B0-----:R-:W-:-:S02]  /*db940*/  LOP3.LUT R14, R29, 0xffff, RZ, 0xc0, !PT ;  /* 0x0000ffff1d0e7812 */ /* 0x001fc400078ec0ff */
[----:B------:R-:W-:Y:S02]  /*db950*/  PRMT R20, R19, 0x3340, R0 ;  /* 0x0000334013147816 */ /* 0x000fe40000000000 */
[----:B------:R-:W-:-:S04]  /*db960*/  PRMT R15, R13, 0x3340, R14 ;  /* 0x000033400d0f7816 */ /* 0x000fc8000000000e */
[----:B------:R-:W-:Y:S02]  /*db970*/  PRMT R22, R15, 0x5410, R20 ;  /* 0x000054100f167816 */ /* 0x000fe40000000014 */
[----:B------:R-:W-:Y:S02]  /*db980*/  SHF.R.S32.HI R15, RZ, 0x1f, R16 ;  /* 0x0000001fff0f7819 */ /* 0x000fe40000011410 */
[----:B------:R-:W-:Y:S02]  /*db990*/  IADD3 R20, P2, R16, R0, RZ ;  /* 0x0000000010147210 */ /* 0x000fe40007f5e0ff */
[----:B------:R-:W-:Y:S02]  /*db9a0*/  SHF.R.U32.HI R13, RZ, 0x8, R13 ;  /* 0x00000008ff0d7819 */ /* 0x000fe4000001160d */
[----:B------:R-:W-:Y:S01]  /*db9b0*/  SHF.R.U32.HI R14, RZ, 0x8, R14 ;  /* 0x00000008ff0e7819 */ /* 0x000fe2000001160e */
[----:B------:R-:W-:Y:S01]  /*db9c0*/  IMAD.X R21, R15, 0x1, R2, P2 ;  /* 0x000000010f157824 */ /* 0x000fe200010e0602 */
[----:B------:R-:W-:Y:S01]  /*db9d0*/  STL [R1+0x5214], R22 ;  /* 0x0052141601007387 */ /* 0x000fe20000100800 */
[----:B------:R-:W-:-:S02]  /*db9e0*/  LOP3.LUT R13, R13, 0xffff, RZ, 0xc0, !PT ;  /* 0x0000ffff0d0d7812 */ /* 0x000fc400078ec0ff */
[----:B------:R-:W-:Y:S01]  /*db9f0*/  LOP3.LUT R14, R14, 0xffff, RZ, 0xc0, !PT ;  /* 0x0000ffff0e0e7812 */ /* 0x000fe200078ec0ff */
[----:B------:R0:W-:Y:S03]  /*dba00*/  STL.64 [R1+0x1208], R20 ;  /* 0x0012081401007387 */ /* 0x0001e60000100a00 */
[----:B------:R-:W-:Y:S02]  /*dba10*/  PRMT R13, R13, 0x3340, R14 ;  /* 0x000033400d0d7816 */ /* 0x000fe4000000000e */
[----:B0-----:R-:W-:Y:S02]  /*dba20*/  PRMT R20, R17, 0x3340, R0 ;  /* 0x0000334011147816 */ /* 0x001fe40000000000 */
[----:B------:R-:W2:Y:S04]  /*dba30*/  LDL.LU R17, [R1+0x4de8] ;  /* 0x004de80001117983 */ /* 0x000ea80000300800 */
[----:B------:R-:W-:Y:S04]  /*dba40*/  STL [R1+0x134], R20 ;  /* 0x0001341401007387 */ /* 0x000fe80000100800 */
[----:B------:R-:W3:Y:S04]  /*dba50*/  LDL.LU R29, [R1+0xc4] ;  /* 0x0000c400011d7983 */ /* 0x000ee80000300800 */
[----:B------:R0:W-:Y:S04]  /*dba60*/  STL [R1+0xa80], R13 ;  /* 0x000a800d01007387 */ /* 0x0001e80000100800 */
[----:B0-----:R-:W3:Y:S01]  /*dba70*/  LDL.LU R13, [R1+0x8d0] ;  /* 0x0008d000010d7983 */ /* 0x001ee20000300800 */
[----:B------:R-:W-:-:S02]  /*dba80*/  SHF.R.U32.HI R19, RZ, 0x8, R19 ;  /* 0x00000008ff137819 */ /* 0x000fc40000011613 */
[----:B----4-:R-:W-:Y:S02]  /*dba90*/  LOP3.LUT R14, R10, 0xffff, RZ, 0xc0, !PT ;  /* 0x0000ffff0a0e7812 */ /* 0x010fe400078ec0ff */
[----:B------:R-:W-:Y:S02]  /*dbaa0*/  LOP3.LUT R10, R26, 0xffff, RZ, 0xc0, !PT ;  /* 0x0000ffff1a0a7812 */ /* 0x000fe400078ec0ff */
[----:B------:R-:W-:Y:S02]  /*dbab0*/  LOP3.LUT R20, R28, 0xffff, RZ, 0xc0, !PT ;  /* 0x0000ffff1c147812 */ /* 0x000fe400078ec0ff */
[----:B------:R-:W-:Y:S02]  /*dbac0*/  PRMT R22, R10, 0x3340, R0 ;  /* 0x000033400a167816 */ /* 0x000fe40000000000 */
[----:B------:R-:W-:-:S04]  /*dbad0*/  PRMT R21, R14, 0x3340, R20 ;  /* 0x000033400e157816 */ /* 0x000fc80000000014 */
[----:B------:R-:W-:Y:S02]  /*dbae0*/  PRMT R21, R21, 0x5410, R22 ;  /* 0x0000541015157816 */ /* 0x000fe40000000016 */
[----:B------:R-:W-:-:S05]  /*dbaf0*/  IADD3 R22, P2, R16, R3, RZ ;  /* 0x0000000310167210 */ /* 0x000fca0007f5e0ff */
[----:B------:R-:W-:Y:S01]  /*dbb00*/  IMAD.X R23, R15, 0x1, R4, P2 ;  /* 0x000000010f177824 */ /* 0x000fe200010e0604 */
[----:B------:R-:W-:Y:S04]  /*dbb10*/  STL [R1+0x5208], R21 ;  /* 0x0052081501007387 */ /* 0x000fe80000100800 */
[----:B------:R0:W-:Y:S01]  /*dbb20*/  STL.64 [R1+0x1200], R22 ;  /* 0x0012001601007387 */ /* 0x0001e20000100a00 */
[----:B------:R-:W-:Y:S02]  /*dbb30*/  SHF.R.U32.HI R14, RZ, 0x8, R14 ;  /* 0x00000008ff0e7819 */ /* 0x000fe4000001160e */
[----:B0-----:R-:W-:Y:S02]  /*dbb40*/  LOP3.LUT R22, R19, 0xffff, RZ, 0xc0, !PT ;  /* 0x0000ffff13167812 */ /* 0x001fe400078ec0ff */
[----:B------:R-:W4:Y:S04]  /*dbb50*/  LDL.LU R19, [R1+0x4dec] ;  /* 0x004dec0001137983 */ /* 0x000f280000300800 */
[----:B------:R-:W4:Y:S04]  /*dbb60*/  LDL.LU R26, [R1+0xc0] ;  /* 0x0000c000011a7983 */ /* 0x000f280000300800 */
[----:B------:R-:W4:Y:S01]  /*dbb70*/  LDL.LU R28, [R1+0x8c8] ;  /* 0x0008c800011c7983 */ /* 0x000f220000300800 */
[----:B------:R-:W-:-:S02]  /*dbb80*/  SHF.R.U32.HI R21, RZ, 0x8, R20 ;  /* 0x00000008ff157819 */ /* 0x000fc40000011614 */
[----:B------:R-:W-:Y:S02]  /*dbb90*/  LOP3.LUT R20, R14, 0xffff, RZ, 0xc0, !PT ;  /* 0x0000ffff0e147812 */ /* 0x000fe400078ec0ff */
[----:B------:R-:W4:Y:S01]  /*dbba0*/  LDL.LU R14, [R1+0x1fc] ;  /* 0x0001fc00010e7983 */ /* 0x000f220000300800 */
[----:B------:R-:W-:Y:S02]  /*dbbb0*/  LOP3.LUT R21, R21, 0xffff, RZ, 0xc0, !PT ;  /* 0x0000ffff15157812 */ /* 0x000fe400078ec0ff */
[----:B------:R-:W-:Y:S02]  /*dbbc0*/  PRMT R23, R22, 0x3340, R0 ;  /* 0x0000334016177816 */ /* 0x000fe40000000000 */
[----:B------:R-:W-:Y:S02]  /*dbbd0*/  PRMT R22, R20, 0x3340, R21 ;  /* 0x0000334014167816 */ /* 0x000fe40000000015 */
[----:B------:R-:W-:Y:S01]  /*dbbe0*/  IADD3 R20, P2, R16, R5, RZ ;  /* 0x0000000510147210 */ /* 0x000fe20007f5e0ff */
[----:B------:R-:W-:Y:S04]  /*dbbf0*/  STL [R1+0x12c], R23 ;  /* 0x00012c1701007387 */ /* 0x000fe80000100800 */
[----:B------:R-:W-:Y:S01]  /*dbc00*/  IMAD.X R21, R15, 0x1, R7, P2 ;  /* 0x000000010f157824 */ /* 0x000fe200010e0607 */
[----:B------:R-:W-:Y:S01]  /*dbc10*/  STL [R1+0xa70], R22 ;  /* 0x000a701601007387 */ /* 0x000fe20000100800 */
[----:B------:R-:W-:-:S03]  /*dbc20*/  SHF.R.U32.HI R10, RZ, 0x8, R10 ;  /* 0x00000008ff0a7819 */ /* 0x000fc6000001160a */
[----:B------:R0:W-:Y:S01]  /*dbc30*/  STL.64 [R1+0x11f8], R20 ;  /* 0x0011f81401007387 */ /* 0x0001e20000100a00 */
[----:B------:R-:W-:Y:S02]  /*dbc40*/  LOP3.LUT R10, R10, 0xffff, RZ, 0xc0, !PT ;  /* 0x0000ffff0a0a7812 */ /* 0x000fe400078ec0ff */
[----:B0-----:R-:W-:Y:S02]  /*dbc50*/  IADD3 R20, P2, R16, R6, RZ ;  /* 0x0000000610147210 */ /* 0x001fe40007f5e0ff */
[----:B------:R-:W-:-:S03]  /*dbc60*/  PRMT R16, R10, 0x3340, R0 ;  /* 0x000033400a107816 */ /* 0x000fc60000000000 */
[----:B------:R-:W-:Y:S01]  /*dbc70*/  IMAD.X R21, R15, 0x1, R27, P2 ;  /* 0x000000010f157824 */ /* 0x000fe200010e061b */
[----:B--2---:R-:W-:Y:S02]  /*dbc80*/  LOP3.LUT R15, R17, 0xffff, RZ, 0xc0, !PT ;  /* 0x0000ffff110f7812 */ /* 0x004fe400078ec0ff */
[----:B---3--:R-:W-:Y:S02]  /*dbc90*/  LOP3.LUT R10, R29, 0xffff, RZ, 0xc0, !PT ;  /* 0x0000ffff1d0a7812 */ /* 0x008fe400078ec0ff */
[----:B------:R-:W-:Y:S04]  /*dbca0*/  STL.64 [R1+0x11f0], R20 ;  /* 0x0011f01401007387 */ /* 0x000fe80000100a00 */
[----:B------:R0:W-:Y:S01]  /*dbcb0*/  STL [R1+0x130], R16 ;  /* 0x0001301001007387 */ /* 0x0001e20000100800 */
[----:B------:R-:W-:-:S02]  /*dbcc0*/  PRMT R17, R10, 0x3340, R0 ;  /* 0x000033400a117816 */ /* 0x000fc40000000000 */
[----:B------:R-:W-:-:S04]  /*dbcd0*/  LOP3.LUT R13, R13, 0xffff, RZ, 0xc0, !PT ;  /* 0x0000ffff0d0d7812 */ /* 0x000fc800078ec0ff */
[----:B0-----:R-:W-:-:S04]  /*dbce0*/  PRMT R16, R15, 0x3340, R13 ;  /* 0x000033400f107816 */ /* 0x001fc8000000000d */
[----:B------:R-:W-:Y:S02]  /*dbcf0*/  PRMT R16, R16, 0x5410, R17 ;  /* 0x0000541010107816 */ /* 0x000fe40000000011 */
[----:B------:R-:W-:-:S03]  /*dbd00*/  SHF.R.U32.HI R17, RZ, 0x8, R13 ;  /* 0x00000008ff117819 */ /* 0x000fc6000001160d */
[----:B------:R0:W-:Y:S04]  /*dbd10*/  STL [R1+0x5210], R16 ;  /* 0x0052101001007387 */ /* 0x0001e80000100800 */
[----:B0-----:R-:W2:Y:S04]  /*dbd20*/  LDL.LU R16, [R1+0xe90] ;  /* 0x000e900001107983 */ /* 0x001ea80000300800 */
[----:B------:R-:W3:Y:S01]  /*dbd30*/  LDL.LU R13, [R1+0x84] ;  /* 0x00008400010d7983 */ /* 0x000ee20000300800 */
[----:B------:R-:W-:Y:S02]  /*dbd40*/  SHF.R.U32.HI R15, RZ, 0x8, R15 ;  /* 0x00000008ff0f7819 */ /* 0x000fe4000001160f */
[----:B------:R-:W-:-:S02]  /*dbd50*/  SHF.R.U32.HI R10, RZ, 0x8, R10 ;  /* 0x00000008ff0a7819 */ /* 0x000fc4000001160a */
[----:B------:R-:W-:Y:S01]  /*dbd60*/  LOP3.LUT R17, R17, 0xffff, RZ, 0xc0, !PT ;  /* 0x0000ffff11117812 */ /* 0x000fe200078ec0ff */
[----:B------:R-:W2:Y:S01]  /*dbd70*/  LDL.LU R23, [R1+0x6d0] ;  /* 0x0006d00001177983 */ /* 0x000ea20000300800 */
[----:B------:R-:W-:Y:S02]  /*dbd80*/  LOP3.LUT R15, R15, 0xffff, RZ, 0xc0, !PT ;  /* 0x0000ffff0f0f7812 */ /* 0x000fe400078ec0ff */
[----:B------:R-:W-:Y:S02]  /*dbd90*/  LOP3.LUT R10, R10, 0xffff, RZ, 0xc0, !PT ;  /* 0x0000ffff0a0a7812 */ /* 0x000fe400078ec0ff */
[----:B------:R-:W-:Y:S02]  /*dbda0*/  PRMT R20, R15, 0x3340, R17 ;  /* 0x000033400f147816 */ /* 0x000fe40000000011 */
[----:B------:R-:W-:-:S03]  /*dbdb0*/  PRMT R17, R10, 0x3340, R0 ;  /* 0x000033400a117816 */ /* 0x000fc60000000000 */
[----:B------:R0:W-:Y:S04]  /*dbdc0*/  STL [R1+0x8d0], R20 ;  /* 0x0008d01401007387 */ /* 0x0001e80000100800 */
[----:B------:R1:W-:Y:S01]  /*dbdd0*/  STL [R1+0x128], R17 ;  /* 0x0001281101007387 */ /* 0x0003e20000100800 */
[----:B----4-:R-:W-:Y:S02]  /*dbde0*/  LOP3.LUT R15, R19, 0xffff, RZ, 0xc0, !PT ;  /* 0x0000ffff130f7812 */ /* 0x010fe400078ec0ff */
[----:B------:R-:W-:Y:S02]  /*dbdf0*/  LOP3.LUT R10, R26, 0xffff, RZ, 0xc0, !PT ;  /* 0x0000ffff1a0a7812 */ /* 0x000fe400078ec0ff */
[----:B------:R-:W-:Y:S02]  /*dbe00*/  LOP3.LUT R19, R28, 0xffff, RZ, 0xc0, !PT ;  /* 0x0000ffff1c137812 */ /* 0x000fe400078ec0ff */
[----:B0-----:R-:W-:-:S02]  /*dbe10*/  PRMT R20, R10, 0x3340, R0 ;  /* 0x000033400a147816 */ /* 0x001fc40000000000 */
[----:B-1----:R-:W-:Y:S02]  /*dbe20*/  PRMT R17, R15, 0x3340, R19 ;  /* 0x000033400f117816 */ /* 0x002fe40000000013 */
[----:B------:R-:W-:Y:S02]  /*dbe30*/  IADD3 R28, P2, R14, R0, RZ ;  /* 0x000000000e1c7210 */ /* 0x000fe40007f5e0ff */
[----:B------:R-:W-:Y:S02]  /*dbe40*/  PRMT R17, R17, 0x5410, R20 ;  /* 0x0000541011117816 */ /* 0x000fe40000000014 */
[----:B------:R-:W-:-:S05]  /*dbe50*/  SHF.R.S32.HI R20, RZ, 0x1f, R14 ;  /* 0x0000001fff147819 */ /* 0x000fca000001140e */
[----:B------:R-:W-:Y:S01]  /*dbe60*/  IMAD.X R29, R20, 0x1, R2, P2 ;  /* 0x00000001141d7824 */ /* 0x000fe200010e0602 */
[----:B------:R-:W-:Y:S04]  /*dbe70*/  STL [R1+0x520c], R17 ;  /* 0x00520c1101007387 */ /* 0x000fe80000100800 */
[----:B------:R0:W-:Y:S01]  /*dbe80*/  STL.64 [R1+0x11e8], R28 ;  /* 0x0011e81c01007387 */ /* 0x0001e20000100a00 */
[----:B------:R-:W-:-:S03]  /*dbe90*/  SHF.R.U32.HI R15, RZ, 0x8, R15 ;  /* 0x00000008ff0f7819 */ /* 0x000fc6000001160f */
[----:B0-----:R-:W4:Y:S04]  /*dbea0*/  LDL.LU R29, [R1+0x56d8] ;  /* 0x0056d800011d7983 */ /* 0x001f280000300800 */
[----:B------:R-:W4:Y:S04]  /*dbeb0*/  LDL.LU R17, [R1+0xe94] ;  /* 0x000e940001117983 */ /* 0x000f280000300800 */
[----:B------:R-:W4:Y:S01]  /*dbec0*/  LDL.LU R26, [R1+0x6d4] ;  /* 0x0006d400011a7983 */ /* 0x000f220000300800 */
[----:B------:R-:W-:Y:S02]  /*dbed0*/  SHF.R.U32.HI R19, RZ, 0x8, R19 ;  /* 0x00000008ff137819 */ /* 0x000fe40000011613 */
[----:B------:R-:W-:-:S02]  /*dbee0*/  SHF.R.U32.HI R10, RZ, 0x8, R10 ;  /* 0x00000008ff0a7819 */ /* 0x000fc4000001160a */
[----:B------:R-:W-:Y:S02]  /*dbef0*/  LOP3.LUT R15, R15, 0xffff, RZ, 0xc0, !PT ;  /* 0x0000ffff0f0f7812 */ /* 0x000fe400078ec0ff */
[----:B------:R-:W-:Y:S02]  /*dbf00*/  LOP3.LUT R19, R19, 0xffff, RZ, 0xc0, !PT ;  /* 0x0000ffff13137812 */ /* 0x000fe400078ec0ff */
[----:B------:R-:W-:Y:S02]  /*dbf10*/  LOP3.LUT R10, R10, 0xffff, RZ, 0xc0, !PT ;  /* 0x0000ffff0a0a7812 */ /* 0x000fe400078ec0ff */
[----:B------:R-:W-:Y:S02]  /*dbf20*/  PRMT R19, R15, 0x3340, R19 ;  /* 0x000033400f137816 */ /* 0x000fe40000000013 */
[----:B------:R-:W-:Y:S02]  /*dbf30*/  PRMT R15, R10, 0x3340, R0 ;  /* 0x000033400a0f7816 */ /* 0x000fe40000000000 */
[----:B------:R-:W4:Y:S04]  /*dbf40*/  LDL.LU R10, [R1+0xcb4] ;  /* 0x000cb400010a7983 */ /* 0x000f280000300800 */
[----:B------:R0:W-:Y:S04]  /*dbf50*/  STL [R1+0x168], R19 ;  /* 0x0001681301007387 */ /* 0x0001e80000100800 */
[----:B0-----:R-:W4:Y:S04]  /*dbf60*/  LDL.LU R19, [R1+0x44] ;  /* 0x0000440001137983 */ /* 0x001f280000300800 */
[----:B------:R3:W-:Y:S04]  /*dbf70*/  STL [R1+0x124], R15 ;  /* 0x0001240f01007387 */ /* 0x0007e80000100800 */
[----:B------:R-:W4:Y:S01]  /*dbf80*/  LDL.LU R28, [R1+0x504] ;  /* 0x00050400011c7983 */ /* 0x000f220000300800 */
[----:B---3--:R-:W-:-:S03]  /*dbf90*/  LOP3.LUT R15, R13, 0xffff, RZ, 0xc0, !PT ;  /* 0x0000ffff0d0f7812 */ /* 0x008fc600078ec0ff */
[----:B------:R-:W3:Y:S01]  /*dbfa0*/  LDL.LU R13, [R1+0x8c] ;  /* 0x00008c00010d7983 */ /* 0x000ee20000300800 */
[----:B--2---:R-:W-:Y:S02]  /*dbfb0*/  LOP3.LUT R16, R16, 0xffff, RZ, 0xc0, !PT ;  /* 0x0000ffff10107812 */ /* 0x004fe400078ec0ff */
[----:B------:R-:W-:Y:S02]  /*dbfc0*/  LOP3.LUT R21, R23, 0xffff, RZ, 0xc0, !PT ;  /* 0x0000ffff17157812 */ /* 0x000fe400078ec0ff */
[----:B------:R-:W-:Y:S02]  /*dbfd0*/  PRMT R23, R15, 0x3340, R0 ;  /* 0x000033400f177816 */ /* 0x000fe40000000000 */
[--C-:B------:R-:W-:Y:S02]  /*dbfe0*/  PRMT R22, R16, 0x3340, R21.reuse ;  /* 0x0000334010167816 */ /* 0x100fe40000000015 */
[----:B------:R-:W-:Y:S02]  /*dbff0*/  SHF.R.U32.HI R16, RZ, 0x8, R16 ;  /* 0x00000008ff107819 */ /* 0x000fe40000011610 */
[----:B------:R-:W-:-:S02]  /*dc000*/  SHF.R.U32.HI R21, RZ, 0x8, R21 ;  /* 0x00000008ff157819 */ /* 0x000fc40000011615 */
[----:B------:R-:W-:Y:S02]  /*dc010*/  PRMT R23, R22, 0x5410, R23 ;  /* 0x0000541016177816 */ /* 0x000fe40000000017 */
[----:B------:R-:W-:Y:S02]  /*dc020*/  IADD3 R22, P2, R14, R3, RZ ;  /* 0x000000030e167210 */ /* 0x000fe40007f5e0ff */
[----:B------:R-:W-:Y:S02]  /*dc030*/  SHF.R.U32.HI R15, RZ, 0x8, R15 ;  /* 0x00000008ff0f7819 */ /* 0x000fe4000001160f */
[----:B------:R-:W-:Y:S02]  /*dc040*/  LOP3.LUT R16, R16, 0xffff, RZ, 0xc0, !PT ;  /* 0x0000ffff10107812 */ /* 0x000fe400078ec0ff */
[----:B------:R-:W-:Y:S01]  /*dc050*/  LOP3.LUT R21, R21, 0xffff, RZ, 0xc0, !PT ;  /* 0x0000ffff15157812 */ /* 0x000fe200078ec0ff */
[----:B------:R0:W-:Y:S01]  /*dc060*/  STL [R1+0x531c], R23 ;  /* 0x00531c1701007387 */ /* 0x0001e20000100800 */
[----:B------:R-:W-:-:S02]  /*dc070*/  LOP3.LUT R15, R15, 0xffff, RZ, 0xc0, !PT ;  /* 0x0000ffff0f0f7812 */ /* 0x000fc400078ec0ff */
[----:B------:R-:W-:Y:S02]  /*dc080*/  PRMT R16, R16, 0x3340, R21 ;  /* 0x0000334010107816 */ /* 0x000fe40000000015 */
[----:B------:R-:W-:Y:S01]  /*dc090*/  PRMT R21, R15, 0x3340, R0 ;  /* 0x000033400f157816 */ /* 0x000fe20000000000 */
[----:B0-----:R-:W-:-:S05]  /*dc0a0*/  IMAD.X R23, R20, 0x1, R4, P2 ;  /* 0x0000000114177824 */ /* 0x001fca00010e0604 */
[----:B------:R-:W-:Y:S04]  /*dc0b0*/  STL.64 [R1+0x11e0], R22 ;  /* 0x0011e01601007387 */ /* 0x000fe80000100a00 */
[----:B------:R0:W-:Y:S04]  /*dc0c0*/  STL [R1+0x8c8], R16 ;  /* 0x0008c81001007387 */ /* 0x0001e80000100800 */
[----:B------:R1:W-:Y:S01]  /*dc0d0*/  STL [R1+0x11c], R21 ;  /* 0x00011c1501007387 */ /* 0x0003e20000100800 */
[----:B----4-:R-:W-:Y:S02]  /*dc0e0*/  LOP3.LUT R15, R17, 0xffff, RZ, 0xc0, !PT ;  /* 0x0000ffff110f7812 */ /* 0x010fe400078ec0ff */
[----:B0-----:R-:W-:-:S03]  /*dc0f0*/  LOP3.LUT R16, R26, 0xffff, RZ, 0xc0, !PT ;  /* 0x0000ffff1a107812 */ /* 0x001fc600078ec0ff */
[----:B------:R-:W-:Y:S04]  /*dc100*/  STL [R1+0x537c], R15 ;  /* 0x00537c0f01007387 */ /* 0x000fe80000100800 */
[----:B------:R0:W-:Y:S01]  /*dc110*/  STL [R1+0x5378], R16 ;  /* 0x0053781001007387 */ /* 0x0001e20000100800 */
[----:B-1----:R-:W-:-:S03]  /*dc120*/  SHF.R.U32.HI R21, RZ, 0x8, R16 ;  /* 0x00000008ff157819 */ /* 0x002fc60000011610 */
[----:B0-----:R-:W2:Y:S04]  /*dc130*/  LDL.LU R16, [R1+0xcb8] ;  /* 0x000cb80001107983 */ /* 0x001ea80000300800 */
[----:B------:R-:W4:Y:S04]  /*dc140*/  LDL.LU R17, [R1+0x4c] ;  /* 0x00004c0001117983 */ /* 0x000f280000300800 */
[----:B------:R-:W4:Y:S01]  /*dc150*/  LDL.LU R26, [R1+0x520] ;  /* 0x00052000011a7983 */ /* 0x000f220000300800 */
[----:B------:R-:W-:Y:S02]  /*dc160*/  SHF.R.U32.HI R15, RZ, 0x8, R15 ;  /* 0x00000008ff0f7819 */ /* 0x000fe4000001160f */
[----:B------:R-:W-:-:S02]  /*dc170*/  LOP3.LUT R21, R21, 0xffff, RZ, 0xc0, !PT ;  /* 0x0000ffff15157812 */ /* 0x000fc400078ec0ff */
[----:B------:R-:W-:-:S04]  /*dc180*/  LOP3.LUT R15, R15, 0xffff, RZ, 0xc0, !PT ;  /* 0x0000ffff0f0f7812 */ /* 0x000fc800078ec0ff */
[----:B------:R-:W-:Y:S02]  /*dc190*/  PRMT R21, R15, 0x3340, R21 ;  /* 0x000033400f157816 */ /* 0x000fe40000000015 */
[----:B------:R-:W-:Y:S02]  /*dc1a0*/  LOP3.LUT R15, R10, 0xffff, RZ, 0xc0, !PT ;  /* 0x0000ffff0a0f7812 */ /* 0x000fe400078ec0ff */
[----:B------:R-:W-:Y:S02]  /*dc1b0*/  LOP3.LUT R10, R19, 0xffff, RZ, 0xc0, !PT ;  /* 0x0000ffff130a7812 */ /* 0x000fe400078ec0ff */
[----:B------:R-:W-:Y:S01]  /*dc1c0*/  LOP3.LUT R19, R28, 0xffff, RZ, 0xc0, !PT ;  /* 0x0000ffff1c137812 */ /* 0x000fe200078ec0ff */
[----:B------:R0:W-:Y:S01]  /*dc1d0*/  STL [R1+0x8c4], R21 ;  /* 0x0008c41501007387 */ /* 0x0001e20000100800 */
[----:B------:R-:W-:Y:S02]  /*dc1e0*/  PRMT R22, R10, 0x3340, R0 ;  /* 0x000033400a167816 */ /* 0x000fe40000000000 */
[----:B0-----:R-:W-:-:S02]  /*dc1f0*/  PRMT R21, R15, 0x3340, R19 ;  /* 0x000033400f157816 */ /* 0x001fc40000000013 */
[----:B---3--:R-:W-:Y:S02]  /*dc200*/  LOP3.LUT R13, R13, 0xffff, RZ, 0xc0, !PT ;  /* 0x0000ffff0d0d7812 */ /* 0x008fe400078ec0ff */
[----:B------:R-:W-:-:S03]  /*dc210*/  PRMT R21, R21, 0x5410, R22 ;  /* 0x0000541015157816 */ /* 0x000fc60000000016 */
[----:B------:R0:W-:Y:S04]  /*dc220*/  STL [R1+0x5374], R13 ;  /* 0x0053740d01007387 */ /* 0x0001e80000100800 */
[----:B------:R1:W-:Y:S01]  /*dc230*/  STL [R1+0x5200], R21 ;  /* 0x0052001501007387 */ /* 0x0003e20000100800 */
[----:B0-----:R-:W-:Y:S02]  /*dc240*/  SHF.R.U32.HI R13, RZ, 0x8, R13 ;  /* 0x00000008ff0d7819 */ /* 0x001fe4000001160d */
[----:B-1----:R-:W-:Y:S02]  /*dc250*/  SHF.R.U32.HI R21, RZ, 0x8, R19 ;  /* 0x00000008ff157819 */ /* 0x002fe40000011613 */
[----:B------:R-:W-:Y:S02]  /*dc260*/  LOP3.LUT R22, R13, 0xffff, RZ, 0xc0, !PT ;  /* 0x0000ffff0d167812 */ /* 0x000fe400078ec0ff */
[----:B------:R-:W3:Y:S04]  /*dc270*/  LDL.LU R13, [R1+0xac4] ;  /* 0x000ac400010d7983 */ /* 0x000ee80000300800 */
[----:B------:R-:W3:Y:S04]  /*dc280*/  LDL.LU R19, [R1+0xf4] ;  /* 0x0000f40001137983 */ /* 0x000ee80000300800 */
[----:B------:R-:W3:Y:S01]  /*dc290*/  LDL.LU R28, [R1+0x210] ;  /* 0x00021000011c7983 */ /* 0x000ee20000300800 */
[----:B------:R-:W-:-:S02]  /*dc2a0*/  SHF.R.U32.HI R15, RZ, 0x8, R15 ;  /* 0x00000008ff0f7819 */ /* 0x000fc4000001160f */
[----:B------:R-:W-:Y:S02]  /*dc2b0*/  PRMT R23, R22, 0x3340, R0 ;  /* 0x0000334016177816 */ /* 0x000fe40000000000 */
[----:B------:R-:W-:Y:S02]  /*dc2c0*/  IADD3 R22, P2, R14, R5, RZ ;  /* 0x000000050e167210 */ /* 0x000fe40007f5e0ff */
[----:B------:R-:W-:Y:S02]  /*dc2d0*/  LOP3.LUT R21, R21, 0xffff, RZ, 0xc0, !PT ;  /* 0x0000ffff15157812 */ /* 0x000fe400078ec0ff */
[----:B------:R-:W-:Y:S01]  /*dc2e0*/  LOP3.LUT R15, R15, 0xffff, RZ, 0xc0, !PT ;  /* 0x0000ffff0f0f7812 */ /* 0x000fe200078ec0ff */
[----:B------:R0:W-:Y:S03]  /*dc2f0*/  STL [R1+0x120], R23 ;  /* 0x0001201701007387 */ /* 0x0001e60000100800 */
[----:B------:R-:W-:-:S02]  /*dc300*/  PRMT R15, R15, 0x3340, R21 ;  /* 0x000033400f0f7816 */ /* 0x000fc40000000015 */
[----:B------:R-:W-:Y:S01]  /*dc310*/  SHF.R.U32.HI R10, RZ, 0x8, R10 ;  /* 0x00000008ff0a7819 */ /* 0x000fe2000001160a */
[----:B0-----:R-:W-:Y:S01]  /*dc320*/  IMAD.X R23, R20, 0x1, R7, P2 ;  /* 0x0000000114177824 */ /* 0x001fe200010e0607 */
[----:B------:R-:W-:Y:S01]  /*dc330*/  IADD3 R14, P2, R14, R6, RZ ;  /* 0x000000060e0e7210 */ /* 0x000fe20007f5e0ff */
[----:B------:R0:W-:Y:S01]  /*dc340*/  STL [R1+0x164], R15 ;  /* 0x0001640f01007387 */ /* 0x0001e20000100800 */
[----:B------:R-:W-:-:S03]  /*dc350*/  LOP3.LUT R10, R10, 0xffff, RZ, 0xc0, !PT ;  /* 0x0000ffff0a0a7812 */ /* 0x000fc600078ec0ff */
[----:B------:R-:W-:Y:S01]  /*dc360*/  STL.64 [R1+0x11d8], R22 ;  /* 0x0011d81601007387 */ /* 0x000fe20000100a00 */
[----:B0-----:R-:W-:-:S05]  /*dc370*/  IMAD.X R15, R20, 0x1, R27, P2 ;  /* 0x00000001140f7824 */ /* 0x001fca00010e061b */
[----:B------:R0:W-:Y:S02]  /*dc380*/  STL.64 [R1+0x11d0], R14 ;  /* 0x0011d00e01007387 */ /* 0x0001e40000100a00 */
[----:B0-----:R-:W-:-:S05]  /*dc390*/  PRMT R15, R10, 0x3340, R0 ;  /* 0x000033400a0f7816 */ /* 0x001fca0000000000 */
[----:B------:R0:W-:Y:S01]  /*dc3a0*/  STL [R1+0x118], R15 ;  /* 0x0001180f01007387 */ /* 0x0001e20000100800 */
[----:B--2---:R-:W-:Y:S02]  /*dc3b0*/  LOP3.LUT R14, R16, 0xffff, RZ, 0xc0, !PT ;  /* 0x0000ffff100e7812 */ /* 0x004fe400078ec0ff */
[----:B----4-:R-:W-:Y:S02]  /*dc3c0*/  LOP3.LUT R10, R17, 0xffff, RZ, 0xc0, !PT ;  /* 0x0000ffff110a7812 */ /* 0x010fe400078ec0ff */
[----:B0-----:R-:W-:Y:S02]  /*dc3d0*/  LOP3.LUT R15, R26, 0xffff, RZ, 0xc0, !PT ;  /* 0x0000ffff1a0f7812 */ /* 0x001fe400078ec0ff */
[----:B------:R-:W-:Y:S02]  /*dc3e0*/  PRMT R17, R10, 0x3340, R0 ;  /* 0x000033400a117816 */ /* 0x000fe40000000000 */
[----:B------:R-:W-:-:S04]  /*dc3f0*/  PRMT R16, R14, 0x3340, R15 ;  /* 0x000033400e107816 */ /* 0x000fc8000000000f */
[----:B------:R-:W-:Y:S02]  /*dc400*/  PRMT R16, R16, 0x5410, R17 ;  /* 0x0000541010107816 */ /* 0x000fe40000000011 */
[----:B------:R-:W2:Y:S04]  /*dc410*/  LDL.LU R17, [R1+0xac8] ;  /* 0x000ac80001117983 */ /* 0x000ea80000300800 */
[----:B------:R-:W-:Y:S04]  /*dc420*/  STL [R1+0x51e0], R16 ;  /* 0x0051e01001007387 */ /* 0x000fe80000100800 */
[----:B------:R-:W4:Y:S01]  /*dc430*/  LDL.LU R26, [R1+0xf8] ;  /* 0x0000f800011a7983 */ /* 0x000f220000300800 */
[----:B------:R-:W-:-:S02]  /*dc440*/  SHF.R.U32.HI R14, RZ, 0x8, R14 ;  /* 0x00000008ff0e7819 */ /* 0x000fc4000001160e */
[----:B------:R-:W-:Y:S02]  /*dc450*/  SHF.R.U32.HI R15, RZ, 0x8, R15 ;  /* 0x00000008ff0f7819 */ /* 0x000fe4000001160f */
[----:B------:R-:W-:Y:S02]  /*dc460*/  SHF.R.U32.HI R10, RZ, 0x8, R10 ;  /* 0x00000008ff0a7819 */ /* 0x000fe4000001160a */
[----:B------:R-:W-:Y:S02]  /*dc470*/  LOP3.LUT R14, R14, 0xffff, RZ, 0xc0, !PT ;  /* 0x0000ffff0e0e7812 */ /* 0x000fe400078ec0ff */
[----:B------:R-:W-:Y:S02]  /*dc480*/  LOP3.LUT R15, R15, 0xffff, RZ, 0xc0, !PT ;  /* 0x0000ffff0f0f7812 */ /* 0x000fe400078ec0ff */
[----:B------:R-:W-:Y:S02]  /*dc490*/  LOP3.LUT R10, R10, 0xffff, RZ, 0xc0, !PT ;  /* 0x0000ffff0a0a7812 */ /* 0x000fe400078ec0ff */
[----:B------:R-:W-:-:S02]  /*dc4a0*/  PRMT R15, R14, 0x3340, R15 ;  /* 0x000033400e0f7816 */ /* 0x000fc4000000000f */
[--C-:B------:R-:W-:Y:S02]  /*dc4b0*/  PRMT R14, R10, 0x3340, R0.reuse ;  /* 0x000033400a0e7816 */ /* 0x100fe40000000000 */
[----:B------:R-:W-:Y:S01]  /*dc4c0*/  LOP3.LUT R10, R25, 0xffff, RZ, 0xc0, !PT ;  /* 0x0000ffff190a7812 */ /* 0x000fe200078ec0ff */
[----:B------:R0:W-:Y:S04]  /*dc4d0*/  STL [R1+0x16c], R15 ;  /* 0x00016c0f01007387 */ /* 0x0001e80000100800 */
[----:B------:R1:W-:Y:S04]  /*dc4e0*/  STL [R1+0x114], R14 ;  /* 0x0001140e01007387 */ /* 0x0003e80000100800 */
[----:B------:R-:W4:Y:S01]  /*dc4f0*/  LDL.LU R25, [R1+0x56d4] ;  /* 0x0056d40001197983 */ /* 0x000f220000300800 */
[----:B0-----:R-:W-:-:S02]  /*dc500*/  PRMT R15, R10, 0x3340, R0 ;  /* 0x000033400a0f7816 */ /* 0x001fc40000000000 */
[----:B---3--:R-:W-:Y:S02]  /*dc510*/  LOP3.LUT R13, R13, 0xffff, RZ, 0xc0, !PT ;  /* 0x0000ffff0d0d7812 */ /* 0x008fe400078ec0ff */
[----:B------:R-:W-:-:S04]  /*dc520*/  LOP3.LUT R20, R19, 0xffff, RZ, 0xc0, !PT ;  /* 0x0000ffff13147812 */ /* 0x000fc800078ec0ff */
[----:B-1----:R-:W-:Y:S02]  /*dc530*/  PRMT R14, R13, 0x3340, R20 ;  /* 0x000033400d0e7816 */ /* 0x002fe40000000014 */
[----:B------:R-:W-:Y:S02]  /*dc540*/  IADD3 R22, P2, R28, R0, RZ ;  /* 0x000000001c167210 */ /* 0x000fe40007f5e0ff */
[----:B------:R-:W-:Y:S02]  /*dc550*/  PRMT R14, R14, 0x5410, R15 ;  /* 0x000054100e0e7816 */ /* 0x000fe4000000000f */
[----:B------:R-:W-:-:S05]  /*dc560*/  SHF.R.S32.HI R15, RZ, 0x1f, R28 ;  /* 0x0000001fff0f7819 */ /* 0x000fca000001141c */
[----:B------:R-:W-:Y:S01]  /*dc570*/  IMAD.X R23, R15, 0x1, R2, P2 ;  /* 0x000000010f177824 */ /* 0x000fe200010e0602 */
[----:B------:R0:W-:Y:S04]  /*dc580*/  STL [R1+0x51f8], R14 ;  /* 0x0051f80e01007387 */ /* 0x0001e80000100800 */
[----:B------:R-:W3:Y:S04]  /*dc590*/  LDL.LU R16, [R1+0x4df0] ;  /* 0x004df00001107983 */ /* 0x000ee80000300800 */
[----:B------:R-:W3:Y:S04]  /*dc5a0*/  LDL.LU R19, [R1+0xc8] ;  /* 0x0000c80001137983 */ /* 0x000ee80000300800 */
[----:B------:R-:W-:Y:S01]  /*dc5b0*/  STL.64 [R1+0x11c8], R22 ;  /* 0x0011c81601007387 */ /* 0x000fe20000100a00 */
[----:B0-----:R-:W-:-:S03]  /*dc5c0*/  SHF.R.U32.HI R14, RZ, 0x8, R13 ;  /* 0x00000008ff0e7819 */ /* 0x001fc6000001160d */
[----:B------:R-:W3:Y:S01]  /*dc5d0*/  LDL.LU R13, [R1+0x8d4] ;  /* 0x0008d400010d7983 */ /* 0x000ee20000300800 */
        /* <DEDUP_REMOVED lines=8> */
[----:B------:R-:W-:Y:S04]  /*dc660*/  STL [R1+0x170], R21 ;  /* 0x0001701501007387 */ /* 0x000fe80000100800 */
[----:B------:R0:W-:Y:S02]  /*dc670*/  STL [R1+0x110], R20 ;  /* 0x0001101401007387 */ /* 0x0001e40000100800 */
[----:B0-----:R-:W-:Y:S02]  /*dc680*/  PRMT R20, R10, 0x3340, R0 ;  /* 0x000033400a147816 */ /* 0x001fe40000000000 */
[----:B------:R-:W-:-:S04]  /*dc690*/  SHF.R.U32.HI R10, RZ, 0x8, R10 ;  /* 0x00000008ff0a7819 */ /* 0x000fc8000001160a */
[----:B------:R-:W-:Y:S02]  /*dc6a0*/  LOP3.LUT R10, R10, 0xffff, RZ, 0xc0, !PT ;  /* 0x0000ffff0a0a7812 */ /* 0x000fe400078ec0ff */
[----:B--2---:R-:W-:Y:S02]  /*dc6b0*/  LOP3.LUT R14, R17, 0xffff, RZ, 0xc0, !PT ;  /* 0x0000ffff110e7812 */ /* 0x004fe400078ec0ff */
[----:B----4-:R-:W-:-:S04]  /*dc6c0*/  LOP3.LUT R8, R26, 0xffff, RZ, 0xc0, !PT ;  /* 0x0000ffff1a087812 */ /* 0x010fc800078ec0ff */
[----:B------:R-:W-:-:S04]  /*dc6d0*/  PRMT R17, R14, 0x3340, R8 ;  /* 0x000033400e117816 */ /* 0x000fc80000000008 */
[----:B------:R-:W-:Y:S02]  /*dc6e0*/  PRMT R17, R17, 0x5410, R20 ;  /* 0x0000541011117816 */ /* 0x000fe40000000014 */
[----:B------:R-:W-:-:S05]  /*dc6f0*/  IADD3 R20, P2, R28, R3, RZ ;  /* 0x000000031c147210 */ /* 0x000fca0007f5e0ff */
[----:B------:R-:W-:Y:S01]  /*dc700*/  IMAD.X R21, R15, 0x1, R4, P2 ;  /* 0x000000010f157824 */ /* 0x000fe200010e0604 */
[----:B------:R0:W-:Y:S04]  /*dc710*/  STL [R1+0x51e4], R17 ;  /* 0x0051e41101007387 */ /* 0x0001e80000100800 */
[----:B------:R1:W-:Y:S01]  /*dc720*/  STL.64 [R1+0x11c0], R20 ;  /* 0x0011c01401007387 */ /* 0x0003e20000100a00 */
[----:B0-----:R-:W-:Y:S02]  /*dc730*/  SHF.R.U32.HI R17, RZ, 0x8, R14 ;  /* 0x00000008ff117819 */ /* 0x001fe4000001160e */
[----:B-1----:R-:W-:Y:S02]  /*dc740*/  SHF.R.U32.HI R20, RZ, 0x8, R8 ;  /* 0x00000008ff147819 */ /* 0x002fe40000011608 */
[----:B------:R-:W2:Y:S04]  /*dc750*/  LDL.LU R8, [R1+0x4df4] ;  /* 0x004df40001087983 */ /* 0x000ea80000300800 */
[----:B------:R-:W4:Y:S04]  /*dc760*/  LDL.LU R14, [R1+0xcc] ;  /* 0x0000cc00010e7983 */ /* 0x000f280000300800 */
[----:B------:R-:W4:Y:S01]  /*dc770*/  LDL.LU R26, [R1+0x8d8] ;  /* 0x0008d800011a7983 */ /* 0x000f220000300800 */
[----:B------:R-:W-:-:S02]  /*dc780*/  LOP3.LUT R17, R17, 0xffff, RZ, 0xc0, !PT ;  /* 0x0000ffff11117812 */ /* 0x000fc400078ec0ff */
[----:B------:R-:W-:-:S04]  /*dc790*/  LOP3.LUT R20, R20, 0xffff, RZ, 0xc0, !PT ;  /* 0x0000ffff14147812 */ /* 0x000fc800078ec0ff */
[----:B------:R-:W-:Y:S02]  /*dc7a0*/  PRMT R21, R17, 0x3340, R20 ;  /* 0x0000334011157816 */ /* 0x000fe40000000014 */
[----:B------:R-:W-:Y:S01]  /*dc7b0*/  PRMT R20, R10, 0x3340, R0 ;  /* 0x000033400a147816 */ /* 0x000fe20000000000 */
[----:B------:R-:W4:Y:S04]  /*dc7c0*/  LDL.LU R17, [R1+0x214] ;  /* 0x0002140001117983 */ /* 0x000f280000300800 */
[----:B------:R-:W-:Y:S04]  /*dc7d0*/  STL [R1+0x174], R21 ;  /* 0x0001741501007387 */ /* 0x000fe80000100800 */
[----:B------:R0:W-:Y:S01]  /*dc7e0*/  STL [R1+0x10c], R20 ;  /* 0x00010c1401007387 */ /* 0x0001e20000100800 */
[----:B---3--:R-:W-:-:S02]  /*dc7f0*/  LOP3.LUT R10, R16, 0xffff, RZ, 0xc0, !PT ;  /* 0x0000ffff100a7812 */ /* 0x008fc400078ec0ff */
[----:B------:R-:W-:-:S04]  /*dc800*/  LOP3.LUT R19, R19, 0xffff, RZ, 0xc0, !PT ;  /* 0x0000ffff13137812 */ /* 0x000fc800078ec0ff */
[----:B0-----:R-:W-:Y:S02]  /*dc810*/  PRMT R20, R19, 0x3340, R0 ;  /* 0x0000334013147816 */ /* 0x001fe40000000000 */
[----:B------:R-:W-:-:S04]  /*dc820*/  LOP3.LUT R13, R13, 0xffff, RZ, 0xc0, !PT ;  /* 0x0000ffff0d0d7812 */ /* 0x000fc800078ec0ff */
[----:B------:R-:W-:-:S04]  /*dc830*/  PRMT R16, R10, 0x3340, R13 ;  /* 0x000033400a107816 */ /* 0x000fc8000000000d */
[----:B------:R-:W-:Y:S02]  /*dc840*/  PRMT R16, R16, 0x5410, R20 ;  /* 0x0000541010107816 */ /* 0x000fe40000000014 */
[----:B------:R-:W-:-:S05]  /*dc850*/  IADD3 R20, P2, R28, R5, RZ ;  /* 0x000000051c147210 */ /* 0x000fca0007f5e0ff */
[----:B------:R-:W-:Y:S01]  /*dc860*/  IMAD.X R21, R15, 0x1, R7, P2 ;  /* 0x000000010f157824 */ /* 0x000fe200010e0607 */
[----:B------:R-:W-:Y:S04]  /*dc870*/  STL [R1+0x51dc], R16 ;  /* 0x0051dc1001007387 */ /* 0x000fe80000100800 */
[----:B------:R0:W-:Y:S01]  /*dc880*/  STL.64 [R1+0x11b8], R20 ;  /* 0x0011b81401007387 */ /* 0x0001e20000100a00 */
[----:B------:R-:W-:Y:S02]  /*dc890*/  SHF.R.U32.HI R10, RZ, 0x8, R10 ;  /* 0x00000008ff0a7819 */ /* 0x000fe4000001160a */
[----:B0-----:R-:W-:-:S05]  /*dc8a0*/  IADD3 R20, P2, R28, R6, RZ ;  /* 0x000000061c147210 */ /* 0x001fca0007f5e0ff */
[----:B------:R-:W-:-:S05]  /*dc8b0*/  IMAD.X R21, R15, 0x1, R27, P2 ;  /* 0x000000010f157824 */ /* 0x000fca00010e061b */
[----:B------:R0:W-:Y:S02]  /*dc8c0*/  STL.64 [R1+0x11b0], R20 ;  /* 0x0011b01401007387 */ /* 0x0001e40000100a00 */
[----:B0-----:R-:W-:Y:S02]  /*dc8d0*/  LOP3.LUT R20, R10, 0xffff, RZ, 0xc0, !PT ;  /* 0x0000ffff0a147812 */ /* 0x001fe400078ec0ff */
[----:B------:R-:W3:Y:S04]  /*dc8e0*/  LDL.LU R10, [R1+0xcc4] ;  /* 0x000cc400010a7983 */ /* 0x000ee80000300800 */
[----:B------:R-:W3:Y:S04]  /*dc8f0*/  LDL.LU R16, [R1+0x5c] ;  /* 0x00005c0001107983 */ /* 0x000ee80000300800 */
[----:B------:R-:W3:Y:S01]  /*dc900*/  LDL.LU R15, [R1+0x544] ;  /* 0x00054400010f7983 */ /* 0x000ee20000300800 */
[----:B------:R-:W-:-:S03]  /*dc910*/  SHF.R.U32.HI R21, RZ, 0x8, R13 ;  /* 0x00000008ff157819 */ /* 0x000fc6000001160d */
[----:B------:R-:W3:Y:S04]  /*dc920*/  LDL.LU R13, [R1+0xeb0] ;  /* 0x000eb000010d7983 */ /* 0x000ee80000300800 */
[----:B------:R-:W3:Y:S01]  /*dc930*/  LDL.LU R28, [R1+0x6e0] ;  /* 0x0006e000011c7983 */ /* 0x000ee20000300800 */
[----:B------:R-:W-:-:S04]  /*dc940*/  LOP3.LUT R21, R21, 0xffff, RZ, 0xc0, !PT ;  /* 0x0000ffff15157812 */ /* 0x000fc800078ec0ff */
[----:B------:R-:W-:-:S05]  /*dc950*/  PRMT R20, R20, 0x3340, R21 ;  /* 0x0000334014147816 */ /* 0x000fca0000000015 */
[----:B------:R4:W-:Y:S01]  /*dc960*/  STL [R1+0x178], R20 ;  /* 0x0001781401007387 */ /* 0x0009e20000100800 */
[----:B------:R-:W-:-:S04]  /*dc970*/  SHF.R.U32.HI R19, RZ, 0x8, R19 ;  /* 0x00000008ff137819 */ /* 0x000fc80000011613 */
[----:B------:R-:W-:-:S04]  /*dc980*/  LOP3.LUT R19, R19, 0xffff, RZ, 0xc0, !PT ;  /* 0x0000ffff13137812 */ /* 0x000fc800078ec0ff */
[--C-:B------:R-:W-:Y:S02]  /*dc990*/  PRMT R19, R19, 0x3340, R0.reuse ;  /* 0x0000334013137816 */ /* 0x100fe40000000000 */
[----:B--2---:R-:W-:Y:S02]  /*dc9a0*/  LOP3.LUT R8, R8, 0xffff, RZ, 0xc0, !PT ;  /* 0x0000ffff08087812 */ /* 0x004fe400078ec0ff */
[----:B----4-:R-:W-:Y:S02]  /*dc9b0*/  LOP3.LUT R20, R14, 0xffff, RZ, 0xc0, !PT ;  /* 0x0000ffff0e147812 */ /* 0x010fe400078ec0ff */
[----:B------:R-:W-:Y:S02]  /*dc9c0*/  LOP3.LUT R14, R26, 0xffff, RZ, 0xc0, !PT ;  /* 0x0000ffff1a0e7812 */ /* 0x000fe400078ec0ff */
[----:B------:R-:W-:Y:S02]  /*dc9d0*/  PRMT R22, R20, 0x3340, R0 ;  /* 0x0000334014167816 */ /* 0x000fe40000000000 */
[----:B------:R-:W-:-:S02]  /*dc9e0*/  PRMT R21, R8, 0x3340, R14 ;  /* 0x0000334008157816 */ /* 0x000fc4000000000e */
[----:B------:R-:W-:Y:S02]  /*dc9f0*/  SHF.R.U32.HI R8, RZ, 0x8, R8 ;  /* 0x00000008ff087819 */ /* 0x000fe40000011608 */
[----:B------:R-:W-:Y:S02]  /*dca00*/  SHF.R.U32.HI R14, RZ, 0x8, R14 ;  /* 0x00000008ff0e7819 */ /* 0x000fe4000001160e */
[----:B------:R-:W-:Y:S02]  /*dca10*/  PRMT R21, R21, 0x5410, R22 ;  /* 0x0000541015157816 */ /* 0x000fe40000000016 */
[----:B------:R-:W-:Y:S02]  /*dca20*/  LOP3.LUT R8, R8, 0xffff, RZ, 0xc0, !PT ;  /* 0x0000ffff08087812 */ /* 0x000fe400078ec0ff */
[----:B------:R-:W-:Y:S01]  /*dca30*/  LOP3.LUT R14, R14, 0xffff, RZ, 0xc0, !PT ;  /* 0x0000ffff0e0e7812 */ /* 0x000fe200078ec0ff */
[----:B------:R-:W-:Y:S03]  /*dca40*/  STL [R1+0x51c8], R21 ;  /* 0x0051c81501007387 */ /* 0x000fe60000100800 */
[----:B------:R-:W-:-:S02]  /*dca50*/  PRMT R14, R8, 0x3340, R14 ;  /* 0x00003340080e7816 */ /* 0x000fc4000000000e */
[----:B------:R-:W2:Y:S04]  /*dca60*/  LDL.LU R8, [R1+0xcc0] ;  /* 0x000cc00001087983 */ /* 0x000ea80000300800 */
[----:B------:R0:W-:Y:S04]  /*dca70*/  STL [R1+0x108], R19 ;  /* 0x0001081301007387 */ /* 0x0001e80000100800 */
[----:B0-----:R-:W4:Y:S04]  /*dca80*/  LDL.LU R19, [R1+0x58] ;  /* 0x0000580001137983 */ /* 0x001f280000300800 */
[----:B------:R0:W-:Y:S04]  /*dca90*/  STL [R1+0x17c], R14 ;  /* 0x00017c0e01007387 */ /* 0x0001e80000100800 */
[----:B------:R-:W4:Y:S01]  /*dcaa0*/  LDL.LU R26, [R1+0x538] ;  /* 0x00053800011a7983 */ /* 0x000f220000300800 */
[----:B------:R-:W-:-:S02]  /*dcab0*/  SHF.R.U32.HI R20, RZ, 0x8, R20 ;  /* 0x00000008ff147819 */ /* 0x000fc40000011614 */
[----:B------:R-:W-:Y:S02]  /*dcac0*/  IADD3 R22, P2, R17, R0, RZ ;  /* 0x0000000011167210 */ /* 0x000fe40007f5e0ff */
[----:B------:R-:W-:Y:S02]  /*dcad0*/  LOP3.LUT R20, R20, 0xffff, RZ, 0xc0, !PT ;  /* 0x0000ffff14147812 */ /* 0x000fe400078ec0ff */
[----:B0-----:R-:W-:Y:S02]  /*dcae0*/  SHF.R.S32.HI R14, RZ, 0x1f, R17 ;  /* 0x0000001fff0e7819 */ /* 0x001fe40000011411 */
[----:B------:R-:W-:-:S03]  /*dcaf0*/  PRMT R20, R20, 0x3340, R0 ;  /* 0x0000334014147816 */ /* 0x000fc60000000000 */
[----:B------:R-:W-:-:S05]  /*dcb00*/  IMAD.X R23, R14, 0x1, R2, P2 ;  /* 0x000000010e177824 */ /* 0x000fca00010e0602 */
[----:B------:R0:W-:Y:S04]  /*dcb10*/  STL.64 [R1+0x11a8], R22 ;  /* 0x0011a81601007387 */ /* 0x0001e80000100a00 */
[----:B------:R1:W-:Y:S01]  /*dcb20*/  STL [R1+0x104], R20 ;  /* 0x0001041401007387 */ /* 0x0003e20000100800 */
[----:B---3--:R-:W-:Y:S02]  /*dcb30*/  LOP3.LUT R10, R10, 0xffff, RZ, 0xc0, !PT ;  /* 0x0000ffff0a0a7812 */ /* 0x008fe400078ec0ff */
[----:B------:R-:W-:Y:S02]  /*dcb40*/  LOP3.LUT R16, R16, 0xffff, RZ, 0xc0, !PT ;  /* 0x0000ffff10107812 */ /* 0x000fe400078ec0ff */
[----:B------:R-:W-:Y:S02]  /*dcb50*/  LOP3.LUT R15, R15, 0xffff, RZ, 0xc0, !PT ;  /* 0x0000ffff0f0f7812 */ /* 0x000fe400078ec0ff */
[----:B0-----:R-:W-:-:S02]  /*dcb60*/  PRMT R22, R16, 0x3340, R0 ;  /* 0x0000334010167816 */ /* 0x001fc40000000000 */
[----:B-1----:R-:W-:Y:S02]  /*dcb70*/  PRMT R20, R10, 0x3340, R15 ;  /* 0x000033400a147816 */ /* 0x002fe4000000000f */
[----:B------:R-:W-:Y:S02]  /*dcb80*/  LOP3.LUT R13, R13, 0xffff, RZ, 0xc0, !PT ;  /* 0x0000ffff0d0d7812 */ /* 0x000fe400078ec0ff */
[----:B------:R-:W-:Y:S02]  /*dcb90*/  LOP3.LUT R21, R28, 0xffff, RZ, 0xc0, !PT ;  /* 0x0000ffff1c157812 */ /* 0x000fe400078ec0ff */
[----:B------:R-:W-:Y:S01]  /*dcba0*/  PRMT R22, R20, 0x5410, R22 ;  /* 0x0000541014167816 */ /* 0x000fe20000000016 */
[----:B------:R-:W3:Y:S01]  /*dcbb0*/  LDL.LU R28, [R1+0xad0] ;  /* 0x000ad000011c7983 */ /* 0x000ee20000300800 */
[----:B------:R-:W-:-:S03]  /*dcbc0*/  SHF.R.U32.HI R20, RZ, 0x8, R13 ;  /* 0x00000008ff147819 */ /* 0x000fc6000001160d */
[----:B------:R0:W-:Y:S02]  /*dcbd0*/  STL [R1+0x51d8], R22 ;  /* 0x0051d81601007387 */ /* 0x0001e40000100800 */
[--C-:B0-----:R-:W-:Y:S02]  /*dcbe0*/  PRMT R22, R13, 0x3340, R21.reuse ;  /* 0x000033400d167816 */ /* 0x101fe40000000015 */
[----:B------:R-:W3:Y:S01]  /*dcbf0*/  LDL.LU R13, [R1+0x47c] ;  /* 0x00047c00010d7983 */ /* 0x000ee20000300800 */
[----:B------:R-:W-:Y:S02]  /*dcc00*/  SHF.R.U32.HI R21, RZ, 0x8, R21 ;  /* 0x00000008ff157819 */ /* 0x000fe40000011615 */
[----:B------:R-:W-:Y:S02]  /*dcc10*/  SHF.R.U32.HI R10, RZ, 0x8, R10 ;  /* 0x00000008ff0a7819 */ /* 0x000fe4000001160a */
[----:B------:R-:W-:Y:S02]  /*dcc20*/  SHF.R.U32.HI R15, RZ, 0x8, R15 ;  /* 0x00000008ff0f7819 */ /* 0x000fe4000001160f */
[----:B------:R-:W-:-:S02]  /*dcc30*/  LOP3.LUT R20, R20, 0xffff, RZ, 0xc0, !PT ;  /* 0x0000ffff14147812 */ /* 0x000fc400078ec0ff */
[----:B------:R-:W-:Y:S02]  /*dcc40*/  LOP3.LUT R21, R21, 0xffff, RZ, 0xc0, !PT ;  /* 0x0000ffff15157812 */ /* 0x000fe400078ec0ff */
[----:B------:R-:W-:Y:S02]  /*dcc50*/  LOP3.LUT R10, R10, 0xffff, RZ, 0xc0, !PT ;  /* 0x0000ffff0a0a7812 */ /* 0x000fe400078ec0ff */
[----:B------:R-:W-:Y:S02]  /*dcc60*/  LOP3.LUT R15, R15, 0xffff, RZ, 0xc0, !PT ;  /* 0x0000ffff0f0f7812 */ /* 0x000fe400078ec0ff */
[----:B------:R-:W-:Y:S02]  /*dcc70*/  PRMT R20, R20, 0x3340, R21 ;  /* 0x0000334014147816 */ /* 0x000fe40000000015 */
[----:B------:R-:W-:Y:S01]  /*dcc80*/  PRMT R15, R10, 0x3340, R15 ;  /* 0x000033400a0f7816 */ /* 0x000fe2000000000f */
[----:B------:R-:W-:Y:S04]  /*dcc90*/  STL [R1+0x534c], R22 ;  /* 0x00534c1601007387 */ /* 0x000fe80000100800 */
[----:B------:R-:W-:Y:S04]  /*dcca0*/  STL [R1+0x526c], R20 ;  /* 0x00526c1401007387 */ /* 0x000fe80000100800 */
[----:B------:R0:W-:Y:S01]  /*dccb0*/  STL [R1+0x180], R15 ;  /* 0x0001800f01007387 */ /* 0x0001e20000100800 */
[----:B------:R-:W-:-:S02]  /*dccc0*/  SHF.R.U32.HI R16, RZ, 0x8, R16 ;  /* 0x00000008ff107819 */ /* 0x000fc40000011610 */
[----:B--2---:R-:W-:Y:S02]  /*dccd0*/  LOP3.LUT R8, R8, 0xffff, RZ, 0xc0, !PT ;  /* 0x0000ffff08087812 */ /* 0x004fe400078ec0ff */
[----:B----4-:R-:W-:Y:S02]  /*dcce0*/  LOP3.LUT R10, R19, 0xffff, RZ, 0xc0, !PT ;  /* 0x0000ffff130a7812 */ /* 0x010fe400078ec0ff */
[----:B0-----:R-:W-:Y:S02]  /*dccf0*/  LOP3.LUT R15, R26, 0xffff, RZ, 0xc0, !PT ;  /* 0x0000ffff1a0f7812 */ /* 0x001fe400078ec0ff */
[----:B------:R-:W-:Y:S02]  /*dcd00*/  PRMT R20, R10, 0x3340, R0 ;  /* 0x000033400a147816 */ /* 0x000fe40000000000 */
[----:B------:R-:W-:-:S04]  /*dcd10*/  PRMT R19, R8, 0x3340, R15 ;  /* 0x0000334008137816 */ /* 0x000fc8000000000f */
[----:B------:R-:W-:Y:S02]  /*dcd20*/  PRMT R19, R19, 0x5410, R20 ;  /* 0x0000541013137816 */ /* 0x000fe40000000014 */
[----:B------:R-:W-:-:S03]  /*dcd30*/  IADD3 R20, P2, R17, R3, RZ ;  /* 0x0000000311147210 */ /* 0x000fc60007f5e0ff */
[----:B------:R0:W-:Y:S02]  /*dcd40*/  STL [R1+0x51c4], R19 ;  /* 0x0051c41301007387 */ /* 0x0001e40000100800 */
[----:B------:R-:W-:Y:S02]  /*dcd50*/  IMAD.X R21, R14, 0x1, R4, P2 ;  /* 0x000000010e157824 */ /* 0x000fe400010e0604 */
[----:B0-----:R-:W2:Y:S04]  /*dcd60*/  LDL.LU R19, [R1+0xad4] ;  /* 0x000ad40001137983 */ /* 0x001ea80000300800 */
[----:B------:R0:W-:Y:S01]  /*dcd70*/  STL.64 [R1+0x11a0], R20 ;  /* 0x0011a01401007387 */ /* 0x0001e20000100a00 */
[----:B------:R-:W-:Y:S02]  /*dcd80*/  SHF.R.U32.HI R8, RZ, 0x8, R8 ;  /* 0x00000008ff087819 */ /* 0x000fe40000011608 */
[----:B------:R-:W-:-:S02]  /*dcd90*/  SHF.R.U32.HI R15, RZ, 0x8, R15 ;  /* 0x00000008ff0f7819 */ /* 0x000fc4000001160f */
[----:B0-----:R-:W-:Y:S02]  /*dcda0*/  LOP3.LUT R20, R16, 0xffff, RZ, 0xc0, !PT ;  /* 0x0000ffff10147812 */ /* 0x001fe400078ec0ff */
[----:B------:R-:W4:Y:S01]  /*dcdb0*/  LDL.LU R16, [R1+0x494] ;  /* 0x0004940001107983 */ /* 0x000f220000300800 */
[----:B------:R-:W-:Y:S02]  /*dcdc0*/  LOP3.LUT R8, R8, 0xffff, RZ, 0xc0, !PT ;  /* 0x0000ffff08087812 */ /* 0x000fe400078ec0ff */
[----:B------:R-:W-:Y:S02]  /*dcdd0*/  LOP3.LUT R15, R15, 0xffff, RZ, 0xc0, !PT ;  /* 0x0000ffff0f0f7812 */ /* 0x000fe400078ec0ff */
[----:B------:R-:W-:Y:S02]  /*dcde0*/  PRMT R21, R20, 0x3340, R0 ;  /* 0x0000334014157816 */ /* 0x000fe40000000000 */
[----:B------:R-:W-:-:S03]  /*dcdf0*/  PRMT R20, R8, 0x3340, R15 ;  /* 0x0000334008147816 */ /* 0x000fc6000000000f */
[----:B------:R0:W-:Y:S04]  /*dce00*/  STL [R1+0x100], R21 ;  /* 0x0001001501007387 */ /* 0x0001e80000100800 */
[----:B------:R1:W-:Y:S01]  /*dce10*/  STL [R1+0x184], R20 ;  /* 0x0001841401007387 */ /* 0x0003e20000100800 */
[----:B------:R-:W-:-:S03]  /*dce20*/  LOP3.LUT R15, R9, 0xffff, RZ, 0xc0, !PT ;  /* 0x0000ffff090f7812 */ /* 0x000fc600078ec0ff */
[----:B------:R-:W4:Y:S01]  /*dce30*/  LDL.LU R26, [R1+0x4df8] ;  /* 0x004df800011a7983 */ /* 0x000f220000300800 */
[----:B---3--:R-:W-:-:S03]  /*dce40*/  LOP3.LUT R8, R28, 0xffff, RZ, 0xc0, !PT ;  /* 0x0000ffff1c087812 */ /* 0x008fc600078ec0ff */
[----:B------:R-:W3:Y:S01]  /*dce50*/  LDL.LU R28, [R1+0xd4] ;  /* 0x0000d400011c7983 */ /* 0x000ee20000300800 */
[----:B------:R-:W-:-:S03]  /*dce60*/  LOP3.LUT R9, R13, 0xffff, RZ, 0xc0, !PT ;  /* 0x0000ffff0d097812 */ /* 0x000fc600078ec0ff */
[----:B------:R-:W3:Y:S01]  /*dce70*/  LDL.LU R13, [R1+0x8e4] ;  /* 0x0008e400010d7983 */ /* 0x000ee20000300800 */
[----:B0-----:R-:W-:Y:S02]  /*dce80*/  PRMT R21, R15, 0x3340, R0 ;  /* 0x000033400f157816 */ /* 0x001fe40000000000 */
[----:B-1----:R-:W-:-:S04]  /*dce90*/  PRMT R20, R8, 0x3340, R9 ;  /* 0x0000334008147816 */ /* 0x002fc80000000009 */
[----:B------:R-:W-:Y:S02]  /*dcea0*/  PRMT R22, R20, 0x5410, R21 ;  /* 0x0000541014167816 */ /* 0x000fe40000000015 */
[----:B------:R-:W-:Y:S02]  /*dceb0*/  IADD3 R20, P2, R17, R5, RZ ;  /* 0x0000000511147210 */ /* 0x000fe40007f5e0ff */
[----:B------:R-:W-:-:S03]  /*dcec0*/  SHF.R.U32.HI R10, RZ, 0x8, R10 ;  /* 0x00000008ff0a7819 */ /* 0x000fc6000001160a */
[----:B------:R-:W-:Y:S01]  /*dced0*/  IMAD.X R21, R14, 0x1, R7, P2 ;  /* 0x000000010e157824 */ /* 0x000fe200010e0607 */
[----:B------:R-:W-:Y:S01]  /*dcee0*/  STL [R1+0x51c0], R22 ;  /* 0x0051c01601007387 */ /* 0x000fe20000100800 */
[----:B------:R-:W-:Y:S02]  /*dcef0*/  SHF.R.U32.HI R8, RZ, 0x8, R8 ;  /* 0x00000008ff087819 */ /* 0x000fe40000011608 */
[----:B------:R-:W-:Y:S01]  /*dcf00*/  SHF.R.U32.HI R9, RZ, 0x8, R9 ;  /* 0x00000008ff097819 */ /* 0x000fe20000011609 */
[----:B------:R0:W-:Y:S01]  /*dcf10*/  STL.64 [R1+0x1198], R20 ;  /* 0x0011981401007387 */ /* 0x0001e20000100a00 */
[----:B------:R-:W-:Y:S02]  /*dcf20*/  LOP3.LUT R10, R10, 0xffff, RZ, 0xc0, !PT ;  /* 0x0000ffff0a0a7812 */ /* 0x000fe400078ec0ff */
[----:B------:R-:W-:Y:S02]  /*dcf30*/  LOP3.LUT R8, R8, 0xffff, RZ, 0xc0, !PT ;  /* 0x0000ffff08087812 */ /* 0x000fe400078ec0ff */
[----:B------:R-:W-:-:S02]  /*dcf40*/  LOP3.LUT R9, R9, 0xffff, RZ, 0xc0, !PT ;  /* 0x0000ffff09097812 */ /* 0x000fc400078ec0ff */
[----:B0-----:R-:W-:Y:S02]  /*dcf50*/  IADD3 R20, P2, R17, R6, RZ ;  /* 0x0000000611147210 */ /* 0x001fe40007f5e0ff */
[----:B------:R-:W-:-:S03]  /*dcf60*/  PRMT R8, R8, 0x3340, R9 ;  /* 0x0000334008087816 */ /* 0x000fc60000000009 */
[----:B------:R-:W-:Y:S01]  /*dcf70*/  IMAD.X R21, R14, 0x1, R27, P2 ;  /* 0x000000010e157824 */ /* 0x000fe200010e061b */
[----:B------:R-:W-:-:S04]  /*dcf80*/  PRMT R14, R10, 0x3340, R0 ;  /* 0x000033400a0e7816 */ /* 0x000fc80000000000 */
[----:B------:R-:W-:Y:S04]  /*dcf90*/  STL.64 [R1+0x1190], R20 ;  /* 0x0011901401007387 */ /* 0x000fe80000100a00 */
[----:B------:R-:W-:Y:S04]  /*dcfa0*/  STL [R1+0xfc], R14 ;  /* 0x0000fc0e01007387 */ /* 0x000fe80000100800 */
[----:B------:R0:W-:Y:S04]  /*dcfb0*/  STL [R1+0x188], R8 ;  /* 0x0001880801007387 */ /* 0x0001e80000100800 */
[----:B0-----:R-:W3:Y:S04]  /*dcfc0*/  LDL.LU R8, [R1+0x4dfc] ;  /* 0x004dfc0001087983 */ /* 0x001ee80000300800 */
[----:B------:R-:W3:Y:S01]  /*dcfd0*/  LDL.LU R17, [R1+0xd0] ;  /* 0x0000d00001117983 */ /* 0x000ee20000300800 */
[----:B------:R-:W-:-:S04]  /*dcfe0*/  SHF.R.U32.HI R15, RZ, 0x8, R15 ;  /* 0x00000008ff0f7819 */ /* 0x000fc8000001160f */
[----:B------:R-:W-:Y:S02]  /*dcff0*/  LOP3.LUT R15, R15, 0xffff, RZ, 0xc0, !PT ;  /* 0x0000ffff0f0f7812 */ /* 0x000fe400078ec0ff */
[----:B--2---:R-:W-:-:S05]  /*dd000*/  LOP3.LUT R10, R19, 0xffff, RZ, 0xc0, !PT ;  /* 0x0000ffff130a7812 */ /* 0x004fca00078ec0ff */
[----:B------:R0:W-:Y:S04]  /*dd010*/  STL [R1+0x5370], R10 ;  /* 0x0053700a01007387 */ /* 0x0001e80000100800 */
[----:B------:R-:W2:Y:S04]  /*dd020*/  LDL.LU R9, [R1+0x8e0] ;  /* 0x0008e00001097983 */ /* 0x000ea80000300800 */
[----:B------:R-:W2:Y:S01]  /*dd030*/  LDL.LU R19, [R1+0x218] ;  /* 0x0002180001137983 */ /* 0x000ea20000300800 */
[----:B----4-:R-:W-:Y:S02]  /*dd040*/  LOP3.LUT R14, R16, 0xffff, RZ, 0xc0, !PT ;  /* 0x0000ffff100e7812 */ /* 0x010fe400078ec0ff */
[----:B0-----:R-:W-:-:S03]  /*dd050*/  SHF.R.U32.HI R10, RZ, 0x8, R10 ;  /* 0x00000008ff0a7819 */ /* 0x001fc6000001160a */
[----:B------:R0:W-:Y:S01]  /*dd060*/  STL [R1+0x536c], R14 ;  /* 0x00536c0e01007387 */ /* 0x0001e20000100800 */
[----:B------:R-:W-:Y:S02]  /*dd070*/  LOP3.LUT R10, R10, 0xffff, RZ, 0xc0, !PT ;  /* 0x0000ffff0a0a7812 */ /* 0x000fe400078ec0ff */
[----:B------:R-:W-:Y:S02]  /*dd080*/  PRMT R16, R15, 0x3340, R0 ;  /* 0x000033400f107816 */ /* 0x000fe40000000000 */
[----:B0-----:R-:W-:-:S04]  /*dd090*/  SHF.R.U32.HI R14, RZ, 0x8, R14 ;  /* 0x00000008ff0e7819 */ /* 0x001fc8000001160e */
[----:B------:R-:W-:-:S04]  /*dd0a0*/  LOP3.LUT R14, R14, 0xffff, RZ, 0xc0, !PT ;  /* 0x0000ffff0e0e7812 */ /* 0x000fc800078ec0ff */
[----:B------:R-:W-:Y:S01]  /*dd0b0*/  PRMT R15, R10, 0x3340, R14 ;  /* 0x000033400a0f7816 */ /* 0x000fe2000000000e */
[----:B------:R-:W-:Y:S01]  /*dd0c0*/  STL [R1+0xf8], R16 ;  /* 0x0000f81001007387 */ /* 0x000fe20000100800 */
[----:B------:R-:W-:-:S03]  /*dd0d0*/  LOP3.LUT R10, R26, 0xffff, RZ, 0xc0, !PT ;  /* 0x0000ffff1a0a7812 */ /* 0x000fc600078ec0ff */
[----:B------:R0:W-:Y:S04]  /*dd0e0*/  STL [R1+0x1a0], R15 ;  /* 0x0001a00f01007387 */ /* 0x0001e80000100800 */
[----:B------:R-:W4:Y:S01]  /*dd0f0*/  LDL.LU R26, [R1+0xeb4] ;  /* 0x000eb400011a7983 */ /* 0x000f220000300800 */
[----:B---3--:R-:W-:-:S03]  /*dd100*/  LOP3.LUT R14, R28, 0xffff, RZ, 0xc0, !PT ;  /* 0x0000ffff1c0e7812 */ /* 0x008fc600078ec0ff */
[----:B------:R-:W3:Y:S01]  /*dd110*/  LDL.LU R28, [R1+0x98] ;  /* 0x00009800011c7983 */ /* 0x000ee20000300800 */
[----:B0-----:R-:W-:-:S03]  /*dd120*/  LOP3.LUT R15, R13, 0xffff, RZ, 0xc0, !PT ;  /* 0x0000ffff0d0f7812 */ /* 0x001fc600078ec0ff */
[----:B------:R-:W3:Y:S01]  /*dd130*/  LDL.LU R13, [R1+0x6f0] ;  /* 0x0006f000010d7983 */ /* 0x000ee20000300800 */
[----:B------:R-:W-:-:S03]  /*dd140*/  LOP3.LUT R16, R12, 0xffff, RZ, 0xc0, !PT ;  /* 0x0000ffff0c107812 */ /* 0x000fc600078ec0ff */
[----:B------:R-:W3:Y:S01]  /*dd150*/  LDL.LU R12, [R1+0x56d0] ;  /* 0x0056d000010c7983 */ /* 0x000ee20000300800 */
[--C-:B------:R-:W-:Y:S02]  /*dd160*/  PRMT R20, R10, 0x3340, R15.reuse ;  /* 0x000033400a147816 */ /* 0x100fe4000000000f */
[----:B------:R-:W-:Y:S01]  /*dd170*/  SHF.R.U32.HI R10, RZ, 0x8, R10 ;  /* 0x00000008ff0a7819 */ /* 0x000fe2000001160a */
[----:B------:R0:W-:Y:S01]  /*dd180*/  STL [R1+0x5368], R16 ;  /* 0x0053681001007387 */ /* 0x0001e20000100800 */
[----:B------:R-:W-:Y:S02]  /*dd190*/  SHF.R.U32.HI R15, RZ, 0x8, R15 ;  /* 0x00000008ff0f7819 */ /* 0x000fe4000001160f */
[----:B------:R-:W-:Y:S02]  /*dd1a0*/  PRMT R21, R14, 0x3340, R0 ;  /* 0x000033400e157816 */ /* 0x000fe40000000000 */
[----:B------:R-:W-:Y:S02]  /*dd1b0*/  LOP3.LUT R10, R10, 0xffff, RZ, 0xc0, !PT ;  /* 0x0000ffff0a0a7812 */ /* 0x000fe400078ec0ff */
[----:B------:R-:W-:-:S02]  /*dd1c0*/  LOP3.LUT R15, R15, 0xffff, RZ, 0xc0, !PT ;  /* 0x0000ffff0f0f7812 */ /* 0x000fc400078ec0ff */
[----:B0-----:R-:W-:Y:S02]  /*dd1d0*/  SHF.R.U32.HI R16, RZ, 0x8, R16 ;  /* 0x00000008ff107819 */ /* 0x001fe40000011610 */
[----:B------:R-:W-:Y:S02]  /*dd1e0*/  PRMT R20, R20, 0x5410, R21 ;  /* 0x0000541014147816 */ /* 0x000fe40000000015 */
[----:B------:R-:W-:Y:S02]  /*dd1f0*/  LOP3.LUT R16, R16, 0xffff, RZ, 0xc0, !PT ;  /* 0x0000ffff10107812 */ /* 0x000fe400078ec0ff */
[----:B------:R-:W-:Y:S02]  /*dd200*/  PRMT R10, R10, 0x3340, R15 ;  /* 0x000033400a0a7816 */ /* 0x000fe4000000000f */
[----:B------:R-:W-:Y:S01]  /*dd210*/  PRMT R16, R16, 0x3340, R0 ;  /* 0x0000334010107816 */ /* 0x000fe20000000000 */
[----:B------:R0:W-:Y:S04]  /*dd220*/  STL [R1+0x51a8], R20 ;  /* 0x0051a81401007387 */ /* 0x0001e80000100800 */
[----:B------:R-:W-:Y:S04]  /*dd230*/  STL [R1+0xf4], R16 ;  /* 0x0000f41001007387 */ /* 0x000fe80000100800 */
[----:B------:R2:W-:Y:S01]  /*dd240*/  STL [R1+0x18c], R10 ;  /* 0x00018c0a01007387 */ /* 0x0005e20000100800 */
[----:B------:R-:W-:-:S04]  /*dd250*/  SHF.R.U32.HI R14, RZ, 0x8, R14 ;  /* 0x00000008ff0e7819 */ /* 0x000fc8000001160e */
[----:B------:R-:W-:Y:S02]  /*dd260*/  LOP3.LUT R14, R14, 0xffff, RZ, 0xc0, !PT ;  /* 0x0000ffff0e0e7812 */ /* 0x000fe400078ec0ff */
[----:B------:R-:W-:Y:S02]  /*dd270*/  LOP3.LUT R8, R8, 0xffff, RZ, 0xc0, !PT ;  /* 0x0000ffff08087812 */ /* 0x000fe400078ec0ff */
[----:B0-----:R-:W-:-:S04]  /*dd280*/  LOP3.LUT R20, R17, 0xffff, RZ, 0xc0, !PT ;  /* 0x0000ffff11147812 */ /* 0x001fc800078ec0ff */
[--C-:B------:R-:W-:Y:S02]  /*dd290*/  PRMT R15, R20, 0x3340, R0.reuse ;  /* 0x00003340140f7816 */ /* 0x100fe40000000000 */
[----:B------:R-:W-:Y:S02]  /*dd2a0*/  PRMT R14, R14, 0x3340, R0 ;  /* 0x000033400e0e7816 */ /* 0x000fe40000000000 */
[----:B--2---:R-:W-:-:S04]  /*dd2b0*/  LOP3.LUT R10, R9, 0xffff, RZ, 0xc0, !PT ;  /* 0x0000ffff090a7812 */ /* 0x004fc800078ec0ff */
[----:B------:R-:W-:Y:S02]  /*dd2c0*/  PRMT R9, R8, 0x3340, R10 ;  /* 0x0000334008097816 */ /* 0x000fe4000000000a */
[----:B------:R-:W-:Y:S02]  /*dd2d0*/  SHF.R.U32.HI R8, RZ, 0x8, R8 ;  /* 0x00000008ff087819 */ /* 0x000fe40000011608 */
[----:B------:R-:W-:Y:S02]  /*dd2e0*/  SHF.R.U32.HI R10, RZ, 0x8, R10 ;  /* 0x00000008ff0a7819 */ /* 0x000fe4000001160a */
[----:B------:R-:W-:Y:S02]  /*dd2f0*/  IADD3 R16, P2, R19, R0, RZ ;  /* 0x0000000013107210 */ /* 0x000fe40007f5e0ff */
[----:B------:R-:W-:Y:S02]  /*dd300*/  PRMT R15, R9, 0x5410, R15 ;  /* 0x00005410090f7816 */ /* 0x000fe4000000000f */
[----:B------:R-:W-:-:S02]  /*dd310*/  SHF.R.S32.HI R9, RZ, 0x1f, R19 ;  /* 0x0000001fff097819 */ /* 0x000fc40000011413 */
[----:B------:R-:W-:Y:S02]  /*dd320*/  LOP3.LUT R8, R8, 0xffff, RZ, 0xc0, !PT ;  /* 0x0000ffff08087812 */ /* 0x000fe400078ec0ff */
[----:B------:R-:W-:Y:S01]  /*dd330*/  LOP3.LUT R10, R10, 0xffff, RZ, 0xc0, !PT ;  /* 0x0000ffff0a0a7812 */ /* 0x000fe200078ec0ff */
[----:B------:R-:W-:-:S03]  /*dd340*/  IMAD.X R17, R9, 0x1, R2, P2 ;  /* 0x0000000109117824 */ /* 0x000fc600010e0602 */
[----:B------:R-:W-:Y:S01]  /*dd350*/  PRMT R10, R8, 0x3340, R10 ;  /* 0x00003340080a7816 */ /* 0x000fe2000000000a */
[----:B------:R-:W-:Y:S04]  /*dd360*/  STL [R1+0x51b0], R15 ;  /* 0x0051b00f01007387 */ /* 0x000fe80000100800 */
[----:B------:R-:W-:Y:S04]  /*dd370*/  STL.64 [R1+0x1188], R16 ;  /* 0x0011881001007387 */ /* 0x000fe80000100a00 */
[----:B------:R0:W-:Y:S04]  /*dd380*/  STL [R1+0xf0], R14 ;  /* 0x0000f00e01007387 */ /* 0x0001e80000100800 */
[----:B------:R1:W-:Y:S04]  /*dd390*/  STL [R1+0x190], R10 ;  /* 0x0001900a01007387 */ /* 0x0003e80000100800 */
[----:B0-----:R-:W2:Y:S04]  /*dd3a0*/  LDL.LU R14, [R1+0xec8] ;  /* 0x000ec800010e7983 */ /* 0x001ea80000300800 */
[----:B-1----:R-:W2:Y:S04]  /*dd3b0*/  LDL.LU R10, [R1+0x9c] ;  /* 0x00009c00010a7983 */ /* 0x002ea80000300800 */
[----:B------:R-:W2:Y:S01]  /*dd3c0*/  LDL.LU R16, [R1+0x6f4] ;  /* 0x0006f40001107983 */ /* 0x000ea20000300800 */
[----:B----4-:R-:W-:-:S03]  /*dd3d0*/  LOP3.LUT R15, R26, 0xffff, RZ, 0xc0, !PT ;  /* 0x0000ffff1a0f7812 */ /* 0x010fc600078ec0ff */
[----:B------:R-:W4:Y:S01]  /*dd3e0*/  LDL.LU R26, [R1+0xcd0] ;  /* 0x000cd000011a7983 */ /* 0x000f220000300800 */
[----:B---3--:R-:W-:Y:S02]  /*dd3f0*/  LOP3.LUT R8, R28, 0xffff, RZ, 0xc0, !PT ;  /* 0x0000ffff1c087812 */ /* 0x008fe400078ec0ff */
[----:B------:R-:W-:Y:S02]  /*dd400*/  LOP3.LUT R17, R13, 0xffff, RZ, 0xc0, !PT ;  /* 0x0000ffff0d117812 */ /* 0x000fe400078ec0ff */
[----:B------:R-:W3:Y:S04]  /*dd410*/  LDL.LU R13, [R1+0x6c] ;  /* 0x00006c00010d7983 */ /* 0x000ee80000300800 */
[----:B------:R-:W3:Y:S01]  /*dd420*/  LDL.LU R28, [R1+0x570] ;  /* 0x00057000011c7983 */ /* 0x000ee20000300800 */
[----:B------:R-:W-:-:S02]  /*dd430*/  PRMT R22, R8, 0x3340, R0 ;  /* 0x0000334008167816 */ /* 0x000fc40000000000 */
[----:B------:R-:W-:-:S04]  /*dd440*/  PRMT R21, R15, 0x3340, R17 ;  /* 0x000033400f157816 */ /* 0x000fc80000000011 */
[----:B------:R-:W-:Y:S02]  /*dd450*/  PRMT R21, R21, 0x5410, R22 ;  /* 0x0000541015157816 */ /* 0x000fe40000000016 */
[----:B------:R-:W-:Y:S02]  /*dd460*/  IADD3 R22, P2, R19, R3, RZ ;  /* 0x0000000313167210 */ /* 0x000fe40007f5e0ff */
[----:B------:R-:W-:Y:S02]  /*dd470*/  SHF.R.U32.HI R20, RZ, 0x8, R20 ;  /* 0x00000008ff147819 */ /* 0x000fe40000011614 */
[----:B------:R-:W-:Y:S01]  /*dd480*/  SHF.R.U32.HI R15, RZ, 0x8, R15 ;  /* 0x00000008ff0f7819 */ /* 0x000fe2000001160f */
[----:B------:R-:W-:Y:S01]  /*dd490*/  IMAD.X R23, R9, 0x1, R4, P2 ;  /* 0x0000000109177824 */ /* 0x000fe200010e0604 */
[----:B------:R-:W-:Y:S02]  /*dd4a0*/  LOP3.LUT R20, R20, 0xffff, RZ, 0xc0, !PT ;  /* 0x0000ffff14147812 */ /* 0x000fe400078ec0ff */
[----:B------:R-:W-:Y:S01]  /*dd4b0*/  SHF.R.U32.HI R17, RZ, 0x8, R17 ;  /* 0x00000008ff117819 */ /* 0x000fe20000011611 */
[----:B------:R-:W-:Y:S04]  /*dd4c0*/  STL [R1+0x51ac], R21 ;  /* 0x0051ac1501007387 */ /* 0x000fe80000100800 */
[----:B------:R0:W-:Y:S01]  /*dd4d0*/  STL.64 [R1+0x1180], R22 ;  /* 0x0011801601007387 */ /* 0x0001e20000100a00 */
[----:B------:R-:W-:-:S02]  /*dd4e0*/  LOP3.LUT R15, R15, 0xffff, RZ, 0xc0, !PT ;  /* 0x0000ffff0f0f7812 */ /* 0x000fc400078ec0ff */
[----:B------:R-:W-:-:S04]  /*dd4f0*/  LOP3.LUT R17, R17, 0xffff, RZ, 0xc0, !PT ;  /* 0x0000ffff11117812 */ /* 0x000fc800078ec0ff */
[----:B------:R-:W-:Y:S02]  /*dd500*/  PRMT R15, R15, 0x3340, R17 ;  /* 0x000033400f0f7816 */ /* 0x000fe40000000011 */
[----:B0-----:R-:W-:Y:S02]  /*dd510*/  PRMT R22, R20, 0x3340, R0 ;  /* 0x0000334014167816 */ /* 0x001fe40000000000 */
[----:B------:R-:W-:-:S05]  /*dd520*/  IADD3 R20, P2, R19, R5, RZ ;  /* 0x0000000513147210 */ /* 0x000fca0007f5e0ff */
[----:B------:R-:W-:Y:S01]  /*dd530*/  IMAD.X R21, R9, 0x1, R7, P2 ;  /* 0x0000000109157824 */ /* 0x000fe200010e0607 */
[----:B------:R-:W-:Y:S04]  /*dd540*/  STL [R1+0xdc], R22 ;  /* 0x0000dc1601007387 */ /* 0x000fe80000100800 */
[----:B------:R-:W-:Y:S04]  /*dd550*/  STL [R1+0x198], R15 ;  /* 0x0001980f01007387 */ /* 0x000fe80000100800 */
[----:B------:R0:W-:Y:S02]  /*dd560*/  STL.64 [R1+0x1178], R20 ;  /* 0x0011781401007387 */ /* 0x0001e40000100a00 */
[----:B0-----:R-:W-:-:S02]  /*dd570*/  IADD3 R20, P2, R19, R6, RZ ;  /* 0x0000000613147210 */ /* 0x001fc40007f5e0ff */
[----:B------:R-:W-:Y:S02]  /*dd580*/  SHF.R.U32.HI R15, RZ, 0x8, R8 ;  /* 0x00000008ff0f7819 */ /* 0x000fe40000011608 */
[----:B------:R-:W3:Y:S01]  /*dd590*/  LDL.LU R8, [R1+0xcd4] ;  /* 0x000cd40001087983 */ /* 0x000ee20000300800 */
[----:B------:R-:W-:-:S03]  /*dd5a0*/  IMAD.X R21, R9, 0x1, R27, P2 ;  /* 0x0000000109157824 */ /* 0x000fc600010e061b */
[----:B------:R-:W3:Y:S04]  /*dd5b0*/  LDL.LU R9, [R1+0x68] ;  /* 0x0000680001097983 */ /* 0x000ee80000300800 */
[----:B------:R0:W-:Y:S04]  /*dd5c0*/  STL.64 [R1+0x1170], R20 ;  /* 0x0011701401007387 */ /* 0x0001e80000100a00 */
[----:B------:R-:W3:Y:S01]  /*dd5d0*/  LDL.LU R19, [R1+0x568] ;  /* 0x0005680001137983 */ /* 0x000ee20000300800 */
[----:B------:R-:W-:-:S03]  /*dd5e0*/  LOP3.LUT R15, R15, 0xffff, RZ, 0xc0, !PT ;  /* 0x0000ffff0f0f7812 */ /* 0x000fc600078ec0ff */
[----:B------:R-:W3:Y:S01]  /*dd5f0*/  LDL.LU R17, [R1+0x21c] ;  /* 0x00021c0001117983 */ /* 0x000ee20000300800 */
[----:B0-----:R-:W-:-:S05]  /*dd600*/  PRMT R20, R15, 0x3340, R0 ;  /* 0x000033400f147816 */ /* 0x001fca0000000000 */
[----:B------:R0:W-:Y:S01]  /*dd610*/  STL [R1+0xd8], R20 ;  /* 0x0000d81401007387 */ /* 0x0001e20000100800 */
[----:B--2---:R-:W-:Y:S02]  /*dd620*/  LOP3.LUT R15, R14, 0xffff, RZ, 0xc0, !PT ;  /* 0x0000ffff0e0f7812 */ /* 0x004fe400078ec0ff */
[----:B------:R-:W-:Y:S02]  /*dd630*/  LOP3.LUT R14, R10, 0xffff, RZ, 0xc0, !PT ;  /* 0x0000ffff0a0e7812 */ /* 0x000fe400078ec0ff */
[----:B------:R-:W-:Y:S02]  /*dd640*/  LOP3.LUT R16, R16, 0xffff, RZ, 0xc0, !PT ;  /* 0x0000ffff10107812 */ /* 0x000fe400078ec0ff */
[----:B------:R-:W-:Y:S01]  /*dd650*/  PRMT R21, R14, 0x3340, R0 ;  /* 0x000033400e157816 */ /* 0x000fe20000000000 */
[----:B------:R1:W-:Y:S01]  /*dd660*/  STL [R1+0x5380], R14 ;  /* 0x0053800e01007387 */ /* 0x0003e20000100800 */
[----:B0-----:R-:W-:Y:S02]  /*dd670*/  PRMT R20, R15, 0x3340, R16 ;  /* 0x000033400f147816 */ /* 0x001fe40000000010 */
[----:B----4-:R-:W-:-:S02]  /*dd680*/  LOP3.LUT R10, R26, 0xffff, RZ, 0xc0, !PT ;  /* 0x0000ffff1a0a7812 */ /* 0x010fc400078ec0ff */
[----:B------:R-:W-:-:S05]  /*dd690*/  PRMT R22, R20, 0x5410, R21 ;  /* 0x0000541014167816 */ /* 0x000fca0000000015 */
[----:B------:R-:W-:Y:S01]  /*dd6a0*/  STL [R1+0x5308], R22 ;  /* 0x0053081601007387 */ /* 0x000fe20000100800 */
[----:B---3--:R-:W-:Y:S02]  /*dd6b0*/  LOP3.LUT R13, R13, 0xffff, RZ, 0xc0, !PT ;  /* 0x0000ffff0d0d7812 */ /* 0x008fe400078ec0ff */
[----:B-1----:R-:W-:Y:S02]  /*dd6c0*/  LOP3.LUT R14, R28, 0xffff, RZ, 0xc0, !PT ;  /* 0x0000ffff1c0e7812 */ /* 0x002fe400078ec0ff */
[----:B------:R-:W-:Y:S02]  /*dd6d0*/  PRMT R21, R13, 0x3340, R0 ;  /* 0x000033400d157816 */ /* 0x000fe40000000000 */
[----:B------:R-:W-:-:S04]  /*dd6e0*/  PRMT R20, R10, 0x3340, R14 ;  /* 0x000033400a147816 */ /* 0x000fc8000000000e */
[----:B------:R-:W-:-:S05]  /*dd6f0*/  PRMT R20, R20, 0x5410, R21 ;  /* 0x0000541014147816 */ /* 0x000fca0000000015 */
[----:B------:R-:W-:Y:S04]  /*dd700*/  STL [R1+0x5194], R20 ;  /* 0x0051941401007387 */ /* 0x000fe80000100800 */
[----:B------:R-:W2:Y:S04]  /*dd710*/  LDL.LU R26, [R1+0xae0] ;  /* 0x000ae000011a7983 */ /* 0x000ea80000300800 */
[----:B------:R-:W3:Y:S01]  /*dd720*/  LDL.LU R28, [R1+0x4c0] ;  /* 0x0004c000011c7983 */ /* 0x000ee20000300800 */
[----:B------:R-:W-:Y:S02]  /*dd730*/  SHF.R.U32.HI R15, RZ, 0x8, R15 ;  /* 0x00000008ff0f7819 */ /* 0x000fe4000001160f */
[----:B------:R-:W-:-:S02]  /*dd740*/  SHF.R.U32.HI R16, RZ, 0x8, R16 ;  /* 0x00000008ff107819 */ /* 0x000fc40000011610 */
[----:B------:R-:W-:Y:S02]  /*dd750*/  SHF.R.U32.HI R10, RZ, 0x8, R10 ;  /* 0x00000008ff0a7819 */ /* 0x000fe4000001160a */
[----:B------:R-:W-:Y:S02]  /*dd760*/  SHF.R.U32.HI R14, RZ, 0x8, R14 ;  /* 0x00000008ff0e7819 */ /* 0x000fe4000001160e */
[----:B------:R-:W-:Y:S02]  /*dd770*/  LOP3.LUT R15, R15, 0xffff, RZ, 0xc0, !PT ;  /* 0x0000ffff0f0f7812 */ /* 0x000fe400078ec0ff */
[----:B------:R-:W-:Y:S02]  /*dd780*/  LOP3.LUT R16, R16, 0xffff, RZ, 0xc0, !PT ;  /* 0x0000ffff10107812 */ /* 0x000fe400078ec0ff */
[----:B------:R-:W-:Y:S02]  /*dd790*/  LOP3.LUT R10, R10, 0xffff, RZ, 0xc0, !PT ;  /* 0x0000ffff0a0a7812 */ /* 0x000fe400078ec0ff */
[----:B------:R-:W-:-:S02]  /*dd7a0*/  LOP3.LUT R14, R14, 0xffff, RZ, 0xc0, !PT ;  /* 0x0000ffff0e0e7812 */ /* 0x000fc400078ec0ff */
[----:B------:R-:W-:Y:S02]  /*dd7b0*/  PRMT R15, R15, 0x3340, R16 ;  /* 0x000033400f0f7816 */ /* 0x000fe40000000010 */
[----:B------:R-:W-:-:S03]  /*dd7c0*/  PRMT R14, R10, 0x3340, R14 ;  /* 0x000033400a0e7816 */ /* 0x000fc6000000000e */
[----:B------:R0:W-:Y:S04]  /*dd7d0*/  STL [R1+0x5238], R15 ;  /* 0x0052380f01007387 */ /* 0x0001e80000100800 */
[----:B------:R1:W-:Y:S01]  /*dd7e0*/  STL [R1+0x194], R14 ;  /* 0x0001940e01007387 */ /* 0x0003e20000100800 */
[----:B------:R-:W-:-:S04]  /*dd7f0*/  SHF.R.U32.HI R13, RZ, 0x8, R13 ;  /* 0x00000008ff0d7819 */ /* 0x000fc8000001160d */
[----:B------:R-:W-:Y:S02]  /*dd800*/  LOP3.LUT R13, R13, 0xffff, RZ, 0xc0, !PT ;  /* 0x0000ffff0d0d7812 */ /* 0x000fe400078ec0ff */
[----:B------:R-:W-:Y:S02]  /*dd810*/  LOP3.LUT R8, R8, 0xffff, RZ, 0xc0, !PT ;  /* 0x0000ffff08087812 */ /* 0x000fe400078ec0ff */
[----:B------:R-:W-:Y:S02]  /*dd820*/  LOP3.LUT R10, R9, 0xffff, RZ, 0xc0, !PT ;  /* 0x0000ffff090a7812 */ /* 0x000fe400078ec0ff */
[----:B------:R-:W-:Y:S02]  /*dd830*/  LOP3.LUT R9, R19, 0xffff, RZ, 0xc0, !PT ;  /* 0x0000ffff13097812 */ /* 0x000fe400078ec0ff */
[----:B0-----:R-:W-:Y:S02]  /*dd840*/  PRMT R15, R10, 0x3340, R0 ;  /* 0x000033400a0f7816 */ /* 0x001fe40000000000 */
[----:B-1----:R-:W-:-:S02]  /*dd850*/  PRMT R14, R8, 0x3340, R9 ;  /* 0x00003340080e7816 */ /* 0x002fc40000000009 */
[----:B------:R-:W-:Y:S02]  /*dd860*/  SHF.R.S32.HI R16, RZ, 0x1f, R17 ;  /* 0x0000001fff107819 */ /* 0x000fe40000011411 */
[----:B------:R-:W-:Y:S02]  /*dd870*/  SHF.R.U32.HI R8, RZ, 0x8, R8 ;  /* 0x00000008ff087819 */ /* 0x000fe40000011608 */
[----:B------:R-:W-:Y:S02]  /*dd880*/  SHF.R.U32.HI R9, RZ, 0x8, R9 ;  /* 0x00000008ff097819 */ /* 0x000fe40000011609 */
[----:B------:R-:W-:Y:S02]  /*dd890*/  PRMT R19, R14, 0x5410, R15 ;  /* 0x000054100e137816 */ /* 0x000fe4000000000f */
[----:B------:R-:W-:Y:S02]  /*dd8a0*/  IADD3 R14, P2, R17, R0, RZ ;  /* 0x00000000110e7210 */ /* 0x000fe40007f5e0ff */
[----:B------:R-:W-:-:S02]  /*dd8b0*/  LOP3.LUT R8, R8, 0xffff, RZ, 0xc0, !PT ;  /* 0x0000ffff08087812 */ /* 0x000fc400078ec0ff */
[----:B------:R-:W-:Y:S02]  /*dd8c0*/  LOP3.LUT R9, R9, 0xffff, RZ, 0xc0, !PT ;  /* 0x0000ffff09097812 */ /* 0x000fe400078ec0ff */
[----:B------:R-:W-:Y:S01]  /*dd8d0*/  PRMT R13, R13, 0x3340, R0 ;  /* 0x000033400d0d7816 */ /* 0x000fe20000000000 */
[----:B------:R-:W-:Y:S01]  /*dd8e0*/  IMAD.X R15, R16, 0x1, R2, P2 ;  /* 0x00000001100f7824 */ /* 0x000fe200010e0602 */
[----:B------:R-:W-:Y:S01]  /*dd8f0*/  PRMT R9, R8, 0x3340, R9 ;  /* 0x0000334008097816 */ /* 0x000fe20000000009 */
[----:B------:R-:W-:Y:S04]  /*dd900*/  STL [R1+0x5188], R19 ;  /* 0x0051881301007387 */ /* 0x000fe80000100800 */
[----:B------:R-:W-:Y:S04]  /*dd910*/  STL.64 [R1+0x1168], R14 ;  /* 0x0011680e01007387 */ /* 0x000fe80000100a00 */
[----:B------:R-:W4:Y:S04]  /*dd920*/  LDL.LU R8, [R1+0x4e00] ;  /* 0x004e000001087983 */ /* 0x000f280000300800 */
[----:B------:R-:W-:Y:S04]  /*dd930*/  STL [R1+0xd4], R13 ;  /* 0x0000d40d01007387 */ /* 0x000fe80000100800 */
[----:B------:R0:W-:Y:S04]  /*dd940*/  STL [R1+0x1ac], R9 ;  /* 0x0001ac0901007387 */ /* 0x0001e80000100800 */
[----:B0-----:R-:W4:Y:S04]  /*dd950*/  LDL.LU R9, [R1+0x40c] ;  /* 0x00040c0001097983 */ /* 0x001f280000300800 */
[----:B------:R-:W4:Y:S04]  /*dd960*/  LDL.LU R19, [R1+0x8f4] ;  /* 0x0008f40001137983 */ /* 0x000f280000300800 */
[----:B------:R-:W4:Y:S01]  /*dd970*/  LDL.LU R13, [R1+0x4e04] ;  /* 0x004e0400010d7983 */ /* 0x000f220000300800 */
[----:B------:R-:W-:-:S02]  /*dd980*/  LOP3.LUT R14, R29, 0xffff, RZ, 0xc0, !PT ;  /* 0x0000ffff1d0e7812 */ /* 0x000fc400078ec0ff */
[----:B--2---:R-:W-:Y:S02]  /*dd990*/  LOP3.LUT R15, R26, 0xffff, RZ, 0xc0, !PT ;  /* 0x0000ffff1a0f7812 */ /* 0x004fe400078ec0ff */
[----:B------:R-:W2:Y:S04]  /*dd9a0*/  LDL.LU R26, [R1+0x408] ;  /* 0x00040800011a7983 */ /* 0x000ea80000300800 */
[----:B------:R-:W2:Y:S01]  /*dd9b0*/  LDL.LU R29, [R1+0x8f0] ;  /* 0x0008f000011d7983 */ /* 0x000ea20000300800 */
[----:B---3--:R-:W-:Y:S02]  /*dd9c0*/  LOP3.LUT R20, R28, 0xffff, RZ, 0xc0, !PT ;  /* 0x0000ffff1c147812 */ /* 0x008fe400078ec0ff */
[----:B------:R-:W-:Y:S02]  /*dd9d0*/  PRMT R22, R14, 0x3340, R0 ;  /* 0x000033400e167816 */ /* 0x000fe40000000000 */
[----:B------:R-:W-:-:S02]  /*dd9e0*/  PRMT R21, R15, 0x3340, R20 ;  /* 0x000033400f157816 */ /* 0x000fc40000000014 */
[----:B------:R-:W-:Y:S02]  /*dd9f0*/  SHF.R.U32.HI R15, RZ, 0x8, R15 ;  /* 0x00000008ff0f7819 */ /* 0x000fe4000001160f */
[----:B------:R-:W-:Y:S02]  /*dda00*/  SHF.R.U32.HI R20, RZ, 0x8, R20 ;  /* 0x00000008ff147819 */ /* 0x000fe40000011614 */
[----:B------:R-:W-:Y:S02]  /*dda10*/  SHF.R.U32.HI R14, RZ, 0x8, R14 ;  /* 0x00000008ff0e7819 */ /* 0x000fe4000001160e */
[----:B------:R-:W-:Y:S02]  /*dda20*/  PRMT R21, R21, 0x5410, R22 ;  /* 0x0000541015157816 */ /* 0x000fe40000000016 */
[----:B------:R-:W-:Y:S02]  /*dda30*/  IADD3 R22, P2, R17, R3, RZ ;  /* 0x0000000311167210 */ /* 0x000fe40007f5e0ff */
[----:B------:R-:W-:-:S02]  /*dda40*/  LOP3.LUT R15, R15, 0xffff, RZ, 0xc0, !PT ;  /* 0x0000ffff0f0f7812 */ /* 0x000fc400078ec0ff */
[----:B------:R-:W-:Y:S02]  /*dda50*/  LOP3.LUT R20, R20, 0xffff, RZ, 0xc0, !PT ;  /* 0x0000ffff14147812 */ /* 0x000fe400078ec0ff */
[----:B------:R-:W-:Y:S01]  /*dda60*/  LOP3.LUT R14, R14, 0xffff, RZ, 0xc0, !PT ;  /* 0x0000ffff0e0e7812 */ /* 0x000fe200078ec0ff */
[----:B------:R-:W-:Y:S01]  /*dda70*/  IMAD.X R23, R16, 0x1, R4, P2 ;  /* 0x0000000110177824 */ /* 0x000fe200010e0604 */
[----:B------:R-:W-:Y:S02]  /*dda80*/  PRMT R15, R15, 0x3340, R20 ;  /* 0x000033400f0f7816 */ /* 0x000fe40000000014 */
[----:B------:R-:W-:Y:S02]  /*dda90*/  PRMT R20, R14, 0x3340, R0 ;  /* 0x000033400e147816 */ /* 0x000fe40000000000 */
[----:B------:R-:W-:Y:S01]  /*ddaa0*/  IADD3 R14, P2, R17, R5, RZ ;  /* 0x00000005110e7210 */ /* 0x000fe20007f5e0ff */
[----:B------:R-:W-:Y:S04]  /*ddab0*/  STL [R1+0x5190], R21 ;  /* 0x0051901501007387 */ /* 0x000fe80000100800 */
[----:B------:R-:W-:Y:S04]  /*ddac0*/  STL.64 [R1+0x1160], R22 ;  /* 0x0011601601007387 */ /* 0x000fe80000100a00 */
[----:B------:R-:W3:Y:S04]  /*ddad0*/  LDL.LU R28, [R1+0x230] ;  /* 0x00023000011c7983 */ /* 0x000ee80000300800 */
[----:B------:R0:W-:Y:S04]  /*ddae0*/  STL [R1+0x19c], R15 ;  /* 0x00019c0f01007387 */ /* 0x0001e80000100800 */
[----:B------:R-:W-:Y:S01]  /*ddaf0*/  STL [R1+0xd0], R20 ;  /* 0x0000d01401007387 */ /* 0x000fe20000100800 */
[----:B0-----:R-:W-:Y:S01]  /*ddb00*/  IMAD.X R15, R16, 0x1, R7, P2 ;  /* 0x00000001100f7824 */ /* 0x001fe200010e0607 */
[----:B------:R-:W-:-:S04]  /*ddb10*/  SHF.R.U32.HI R10, RZ, 0x8, R10 ;  /* 0x00000008ff0a7819 */ /* 0x000fc8000001160a */
[----:B------:R0:W-:Y:S01]  /*ddb20*/  STL.64 [R1+0x1158], R14 ;  /* 0x0011580e01007387 */ /* 0x0001e20000100a00 */
[----:B------:R-:W-:Y:S02]  /*ddb30*/  LOP3.LUT R10, R10, 0xffff, RZ, 0xc0, !PT ;  /* 0x0000ffff0a0a7812 */ /* 0x000fe400078ec0ff */
[----:B0-----:R-:W-:-:S05]  /*ddb40*/  IADD3 R14, P2, R17, R6, RZ ;  /* 0x00000006110e7210 */ /* 0x001fca0007f5e0ff */
[----:B------:R-:W-:-:S05]  /*ddb50*/  IMAD.X R15, R16, 0x1, R27, P2 ;  /* 0x00000001100f7824 */ /* 0x000fca00010e061b */
[----:B------:R0:W-:Y:S02]  /*ddb60*/  STL.64 [R1+0x1150], R14 ;  /* 0x0011500e01007387 */ /* 0x0001e40000100a00 */
[----:B0-----:R-:W-:Y:S02]  /*ddb70*/  PRMT R14, R10, 0x3340, R0 ;  /* 0x000033400a0e7816 */ /* 0x001fe40000000000 */
[----:B----4-:R-:W-:Y:S02]  /*ddb80*/  LOP3.LUT R10, R8, 0xffff, RZ, 0xc0, !PT ;  /* 0x0000ffff080a7812 */ /* 0x010fe400078ec0ff */
[----:B------:R-:W-:Y:S01]  /*ddb90*/  LOP3.LUT R8, R13, 0xffff, RZ, 0xc0, !PT ;  /* 0x0000ffff0d087812 */ /* 0x000fe200078ec0ff */
[----:B------:R2:W-:Y:S04]  /*ddba0*/  STL [R1+0xcc], R14 ;  /* 0x0000cc0e01007387 */ /* 0x0005e80000100800 */
[----:B------:R-:W4:Y:S01]  /*ddbb0*/  LDL.LU R13, [R1+0xed0] ;  /* 0x000ed000010d7983 */ /* 0x000f220000300800 */
[----:B------:R-:W-:-:S02]  /*ddbc0*/  LOP3.LUT R21, R9, 0xffff, RZ, 0xc0, !PT ;  /* 0x0000ffff09157812 */ /* 0x000fc400078ec0ff */
[----:B------:R-:W-:Y:S01]  /*ddbd0*/  LOP3.LUT R16, R19, 0xffff, RZ, 0xc0, !PT ;  /* 0x0000ffff13107812 */ /* 0x000fe200078ec0ff */
[----:B------:R-:W4:Y:S01]  /*ddbe0*/  LDL.LU R15, [R1+0xac] ;  /* 0x0000ac00010f7983 */ /* 0x000f220000300800 */
[----:B------:R-:W-:Y:S02]  /*ddbf0*/  PRMT R19, R21, 0x3340, R0 ;  /* 0x0000334015137816 */ /* 0x000fe40000000000 */
[----:B------:R-:W-:-:S04]  /*ddc00*/  PRMT R17, R10, 0x3340, R16 ;  /* 0x000033400a117816 */ /* 0x000fc80000000010 */
[----:B------:R-:W-:Y:S02]  /*ddc10*/  PRMT R20, R17, 0x5410, R19 ;  /* 0x0000541011147816 */ /* 0x000fe40000000013 */
[----:B------:R-:W-:Y:S02]  /*ddc20*/  SHF.R.U32.HI R10, RZ, 0x8, R10 ;  /* 0x00000008ff0a7819 */ /* 0x000fe4000001160a */
[----:B--2---:R-:W-:Y:S02]  /*ddc30*/  LOP3.LUT R14, R26, 0xffff, RZ, 0xc0, !PT ;  /* 0x0000ffff1a0e7812 */ /* 0x004fe400078ec0ff */
[----:B------:R-:W-:Y:S01]  /*ddc40*/  LOP3.LUT R9, R29, 0xffff, RZ, 0xc0, !PT ;  /* 0x0000ffff1d097812 */ /* 0x000fe200078ec0ff */
[----:B------:R-:W2:Y:S01]  /*ddc50*/  LDL.LU R26, [R1+0x704] ;  /* 0x00070400011a7983 */ /* 0x000ea20000300800 */
[----:B------:R-:W-:Y:S02]  /*ddc60*/  PRMT R19, R14, 0x3340, R0 ;  /* 0x000033400e137816 */ /* 0x000fe40000000000 */
[----:B------:R-:W-:-:S04]  /*ddc70*/  PRMT R17, R8, 0x3340, R9 ;  /* 0x0000334008117816 */ /* 0x000fc80000000009 */
[----:B------:R-:W-:Y:S01]  /*ddc80*/  PRMT R17, R17, 0x5410, R19 ;  /* 0x0000541011117816 */ /* 0x000fe20000000013 */
[----:B------:R-:W-:Y:S01]  /*ddc90*/  STL [R1+0x5180], R20 ;  /* 0x0051801401007387 */ /* 0x000fe20000100800 */
[----:B------:R-:W-:-:S03]  /*ddca0*/  SHF.R.U32.HI R19, RZ, 0x8, R16 ;  /* 0x00000008ff137819 */ /* 0x000fc60000011610 */
[----:B------:R0:W-:Y:S02]  /*ddcb0*/  STL [R1+0x5184], R17 ;  /* 0x0051841101007387 */ /* 0x0001e40000100800 */
[----:B0-----:R-:W-:Y:S02]  /*ddcc0*/  LOP3.LUT R17, R10, 0xffff, RZ, 0xc0, !PT ;  /* 0x0000ffff0a117812 */ /* 0x001fe400078ec0ff */
[----:B------:R-:W2:Y:S04]  /*ddcd0*/  LDL.LU R10, [R1+0xecc] ;  /* 0x000ecc00010a7983 */ /* 0x000ea80000300800 */
[----:B------:R-:W2:Y:S04]  /*ddce0*/  LDL.LU R16, [R1+0x700] ;  /* 0x0007000001107983 */ /* 0x000ea80000300800 */
[----:B------:R-:W2:Y:S01]  /*ddcf0*/  LDL.LU R29, [R1+0xa8] ;  /* 0x0000a800011d7983 */ /* 0x000ea20000300800 */
[----:B------:R-:W-:-:S02]  /*ddd00*/  SHF.R.U32.HI R8, RZ, 0x8, R8 ;  /* 0x00000008ff087819 */ /* 0x000fc40000011608 */
[----:B------:R-:W-:Y:S02]  /*ddd10*/  SHF.R.U32.HI R9, RZ, 0x8, R9 ;  /* 0x00000008ff097819 */ /* 0x000fe40000011609 */
[----:B------:R-:W-:Y:S02]  /*ddd20*/  LOP3.LUT R19, R19, 0xffff, RZ, 0xc0, !PT ;  /* 0x0000ffff13137812 */ /* 0x000fe400078ec0ff */
[----:B------:R-:W-:Y:S02]  /*ddd30*/  LOP3.LUT R8, R8, 0xffff, RZ, 0xc0, !PT ;  /* 0x0000ffff08087812 */ /* 0x000fe400078ec0ff */
[----:B------:R-:W-:Y:S02]  /*ddd40*/  LOP3.LUT R9, R9, 0xffff, RZ, 0xc0, !PT ;  /* 0x0000ffff09097812 */ /* 0x000fe400078ec0ff */
[----:B------:R-:W-:Y:S02]  /*ddd50*/  PRMT R19, R17, 0x3340, R19 ;  /* 0x0000334011137816 */ /* 0x000fe40000000013 */
[----:B---3--:R-:W-:-:S02]  /*ddd60*/  SHF.R.S32.HI R22, RZ, 0x1f, R28 ;  /* 0x0000001fff167819 */ /* 0x008fc4000001141c */
[----:B------:R-:W-:Y:S02]  /*ddd70*/  SHF.R.U32.HI R14, RZ, 0x8, R14 ;  /* 0x00000008ff0e7819 */ /* 0x000fe4000001160e */
[----:B------:R-:W-:Y:S02]  /*ddd80*/  PRMT R17, R8, 0x3340, R9 ;  /* 0x0000334008117816 */ /* 0x000fe40000000009 */
[----:B------:R-:W-:Y:S02]  /*ddd90*/  IADD3 R8, P2, R28, R0, RZ ;  /* 0x000000001c087210 */ /* 0x000fe40007f5e0ff */
[----:B------:R-:W-:Y:S01]  /*ddda0*/  LOP3.LUT R14, R14, 0xffff, RZ, 0xc0, !PT ;  /* 0x0000ffff0e0e7812 */ /* 0x000fe200078ec0ff */
[----:B------:R-:W-:Y:S02]  /*dddb0*/  STL [R1+0x8c0], R19 ;  /* 0x0008c01301007387 */ /* 0x000fe40000100800 */
[----:B------:R-:W-:Y:S02]  /*dddc0*/  IMAD.X R9, R22, 0x1, R2, P2 ;  /* 0x0000000116097824 */ /* 0x000fe400010e0602 */
[----:B------:R0:W-:Y:S04]  /*dddd0*/  STL [R1+0x1a4], R17 ;  /* 0x0001a41101007387 */ /* 0x0001e80000100800 */
[----:B------:R1:W-:Y:S01]  /*ddde0*/  STL.64 [R1+0x1148], R8 ;  /* 0x0011480801007387 */ /* 0x0003e20000100a00 */
[----:B0-----:R-:W-:-:S03]  /*dddf0*/  PRMT R17, R14, 0x3340, R0 ;  /* 0x000033400e117816 */ /* 0x001fc60000000000 */
[----:B-1----:R-:W3:Y:S01]  /*dde00*/  LDL.LU.64 R8, [R1+0x56c8] ;  /* 0x0056c80001087983 */ /* 0x002ee20000300a00 */
[----:B------:R-:W-:Y:S02]  /*dde10*/  SHF.R.U32.HI R21, RZ, 0x8, R21 ;  /* 0x00000008ff157819 */ /* 0x000fe40000011615 */
[----:B----4-:R-:W-:Y:S02]  /*dde20*/  LOP3.LUT R14, R13, 0xffff, RZ, 0xc0, !PT ;  /* 0x0000ffff0d0e7812 */ /* 0x010fe400078ec0ff */
[----:B------:R-:W4:Y:S04]  /*dde30*/  LDL.LU R13, [R1+0xce0] ;  /* 0x000ce000010d7983 */ /* 0x000f280000300800 */
[----:B------:R0:W-:Y:S01]  /*dde40*/  STL [R1+0xc8], R17 ;  /* 0x0000c81101007387 */ /* 0x0001e20000100800 */
[----:B------:R-:W-:-:S03]  /*dde50*/  LOP3.LUT R15, R15, 0xffff, RZ, 0xc0, !PT ;  /* 0x0000ffff0f0f7812 */ /* 0x000fc600078ec0ff */
[----:B0-----:R-:W3:Y:S04]  /*dde60*/  LDL.LU R17, [R1+0x78] ;  /* 0x0000780001117983 */ /* 0x001ee80000300800 */
[----:B------:R-:W3:Y:S01]  /*dde70*/  LDL.LU R19, [R1+0x58c] ;  /* 0x00058c0001137983 */ /* 0x000ee20000300800 */
[----:B------:R-:W-:-:S04]  /*dde80*/  LOP3.LUT R21, R21, 0xffff, RZ, 0xc0, !PT ;  /* 0x0000ffff15157812 */ /* 0x000fc800078ec0ff */
[--C-:B------:R-:W-:Y:S02]  /*dde90*/  PRMT R21, R21, 0x3340, R0.reuse ;  /* 0x0000334015157816 */ /* 0x100fe40000000000 */
[----:B--2---:R-:W-:Y:S02]  /*ddea0*/  LOP3.LUT R20, R26, 0xffff, RZ, 0xc0, !PT ;  /* 0x0000ffff1a147812 */ /* 0x004fe400078ec0ff */
[----:B------:R-:W-:Y:S02]  /*ddeb0*/  PRMT R26, R15, 0x3340, R0 ;  /* 0x000033400f1a7816 */ /* 0x000fe40000000000 */
[----:B------:R-:W-:Y:S02]  /*ddec0*/  PRMT R23, R14, 0x3340, R20 ;  /* 0x000033400e177816 */ /* 0x000fe40000000014 */
[----:B------:R-:W-:Y:S02]  /*dded0*/  SHF.R.U32.HI R14, RZ, 0x8, R14 ;  /* 0x00000008ff0e7819 */ /* 0x000fe4000001160e */
[----:B------:R-:W-:-:S02]  /*ddee0*/  SHF.R.U32.HI R20, RZ, 0x8, R20 ;  /* 0x00000008ff147819 */ /* 0x000fc40000011614 */
[----:B------:R-:W-:Y:S02]  /*ddef0*/  PRMT R23, R23, 0x5410, R26 ;  /* 0x0000541017177816 */ /* 0x000fe4000000001a */
[----:B------:R-:W-:Y:S02]  /*ddf00*/  LOP3.LUT R14, R14, 0xffff, RZ, 0xc0, !PT ;  /* 0x0000ffff0e0e7812 */ /* 0x000fe400078ec0ff */
[----:B------:R-:W-:Y:S01]  /*ddf10*/  LOP3.LUT R20, R20, 0xffff, RZ, 0xc0, !PT ;  /* 0x0000ffff14147812 */ /* 0x000fe200078ec0ff */
[----:B------:R-:W2:Y:S04]  /*ddf20*/  LDL.LU R26, [R1+0x56c0] ;  /* 0x0056c000011a7983 */ /* 0x000ea80000300800 */
[----:B------:R-:W-:Y:S01]  /*ddf30*/  STL [R1+0x517c], R23 ;  /* 0x00517c1701007387 */ /* 0x000fe20000100800 */
[----:B------:R-:W-:-:S03]  /*ddf40*/  PRMT R20, R14, 0x3340, R20 ;  /* 0x000033400e147816 */ /* 0x000fc60000000014 */
[----:B------:R0:W-:Y:S04]  /*ddf50*/  STL [R1+0xc0], R21 ;  /* 0x0000c01501007387 */ /* 0x0001e80000100800 */
[----:B------:R1:W-:Y:S01]  /*ddf60*/  STL [R1+0x704], R20 ;  /* 0x0007041401007387 */ /* 0x0003e20000100800 */
[----:B------:R-:W-:Y:S02]  /*ddf70*/  LOP3.LUT R14, R10, 0xffff, RZ, 0xc0, !PT ;  /* 0x0000ffff0a0e7812 */ /* 0x000fe400078ec0ff */
[----:B0-----:R-:W-:Y:S02]  /*ddf80*/  LOP3.LUT R21, R16, 0xffff, RZ, 0xc0, !PT ;  /* 0x0000ffff10157812 */ /* 0x001fe400078ec0ff */
[----:B------:R-:W-:Y:S01]  /*ddf90*/  LOP3.LUT R10, R29, 0xffff, RZ, 0xc0, !PT ;  /* 0x0000ffff1d0a7812 */ /* 0x000fe200078ec0ff */
[----:B------:R0:W-:Y:S01]  /*ddfa0*/  STL [R1+0x5360], R14 ;  /* 0x0053600e01007387 */ /* 0x0001e20000100800 */
[----:B-1----:R-:W-:-:S03]  /*ddfb0*/  SHF.R.U32.HI R20, RZ, 0x8, R14 ;  /* 0x00000008ff147819 */ /* 0x002fc6000001160e */
[----:B0-----:R-:W2:Y:S04]  /*ddfc0*/  LDL.LU R14, [R1+0xce4] ;  /* 0x000ce400010e7983 */ /* 0x001ea80000300800 */
[----:B------:R0:W-:Y:S04]  /*ddfd0*/  STL [R1+0x535c], R21 ;  /* 0x00535c1501007387 */ /* 0x0001e80000100800 */
[----:B------:R-:W2:Y:S04]  /*ddfe0*/  LDL.LU R16, [R1+0x7c] ;  /* 0x00007c0001107983 */ /* 0x000ea80000300800 */
[----:B------:R1:W-:Y:S04]  /*ddff0*/  STL [R1+0x5358], R10 ;  /* 0x0053580a01007387 */ /* 0x0003e80000100800 */
[----:B------:R-:W2:Y:S01]  /*de000*/  LDL.LU R29, [R1+0x590] ;  /* 0x00059000011d7983 */ /* 0x000ea20000300800 */
[----:B------:R-:W-:-:S02]  /*de010*/  LOP3.LUT R20, R20, 0xffff, RZ, 0xc0, !PT ;  /* 0x0000ffff14147812 */ /* 0x000fc400078ec0ff */
[----:B0-----:R-:W-:Y:S02]  /*de020*/  SHF.R.U32.HI R21, RZ, 0x8, R21 ;  /* 0x00000008ff157819 */ /* 0x001fe40000011615 */
[----:B-1----:R-:W-:Y:S02]  /*de030*/  SHF.R.U32.HI R10, RZ, 0x8, R10 ;  /* 0x00000008ff0a7819 */ /* 0x002fe4000001160a */
[----:B------:R-:W-:Y:S02]  /*de040*/  LOP3.LUT R21, R21, 0xffff, RZ, 0xc0, !PT ;  /* 0x0000ffff15157812 */ /* 0x000fe400078ec0ff */
[----:B------:R-:W-:Y:S02]  /*de050*/  LOP3.LUT R10, R10, 0xffff, RZ, 0xc0, !PT ;  /* 0x0000ffff0a0a7812 */ /* 0x000fe400078ec0ff */
[----:B------:R-:W-:Y:S02]  /*de060*/  PRMT R21, R20, 0x3340, R21 ;  /* 0x0000334014157816 */ /* 0x000fe40000000015 */
[----:B------:R-:W-:-:S03]  /*de070*/  PRMT R20, R10, 0x3340, R0 ;  /* 0x000033400a147816 */ /* 0x000fc60000000000 */
[----:B------:R-:W-:Y:S04]  /*de080*/  STL [R1+0x1a8], R21 ;  /* 0x0001a81501007387 */ /* 0x000fe80000100800 */
[----:B------:R0:W-:Y:S01]  /*de090*/  STL [R1+0xc4], R20 ;  /* 0x0000c41401007387 */ /* 0x0001e20000100800 */
[----:B----4-:R-:W-:Y:S02]  /*de0a0*/  LOP3.LUT R13, R13, 0xffff, RZ, 0xc0, !PT ;  /* 0x0000ffff0d0d7812 */ /* 0x010fe400078ec0ff */
[----:B---3--:R-:W-:Y:S02]  /*de0b0*/  LOP3.LUT R10, R17, 0xffff, RZ, 0xc0, !PT ;  /* 0x0000ffff110a7812 */ /* 0x008fe400078ec0ff */
[----:B------:R-:W-:Y:S02]  /*de0c0*/  LOP3.LUT R17, R19, 0xffff, RZ, 0xc0, !PT ;  /* 0x0000ffff13117812 */ /* 0x000fe400078ec0ff */
[----:B0-----:R-:W-:-:S02]  /*de0d0*/  PRMT R20, R10, 0x3340, R0 ;  /* 0x000033400a147816 */ /* 0x001fc40000000000 */
[----:B------:R-:W-:-:S04]  /*de0e0*/  PRMT R19, R13, 0x3340, R17 ;  /* 0x000033400d137816 */ /* 0x000fc80000000011 */
[----:B------:R-:W-:Y:S02]  /*de0f0*/  PRMT R19, R19, 0x5410, R20 ;  /* 0x0000541013137816 */ /* 0x000fe40000000014 */
[----:B------:R-:W-:-:S05]  /*de100*/  IADD3 R20, P2, R28, R3, RZ ;  /* 0x000000031c147210 */ /* 0x000fca0007f5e0ff */
[----:B------:R-:W-:Y:S01]  /*de110*/  IMAD.X R21, R22, 0x1, R4, P2 ;  /* 0x0000000116157824 */ /* 0x000fe200010e0604 */
[----:B------:R-:W-:Y:S01]  /*de120*/  STL [R1+0x52f4], R19 ;  /* 0x0052f41301007387 */ /* 0x000fe20000100800 */
[----:B------:R-:W-:Y:S02]  /*de130*/  SHF.R.U32.HI R15, RZ, 0x8, R15 ;  /* 0x00000008ff0f7819 */ /* 0x000fe4000001160f */
[----:B------:R-:W-:Y:S01]  /*de140*/  SHF.R.U32.HI R13, RZ, 0x8, R13 ;  /* 0x00000008ff0d7819 */ /* 0x000fe2000001160d */
[----:B------:R0:W-:Y:S02]  /*de150*/  STL.64 [R1+0x1140], R20 ;  /* 0x0011401401007387 */ /* 0x0001e40000100a00 */
[----:B0-----:R-:W-:Y:S02]  /*de160*/  SHF.R.U32.HI R20, RZ, 0x8, R17 ;  /* 0x00000008ff147819 */ /* 0x001fe40000011611 */
[----:B------:R-:W-:Y:S02]  /*de170*/  LOP3.LUT R21, R15, 0xffff, RZ, 0xc0, !PT ;  /* 0x0000ffff0f157812 */ /* 0x000fe400078ec0ff */
[----:B------:R-:W-:Y:S01]  /*de180*/  LOP3.LUT R15, R13, 0xffff, RZ, 0xc0, !PT ;  /* 0x0000ffff0d0f7812 */ /* 0x000fe200078ec0ff */
[----:B------:R-:W3:Y:S01]  /*de190*/  LDL.LU R17, [R1+0x4e08] ;  /* 0x004e080001117983 */ /* 0x000ee20000300800 */
[----:B------:R-:W-:-:S02]  /*de1a0*/  LOP3.LUT R20, R20, 0xffff, RZ, 0xc0, !PT ;  /* 0x0000ffff14147812 */ /* 0x000fc400078ec0ff */
[----:B------:R-:W-:Y:S01]  /*de1b0*/  PRMT R21, R21, 0x3340, R0 ;  /* 0x0000334015157816 */ /* 0x000fe20000000000 */
[----:B------:R-:W4:Y:S04]  /*de1c0*/  LDL.LU R19, [R1+0x444] ;  /* 0x0004440001137983 */ /* 0x000f280000300800 */
[----:B------:R-:W4:Y:S01]  /*de1d0*/  LDL.LU R13, [R1+0x900] ;  /* 0x00090000010d7983 */ /* 0x000f220000300800 */
[----:B------:R-:W-:-:S03]  /*de1e0*/  PRMT R20, R15, 0x3340, R20 ;  /* 0x000033400f147816 */ /* 0x000fc60000000014 */
[----:B------:R-:W4:Y:S04]  /*de1f0*/  LDL.LU R23, [R1+0x234] ;  /* 0x0002340001177983 */ /* 0x000f280000300800 */
[----:B------:R0:W-:Y:S04]  /*de200*/  STL [R1+0xac], R21 ;  /* 0x0000ac1501007387 */ /* 0x0001e80000100800 */
[----:B------:R1:W-:Y:S01]  /*de210*/  STL [R1+0x6f4], R20 ;  /* 0x0006f41401007387 */ /* 0x0003e20000100800 */
[----:B--2---:R-:W-:Y:S02]  /*de220*/  LOP3.LUT R15, R14, 0xffff, RZ, 0xc0, !PT ;  /* 0x0000ffff0e0f7812 */ /* 0x004fe400078ec0ff */
[----:B------:R-:W-:-:S02]  /*de230*/  LOP3.LUT R14, R16, 0xffff, RZ, 0xc0, !PT ;  /* 0x0000ffff100e7812 */ /* 0x000fc400078ec0ff */
[----:B------:R-:W-:Y:S02]  /*de240*/  LOP3.LUT R16, R29, 0xffff, RZ, 0xc0, !PT ;  /* 0x0000ffff1d107812 */ /* 0x000fe400078ec0ff */
[----:B0-----:R-:W-:Y:S02]  /*de250*/  PRMT R21, R14, 0x3340, R0 ;  /* 0x000033400e157816 */ /* 0x001fe40000000000 */
[----:B-1----:R-:W-:-:S04]  /*de260*/  PRMT R20, R15, 0x3340, R16 ;  /* 0x000033400f147816 */ /* 0x002fc80000000010 */
[----:B------:R-:W-:Y:S02]  /*de270*/  PRMT R29, R20, 0x5410, R21 ;  /* 0x00005410141d7816 */ /* 0x000fe40000000015 */
[----:B------:R-:W-:-:S05]  /*de280*/  IADD3 R20, P2, R28, R5, RZ ;  /* 0x000000051c147210 */ /* 0x000fca0007f5e0ff */
[----:B------:R-:W-:Y:S01]  /*de290*/  IMAD.X R21, R22, 0x1, R7, P2 ;  /* 0x0000000116157824 */ /* 0x000fe200010e0607 */
[----:B------:R-:W-:Y:S01]  /*de2a0*/  STL [R1+0x52f0], R29 ;  /* 0x0052f01d01007387 */ /* 0x000fe20000100800 */
[----:B------:R-:W-:Y:S02]  /*de2b0*/  SHF.R.U32.HI R15, RZ, 0x8, R15 ;  /* 0x00000008ff0f7819 */ /* 0x000fe4000001160f */
[----:B------:R-:W-:Y:S01]  /*de2c0*/  SHF.R.U32.HI R16, RZ, 0x8, R16 ;  /* 0x00000008ff107819 */ /* 0x000fe20000011610 */
[----:B------:R0:W-:Y:S01]  /*de2d0*/  STL.64 [R1+0x1138], R20 ;  /* 0x0011381401007387 */ /* 0x0001e20000100a00 */
[----:B------:R-:W-:Y:S02]  /*de2e0*/  LOP3.LUT R15, R15, 0xffff, RZ, 0xc0, !PT ;  /* 0x0000ffff0f0f7812 */ /* 0x000fe400078ec0ff */
[----:B------:R-:W-:Y:S02]  /*de2f0*/  LOP3.LUT R16, R16, 0xffff, RZ, 0xc0, !PT ;  /* 0x0000ffff10107812 */ /* 0x000fe400078ec0ff */
[----:B0-----:R-:W-:-:S02]  /*de300*/  IADD3 R20, P2, R28, R6, RZ ;  /* 0x000000061c147210 */ /* 0x001fc40007f5e0ff */
[----:B------:R-:W-:-:S03]  /*de310*/  PRMT R15, R15, 0x3340, R16 ;  /* 0x000033400f0f7816 */ /* 0x000fc60000000010 */
[----:B------:R-:W-:-:S05]  /*de320*/  IMAD.X R21, R22, 0x1, R27, P2 ;  /* 0x0000000116157824 */ /* 0x000fca00010e061b */
[----:B------:R-:W-:Y:S04]  /*de330*/  STL.64 [R1+0x1130], R20 ;  /* 0x0011301401007387 */ /* 0x000fe80000100a00 */
[----:B------:R-:W2:Y:S04]  /*de340*/  LDL.LU R29, [R1+0xaf0] ;  /* 0x000af000011d7983 */ /* 0x000ea80000300800 */
[----:B------:R0:W-:Y:S04]  /*de350*/  STL [R1+0x6f0], R15 ;  /* 0x0006f00f01007387 */ /* 0x0001e80000100800 */
[----:B------:R-:W2:Y:S01]  /*de360*/  LDL.LU R28, [R1+0x4f0] ;  /* 0x0004f000011c7983 */ /* 0x000ea20000300800 */
[----:B------:R-:W-:-:S02]  /*de370*/  SHF.R.U32.HI R14, RZ, 0x8, R14 ;  /* 0x00000008ff0e7819 */ /* 0x000fc4000001160e */
[----:B------:R-:W-:Y:S02]  /*de380*/  SHF.R.U32.HI R10, RZ, 0x8, R10 ;  /* 0x00000008ff0a7819 */ /* 0x000fe4000001160a */
[----:B------:R-:W-:Y:S02]  /*de390*/  LOP3.LUT R14, R14, 0xffff, RZ, 0xc0, !PT ;  /* 0x0000ffff0e0e7812 */ /* 0x000fe400078ec0ff */
[----:B------:R-:W-:Y:S02]  /*de3a0*/  LOP3.LUT R10, R10, 0xffff, RZ, 0xc0, !PT ;  /* 0x0000ffff0a0a7812 */ /* 0x000fe400078ec0ff */
[--C-:B0-----:R-:W-:Y:S02]  /*de3b0*/  PRMT R15, R14, 0x3340, R0.reuse ;  /* 0x000033400e0f7816 */ /* 0x101fe40000000000 */
[----:B------:R-:W-:-:S03]  /*de3c0*/  PRMT R14, R10, 0x3340, R0 ;  /* 0x000033400a0e7816 */ /* 0x000fc60000000000 */
[----:B------:R-:W-:Y:S04]  /*de3d0*/  STL [R1+0xa8], R15 ;  /* 0x0000a80f01007387 */ /* 0x000fe80000100800 */
[----:B------:R0:W-:Y:S01]  /*de3e0*/  STL [R1+0xa4], R14 ;  /* 0x0000a40e01007387 */ /* 0x0001e20000100800 */
[----:B---3--:R-:W-:Y:S02]  /*de3f0*/  LOP3.LUT R10, R17, 0xffff, RZ, 0xc0, !PT ;  /* 0x0000ffff110a7812 */ /* 0x008fe400078ec0ff */
[----:B----4-:R-:W-:Y:S02]  /*de400*/  LOP3.LUT R20, R19, 0xffff, RZ, 0xc0, !PT ;  /* 0x0000ffff13147812 */ /* 0x010fe400078ec0ff */
[----:B0-----:R-:W-:Y:S02]  /*de410*/  LOP3.LUT R14, R13, 0xffff, RZ, 0xc0, !PT ;  /* 0x0000ffff0d0e7812 */ /* 0x001fe400078ec0ff */
[----:B------:R-:W-:-:S02]  /*de420*/  PRMT R15, R20, 0x3340, R0 ;  /* 0x00003340140f7816 */ /* 0x000fc40000000000 */
[----:B------:R-:W-:Y:S02]  /*de430*/  PRMT R13, R10, 0x3340, R14 ;  /* 0x000033400a0d7816 */ /* 0x000fe4000000000e */
[----:B------:R-:W-:Y:S02]  /*de440*/  SHF.R.S32.HI R21, RZ, 0x1f, R23 ;  /* 0x0000001fff157819 */ /* 0x000fe40000011417 */
[----:B------:R-:W-:Y:S02]  /*de450*/  IADD3 R16, P2, R23, R0, RZ ;  /* 0x0000000017107210 */ /* 0x000fe40007f5e0ff */
[----:B------:R-:W-:Y:S02]  /*de460*/  PRMT R13, R13, 0x5410, R15 ;  /* 0x000054100d0d7816 */ /* 0x000fe4000000000f */
[----:B------:R-:W-:Y:S01]  /*de470*/  LOP3.LUT R15, R9, 0xffff, RZ, 0xc0, !PT ;  /* 0x0000ffff090f7812 */ /* 0x000fe200078ec0ff */
[----:B------:R-:W-:Y:S02]  /*de480*/  IMAD.X R17, R21, 0x1, R2, P2 ;  /* 0x0000000115117824 */ /* 0x000fe400010e0602 */
[----:B------:R0:W-:Y:S04]  /*de490*/  STL [R1+0x52ec], R13 ;  /* 0x0052ec0d01007387 */ /* 0x0001e80000100800 */
[----:B------:R-:W3:Y:S01]  /*de4a0*/  LDL.LU R19, [R1+0x4e0c] ;  /* 0x004e0c0001137983 */ /* 0x000ee20000300800 */
[----:B------:R-:W-:-:S02]  /*de4b0*/  SHF.R.U32.HI R10, RZ, 0x8, R10 ;  /* 0x00000008ff0a7819 */ /* 0x000fc4000001160a */
[----:B------:R-:W-:Y:S01]  /*de4c0*/  SHF.R.U32.HI R14, RZ, 0x8, R14 ;  /* 0x00000008ff0e7819 */ /* 0x000fe2000001160e */
[----:B0-----:R-:W4:Y:S04]  /*de4d0*/  LDL.LU R13, [R1+0x448] ;  /* 0x00044800010d7983 */ /* 0x001f280000300800 */
[----:B------:R0:W-:Y:S04]  /*de4e0*/  STL.64 [R1+0x1128], R16 ;  /* 0x0011281001007387 */ /* 0x0001e80000100a00 */
[----:B------:R-:W4:Y:S01]  /*de4f0*/  LDL.LU R9, [R1+0x904] ;  /* 0x0009040001097983 */ /* 0x000f220000300800 */
[----:B------:R-:W-:-:S02]  /*de500*/  LOP3.LUT R10, R10, 0xffff, RZ, 0xc0, !PT ;  /* 0x0000ffff0a0a7812 */ /* 0x000fc400078ec0ff */
[----:B------:R-:W-:Y:S02]  /*de510*/  LOP3.LUT R14, R14, 0xffff, RZ, 0xc0, !PT ;  /* 0x0000ffff0e0e7812 */ /* 0x000fe400078ec0ff */
[----:B0-----:R-:W-:Y:S02]  /*de520*/  PRMT R16, R15, 0x3340, R0 ;  /* 0x000033400f107816 */ /* 0x001fe40000000000 */
[----:B------:R-:W-:-:S04]  /*de530*/  SHF.R.U32.HI R15, RZ, 0x8, R15 ;  /* 0x00000008ff0f7819 */ /* 0x000fc8000001160f */
[----:B------:R-:W-:Y:S01]  /*de540*/  LOP3.LUT R15, R15, 0xffff, RZ, 0xc0, !PT ;  /* 0x0000ffff0f0f7812 */ /* 0x000fe200078ec0ff */
[----:B------:R0:W-:Y:S03]  /*de550*/  STL [R1+0x14], R16 ;  /* 0x0000141001007387 */ /* 0x0001e60000100800 */
[----:B0-----:R-:W-:Y:S02]  /*de560*/  PRMT R16, R15, 0x3340, R0 ;  /* 0x000033400f107816 */ /* 0x001fe40000000000 */
[----:B------:R-:W-:Y:S02]  /*de570*/  PRMT R15, R10, 0x3340, R14 ;  /* 0x000033400a0f7816 */ /* 0x000fe4000000000e */
[----:B------:R-:W-:Y:S01]  /*de580*/  LOP3.LUT R10, R18, 0xffff, RZ, 0xc0, !PT ;  /* 0x0000ffff120a7812 */ /* 0x000fe200078ec0ff */
[----:B------:R-:W-:Y:S04]  /*de590*/  STL [R1+0x162c], R16 ;  /* 0x00162c1001007387 */ /* 0x000fe80000100800 */
[----:B------:R0:W-:Y:S01]  /*de5a0*/  STL [R1+0x6e0], R15 ;  /* 0x0006e00f01007387 */ /* 0x0001e20000100800 */
[----:B------:R-:W-:-:S02]  /*de5b0*/  PRMT R17, R10, 0x3340, R0 ;  /* 0x000033400a117816 */ /* 0x000fc40000000000 */
[----:B--2---:R-:W-:Y:S02]  /*de5c0*/  LOP3.LUT R14, R29, 0xffff, RZ, 0xc0, !PT ;  /* 0x0000ffff1d0e7812 */ /* 0x004fe400078ec0ff */
[----:B0-----:R-:W-:-:S04]  /*de5d0*/  LOP3.LUT R15, R28, 0xffff, RZ, 0xc0, !PT ;  /* 0x0000ffff1c0f7812 */ /* 0x001fc800078ec0ff */
[----:B------:R-:W-:-:S04]  /*de5e0*/  PRMT R16, R14, 0x3340, R15 ;  /* 0x000033400e107816 */ /* 0x000fc8000000000f */
[----:B------:R-:W-:Y:S02]  /*de5f0*/  PRMT R18, R16, 0x5410, R17 ;  /* 0x0000541010127816 */ /* 0x000fe40000000011 */
[----:B------:R-:W-:-:S05]  /*de600*/  IADD3 R16, P2, R23, R3, RZ ;  /* 0x0000000317107210 */ /* 0x000fca0007f5e0ff */
[----:B------:R-:W-:Y:S01]  /*de610*/  IMAD.X R17, R21, 0x1, R4, P2 ;  /* 0x0000000115117824 */ /* 0x000fe200010e0604 */
[----:B------:R-:W-:Y:S04]  /*de620*/  STL [R1+0x52e8], R18 ;  /* 0x0052e81201007387 */ /* 0x000fe80000100800 */
[----:B------:R-:W2:Y:S04]  /*de630*/  LDL.LU R29, [R1+0xed4] ;  /* 0x000ed400011d7983 */ /* 0x000ea80000300800 */
[----:B------:R-:W-:Y:S04]  /*de640*/  STL.64 [R1+0x1120], R16 ;  /* 0x0011201001007387 */ /* 0x000fe80000100a00 */
[----:B------:R-:W2:Y:S01]  /*de650*/  LDL.LU R28, [R1+0x710] ;  /* 0x00071000011c7983 */ /* 0x000ea20000300800 */
[----:B------:R-:W-:-:S02]  /*de660*/  SHF.R.U32.HI R14, RZ, 0x8, R14 ;  /* 0x00000008ff0e7819 */ /* 0x000fc4000001160e */
[----:B------:R-:W-:Y:S02]  /*de670*/  SHF.R.U32.HI R15, RZ, 0x8, R15 ;  /* 0x00000008ff0f7819 */ /* 0x000fe4000001160f */
[----:B------:R-:W-:Y:S02]  /*de680*/  SHF.R.U32.HI R10, RZ, 0x8, R10 ;  /* 0x00000008ff0a7819 */ /* 0x000fe4000001160a */
[----:B------:R-:W-:Y:S02]  /*de690*/  LOP3.LUT R14, R14, 0xffff, RZ, 0xc0, !PT ;  /* 0x0000ffff0e0e7812 */ /* 0x000fe400078ec0ff */
[----:B------:R-:W-:Y:S02]  /*de6a0*/  LOP3.LUT R15, R15, 0xffff, RZ, 0xc0, !PT ;  /* 0x0000ffff0f0f7812 */ /* 0x000fe400078ec0ff */
[----:B------:R-:W-:Y:S02]  /*de6b0*/  LOP3.LUT R10, R10, 0xffff, RZ, 0xc0, !PT ;  /* 0x0000ffff0a0a7812 */ /* 0x000fe400078ec0ff */
[----:B------:R-:W-:-:S02]  /*de6c0*/  PRMT R15, R14, 0x3340, R15 ;  /* 0x000033400e0f7816 */ /* 0x000fc4000000000f */
[----:B------:R-:W-:-:S03]  /*de6d0*/  PRMT R10, R10, 0x3340, R0 ;  /* 0x000033400a0a7816 */ /* 0x000fc60000000000 */
[----:B------:R-:W-:Y:S04]  /*de6e0*/  STL [R1+0x6d4], R15 ;  /* 0x0006d40f01007387 */ /* 0x000fe80000100800 */
[----:B------:R0:W-:Y:S04]  /*de6f0*/  STL [R1+0xa0], R10 ;  /* 0x0000a00a01007387 */ /* 0x0001e80000100800 */
[----:B0-----:R-:W2:Y:S04]  /*de700*/  LDL.LU R10, [R1+0xcf0] ;  /* 0x000cf000010a7983 */ /* 0x001ea80000300800 */
[----:B------:R-:W2:Y:S01]  /*de710*/  LDL.LU R16, [R1+0x88] ;  /* 0x0000880001107983 */ /* 0x000ea20000300800 */
[----:B---3--:R-:W-:-:S02]  /*de720*/  LOP3.LUT R14, R19, 0xffff, RZ, 0xc0, !PT ;  /* 0x0000ffff130e7812 */ /* 0x008fc400078ec0ff */
[----:B----4-:R-:W-:Y:S02]  /*de730*/  LOP3.LUT R13, R13, 0xffff, RZ, 0xc0, !PT ;  /* 0x0000ffff0d0d7812 */ /* 0x010fe400078ec0ff */
[----:B------:R-:W-:Y:S02]  /*de740*/  LOP3.LUT R15, R9, 0xffff, RZ, 0xc0, !PT ;  /* 0x0000ffff090f7812 */ /* 0x000fe400078ec0ff */
[----:B------:R-:W3:Y:S01]  /*de750*/  LDL.LU R9, [R1+0x5a4] ;  /* 0x0005a40001097983 */ /* 0x000ee20000300800 */
[----:B------:R-:W-:Y:S02]  /*de760*/  PRMT R19, R13, 0x3340, R0 ;  /* 0x000033400d137816 */ /* 0x000fe40000000000 */
[----:B------:R-:W-:Y:S01]  /*de770*/  PRMT R18, R14, 0x3340, R15 ;  /* 0x000033400e127816 */ /* 0x000fe2000000000f */
[----:B------:R-:W4:Y:S03]  /*de780*/  LDL.LU R17, [R1+0x238] ;  /* 0x0002380001117983 */ /* 0x000f260000300800 */
[----:B------:R-:W-:-:S02]  /*de790*/  PRMT R22, R18, 0x5410, R19 ;  /* 0x0000541012167816 */ /* 0x000fc40000000013 */
[----:B------:R-:W-:Y:S02]  /*de7a0*/  IADD3 R18, P2, R23, R5, RZ ;  /* 0x0000000517127210 */ /* 0x000fe40007f5e0ff */
[----:B------:R-:W-:Y:S02]  /*de7b0*/  SHF.R.U32.HI R20, RZ, 0x8, R20 ;  /* 0x00000008ff147819 */ /* 0x000fe40000011614 */
[----:B------:R-:W-:Y:S02]  /*de7c0*/  SHF.R.U32.HI R14, RZ, 0x8, R14 ;  /* 0x00000008ff0e7819 */ /* 0x000fe4000001160e */
[----:B------:R-:W-:Y:S01]  /*de7d0*/  SHF.R.U32.HI R15, RZ, 0x8, R15 ;  /* 0x00000008ff0f7819 */ /* 0x000fe2000001160f */
[----:B------:R0:W-:Y:S01]  /*de7e0*/  STL [R1+0x52e4], R22 ;  /* 0x0052e41601007387 */ /* 0x0001e20000100800 */
[----:B------:R-:W-:Y:S01]  /*de7f0*/  IMAD.X R19, R21, 0x1, R7, P2 ;  /* 0x0000000115137824 */ /* 0x000fe200010e0607 */
[----:B------:R-:W-:Y:S02]  /*de800*/  LOP3.LUT R20, R20, 0xffff, RZ, 0xc0, !PT ;  /* 0x0000ffff14147812 */ /* 0x000fe400078ec0ff */
[----:B------:R-:W-:-:S02]  /*de810*/  LOP3.LUT R14, R14, 0xffff, RZ, 0xc0, !PT ;  /* 0x0000ffff0e0e7812 */ /* 0x000fc400078ec0ff */
[----:B------:R-:W-:Y:S02]  /*de820*/  LOP3.LUT R15, R15, 0xffff, RZ, 0xc0, !PT ;  /* 0x0000ffff0f0f7812 */ /* 0x000fe400078ec0ff */
[----:B0-----:R-:W-:Y:S02]  /*de830*/  IADD3 R22, P2, R23, R6, RZ ;  /* 0x0000000617167210 */ /* 0x001fe40007f5e0ff */
[----:B------:R-:W-:Y:S02]  /*de840*/  PRMT R20, R20, 0x3340, R0 ;  /* 0x0000334014147816 */ /* 0x000fe40000000000 */
[----:B------:R-:W-:Y:S01]  /*de850*/  PRMT R14, R14, 0x3340, R15 ;  /* 0x000033400e0e7816 */ /* 0x000fe2000000000f */
[----:B------:R-:W-:Y:S01]  /*de860*/  IMAD.X R23, R21, 0x1, R27, P2 ;  /* 0x0000000115177824 */ /* 0x000fe200010e061b */
[----:B------:R0:W-:Y:S04]  /*de870*/  STL.64 [R1+0x1118], R18 ;  /* 0x0011181201007387 */ /* 0x0001e80000100a00 */
[----:B0-----:R-:W4:Y:S04]  /*de880*/  LDL.LU.64 R18, [R1+0x56b8] ;  /* 0x0056b80001127983 */ /* 0x001f280000300a00 */
[----:B------:R-:W-:Y:S04]  /*de890*/  STL.64 [R1+0x1110], R22 ;  /* 0x0011101601007387 */ /* 0x000fe80000100a00 */
[----:B------:R0:W-:Y:S04]  /*de8a0*/  STL [R1+0x9c], R20 ;  /* 0x00009c1401007387 */ /* 0x0001e80000100800 */
[----:B------:R1:W-:Y:S01]  /*de8b0*/  STL [R1+0x6d0], R14 ;  /* 0x0006d00e01007387 */ /* 0x0003e20000100800 */
[----:B0-----:R-:W-:-:S03]  /*de8c0*/  SHF.R.U32.HI R20, RZ, 0x8, R13 ;  /* 0x00000008ff147819 */ /* 0x001fc6000001160d */
[----:B------:R-:W4:Y:S01]  /*de8d0*/  LDL.LU R13, [R1+0xcf4] ;  /* 0x000cf400010d7983 */ /* 0x000f220000300800 */
[----:B--2---:R-:W-:-:S03]  /*de8e0*/  LOP3.LUT R21, R29, 0xffff, RZ, 0xc0, !PT ;  /* 0x0000ffff1d157812 */ /* 0x004fc600078ec0ff */
[----:B------:R-:W2:Y:S01]  /*de8f0*/  LDL.LU R29, [R1+0x90] ;  /* 0x00009000011d7983 */ /* 0x000ea20000300800 */
[----:B------:R-:W-:-:S03]  /*de900*/  LOP3.LUT R15, R28, 0xffff, RZ, 0xc0, !PT ;  /* 0x0000ffff1c0f7812 */ /* 0x000fc600078ec0ff */
[----:B------:R-:W2:Y:S01]  /*de910*/  LDL.LU R28, [R1+0x5ac] ;  /* 0x0005ac00011c7983 */ /* 0x000ea20000300800 */
[----:B-1----:R-:W-:Y:S02]  /*de920*/  SHF.R.U32.HI R14, RZ, 0x8, R21 ;  /* 0x00000008ff0e7819 */ /* 0x002fe40000011615 */
[--C-:B------:R-:W-:Y:S02]  /*de930*/  PRMT R21, R21, 0x3340, R15.reuse ;  /* 0x0000334015157816 */ /* 0x100fe4000000000f */
[----:B------:R-:W-:Y:S02]  /*de940*/  SHF.R.U32.HI R15, RZ, 0x8, R15 ;  /* 0x00000008ff0f7819 */ /* 0x000fe4000001160f */
[----:B------:R-:W-:Y:S02]  /*de950*/  LOP3.LUT R20, R20, 0xffff, RZ, 0xc0, !PT ;  /* 0x0000ffff14147812 */ /* 0x000fe400078ec0ff */
[----:B------:R-:W-:Y:S02]  /*de960*/  LOP3.LUT R14, R14, 0xffff, RZ, 0xc0, !PT ;  /* 0x0000ffff0e0e7812 */ /* 0x000fe400078ec0ff */
[----:B------:R-:W-:-:S02]  /*de970*/  LOP3.LUT R15, R15, 0xffff, RZ, 0xc0, !PT ;  /* 0x0000ffff0f0f7812 */ /* 0x000fc400078ec0ff */
[----:B------:R-:W-:Y:S02]  /*de980*/  PRMT R20, R20, 0x3340, R0 ;  /* 0x0000334014147816 */ /* 0x000fe40000000000 */
[----:B------:R-:W-:Y:S01]  /*de990*/  PRMT R15, R14, 0x3340, R15 ;  /* 0x000033400e0f7816 */ /* 0x000fe2000000000f */
[----:B------:R-:W-:Y:S04]  /*de9a0*/  STL [R1+0x5318], R21 ;  /* 0x0053181501007387 */ /* 0x000fe80000100800 */
[----:B------:R-:W-:Y:S04]  /*de9b0*/  STL [R1+0x98], R20 ;  /* 0x0000981401007387 */ /* 0x000fe80000100800 */
[----:B------:R3:W-:Y:S01]  /*de9c0*/  STL [R1+0x51b8], R15 ;  /* 0x0051b80f01007387 */ /* 0x0007e20000100800 */
[----:B------:R-:W-:-:S02]  /*de9d0*/  LOP3.LUT R14, R10, 0xffff, RZ, 0xc0, !PT ;  /* 0x0000ffff0a0e7812 */ /* 0x000fc400078ec0ff */
[----:B------:R-:W-:-:S04]  /*de9e0*/  LOP3.LUT R10, R16, 0xffff, RZ, 0xc0, !PT ;  /* 0x0000ffff100a7812 */ /* 0x000fc800078ec0ff */
[----:B------:R-:W-:Y:S02]  /*de9f0*/  PRMT R16, R10, 0x3340, R0 ;  /* 0x000033400a107816 */ /* 0x000fe40000000000 */
[----:B---3--:R-:W-:-:S04]  /*dea00*/  LOP3.LUT R15, R9, 0xffff, RZ, 0xc0, !PT ;  /* 0x0000ffff090f7812 */ /* 0x008fc800078ec0ff */
[----:B------:R-:W-:-:S04]  /*dea10*/  PRMT R9, R14, 0x3340, R15 ;  /* 0x000033400e097816 */ /* 0x000fc8000000000f */
[----:B------:R-:W-:Y:S02]  /*dea20*/  PRMT R16, R9, 0x5410, R16 ;  /* 0x0000541009107816 */ /* 0x000fe40000000010 */
[----:B------:R-:W3:Y:S04]  /*dea30*/  LDL.LU R9, [R1+0xb00] ;  /* 0x000b000001097983 */ /* 0x000ee80000300800 */
[----:B------:R0:W-:Y:S01]  /*dea40*/  STL [R1+0x52d4], R16 ;  /* 0x0052d41001007387 */ /* 0x0001e20000100800 */
[----:B------:R-:W-:Y:S02]  /*dea50*/  SHF.R.U32.HI R14, RZ, 0x8, R14 ;  /* 0x00000008ff0e7819 */ /* 0x000fe4000001160e */
[----:B------:R-:W-:Y:S02]  /*dea60*/  SHF.R.U32.HI R15, RZ, 0x8, R15 ;  /* 0x00000008ff0f7819 */ /* 0x000fe4000001160f */
[----:B----4-:R-:W-:-:S02]  /*dea70*/  SHF.R.S32.HI R20, RZ, 0x1f, R17 ;  /* 0x0000001fff147819 */ /* 0x010fc40000011411 */
[----:B------:R-:W-:Y:S01]  /*dea80*/  IADD3 R22, P2, R17, R0, RZ ;  /* 0x0000000011167210 */ /* 0x000fe20007f5e0ff */
[----:B0-----:R-:W4:Y:S01]  /*dea90*/  LDL.LU R16, [R1+0x50c] ;  /* 0x00050c0001107983 */ /* 0x001f220000300800 */
[----:B------:R-:W-:Y:S02]  /*deaa0*/  SHF.R.U32.HI R10, RZ, 0x8, R10 ;  /* 0x00000008ff0a7819 */ /* 0x000fe4000001160a */
[----:B------:R-:W-:Y:S02]  /*deab0*/  LOP3.LUT R14, R14, 0xffff, RZ, 0xc0, !PT ;  /* 0x0000ffff0e0e7812 */ /* 0x000fe400078ec0ff */
[----:B------:R-:W-:Y:S01]  /*deac0*/  LOP3.LUT R15, R15, 0xffff, RZ, 0xc0, !PT ;  /* 0x0000ffff0f0f7812 */ /* 0x000fe200078ec0ff */
[----:B------:R-:W-:Y:S01]  /*dead0*/  IMAD.X R23, R20, 0x1, R2, P2 ;  /* 0x0000000114177824 */ /* 0x000fe200010e0602 */
[----:B------:R-:W-:Y:S02]  /*deae0*/  LOP3.LUT R10, R10, 0xffff, RZ, 0xc0, !PT ;  /* 0x0000ffff0a0a7812 */ /* 0x000fe400078ec0ff */
[----:B------:R-:W-:-:S02]  /*deaf0*/  PRMT R15, R14, 0x3340, R15 ;  /* 0x000033400e0f7816 */ /* 0x000fc4000000000f */
[----:B------:R0:W-:Y:S01]  /*deb00*/  STL.64 [R1+0x1108], R22 ;  /* 0x0011081601007387 */ /* 0x0001e20000100a00 */
[----:B------:R-:W-:-:S03]  /*deb10*/  PRMT R14, R10, 0x3340, R0 ;  /* 0x000033400a0e7816 */ /* 0x000fc60000000000 */
[----:B------:R1:W-:Y:S04]  /*deb20*/  STL [R1+0x182c], R15 ;  /* 0x00182c0f01007387 */ /* 0x0003e80000100800 */
[----:B------:R1:W-:Y:S01]  /*deb30*/  STL [R1+0x408], R14 ;  /* 0x0004080e01007387 */ /* 0x0003e20000100800 */
[----:B0-----:R-:W-:Y:S02]  /*deb40*/  IADD3 R22, P2, R17, R3, RZ ;  /* 0x0000000311167210 */ /* 0x001fe40007f5e0ff */
[----:B------:R-:W-:-:S03]  /*deb50*/  LOP3.LUT R13, R13, 0xffff, RZ, 0xc0, !PT ;  /* 0x0000ffff0d0d7812 */ /* 0x000fc600078ec0ff */
[----:B------:R-:W-:Y:S01]  /*deb60*/  IMAD.X R23, R20, 0x1, R4, P2 ;  /* 0x0000000114177824 */ /* 0x000fe200010e0604 */
[----:B--2---:R-:W-:Y:S02]  /*deb70*/  LOP3.LUT R10, R29, 0xffff, RZ, 0xc0, !PT ;  /* 0x0000ffff1d0a7812 */ /* 0x004fe400078ec0ff */
[----:B-1----:R-:W-:Y:S02]  /*deb80*/  LOP3.LUT R15, R28, 0xffff, RZ, 0xc0, !PT ;  /* 0x0000ffff1c0f7812 */ /* 0x002fe400078ec0ff */
[----:B------:R-:W-:Y:S02]  /*deb90*/  PRMT R21, R10, 0x3340, R0 ;  /* 0x000033400a157816 */ /* 0x000fe40000000000 */
[----:B------:R-:W-:-:S04]  /*deba0*/  PRMT R14, R13, 0x3340, R15 ;  /* 0x000033400d0e7816 */ /* 0x000fc8000000000f */
[----:B------:R-:W-:-:S05]  /*debb0*/  PRMT R14, R14, 0x5410, R21 ;  /* 0x000054100e0e7816 */ /* 0x000fca0000000015 */
[----:B------:R0:W-:Y:S04]  /*debc0*/  STL [R1+0x52d0], R14 ;  /* 0x0052d00e01007387 */ /* 0x0001e80000100800 */
[----:B------:R-:W2:Y:S01]  /*debd0*/  LDL.LU R29, [R1+0x4e10] ;  /* 0x004e1000011d7983 */ /* 0x000ea20000300800 */
[----:B0-----:R-:W-:-:S03]  /*debe0*/  SHF.R.U32.HI R14, RZ, 0x8, R13 ;  /* 0x00000008ff0e7819 */ /* 0x001fc6000001160d */
[----:B------:R-:W2:Y:S04]  /*debf0*/  LDL.LU R13, [R1+0x46c] ;  /* 0x00046c00010d7983 */ /* 0x000ea80000300800 */
[----:B------:R-:W-:Y:S04]  /*dec00*/  STL.64 [R1+0x1100], R22 ;  /* 0x0011001601007387 */ /* 0x000fe80000100a00 */
[----:B------:R-:W2:Y:S01]  /*dec10*/  LDL.LU R28, [R1+0x914] ;  /* 0x00091400011c7983 */ /* 0x000ea20000300800 */
[----:B------:R-:W-:Y:S02]  /*dec20*/  SHF.R.U32.HI R15, RZ, 0x8, R15 ;  /* 0x00000008ff0f7819 */ /* 0x000fe4000001160f */
[----:B------:R-:W-:-:S02]  /*dec30*/  SHF.R.U32.HI R10, RZ, 0x8, R10 ;  /* 0x00000008ff0a7819 */ /* 0x000fc4000001160a */
[----:B------:R-:W-:Y:S02]  /*dec40*/  LOP3.LUT R14, R14, 0xffff, RZ, 0xc0, !PT ;  /* 0x0000ffff0e0e7812 */ /* 0x000fe400078ec0ff */
[----:B------:R-:W-:Y:S02]  /*dec50*/  LOP3.LUT R15, R15, 0xffff, RZ, 0xc0, !PT ;  /* 0x0000ffff0f0f7812 */ /* 0x000fe400078ec0ff */
[----:B------:R-:W-:Y:S02]  /*dec60*/  LOP3.LUT R10, R10, 0xffff, RZ, 0xc0, !PT ;  /* 0x0000ffff0a0a7812 */ /* 0x000fe400078ec0ff */
[----:B------:R-:W-:Y:S02]  /*dec70*/  PRMT R14, R14, 0x3340, R15 ;  /* 0x000033400e0e7816 */ /* 0x000fe4000000000f */
[----:B------:R-:W-:-:S03]  /*dec80*/  PRMT R10, R10, 0x3340, R0 ;  /* 0x000033400a0a7816 */ /* 0x000fc60000000000 */
[----:B------:R0:W-:Y:S04]  /*dec90*/  STL [R1+0x4fdc], R14 ;  /* 0x004fdc0e01007387 */ /* 0x0001e80000100800 */
[----:B------:R4:W-:Y:S01]  /*deca0*/  STL [R1+0x3f8], R10 ;  /* 0x0003f80a01007387 */ /* 0x0009e20000100800 */
[----:B------:R-:W-:-:S03]  /*decb0*/  LOP3.LUT R8, R8, 0xffff, RZ, 0xc0, !PT ;  /* 0x0000ffff08087812 */ /* 0x000fc600078ec0ff */
[----:B0-----:R-:W2:Y:S04]  /*decc0*/  LDL.LU R14, [R1+0xb04] ;  /* 0x000b0400010e7983 */ /* 0x001ea80000300800 */
[----:B------:R-:W2:Y:S01]  /*decd0*/  LDL.LU R15, [R1+0x524] ;  /* 0x00052400010f7983 */ /* 0x000ea20000300800 */
[----:B---3--:R-:W-:Y:S02]  /*dece0*/  LOP3.LUT R9, R9, 0xffff, RZ, 0xc0, !PT ;  /* 0x0000ffff09097812 */ /* 0x008fe400078ec0ff */
[----:B------:R-:W-:Y:S02]  /*decf0*/  PRMT R21, R8, 0x3340, R0 ;  /* 0x0000334008157816 */ /* 0x000fe40000000000 */
[----:B------:R-:W-:Y:S02]  /*ded00*/  IADD3 R22, P2, R17, R5, RZ ;  /* 0x0000000511167210 */ /* 0x000fe40007f5e0ff */
[----:B----4-:R-:W-:-:S04]  /*ded10*/  LOP3.LUT R10, R16, 0xffff, RZ, 0xc0, !PT ;  /* 0x0000ffff100a7812 */ /* 0x010fc800078ec0ff */
[----:B------:R-:W-:-:S04]  /*ded20*/  PRMT R16, R9, 0x3340, R10 ;  /* 0x0000334009107816 */ /* 0x000fc8000000000a */
[----:B------:R-:W-:Y:S02]  /*ded30*/  PRMT R16, R16, 0x5410, R21 ;  /* 0x0000541010107816 */ /* 0x000fe40000000015 */
[----:B------:R-:W-:Y:S02]  /*ded40*/  SHF.R.U32.HI R9, RZ, 0x8, R9 ;  /* 0x00000008ff097819 */ /* 0x000fe40000011609 */
[----:B------:R-:W-:Y:S01]  /*ded50*/  SHF.R.U32.HI R10, RZ, 0x8, R10 ;  /* 0x00000008ff0a7819 */ /* 0x000fe2000001160a */
[----:B------:R-:W-:Y:S01]  /*ded60*/  IMAD.X R23, R20, 0x1, R7, P2 ;  /* 0x0000000114177824 */ /* 0x000fe200010e0607 */
[----:B------:R-:W-:Y:S01]  /*ded70*/  SHF.R.U32.HI R8, RZ, 0x8, R8 ;  /* 0x00000008ff087819 */ /* 0x000fe20000011608 */
[----:B------:R0:W-:Y:S01]  /*ded80*/  STL [R1+0x52cc], R16 ;  /* 0x0052cc1001007387 */ /* 0x0001e20000100800 */
[----:B------:R-:W-:Y:S02]  /*ded90*/  LOP3.LUT R9, R9, 0xffff, RZ, 0xc0, !PT ;  /* 0x0000ffff09097812 */ /* 0x000fe400078ec0ff */
[----:B------:R-:W-:-:S02]  /*deda0*/  LOP3.LUT R10, R10, 0xffff, RZ, 0xc0, !PT ;  /* 0x0000ffff0a0a7812 */ /* 0x000fc400078ec0ff */
[----:B------:R-:W-:Y:S02]  /*dedb0*/  LOP3.LUT R8, R8, 0xffff, RZ, 0xc0, !PT ;  /* 0x0000ffff08087812 */ /* 0x000fe400078ec0ff */
[----:B0-----:R-:W-:Y:S02]  /*dedc0*/  IADD3 R16, P2, R17, R6, RZ ;  /* 0x0000000611107210 */ /* 0x001fe40007f5e0ff */
[----:B------:R-:W-:Y:S02]  /*dedd0*/  PRMT R9, R9, 0x3340, R10 ;  /* 0x0000334009097816 */ /* 0x000fe4000000000a */
[----:B------:R-:W-:Y:S01]  /*dede0*/  PRMT R8, R8, 0x3340, R0 ;  /* 0x0000334008087816 */ /* 0x000fe20000000000 */
[----:B------:R-:W-:Y:S01]  /*dedf0*/  IMAD.X R17, R20, 0x1, R27, P2 ;  /* 0x0000000114117824 */ /* 0x000fe200010e061b */
[----:B------:R-:W-:Y:S04]  /*dee00*/  STL.64 [R1+0x10f8], R22 ;  /* 0x0010f81601007387 */ /* 0x000fe80000100a00 */
[----:B------:R0:W-:Y:S04]  /*dee10*/  STL.64 [R1+0x10f0], R16 ;  /* 0x0010f01001007387 */ /* 0x0001e80000100a00 */
[----:B------:R-:W-:Y:S04]  /*dee20*/  STL [R1+0x4fb4], R9 ;  /* 0x004fb40901007387 */ /* 0x000fe80000100800 */
[----:B------:R1:W-:Y:S04]  /*dee30*/  STL [R1+0x3f4], R8 ;  /* 0x0003f40801007387 */ /* 0x0003e80000100800 */
[----:B0-----:R-:W3:Y:S04]  /*dee40*/  LDL.LU R16, [R1+0x4e14] ;  /* 0x004e140001107983 */ /* 0x001ee80000300800 */
[----:B-1----:R-:W4:Y:S04]  /*dee50*/  LDL.LU R8, [R1+0x470] ;  /* 0x0004700001087983 */ /* 0x002f280000300800 */
[----:B------:R-:W4:Y:S04]  /*dee60*/  LDL.LU R17, [R1+0x910] ;  /* 0x0009100001117983 */ /* 0x000f280000300800 */
[----:B------:R-:W4:Y:S01]  /*dee70*/  LDL.LU R9, [R1+0xef0] ;  /* 0x000ef00001097983 */ /* 0x000f220000300800 */
[----:B--2---:R-:W-:-:S03]  /*dee80*/  LOP3.LUT R10, R13, 0xffff, RZ, 0xc0, !PT ;  /* 0x0000ffff0d0a7812 */ /* 0x004fc600078ec0ff */
[----:B------:R-:W2:Y:S01]  /*dee90*/  LDL.LU R13, [R1+0x3ac] ;  /* 0x0003ac00010d7983 */ /* 0x000ea20000300800 */
[----:B------:R-:W-:-:S03]  /*deea0*/  LOP3.LUT R21, R28, 0xffff, RZ, 0xc0, !PT ;  /* 0x0000ffff1c157812 */ /* 0x000fc600078ec0ff */
[----:B------:R-:W2:Y:S01]  /*deeb0*/  LDL.LU R28, [R1+0x720] ;  /* 0x00072000011c7983 */ /* 0x000ea20000300800 */
[----:B------:R-:W-:Y:S02]  /*deec0*/  LOP3.LUT R20, R29, 0xffff, RZ, 0xc0, !PT ;  /* 0x0000ffff1d147812 */ /* 0x000fe400078ec0ff */
[----:B------:R-:W-:Y:S01]  /*deed0*/  PRMT R23, R10, 0x3340, R0 ;  /* 0x000033400a177816 */ /* 0x000fe20000000000 */
[----:B------:R-:W2:Y:S01]  /*deee0*/  LDL.LU R29, [R1+0x23c] ;  /* 0x00023c00011d7983 */ /* 0x000ea20000300800 */
[----:B------:R-:W-:-:S04]  /*deef0*/  PRMT R22, R20, 0x3340, R21 ;  /* 0x0000334014167816 */ /* 0x000fc80000000015 */
[----:B------:R-:W-:Y:S02]  /*def00*/  PRMT R22, R22, 0x5410, R23 ;  /* 0x0000541016167816 */ /* 0x000fe40000000017 */
[----:B------:R-:W-:Y:S02]  /*def10*/  SHF.R.U32.HI R20, RZ, 0x8, R20 ;  /* 0x00000008ff147819 */ /* 0x000fe40000011614 */
[----:B------:R-:W-:Y:S01]  /*def20*/  SHF.R.U32.HI R21, RZ, 0x8, R21 ;  /* 0x00000008ff157819 */ /* 0x000fe20000011615 */
[----:B------:R-:W-:Y:S01]  /*def30*/  STL [R1+0x52c8], R22 ;  /* 0x0052c81601007387 */ /* 0x000fe20000100800 */
[----:B------:R-:W-:Y:S02]  /*def40*/  LOP3.LUT R14, R14, 0xffff, RZ, 0xc0, !PT ;  /* 0x0000ffff0e0e7812 */ /* 0x000fe400078ec0ff */
[----:B------:R-:W-:-:S03]  /*def50*/  LOP3.LUT R15, R15, 0xffff, RZ, 0xc0, !PT ;  /* 0x0000ffff0f0f7812 */ /* 0x000fc600078ec0ff */
[----:B------:R0:W-:Y:S04]  /*def60*/  STL [R1+0x5354], R14 ;  /* 0x0053540e01007387 */ /* 0x0001e80000100800 */
[----:B------:R1:W-:Y:S01]  /*def70*/  STL [R1+0x5350], R15 ;  /* 0x0053500f01007387 */ /* 0x0003e20000100800 */
[----:B------:R-:W-:Y:S02]  /*def80*/  LOP3.LUT R20, R20, 0xffff, RZ, 0xc0, !PT ;  /* 0x0000ffff14147812 */ /* 0x000fe400078ec0ff */
[----:B------:R-:W-:Y:S02]  /*def90*/  LOP3.LUT R21, R21, 0xffff, RZ, 0xc0, !PT ;  /* 0x0000ffff15157812 */ /* 0x000fe400078ec0ff */
[----:B0-----:R-:W-:Y:S02]  /*defa0*/  SHF.R.U32.HI R14, RZ, 0x8, R14 ;  /* 0x00000008ff0e7819 */ /* 0x001fe4000001160e */
[----:B-1----:R-:W-:-:S02]  /*defb0*/  SHF.R.U32.HI R15, RZ, 0x8, R15 ;  /* 0x00000008ff0f7819 */ /* 0x002fc4000001160f */
[----:B------:R-:W-:Y:S02]  /*defc0*/  PRMT R20, R20, 0x3340, R21 ;  /* 0x0000334014147816 */ /* 0x000fe40000000015 */
[----:B------:R-:W-:Y:S02]  /*defd0*/  LOP3.LUT R14, R14, 0xffff, RZ, 0xc0, !PT ;  /* 0x0000ffff0e0e7812 */ /* 0x000fe400078ec0ff */
[----:B------:R-:W-:-:S04]  /*defe0*/  LOP3.LUT R15, R15, 0xffff, RZ, 0xc0, !PT ;  /* 0x0000ffff0f0f7812 */ /* 0x000fc800078ec0ff */
[----:B------:R-:W-:Y:S02]  /*deff0*/  PRMT R15, R14, 0x3340, R15 ;  /* 0x000033400e0f7816 */ /* 0x000fe4000000000f */
[----:B------:R-:W-:Y:S01]  /*df000*/  LOP3.LUT R14, R11, 0xffff, RZ, 0xc0, !PT ;  /* 0x0000ffff0b0e7812 */ /* 0x000fe200078ec0ff */
[----:B------:R-:W-:Y:S04]  /*df010*/  STL [R1+0x4fc8], R20 ;  /* 0x004fc81401007387 */ /* 0x000fe80000100800 */
[----:B------:R-:W2:Y:S04]  /*df020*/  LDL.LU R11, [R1+0x56b0] ;  /* 0x0056b000010b7983 */ /* 0x000ea80000300800 */
[----:B------:R-:W-:Y:S04]  /*df030*/  STL [R1+0x4e00], R15 ;  /* 0x004e000f01007387 */ /* 0x000fe80000100800 */
[----:B------:R0:W-:Y:S01]  /*df040*/  STL [R1+0x5348], R14 ;  /* 0x0053480e01007387 */ /* 0x0001e20000100800 */
[----:B------:R-:W-:-:S04]  /*df050*/  SHF.R.U32.HI R10, RZ, 0x8, R10 ;  /* 0x00000008ff0a7819 */ /* 0x000fc8000001160a */
[----:B------:R-:W-:Y:S02]  /*df060*/  LOP3.LUT R10, R10, 0xffff, RZ, 0xc0, !PT ;  /* 0x0000ffff0a0a7812 */ /* 0x000fe400078ec0ff */
[----:B0-----:R-:W-:-:S04]  /*df070*/  SHF.R.U32.HI R14, RZ, 0x8, R14 ;  /* 0x00000008ff0e7819 */ /* 0x001fc8000001160e */
[----:B------:R-:W-:Y:S02]  /*df080*/  LOP3.LUT R14, R14, 0xffff, RZ, 0xc0, !PT ;  /* 0x0000ffff0e0e7812 */ /* 0x000fe400078ec0ff */
[--C-:B------:R-:W-:Y:S02]  /*df090*/  PRMT R10, R10, 0x3340, R0.reuse ;  /* 0x000033400a0a7816 */ /* 0x100fe40000000000 */
[----:B------:R-:W-:-:S05]  /*df0a0*/  PRMT R14, R14, 0x3340, R0 ;  /* 0x000033400e0e7816 */ /* 0x000fca0000000000 */
[----:B------:R0:W-:Y:S04]  /*df0b0*/  STL [R1+0x3d4], R14 ;  /* 0x0003d40e01007387 */ /* 0x0001e80000100800 */
[----:B------:R2:W-:Y:S01]  /*df0c0*/  STL [R1+0x3f0], R10 ;  /* 0x0003f00a01007387 */ /* 0x0005e20000100800 */
[----:B---3--:R-:W-:Y:S02]  /*df0d0*/  LOP3.LUT R16, R16, 0xffff, RZ, 0xc0, !PT ;  /* 0x0000ffff10107812 */ /* 0x008fe400078ec0ff */
[----:B----4-:R-:W-:Y:S02]  /*df0e0*/  LOP3.LUT R8, R8, 0xffff, RZ, 0xc0, !PT ;  /* 0x0000ffff08087812 */ /* 0x010fe400078ec0ff */
[----:B------:R-:W-:Y:S02]  /*df0f0*/  LOP3.LUT R17, R17, 0xffff, RZ, 0xc0, !PT ;  /* 0x0000ffff11117812 */ /* 0x000fe400078ec0ff */
[----:B0-----:R-:W-:-:S02]  /*df100*/  LOP3.LUT R14, R9, 0xffff, RZ, 0xc0, !PT ;  /* 0x0000ffff090e7812 */ /* 0x001fc400078ec0ff */
[----:B------:R-:W-:Y:S02]  /*df110*/  PRMT R9, R16, 0x3340, R17 ;  /* 0x0000334010097816 */ /* 0x000fe40000000011 */
[----:B--2---:R-:W-:Y:S02]  /*df120*/  LOP3.LUT R10, R13, 0xffff, RZ, 0xc0, !PT ;  /* 0x0000ffff0d0a7812 */ /* 0x004fe400078ec0ff */
[--C-:B------:R-:W-:Y:S02]  /*df130*/  PRMT R13, R8, 0x3340, R0.reuse ;  /* 0x00003340080d7816 */ /* 0x100fe40000000000 */
[----:B------:R-:W-:Y:S02]  /*df140*/  LOP3.LUT R15, R28, 0xffff, RZ, 0xc0, !PT ;  /* 0x0000ffff1c0f7812 */ /* 0x000fe400078ec0ff */
[----:B------:R-:W-:Y:S02]  /*df150*/  PRMT R13, R9, 0x5410, R13 ;  /* 0x00005410090d7816 */ /* 0x000fe4000000000d */
[----:B------:R-:W2:Y:S04]  /*df160*/  LDL.LU R9, [R1+0xee8] ;  /* 0x000ee80001097983 */ /* 0x000ea80000300800 */
[----:B------:R-:W3:Y:S04]  /*df170*/  LDL.LU R28, [R1+0x3c4] ;  /* 0x0003c400011c7983 */ /* 0x000ee80000300800 */
[----:B------:R0:W-:Y:S04]  /*df180*/  STL [R1+0x52c4], R13 ;  /* 0x0052c40d01007387 */ /* 0x0001e80000100800 */
[----:B0-----:R-:W4:Y:S01]  /*df190*/  LDL.LU R13, [R1+0x724] ;  /* 0x00072400010d7983 */ /* 0x001f220000300800 */
[----:B------:R-:W-:-:S02]  /*df1a0*/  PRMT R21, R10, 0x3340, R0 ;  /* 0x000033400a157816 */ /* 0x000fc40000000000 */
[----:B------:R-:W-:Y:S02]  /*df1b0*/  PRMT R20, R14, 0x3340, R15 ;  /* 0x000033400e147816 */ /* 0x000fe4000000000f */
[----:B------:R-:W-:Y:S02]  /*df1c0*/  SHF.R.U32.HI R16, RZ, 0x8, R16 ;  /* 0x00000008ff107819 */ /* 0x000fe40000011610 */
[----:B------:R-:W-:Y:S02]  /*df1d0*/  SHF.R.U32.HI R17, RZ, 0x8, R17 ;  /* 0x00000008ff117819 */ /* 0x000fe40000011611 */
[----:B------:R-:W-:Y:S02]  /*df1e0*/  SHF.R.U32.HI R14, RZ, 0x8, R14 ;  /* 0x00000008ff0e7819 */ /* 0x000fe4000001160e */
[----:B------:R-:W-:Y:S02]  /*df1f0*/  SHF.R.U32.HI R15, RZ, 0x8, R15 ;  /* 0x00000008ff0f7819 */ /* 0x000fe4000001160f */
[----:B------:R-:W-:-:S02]  /*df200*/  PRMT R23, R20, 0x5410, R21 ;  /* 0x0000541014177816 */ /* 0x000fc40000000015 */
[----:B------:R-:W-:Y:S02]  /*df210*/  SHF.R.S32.HI R22, RZ, 0x1f, R29 ;  /* 0x0000001fff167819 */ /* 0x000fe4000001141d */
[----:B------:R-:W-:Y:S02]  /*df220*/  IADD3 R20, P2, R29, R0, RZ ;  /* 0x000000001d147210 */ /* 0x000fe40007f5e0ff */
[----:B------:R-:W-:Y:S02]  /*df230*/  LOP3.LUT R16, R16, 0xffff, RZ, 0xc0, !PT ;  /* 0x0000ffff10107812 */ /* 0x000fe400078ec0ff */
[----:B------:R-:W-:Y:S02]  /*df240*/  LOP3.LUT R17, R17, 0xffff, RZ, 0xc0, !PT ;  /* 0x0000ffff11117812 */ /* 0x000fe400078ec0ff */
[----:B------:R-:W-:Y:S02]  /*df250*/  LOP3.LUT R14, R14, 0xffff, RZ, 0xc0, !PT ;  /* 0x0000ffff0e0e7812 */ /* 0x000fe400078ec0ff */
[----:B------:R-:W-:Y:S01]  /*df260*/  LOP3.LUT R15, R15, 0xffff, RZ, 0xc0, !PT ;  /* 0x0000ffff0f0f7812 */ /* 0x000fe200078ec0ff */
[----:B------:R-:W-:Y:S01]  /*df270*/  IMAD.X R21, R22, 0x1, R2, P2 ;  /* 0x0000000116157824 */ /* 0x000fe200010e0602 */
[----:B------:R-:W-:-:S02]  /*df280*/  PRMT R17, R16, 0x3340, R17 ;  /* 0x0000334010117816 */ /* 0x000fc40000000011 */
[----:B------:R-:W-:Y:S02]  /*df290*/  PRMT R16, R14, 0x3340, R15 ;  /* 0x000033400e107816 */ /* 0x000fe4000000000f */
[----:B------:R-:W-:Y:S01]  /*df2a0*/  IADD3 R14, P2, R29, R3, RZ ;  /* 0x000000031d0e7210 */ /* 0x000fe20007f5e0ff */
[----:B------:R-:W-:Y:S04]  /*df2b0*/  STL [R1+0x52c0], R23 ;  /* 0x0052c01701007387 */ /* 0x000fe80000100800 */
[----:B------:R-:W-:Y:S01]  /*df2c0*/  STL.64 [R1+0x10e0], R20 ;  /* 0x0010e01401007387 */ /* 0x000fe20000100a00 */
[----:B------:R-:W-:-:S03]  /*df2d0*/  IMAD.X R15, R22, 0x1, R4, P2 ;  /* 0x00000001160f7824 */ /* 0x000fc600010e0604 */
[----:B------:R-:W-:Y:S04]  /*df2e0*/  STL [R1+0x4e04], R17 ;  /* 0x004e041101007387 */ /* 0x000fe80000100800 */
[----:B------:R-:W-:Y:S04]  /*df2f0*/  STL [R1+0x4dfc], R16 ;  /* 0x004dfc1001007387 */ /* 0x000fe80000100800 */
[----:B------:R0:W-:Y:S01]  /*df300*/  STL.64 [R1+0x10e8], R14 ;  /* 0x0010e80e01007387 */ /* 0x0001e20000100a00 */
[----:B------:R-:W-:Y:S02]  /*df310*/  SHF.R.U32.HI R10, RZ, 0x8, R10 ;  /* 0x00000008ff0a7819 */ /* 0x000fe4000001160a */
[----:B------:R-:W-:-:S02]  /*df320*/  SHF.R.U32.HI R8, RZ, 0x8, R8 ;  /* 0x00000008ff087819 */ /* 0x000fc40000011608 */
[----:B------:R-:W-:Y:S01]  /*df330*/  LOP3.LUT R10, R10, 0xffff, RZ, 0xc0, !PT ;  /* 0x0000ffff0a0a7812 */ /* 0x000fe200078ec0ff */
[----:B0-----:R-:W4:Y:S04]  /*df340*/  LDL.LU R15, [R1+0xd00] ;  /* 0x000d0000010f7983 */ /* 0x001f280000300800 */
[----:B------:R-:W4:Y:S04]  /*df350*/  LDL.LU R14, [R1+0x35c] ;  /* 0x00035c00010e7983 */ /* 0x000f280000300800 */
[----:B------:R-:W4:Y:S01]  /*df360*/  LDL.LU R23, [R1+0x5d4] ;  /* 0x0005d40001177983 */ /* 0x000f220000300800 */
[----:B------:R-:W-:-:S02]  /*df370*/  LOP3.LUT R8, R8, 0xffff, RZ, 0xc0, !PT ;  /* 0x0000ffff08087812 */ /* 0x000fc400078ec0ff */
[--C-:B------:R-:W-:Y:S02]  /*df380*/  PRMT R16, R10, 0x3340, R0.reuse ;  /* 0x000033400a107816 */ /* 0x100fe40000000000 */
[----:B------:R-:W-:-:S03]  /*df390*/  PRMT R10, R8, 0x3340, R0 ;  /* 0x00003340080a7816 */ /* 0x000fc60000000000 */
[----:B------:R-:W-:Y:S04]  /*df3a0*/  STL [R1+0x3d0], R16 ;  /* 0x0003d01001007387 */ /* 0x000fe80000100800 */
[----:B------:R0:W-:Y:S01]  /*df3b0*/  STL [R1+0x3bc], R10 ;  /* 0x0003bc0a01007387 */ /* 0x0001e20000100800 */
[----:B---3--:R-:W-:-:S05]  /*df3c0*/  LOP3.LUT R8, R28, 0xffff, RZ, 0xc0, !PT ;  /* 0x0000ffff1c087812 */ /* 0x008fca00078ec0ff */
[----:B------:R1:W-:Y:S04]  /*df3d0*/  STL [R1+0x5364], R8 ;  /* 0x0053640801007387 */ /* 0x0003e80000100800 */
[----:B0-----:R-:W3:Y:S04]  /*df3e0*/  LDL.LU R10, [R1+0xd04] ;  /* 0x000d0400010a7983 */ /* 0x001ee80000300800 */
[----:B------:R-:W3:Y:S04]  /*df3f0*/  LDL.LU R16, [R1+0x358] ;  /* 0x0003580001107983 */ /* 0x000ee80000300800 */
[----:B------:R-:W3:Y:S01]  /*df400*/  LDL.LU R17, [R1+0x5d0] ;  /* 0x0005d00001117983 */ /* 0x000ee20000300800 */
[----:B--2---:R-:W-:-:S02]  /*df410*/  LOP3.LUT R20, R9, 0xffff, RZ, 0xc0, !PT ;  /* 0x0000ffff09147812 */ /* 0x004fc400078ec0ff */
[----:B----4-:R-:W-:Y:S02]  /*df420*/  LOP3.LUT R21, R13, 0xffff, RZ, 0xc0, !PT ;  /* 0x0000ffff0d157812 */ /* 0x010fe400078ec0ff */
[----:B------:R-:W-:Y:S01]  /*df430*/  PRMT R9, R8, 0x3340, R0 ;  /* 0x0000334008097816 */ /* 0x000fe20000000000 */
[----:B------:R-:W2:Y:S01]  /*df440*/  LDL.LU R13, [R1+0xb10] ;  /* 0x000b1000010d7983 */ /* 0x000ea20000300800 */
[----:B-1----:R-:W-:-:S04]  /*df450*/  PRMT R8, R20, 0x3340, R21 ;  /* 0x0000334014087816 */ /* 0x002fc80000000015 */
[----:B------:R-:W-:-:S05]  /*df460*/  PRMT R28, R8, 0x5410, R9 ;  /* 0x00005410081c7816 */ /* 0x000fca0000000009 */
[----:B------:R0:W-:Y:S04]  /*df470*/  STL [R1+0x52b4], R28 ;  /* 0x0052b41c01007387 */ /* 0x0001e80000100800 */
[----:B0-----:R-:W4:Y:S01]  /*df480*/  LDL.LU R28, [R1+0x53c] ;  /* 0x00053c00011c7983 */ /* 0x001f220000300800 */
[----:B------:R-:W-:-:S05]  /*df490*/  IADD3 R8, P2, R29, R5, RZ ;  /* 0x000000051d087210 */ /* 0x000fca0007f5e0ff */
[----:B------:R-:W-:-:S05]  /*df4a0*/  IMAD.X R9, R22, 0x1, R7, P2 ;  /* 0x0000000116097824 */ /* 0x000fca00010e0607 */
[----:B------:R0:W-:Y:S02]  /*df4b0*/  STL.64 [R1+0x10d8], R8 ;  /* 0x0010d80801007387 */ /* 0x0001e40000100a00 */
[----:B0-----:R-:W-:-:S05]  /*df4c0*/  IADD3 R8, P2, R29, R6, RZ ;  /* 0x000000061d087210 */ /* 0x001fca0007f5e0ff */
[----:B------:R-:W-:-:S05]  /*df4d0*/  IMAD.X R9, R22, 0x1, R27, P2 ;  /* 0x0000000116097824 */ /* 0x000fca00010e061b */
[----:B------:R0:W-:Y:S01]  /*df4e0*/  STL.64 [R1+0x10d0], R8 ;  /* 0x0010d00801007387 */ /* 0x0001e20000100a00 */
[----:B------:R-:W-:Y:S02]  /*df4f0*/  SHF.R.U32.HI R20, RZ, 0x8, R20 ;  /* 0x00000008ff147819 */ /* 0x000fe40000011614 */
[----:B------:R-:W-:Y:S01]  /*df500*/  SHF.R.U32.HI R21, RZ, 0x8, R21 ;  /* 0x00000008ff157819 */ /* 0x000fe20000011615 */
[----:B0-----:R-:W2:Y:S04]  /*df510*/  LDL.LU.64 R8, [R1+0x56a8] ;  /* 0x0056a80001087983 */ /* 0x001ea80000300a00 */
[----:B------:R-:W2:Y:S01]  /*df520*/  LDL.LU R29, [R1+0x250] ;  /* 0x00025000011d7983 */ /* 0x000ea20000300800 */
[----:B------:R-:W-:Y:S02]  /*df530*/  LOP3.LUT R20, R20, 0xffff, RZ, 0xc0, !PT ;  /* 0x0000ffff14147812 */ /* 0x000fe400078ec0ff */
[----:B------:R-:W-:-:S04]  /*df540*/  LOP3.LUT R21, R21, 0xffff, RZ, 0xc0, !PT ;  /* 0x0000ffff15157812 */ /* 0x000fc800078ec0ff */
[----:B------:R-:W-:Y:S02]  /*df550*/  PRMT R20, R20, 0x3340, R21 ;  /* 0x0000334014147816 */ /* 0x000fe40000000015 */
[----:B------:R-:W-:-:S03]  /*df560*/  LOP3.LUT R15, R15, 0xffff, RZ, 0xc0, !PT ;  /* 0x0000ffff0f0f7812 */ /* 0x000fc600078ec0ff */
[----:B------:R0:W-:Y:S01]  /*df570*/  STL [R1+0x5154], R20 ;  /* 0x0051541401007387 */ /* 0x0001e20000100800 */
[----:B------:R-:W-:Y:S02]  /*df580*/  LOP3.LUT R14, R14, 0xffff, RZ, 0xc0, !PT ;  /* 0x0000ffff0e0e7812 */ /* 0x000fe400078ec0ff */
[----:B0-----:R-:W-:-:S04]  /*df590*/  LOP3.LUT R20, R23, 0xffff, RZ, 0xc0, !PT ;  /* 0x0000ffff17147812 */ /* 0x001fc800078ec0ff */
[--C-:B------:R-:W-:Y:S02]  /*df5a0*/  PRMT R21, R15, 0x3340, R20.reuse ;  /* 0x000033400f157816 */ /* 0x100fe40000000014 */
[----:B------:R-:W-:Y:S02]  /*df5b0*/  SHF.R.U32.HI R15, RZ, 0x8, R15 ;  /* 0x00000008ff0f7819 */ /* 0x000fe4000001160f */
[----:B------:R-:W-:Y:S02]  /*df5c0*/  SHF.R.U32.HI R20, RZ, 0x8, R20 ;  /* 0x00000008ff147819 */ /* 0x000fe40000011614 */
[----:B------:R-:W-:Y:S02]  /*df5d0*/  PRMT R22, R14, 0x3340, R0 ;  /* 0x000033400e167816 */ /* 0x000fe40000000000 */
[----:B------:R-:W-:Y:S02]  /*df5e0*/  LOP3.LUT R15, R15, 0xffff, RZ, 0xc0, !PT ;  /* 0x0000ffff0f0f7812 */ /* 0x000fe400078ec0ff */
[----:B------:R-:W-:-:S02]  /*df5f0*/  LOP3.LUT R20, R20, 0xffff, RZ, 0xc0, !PT ;  /* 0x0000ffff14147812 */ /* 0x000fc400078ec0ff */
[----:B------:R-:W-:Y:S02]  /*df600*/  PRMT R21, R21, 0x5410, R22 ;  /* 0x0000541015157816 */ /* 0x000fe40000000016 */
[----:B------:R-:W-:Y:S02]  /*df610*/  SHF.R.U32.HI R14, RZ, 0x8, R14 ;  /* 0x00000008ff0e7819 */ /* 0x000fe4000001160e */
[----:B------:R-:W-:Y:S01]  /*df620*/  PRMT R15, R15, 0x3340, R20 ;  /* 0x000033400f0f7816 */ /* 0x000fe20000000014 */
[----:B------:R-:W-:Y:S01]  /*df630*/  STL [R1+0x52a4], R21 ;  /* 0x0052a41501007387 */ /* 0x000fe20000100800 */
[----:B------:R-:W-:-:S03]  /*df640*/  LOP3.LUT R14, R14, 0xffff, RZ, 0xc0, !PT ;  /* 0x0000ffff0e0e7812 */ /* 0x000fc600078ec0ff */
[----:B------:R-:W-:Y:S01]  /*df650*/  STL [R1+0x4de4], R15 ;  /* 0x004de40f01007387 */ /* 0x000fe20000100800 */
[----:B------:R-:W-:-:S05]  /*df660*/  PRMT R14, R14, 0x3340, R0 ;  /* 0x000033400e0e7816 */ /* 0x000fca0000000000 */
[----:B------:R0:W-:Y:S02]  /*df670*/  STL [R1+0x224], R14 ;  /* 0x0002240e01007387 */ /* 0x0001e40000100800 */
[----:B0-----:R-:W-:Y:S02]  /*df680*/  LOP3.LUT R14, R19, 0xffff, RZ, 0xc0, !PT ;  /* 0x0000ffff130e7812 */ /* 0x001fe400078ec0ff */
[----:B---3--:R-:W-:Y:S02]  /*df690*/  LOP3.LUT R10, R10, 0xffff, RZ, 0xc0, !PT ;  /* 0x0000ffff0a0a7812 */ /* 0x008fe400078ec0ff */
[----:B------:R-:W-:Y:S02]  /*df6a0*/  LOP3.LUT R15, R16, 0xffff, RZ, 0xc0, !PT ;  /* 0x0000ffff100f7812 */ /* 0x000fe400078ec0ff */
[----:B------:R-:W-:Y:S02]  /*df6b0*/  LOP3.LUT R20, R17, 0xffff, RZ, 0xc0, !PT ;  /* 0x0000ffff11147812 */ /* 0x000fe400078ec0ff */
[----:B------:R-:W-:-:S02]  /*df6c0*/  PRMT R17, R15, 0x3340, R0 ;  /* 0x000033400f117816 */ /* 0x000fc40000000000 */
[----:B------:R-:W-:-:S04]  /*df6d0*/  PRMT R16, R10, 0x3340, R20 ;  /* 0x000033400a107816 */ /* 0x000fc80000000014 */
[----:B------:R-:W-:Y:S02]  /*df6e0*/  PRMT R17, R16, 0x5410, R17 ;  /* 0x0000541010117816 */ /* 0x000fe40000000011 */
[----:B------:R-:W3:Y:S04]  /*df6f0*/  LDL.LU R16, [R1+0x4e18] ;  /* 0x004e180001107983 */ /* 0x000ee80000300800 */
[----:B------:R-:W3:Y:S04]  /*df700*/  LDL.LU R19, [R1+0x490] ;  /* 0x0004900001137983 */ /* 0x000ee80000300800 */
[----:B------:R0:W-:Y:S01]  /*df710*/  STL [R1+0x529c], R17 ;  /* 0x00529c1101007387 */ /* 0x0001e20000100800 */
[----:B----4-:R-:W-:-:S03]  /*df720*/  LOP3.LUT R21, R28, 0xffff, RZ, 0xc0, !PT ;  /* 0x0000ffff1c157812 */ /* 0x010fc600078ec0ff */
[----:B------:R-:W4:Y:S01]  /*df730*/  LDL.LU R28, [R1+0x920] ;  /* 0x00092000011c7983 */ /* 0x000f220000300800 */
[----:B--2---:R-:W-:Y:S02]  /*df740*/  LOP3.LUT R13, R13, 0xffff, RZ, 0xc0, !PT ;  /* 0x0000ffff0d0d7812 */ /* 0x004fe400078ec0ff */
[----:B------:R-:W-:Y:S02]  /*df750*/  PRMT R22, R14, 0x3340, R0 ;  /* 0x000033400e167816 */ /* 0x000fe40000000000 */
[----:B0-----:R-:W-:Y:S02]  /*df760*/  PRMT R17, R13, 0x3340, R21 ;  /* 0x000033400d117816 */ /* 0x001fe40000000015 */
[----:B------:R-:W-:Y:S02]  /*df770*/  SHF.R.U32.HI R13, RZ, 0x8, R13 ;  /* 0x00000008ff0d7819 */ /* 0x000fe4000001160d */
[----:B------:R-:W-:Y:S02]  /*df780*/  PRMT R23, R17, 0x5410, R22 ;  /* 0x0000541011177816 */ /* 0x000fe40000000016 */
[----:B------:R-:W-:-:S02]  /*df790*/  SHF.R.U32.HI R21, RZ, 0x8, R21 ;  /* 0x00000008ff157819 */ /* 0x000fc40000011615 */
[----:B------:R-:W-:Y:S01]  /*df7a0*/  LOP3.LUT R13, R13, 0xffff, RZ, 0xc0, !PT ;  /* 0x0000ffff0d0d7812 */ /* 0x000fe200078ec0ff */
[----:B------:R0:W-:Y:S01]  /*df7b0*/  STL [R1+0x5298], R23 ;  /* 0x0052981701007387 */ /* 0x0001e20000100800 */
[----:B------:R-:W-:Y:S02]  /*df7c0*/  LOP3.LUT R21, R21, 0xffff, RZ, 0xc0, !PT ;  /* 0x0000ffff15157812 */ /* 0x000fe400078ec0ff */
[----:B------:R-:W-:Y:S02]  /*df7d0*/  SHF.R.U32.HI R10, RZ, 0x8, R10 ;  /* 0x00000008ff0a7819 */ /* 0x000fe4000001160a */
[----:B------:R-:W-:Y:S02]  /*df7e0*/  SHF.R.U32.HI R20, RZ, 0x8, R20 ;  /* 0x00000008ff147819 */ /* 0x000fe40000011614 */
[----:B------:R-:W-:Y:S02]  /*df7f0*/  PRMT R21, R13, 0x3340, R21 ;  /* 0x000033400d157816 */ /* 0x000fe40000000015 */
[----:B------:R-:W-:-:S02]  /*df800*/  LOP3.LUT R10, R10, 0xffff, RZ, 0xc0, !PT ;  /* 0x0000ffff0a0a7812 */ /* 0x000fc400078ec0ff */
[----:B------:R-:W-:-:S04]  /*df810*/  LOP3.LUT R20, R20, 0xffff, RZ, 0xc0, !PT ;  /* 0x0000ffff14147812 */ /* 0x000fc800078ec0ff */
[----:B------:R-:W-:Y:S02]  /*df820*/  PRMT R10, R10, 0x3340, R20 ;  /* 0x000033400a0a7816 */ /* 0x000fe40000000014 */
[----:B------:R-:W-:Y:S02]  /*df830*/  SHF.R.S32.HI R17, RZ, 0x1f, R29 ;  /* 0x0000001fff117819 */ /* 0x000fe4000001141d */
[----:B------:R-:W-:-:S05]  /*df840*/  IADD3 R22, P2, R29, R0, RZ ;  /* 0x000000001d167210 */ /* 0x000fca0007f5e0ff */
[----:B0-----:R-:W-:-:S05]  /*df850*/  IMAD.X R23, R17, 0x1, R2, P2 ;  /* 0x0000000111177824 */ /* 0x001fca00010e0602 */
[----:B------:R-:W-:Y:S04]  /*df860*/  STL.64 [R1+0x10c0], R22 ;  /* 0x0010c01601007387 */ /* 0x000fe80000100a00 */
[----:B------:R-:W2:Y:S04]  /*df870*/  LDL.LU R13, [R1+0x4e1c] ;  /* 0x004e1c00010d7983 */ /* 0x000ea80000300800 */
[----:B------:R-:W-:Y:S04]  /*df880*/  STL [R1+0x5104], R21 ;  /* 0x0051041501007387 */ /* 0x000fe80000100800 */
[----:B------:R0:W-:Y:S01]  /*df890*/  STL [R1+0x4df0], R10 ;  /* 0x004df00a01007387 */ /* 0x0001e20000100800 */
[----:B------:R-:W-:-:S03]  /*df8a0*/  IADD3 R20, P2, R29, R3, RZ ;  /* 0x000000031d147210 */ /* 0x000fc60007f5e0ff */
[----:B0-----:R-:W2:Y:S04]  /*df8b0*/  LDL.LU R10, [R1+0x498] ;  /* 0x00049800010a7983 */ /* 0x001ea80000300800 */
[----:B------:R-:W2:Y:S01]  /*df8c0*/  LDL.LU R23, [R1+0x924] ;  /* 0x0009240001177983 */ /* 0x000ea20000300800 */
[----:B------:R-:W-:Y:S02]  /*df8d0*/  SHF.R.U32.HI R15, RZ, 0x8, R15 ;  /* 0x00000008ff0f7819 */ /* 0x000fe4000001160f */
[----:B------:R-:W-:Y:S01]  /*df8e0*/  SHF.R.U32.HI R14, RZ, 0x8, R14 ;  /* 0x00000008ff0e7819 */ /* 0x000fe2000001160e */
[----:B------:R-:W-:Y:S01]  /*df8f0*/  IMAD.X R21, R17, 0x1, R4, P2 ;  /* 0x0000000111157824 */ /* 0x000fe200010e0604 */
[----:B------:R-:W-:Y:S02]  /*df900*/  LOP3.LUT R15, R15, 0xffff, RZ, 0xc0, !PT ;  /* 0x0000ffff0f0f7812 */ /* 0x000fe400078ec0ff */
[----:B------:R-:W-:-:S02]  /*df910*/  LOP3.LUT R14, R14, 0xffff, RZ, 0xc0, !PT ;  /* 0x0000ffff0e0e7812 */ /* 0x000fc400078ec0ff */
[----:B------:R0:W-:Y:S01]  /*df920*/  STL.64 [R1+0x10c8], R20 ;  /* 0x0010c81401007387 */ /* 0x0001e20000100a00 */
[----:B------:R-:W-:-:S05]  /*df930*/  PRMT R15, R15, 0x3340, R0 ;  /* 0x000033400f0f7816 */ /* 0x000fca0000000000 */
[----:B------:R3:W-:Y:S01]  /*df940*/  STL [R1+0x220], R15 ;  /* 0x0002200f01007387 */ /* 0x0007e20000100800 */
[----:B0-----:R-:W-:-:S05]  /*df950*/  PRMT R20, R14, 0x3340, R0 ;  /* 0x000033400e147816 */ /* 0x001fca0000000000 */
[----:B------:R0:W-:Y:S01]  /*df960*/  STL [R1+0x544], R20 ;  /* 0x0005441401007387 */ /* 0x0001e20000100800 */
[----:B---3--:R-:W-:-:S03]  /*df970*/  LOP3.LUT R15, R19, 0xffff, RZ, 0xc0, !PT ;  /* 0x0000ffff130f7812 */ /* 0x008fc600078ec0ff */
[----:B------:R-:W3:Y:S01]  /*df980*/  LDL.LU R19, [R1+0xef4] ;  /* 0x000ef40001137983 */ /* 0x000ee20000300800 */
[----:B------:R-:W-:Y:S02]  /*df990*/  LOP3.LUT R14, R16, 0xffff, RZ, 0xc0, !PT ;  /* 0x0000ffff100e7812 */ /* 0x000fe400078ec0ff */
[----:B----4-:R-:W-:Y:S02]  /*df9a0*/  LOP3.LUT R16, R28, 0xffff, RZ, 0xc0, !PT ;  /* 0x0000ffff1c107812 */ /* 0x010fe400078ec0ff */
[----:B------:R-:W4:Y:S01]  /*df9b0*/  LDL.LU R28, [R1+0x730] ;  /* 0x00073000011c7983 */ /* 0x000f220000300800 */
[----:B------:R-:W-:Y:S02]  /*df9c0*/  PRMT R21, R15, 0x3340, R0 ;  /* 0x000033400f157816 */ /* 0x000fe40000000000 */
[----:B0-----:R-:W-:-:S04]  /*df9d0*/  PRMT R20, R14, 0x3340, R16 ;  /* 0x000033400e147816 */ /* 0x001fc80000000010 */
        /* <DEDUP_REMOVED lines=13> */
[----:B------:R-:W4:Y:S04]  /*dfab0*/  LDL.LU R17, [R1+0x254] ;  /* 0x0002540001117983 */ /* 0x000f280000300800 */
[----:B------:R0:W-:Y:S01]  /*dfac0*/  STL [R1+0x50f4], R16 ;  /* 0x0050f41001007387 */ /* 0x0001e20000100800 */
[----:B--2---:R-:W-:-:S03]  /*dfad0*/  LOP3.LUT R14, R13, 0xffff, RZ, 0xc0, !PT ;  /* 0x0000ffff0d0e7812 */ /* 0x004fc600078ec0ff */
[----:B------:R-:W2:Y:S04]  /*dfae0*/  LDL.LU R13, [R1+0xf18] ;  /* 0x000f1800010d7983 */ /* 0x000ea80000300800 */
[----:B0-----:R-:W2:Y:S04]  /*dfaf0*/  LDL.LU R16, [R1+0x3e0] ;  /* 0x0003e00001107983 */ /* 0x001ea80000300800 */
[----:B------:R-:W2:Y:S01]  /*dfb00*/  LDL.LU R29, [R1+0x734] ;  /* 0x00073400011d7983 */ /* 0x000ea20000300800 */
[----:B------:R-:W-:Y:S02]  /*dfb10*/  LOP3.LUT R20, R23, 0xffff, RZ, 0xc0, !PT ;  /* 0x0000ffff17147812 */ /* 0x000fe400078ec0ff */
[----:B------:R-:W-:-:S02]  /*dfb20*/  LOP3.LUT R10, R10, 0xffff, RZ, 0xc0, !PT ;  /* 0x0000ffff0a0a7812 */ /* 0x000fc400078ec0ff */
[----:B------:R-:W-:Y:S02]  /*dfb30*/  PRMT R21, R14, 0x3340, R20 ;  /* 0x000033400e157816 */ /* 0x000fe40000000014 */
[----:B------:R-:W-:Y:S02]  /*dfb40*/  SHF.R.U32.HI R14, RZ, 0x8, R14 ;  /* 0x00000008ff0e7819 */ /* 0x000fe4000001160e */
[----:B------:R-:W-:Y:S02]  /*dfb50*/  SHF.R.U32.HI R20, RZ, 0x8, R20 ;  /* 0x00000008ff147819 */ /* 0x000fe40000011614 */
[----:B------:R-:W-:Y:S02]  /*dfb60*/  PRMT R22, R10, 0x3340, R0 ;  /* 0x000033400a167816 */ /* 0x000fe40000000000 */
[----:B------:R-:W-:Y:S02]  /*dfb70*/  LOP3.LUT R14, R14, 0xffff, RZ, 0xc0, !PT ;  /* 0x0000ffff0e0e7812 */ /* 0x000fe400078ec0ff */
[----:B------:R-:W-:-:S02]  /*dfb80*/  LOP3.LUT R20, R20, 0xffff, RZ, 0xc0, !PT ;  /* 0x0000ffff14147812 */ /* 0x000fc400078ec0ff */
[----:B------:R-:W-:Y:S02]  /*dfb90*/  PRMT R21, R21, 0x5410, R22 ;  /* 0x0000541015157816 */ /* 0x000fe40000000016 */
[----:B------:R-:W-:Y:S02]  /*dfba0*/  PRMT R14, R14, 0x3340, R20 ;  /* 0x000033400e0e7816 */ /* 0x000fe40000000014 */
[----:B------:R-:W-:Y:S01]  /*dfbb0*/  SHF.R.U32.HI R10, RZ, 0x8, R10 ;  /* 0x00000008ff0a7819 */ /* 0x000fe2000001160a */
[----:B------:R-:W-:Y:S04]  /*dfbc0*/  STL [R1+0x528c], R21 ;  /* 0x00528c1501007387 */ /* 0x000fe80000100800 */
[----:B------:R0:W-:Y:S01]  /*dfbd0*/  STL [R1+0x50e8], R14 ;  /* 0x0050e80e01007387 */ /* 0x0001e20000100800 */
[----:B------:R-:W-:-:S03]  /*dfbe0*/  LOP3.LUT R10, R10, 0xffff, RZ, 0xc0, !PT ;  /* 0x0000ffff0a0a7812 */ /* 0x000fc600078ec0ff */
[----:B0-----:R-:W2:Y:S01]  /*dfbf0*/  LDL.LU R14, [R1+0x3e4] ;  /* 0x0003e400010e7983 */ /* 0x001ea20000300800 */
[----:B------:R-:W-:Y:S02]  /*dfc00*/  PRMT R20, R10, 0x3340, R0 ;  /* 0x000033400a147816 */ /* 0x000fe40000000000 */
[----:B------:R-:W-:-:S03]  /*dfc10*/  SHF.R.U32.HI R15, RZ, 0x8, R15 ;  /* 0x00000008ff0f7819 */ /* 0x000fc6000001160f */
[----:B------:R-:W-:Y:S01]  /*dfc20*/  STL [R1+0x53c], R20 ;  /* 0x00053c1401007387 */ /* 0x000fe20000100800 */
[----:B------:R-:W-:Y:S02]  /*dfc30*/  LOP3.LUT R21, R15, 0xffff, RZ, 0xc0, !PT ;  /* 0x0000ffff0f157812 */ /* 0x000fe400078ec0ff */
[----:B---3--:R-:W-:-:S05]  /*dfc40*/  LOP3.LUT R10, R19, 0xffff, RZ, 0xc0, !PT ;  /* 0x0000ffff130a7812 */ /* 0x008fca00078ec0ff */
[----:B------:R0:W-:Y:S02]  /*dfc50*/  STL [R1+0x5328], R10 ;  /* 0x0053280a01007387 */ /* 0x0001e40000100800 */
[----:B0-----:R-:W-:Y:S02]  /*dfc60*/  SHF.R.U32.HI R10, RZ, 0x8, R10 ;  /* 0x00000008ff0a7819 */ /* 0x001fe4000001160a */
[----:B----4-:R-:W-:Y:S02]  /*dfc70*/  LOP3.LUT R19, R28, 0xffff, RZ, 0xc0, !PT ;  /* 0x0000ffff1c137812 */ /* 0x010fe400078ec0ff */
[----:B------:R-:W-:Y:S02]  /*dfc80*/  LOP3.LUT R15, R10, 0xffff, RZ, 0xc0, !PT ;  /* 0x0000ffff0a0f7812 */ /* 0x000fe400078ec0ff */
[----:B------:R-:W-:Y:S01]  /*dfc90*/  SHF.R.U32.HI R20, RZ, 0x8, R19 ;  /* 0x00000008ff147819 */ /* 0x000fe20000011613 */
[----:B------:R0:W-:Y:S04]  /*dfca0*/  STL [R1+0x5324], R19 ;  /* 0x0053241301007387 */ /* 0x0001e80000100800 */
[----:B------:R-:W3:Y:S04]  /*dfcb0*/  LDL.LU R10, [R1+0xd10] ;  /* 0x000d1000010a7983 */ /* 0x000ee80000300800 */
[----:B0-----:R-:W4:Y:S04]  /*dfcc0*/  LDL.LU R19, [R1+0x364] ;  /* 0x0003640001137983 */ /* 0x001f280000300800 */
[----:B------:R-:W4:Y:S01]  /*dfcd0*/  LDL.LU R28, [R1+0x5e0] ;  /* 0x0005e000011c7983 */ /* 0x000f220000300800 */
[----:B------:R-:W-:-:S02]  /*dfce0*/  LOP3.LUT R20, R20, 0xffff, RZ, 0xc0, !PT ;  /* 0x0000ffff14147812 */ /* 0x000fc400078ec0ff */
[----:B------:R-:W-:Y:S02]  /*dfcf0*/  PRMT R21, R21, 0x3340, R0 ;  /* 0x0000334015157816 */ /* 0x000fe40000000000 */
[----:B------:R-:W-:-:S03]  /*dfd00*/  PRMT R20, R15, 0x3340, R20 ;  /* 0x000033400f147816 */ /* 0x000fc60000000014 */
[----:B------:R0:W-:Y:S04]  /*dfd10*/  STL [R1+0x538], R21 ;  /* 0x0005381501007387 */ /* 0x0001e80000100800 */
[----:B------:R1:W-:Y:S01]  /*dfd20*/  STL [R1+0x50dc], R20 ;  /* 0x0050dc1401007387 */ /* 0x0003e20000100800 */
[----:B------:R-:W-:Y:S02]  /*dfd30*/  IADD3 R22, P2, R17, R0, RZ ;  /* 0x0000000011167210 */ /* 0x000fe40007f5e0ff */
[----:B--2---:R-:W-:Y:S02]  /*dfd40*/  LOP3.LUT R13, R13, 0xffff, RZ, 0xc0, !PT ;  /* 0x0000ffff0d0d7812 */ /* 0x004fe400078ec0ff */
[----:B------:R-:W-:Y:S02]  /*dfd50*/  LOP3.LUT R15, R16, 0xffff, RZ, 0xc0, !PT ;  /* 0x0000ffff100f7812 */ /* 0x000fe400078ec0ff */
[----:B------:R-:W-:-:S02]  /*dfd60*/  LOP3.LUT R16, R29, 0xffff, RZ, 0xc0, !PT ;  /* 0x0000ffff1d107812 */ /* 0x000fc400078ec0ff */
[----:B0-----:R-:W-:Y:S02]  /*dfd70*/  PRMT R21, R15, 0x3340, R0 ;  /* 0x000033400f157816 */ /* 0x001fe40000000000 */
[----:B-1----:R-:W-:-:S04]  /*dfd80*/  PRMT R20, R13, 0x3340, R16 ;  /* 0x000033400d147816 */ /* 0x002fc80000000010 */
[----:B------:R-:W-:Y:S02]  /*dfd90*/  PRMT R20, R20, 0x5410, R21 ;  /* 0x0000541014147816 */ /* 0x000fe40000000015 */
[----:B------:R-:W-:-:S05]  /*dfda0*/  SHF.R.S32.HI R21, RZ, 0x1f, R17 ;  /* 0x0000001fff157819 */ /* 0x000fca0000011411 */
[----:B------:R-:W-:Y:S01]  /*dfdb0*/  IMAD.X R23, R21, 0x1, R2, P2 ;  /* 0x0000000115177824 */ /* 0x000fe200010e0602 */
[----:B------:R0:W-:Y:S01]  /*dfdc0*/  STL [R1+0x5284], R20 ;  /* 0x0052841401007387 */ /* 0x0001e20000100800 */
[----:B------:R-:W-:-:S03]  /*dfdd0*/  SHF.R.U32.HI R13, RZ, 0x8, R13 ;  /* 0x00000008ff0d7819 */ /* 0x000fc6000001160d */
[----:B------:R1:W-:Y:S01]  /*dfde0*/  STL.64 [R1+0x10a8], R22 ;  /* 0x0010a81601007387 */ /* 0x0003e20000100a00 */
[----:B0-----:R-:W-:Y:S02]  /*dfdf0*/  LOP3.LUT R20, R13, 0xffff, RZ, 0xc0, !PT ;  /* 0x0000ffff0d147812 */ /* 0x001fe400078ec0ff */
[----:B-1----:R-:W-:Y:S02]  /*dfe00*/  SHF.R.U32.HI R22, RZ, 0x8, R16 ;  /* 0x00000008ff167819 */ /* 0x002fe40000011610 */
[----:B------:R-:W2:Y:S04]  /*dfe10*/  LDL.LU R16, [R1+0xd14] ;  /* 0x000d140001107983 */ /* 0x000ea80000300800 */
[----:B------:R-:W2:Y:S01]  /*dfe20*/  LDL.LU R29, [R1+0x368] ;  /* 0x00036800011d7983 */ /* 0x000ea20000300800 */
[----:B------:R-:W-:-:S02]  /*dfe30*/  LOP3.LUT R22, R22, 0xffff, RZ, 0xc0, !PT ;  /* 0x0000ffff16167812 */ /* 0x000fc400078ec0ff */
[----:B------:R-:W-:Y:S01]  /*dfe40*/  LOP3.LUT R14, R14, 0xffff, RZ, 0xc0, !PT ;  /* 0x0000ffff0e0e7812 */ /* 0x000fe200078ec0ff */
[----:B------:R-:W2:Y:S01]  /*dfe50*/  LDL.LU R13, [R1+0x5e8] ;  /* 0x0005e800010d7983 */ /* 0x000ea20000300800 */
[----:B------:R-:W-:Y:S02]  /*dfe60*/  PRMT R20, R20, 0x3340, R22 ;  /* 0x0000334014147816 */ /* 0x000fe40000000016 */
[----:B------:R-:W-:-:S03]  /*dfe70*/  SHF.R.U32.HI R15, RZ, 0x8, R15 ;  /* 0x00000008ff0f7819 */ /* 0x000fc6000001160f */
[----:B------:R-:W-:Y:S04]  /*dfe80*/  STL [R1+0x50cc], R20 ;  /* 0x0050cc1401007387 */ /* 0x000fe80000100800 */
[----:B------:R0:W-:Y:S01]  /*dfe90*/  STL [R1+0x5320], R14 ;  /* 0x0053200e01007387 */ /* 0x0001e20000100800 */
[----:B------:R-:W-:Y:S02]  /*dfea0*/  LOP3.LUT R15, R15, 0xffff, RZ, 0xc0, !PT ;  /* 0x0000ffff0f0f7812 */ /* 0x000fe400078ec0ff */
[----:B0-----:R-:W-:Y:S02]  /*dfeb0*/  SHF.R.U32.HI R14, RZ, 0x8, R14 ;  /* 0x00000008ff0e7819 */ /* 0x001fe4000001160e */
[----:B------:R-:W-:Y:S02]  /*dfec0*/  PRMT R20, R15, 0x3340, R0 ;  /* 0x000033400f147816 */ /* 0x000fe40000000000 */
[----:B------:R-:W-:-:S04]  /*dfed0*/  LOP3.LUT R14, R14, 0xffff, RZ, 0xc0, !PT ;  /* 0x0000ffff0e0e7812 */ /* 0x000fc800078ec0ff */
[----:B------:R-:W-:Y:S01]  /*dfee0*/  PRMT R15, R14, 0x3340, R0 ;  /* 0x000033400e0f7816 */ /* 0x000fe20000000000 */
[----:B------:R-:W-:Y:S04]  /*dfef0*/  STL [R1+0x520], R20 ;  /* 0x0005201401007387 */ /* 0x000fe80000100800 */
[----:B------:R0:W-:Y:S01]  /*dff00*/  STL [R1+0x51c], R15 ;  /* 0x00051c0f01007387 */ /* 0x0001e20000100800 */
[----:B---3--:R-:W-:Y:S02]  /*dff10*/  LOP3.LUT R14, R10, 0xffff, RZ, 0xc0, !PT ;  /* 0x0000ffff0a0e7812 */ /* 0x008fe400078ec0ff */
[----:B----4-:R-:W-:Y:S02]  /*dff20*/  LOP3.LUT R10, R19, 0xffff, RZ, 0xc0, !PT ;  /* 0x0000ffff130a7812 */ /* 0x010fe400078ec0ff */
[----:B0-----:R-:W-:-:S02]  /*dff30*/  LOP3.LUT R15, R28, 0xffff, RZ, 0xc0, !PT ;  /* 0x0000ffff1c0f7812 */ /* 0x001fc400078ec0ff */
[----:B------:R-:W-:Y:S02]  /*dff40*/  PRMT R20, R10, 0x3340, R0 ;  /* 0x000033400a147816 */ /* 0x000fe40000000000 */
[----:B------:R-:W-:-:S04]  /*dff50*/  PRMT R19, R14, 0x3340, R15 ;  /* 0x000033400e137816 */ /* 0x000fc8000000000f */
[----:B------:R-:W-:Y:S02]  /*dff60*/  PRMT R20, R19, 0x5410, R20 ;  /* 0x0000541013147816 */ /* 0x000fe40000000014 */
[----:B------:R-:W3:Y:S04]  /*dff70*/  LDL.LU R19, [R1+0xb20] ;  /* 0x000b200001137983 */ /* 0x000ee80000300800 */
[----:B------:R-:W-:Y:S04]  /*dff80*/  STL [R1+0x527c], R20 ;  /* 0x00527c1401007387 */ /* 0x000fe80000100800 */
[----:B------:R-:W4:Y:S01]  /*dff90*/  LDL.LU R28, [R1+0x55c] ;  /* 0x00055c00011c7983 */ /* 0x000f220000300800 */
[----:B------:R-:W-:-:S02]  /*dffa0*/  SHF.R.U32.HI R14, RZ, 0x8, R14 ;  /* 0x00000008ff0e7819 */ /* 0x000fc4000001160e */
[----:B------:R-:W-:Y:S02]  /*dffb0*/  SHF.R.U32.HI R15, RZ, 0x8, R15 ;  /* 0x00000008ff0f7819 */ /* 0x000fe4000001160f */
[----:B------:R-:W-:Y:S02]  /*dffc0*/  SHF.R.U32.HI R10, RZ, 0x8, R10 ;  /* 0x00000008ff0a7819 */ /* 0x000fe4000001160a */
[----:B------:R-:W-:Y:S02]  /*dffd0*/  IADD3 R22, P2, R17, R3, RZ ;  /* 0x0000000311167210 */ /* 0x000fe40007f5e0ff */
[----:B------:R-:W-:Y:S02]  /*dffe0*/  LOP3.LUT R14, R14, 0xffff, RZ, 0xc0, !PT ;  /* 0x0000ffff0e0e7812 */ /* 0x000fe400078ec0ff */
[----:B------:R-:W-:Y:S02]  /*dfff0*/  LOP3.LUT R15, R15, 0xffff, RZ, 0xc0, !PT ;  /* 0x0000ffff0f0f7812 */ /* 0x000fe400078ec0ff */
[----:B------:R-:W-:Y:S01]  /*e0000*/  LOP3.LUT R10, R10, 0xffff, RZ, 0xc0, !PT ;  /* 0x0000ffff0a0a7812 */ /* 0x000fe200078ec0ff */
[----:B------:R-:W-:Y:S01]  /*e0010*/  IMAD.X R23, R21, 0x1, R4, P2 ;  /* 0x0000000115177824 */ /* 0x000fe200010e0604 */
[----:B------:R-:W-:-:S02]  /*e0020*/  PRMT R14, R14, 0x3340, R15 ;  /* 0x000033400e0e7816 */ /* 0x000fc4000000000f */
[----:B------:R-:W-:Y:S02]  /*e0030*/  PRMT R10, R10, 0x3340, R0 ;  /* 0x000033400a0a7816 */ /* 0x000fe40000000000 */
[----:B------:R-:W-:Y:S04]  /*e0040*/  STL.64 [R1+0x10a0], R22 ;  /* 0x0010a01601007387 */ /* 0x000fe80000100a00 */
[----:B------:R0:W-:Y:S04]  /*e0050*/  STL [R1+0x50b0], R14 ;  /* 0x0050b00e01007387 */ /* 0x0001e80000100800 */
[----:B------:R1:W-:Y:S01]  /*e0060*/  STL [R1+0x514], R10 ;  /* 0x0005140a01007387 */ /* 0x0003e20000100800 */
[----:B--2---:R-:W-:-:S02]  /*e0070*/  LOP3.LUT R15, R16, 0xffff, RZ, 0xc0, !PT ;  /* 0x0000ffff100f7812 */ /* 0x004fc400078ec0ff */
[----:B0-----:R-:W-:Y:S02]  /*e0080*/  LOP3.LUT R14, R29, 0xffff, RZ, 0xc0, !PT ;  /* 0x0000ffff1d0e7812 */ /* 0x001fe400078ec0ff */
[----:B-1----:R-:W-:Y:S02]  /*e0090*/  LOP3.LUT R10, R13, 0xffff, RZ, 0xc0, !PT ;  /* 0x0000ffff0d0a7812 */ /* 0x002fe400078ec0ff */
[----:B------:R-:W-:Y:S01]  /*e00a0*/  PRMT R22, R14, 0x3340, R0 ;  /* 0x000033400e167816 */ /* 0x000fe20000000000 */
[----:B------:R-:W2:Y:S04]  /*e00b0*/  LDL.LU R13, [R1+0xb24] ;  /* 0x000b2400010d7983 */ /* 0x000ea80000300800 */
[----:B------:R-:W2:Y:S01]  /*e00c0*/  LDL.LU R20, [R1+0x258] ;  /* 0x0002580001147983 */ /* 0x000ea20000300800 */
[----:B------:R-:W-:-:S03]  /*e00d0*/  PRMT R16, R15, 0x3340, R10 ;  /* 0x000033400f107816 */ /* 0x000fc6000000000a */
[----:B------:R-:W2:Y:S01]  /*e00e0*/  LDL.LU R29, [R1+0x564] ;  /* 0x00056400011d7983 */ /* 0x000ea20000300800 */
[----:B------:R-:W-:Y:S02]  /*e00f0*/  PRMT R16, R16, 0x5410, R22 ;  /* 0x0000541010107816 */ /* 0x000fe40000000016 */
[----:B------:R-:W-:-:S03]  /*e0100*/  IADD3 R22, P2, R17, R5, RZ ;  /* 0x0000000511167210 */ /* 0x000fc60007f5e0ff */
[----:B------:R0:W-:Y:S02]  /*e0110*/  STL [R1+0x5278], R16 ;  /* 0x0052781001007387 */ /* 0x0001e40000100800 */
[----:B------:R-:W-:Y:S02]  /*e0120*/  IMAD.X R23, R21, 0x1, R7, P2 ;  /* 0x0000000115177824 */ /* 0x000fe400010e0607 */
[----:B------:R1:W-:Y:S01]  /*e0130*/  STL.64 [R1+0x56a0], R6 ;  /* 0x0056a00601007387 */ /* 0x0003e20000100a00 */
[----:B0-----:R-:W-:Y:S02]  /*e0140*/  IADD3 R16, P2, R17, R6, RZ ;  /* 0x0000000611107210 */ /* 0x001fe40007f5e0ff */
[----:B-1----:R-:W-:Y:S02]  /*e0150*/  SHF.R.U32.HI R6, RZ, 0x8, R15 ;  /* 0x00000008ff067819 */ /* 0x002fe4000001160f */
[----:B------:R-:W-:Y:S02]  /*e0160*/  SHF.R.U32.HI R7, RZ, 0x8, R10 ;  /* 0x00000008ff077819 */ /* 0x000fe4000001160a */
[----:B------:R-:W-:-:S02]  /*e0170*/  LOP3.LUT R6, R6, 0xffff, RZ, 0xc0, !PT ;  /* 0x0000ffff06067812 */ /* 0x000fc400078ec0ff */
[----:B------:R-:W-:Y:S01]  /*e0180*/  LOP3.LUT R7, R7, 0xffff, RZ, 0xc0, !PT ;  /* 0x0000ffff07077812 */ /* 0x000fe200078ec0ff */
[----:B------:R-:W-:-:S03]  /*e0190*/  IMAD.X R17, R21, 0x1, R27, P2 ;  /* 0x0000000115117824 */ /* 0x000fc600010e061b */
[----:B------:R-:W-:Y:S01]  /*e01a0*/  PRMT R7, R6, 0x3340, R7 ;  /* 0x0000334006077816 */ /* 0x000fe20000000007 */
[----:B------:R-:W-:Y:S04]  /*e01b0*/  STL.64 [R1+0x1098], R22 ;  /* 0x0010981601007387 */ /* 0x000fe80000100a00 */
[----:B------:R0:W-:Y:S01]  /*e01c0*/  STL.64 [R1+0x1090], R16 ;  /* 0x0010901001007387 */ /* 0x0001e20000100a00 */
[----:B------:R-:W-:-:S03]  /*e01d0*/  LOP3.LUT R10, R18, 0xffff, RZ, 0xc0, !PT ;  /* 0x0000ffff120a7812 */ /* 0x000fc600078ec0ff */
[----:B------:R4:W-:Y:S01]  /*e01e0*/  STL [R1+0x5078], R7 ;  /* 0x0050780701007387 */ /* 0x0009e20000100800 */
[----:B0-----:R-:W-:-:S03]  /*e01f0*/  PRMT R16, R10, 0x3340, R0 ;  /* 0x000033400a107816 */ /* 0x001fc60000000000 */
[----:B------:R-:W2:Y:S01]  /*e0200*/  LDL.LU R17, [R1+0x4e20] ;  /* 0x004e200001117983 */ /* 0x000ea20000300800 */
[----:B---3--:R-:W-:Y:S02]  /*e0210*/  LOP3.LUT R6, R19, 0xffff, RZ, 0xc0, !PT ;  /* 0x0000ffff13067812 */ /* 0x008fe400078ec0ff */
[----:B----4-:R-:W-:-:S04]  /*e0220*/  LOP3.LUT R7, R28, 0xffff, RZ, 0xc0, !PT ;  /* 0x0000ffff1c077812 */ /* 0x010fc800078ec0ff */
[----:B------:R-:W-:-:S04]  /*e0230*/  PRMT R15, R6, 0x3340, R7 ;  /* 0x00003340060f7816 */ /* 0x000fc80000000007 */
[----:B------:R-:W-:-:S05]  /*e0240*/  PRMT R15, R15, 0x5410, R16 ;  /* 0x000054100f0f7816 */ /* 0x000fca0000000010 */
[----:B------:R-:W-:Y:S04]  /*e0250*/  STL [R1+0x5274], R15 ;  /* 0x0052740f01007387 */ /* 0x000fe80000100800 */
[----:B------:R-:W3:Y:S04]  /*e0260*/  LDL.LU R18, [R1+0x4ac] ;  /* 0x0004ac0001127983 */ /* 0x000ee80000300800 */
[----:B------:R-:W4:Y:S01]  /*e0270*/  LDL.LU R28, [R1+0x930] ;  /* 0x00093000011c7983 */ /* 0x000f220000300800 */
[----:B------:R-:W-:Y:S02]  /*e0280*/  SHF.R.U32.HI R14, RZ, 0x8, R14 ;  /* 0x00000008ff0e7819 */ /* 0x000fe4000001160e */
[----:B------:R-:W-:-:S02]  /*e0290*/  SHF.R.U32.HI R6, RZ, 0x8, R6 ;  /* 0x00000008ff067819 */ /* 0x000fc40000011606 */
[----:B------:R-:W-:Y:S02]  /*e02a0*/  SHF.R.U32.HI R7, RZ, 0x8, R7 ;  /* 0x00000008ff077819 */ /* 0x000fe40000011607 */
[----:B------:R-:W-:Y:S02]  /*e02b0*/  LOP3.LUT R14, R14, 0xffff, RZ, 0xc0, !PT ;  /* 0x0000ffff0e0e7812 */ /* 0x000fe400078ec0ff */
[----:B------:R-:W-:Y:S02]  /*e02c0*/  LOP3.LUT R6, R6, 0xffff, RZ, 0xc0, !PT ;  /* 0x0000ffff06067812 */ /* 0x000fe400078ec0ff */
[----:B------:R-:W-:Y:S02]  /*e02d0*/  LOP3.LUT R7, R7, 0xffff, RZ, 0xc0, !PT ;  /* 0x0000ffff07077812 */ /* 0x000fe400078ec0ff */
[----:B------:R-:W-:Y:S02]  /*e02e0*/  PRMT R14, R14, 0x3340, R0 ;  /* 0x000033400e0e7816 */ /* 0x000fe40000000000 */
[----:B------:R-:W-:-:S03]  /*e02f0*/  PRMT R7, R6, 0x3340, R7 ;  /* 0x0000334006077816 */ /* 0x000fc60000000007 */
[----:B------:R-:W-:Y:S04]  /*e0300*/  STL [R1+0x50c], R14 ;  /* 0x00050c0e01007387 */ /* 0x000fe80000100800 */
[----:B------:R0:W-:Y:S01]  /*e0310*/  STL [R1+0x5074], R7 ;  /* 0x0050740701007387 */ /* 0x0001e20000100800 */
[----:B------:R-:W-:-:S03]  /*e0320*/  SHF.R.U32.HI R10, RZ, 0x8, R10 ;  /* 0x00000008ff0a7819 */ /* 0x000fc6000001160a */
[----:B------:R-:W4:Y:S01]  /*e0330*/  LDL.LU R19, [R1+0x4e24] ;  /* 0x004e240001137983 */ /* 0x000f220000300800 */
[----:B------:R-:W-:Y:S02]  /*e0340*/  LOP3.LUT R10, R10, 0xffff, RZ, 0xc0, !PT ;  /* 0x0000ffff0a0a7812 */ /* 0x000fe400078ec0ff */
[----:B--2---:R-:W-:Y:S02]  /*e0350*/  LOP3.LUT R6, R13, 0xffff, RZ, 0xc0, !PT ;  /* 0x0000ffff0d067812 */ /* 0x004fe400078ec0ff */
[----:B------:R-:W-:Y:S02]  /*e0360*/  LOP3.LUT R13, R9, 0xffff, RZ, 0xc0, !PT ;  /* 0x0000ffff090d7812 */ /* 0x000fe400078ec0ff */
[----:B0-----:R-:W-:Y:S02]  /*e0370*/  LOP3.LUT R7, R29, 0xffff, RZ, 0xc0, !PT ;  /* 0x0000ffff1d077812 */ /* 0x001fe400078ec0ff */
[----:B------:R-:W-:Y:S02]  /*e0380*/  PRMT R14, R13, 0x3340, R0 ;  /* 0x000033400d0e7816 */ /* 0x000fe40000000000 */
[----:B------:R-:W-:-:S02]  /*e0390*/  PRMT R9, R6, 0x3340, R7 ;  /* 0x0000334006097816 */ /* 0x000fc40000000007 */
[----:B------:R-:W-:Y:S02]  /*e03a0*/  SHF.R.S32.HI R22, RZ, 0x1f, R20 ;  /* 0x0000001fff167819 */ /* 0x000fe40000011414 */
[----:B------:R-:W-:Y:S02]  /*e03b0*/  PRMT R9, R9, 0x5410, R14 ;  /* 0x0000541009097816 */ /* 0x000fe4000000000e */
[----:B------:R-:W-:Y:S02]  /*e03c0*/  IADD3 R14, P2, R20, R0, RZ ;  /* 0x00000000140e7210 */ /* 0x000fe40007f5e0ff */
[----:B------:R-:W-:Y:S02]  /*e03d0*/  SHF.R.U32.HI R6, RZ, 0x8, R6 ;  /* 0x00000008ff067819 */ /* 0x000fe40000011606 */
[----:B------:R-:W-:Y:S01]  /*e03e0*/  SHF.R.U32.HI R7, RZ, 0x8, R7 ;  /* 0x00000008ff077819 */ /* 0x000fe20000011607 */
[----:B------:R-:W-:Y:S01]  /*e03f0*/  IMAD.X R15, R22, 0x1, R2, P2 ;  /* 0x00000001160f7824 */ /* 0x000fe200010e0602 */
[----:B------:R0:W-:Y:S01]  /*e0400*/  STL [R1+0x5268], R9 ;  /* 0x0052680901007387 */ /* 0x0001e20000100800 */
[----:B------:R-:W-:-:S02]  /*e0410*/  LOP3.LUT R6, R6, 0xffff, RZ, 0xc0, !PT ;  /* 0x0000ffff06067812 */ /* 0x000fc400078ec0ff */
[----:B------:R-:W-:Y:S01]  /*e0420*/  LOP3.LUT R7, R7, 0xffff, RZ, 0xc0, !PT ;  /* 0x0000ffff07077812 */ /* 0x000fe200078ec0ff */
[----:B0-----:R-:W2:Y:S04]  /*e0430*/  LDL.LU R9, [R1+0x4bc] ;  /* 0x0004bc0001097983 */ /* 0x001ea80000300800 */
[----:B------:R-:W2:Y:S04]  /*e0440*/  LDL.LU R29, [R1+0x934] ;  /* 0x00093400011d7983 */ /* 0x000ea80000300800 */
[----:B------:R0:W-:Y:S01]  /*e0450*/  STL.64 [R1+0x1088], R14 ;  /* 0x0010880e01007387 */ /* 0x0001e20000100a00 */
[----:B------:R-:W-:-:S02]  /*e0460*/  PRMT R6, R6, 0x3340, R7 ;  /* 0x0000334006067816 */ /* 0x000fc40000000007 */
[----:B0-----:R-:W-:-:S05]  /*e0470*/  PRMT R14, R10, 0x3340, R0 ;  /* 0x000033400a0e7816 */ /* 0x001fca0000000000 */
[----:B------:R4:W-:Y:S01]  /*e0480*/  STL [R1+0x450], R14 ;  /* 0x0004500e01007387 */ /* 0x0009e20000100800 */
[----:B------:R-:W-:-:S03]  /*e0490*/  LOP3.LUT R10, R17, 0xffff, RZ, 0xc0, !PT ;  /* 0x0000ffff110a7812 */ /* 0x000fc600078ec0ff */
[----:B------:R0:W-:Y:S01]  /*e04a0*/  STL [R1+0x5060], R6 ;  /* 0x0050600601007387 */ /* 0x0001e20000100800 */
[----:B---3--:R-:W-:Y:S02]  /*e04b0*/  LOP3.LUT R17, R18, 0xffff, RZ, 0xc0, !PT ;  /* 0x0000ffff12117812 */ /* 0x008fe400078ec0ff */
[----:B----4-:R-:W-:Y:S02]  /*e04c0*/  LOP3.LUT R14, R28, 0xffff, RZ, 0xc0, !PT ;  /* 0x0000ffff1c0e7812 */ /* 0x010fe400078ec0ff */
[----:B------:R-:W-:Y:S02]  /*e04d0*/  PRMT R7, R17, 0x3340, R0 ;  /* 0x0000334011077816 */ /* 0x000fe40000000000 */
[----:B0-----:R-:W-:-:S04]  /*e04e0*/  PRMT R6, R10, 0x3340, R14 ;  /* 0x000033400a067816 */ /* 0x001fc8000000000e */
[----:B------:R-:W-:Y:S02]  /*e04f0*/  PRMT R15, R6, 0x5410, R7 ;  /* 0x00005410060f7816 */ /* 0x000fe40000000007 */
[----:B------:R-:W-:-:S05]  /*e0500*/  IADD3 R6, P2, R20, R3, RZ ;  /* 0x0000000314067210 */ /* 0x000fca0007f5e0ff */
[----:B------:R-:W-:Y:S01]  /*e0510*/  IMAD.X R7, R22, 0x1, R4, P2 ;  /* 0x0000000116077824 */ /* 0x000fe200010e0604 */
[----:B------:R-:W-:Y:S04]  /*e0520*/  STL [R1+0x5264], R15 ;  /* 0x0052640f01007387 */ /* 0x000fe80000100800 */
[----:B------:R0:W-:Y:S04]  /*e0530*/  STL.64 [R1+0x1080], R6 ;  /* 0x0010800601007387 */ /* 0x0001e80000100a00 */
[----:B0-----:R-:W3:Y:S01]  /*e0540*/  LDL.LU.64 R6, [R1+0x56a0] ;  /* 0x0056a00001067983 */ /* 0x001ee20000300a00 */
[----:B------:R-:W-:-:S03]  /*e0550*/  SHF.R.U32.HI R15, RZ, 0x8, R13 ;  /* 0x00000008ff0f7819 */ /* 0x000fc6000001160d */
[----:B------:R-:W4:Y:S04]  /*e0560*/  LDL.LU R28, [R1+0xf1c] ;  /* 0x000f1c00011c7983 */ /* 0x000f280000300800 */
[----:B------:R-:W4:Y:S01]  /*e0570*/  LDL.LU R13, [R1+0x740] ;  /* 0x00074000010d7983 */ /* 0x000f220000300800 */
[----:B------:R-:W-:Y:S02]  /*e0580*/  SHF.R.U32.HI R10, RZ, 0x8, R10 ;  /* 0x00000008ff0a7819 */ /* 0x000fe4000001160a */
[----:B------:R-:W-:Y:S02]  /*e0590*/  SHF.R.U32.HI R14, RZ, 0x8, R14 ;  /* 0x00000008ff0e7819 */ /* 0x000fe4000001160e */
[----:B------:R-:W-:Y:S02]  /*e05a0*/  LOP3.LUT R15, R15, 0xffff, RZ, 0xc0, !PT ;  /* 0x0000ffff0f0f7812 */ /* 0x000fe400078ec0ff */
[----:B------:R-:W-:-:S02]  /*e05b0*/  LOP3.LUT R10, R10, 0xffff, RZ, 0xc0, !PT ;  /* 0x0000ffff0a0a7812 */ /* 0x000fc400078ec0ff */
[----:B------:R-:W-:Y:S02]  /*e05c0*/  LOP3.LUT R14, R14, 0xffff, RZ, 0xc0, !PT ;  /* 0x0000ffff0e0e7812 */ /* 0x000fe400078ec0ff */
[----:B------:R-:W-:Y:S02]  /*e05d0*/  PRMT R16, R15, 0x3340, R0 ;  /* 0x000033400f107816 */ /* 0x000fe40000000000 */
[----:B------:R-:W-:-:S03]  /*e05e0*/  PRMT R15, R10, 0x3340, R14 ;  /* 0x000033400a0f7816 */ /* 0x000fc6000000000e */
[----:B------:R0:W-:Y:S04]  /*e05f0*/  STL [R1+0x448], R16 ;  /* 0x0004481001007387 */ /* 0x0001e80000100800 */
[----:B------:R1:W-:Y:S01]  /*e0600*/  STL [R1+0x5054], R15 ;  /* 0x0050540f01007387 */ /* 0x0003e20000100800 */
[----:B------:R-:W-:-:S03]  /*e0610*/  LOP3.LUT R14, R19, 0xffff, RZ, 0xc0, !PT ;  /* 0x0000ffff130e7812 */ /* 0x000fc600078ec0ff */
[----:B0-----:R-:W4:Y:S01]  /*e0620*/  LDL.LU R16, [R1+0xd20] ;  /* 0x000d200001107983 */ /* 0x001f220000300800 */
[----:B------:R-:W-:Y:S02]  /*e0630*/  SHF.R.U32.HI R17, RZ, 0x8, R17 ;  /* 0x00000008ff117819 */ /* 0x000fe40000011611 */
[----:B--2---:R-:W-:Y:S02]  /*e0640*/  LOP3.LUT R10, R9, 0xffff, RZ, 0xc0, !PT ;  /* 0x0000ffff090a7812 */ /* 0x004fe400078ec0ff */
[----:B-1----:R-:W-:Y:S01]  /*e0650*/  LOP3.LUT R15, R29, 0xffff, RZ, 0xc0, !PT ;  /* 0x0000ffff1d0f7812 */ /* 0x002fe200078ec0ff */
[----:B------:R-:W2:Y:S04]  /*e0660*/  LDL.LU R9, [R1+0x370] ;  /* 0x0003700001097983 */ /* 0x000ea80000300800 */
[----:B------:R-:W2:Y:S01]  /*e0670*/  LDL.LU R29, [R1+0x5f8] ;  /* 0x0005f800011d7983 */ /* 0x000ea20000300800 */
[----:B------:R-:W-:-:S02]  /*e0680*/  PRMT R19, R10, 0x3340, R0 ;  /* 0x000033400a137816 */ /* 0x000fc40000000000 */
[----:B------:R-:W-:Y:S01]  /*e0690*/  PRMT R18, R14, 0x3340, R15 ;  /* 0x000033400e127816 */ /* 0x000fe2000000000f */
[----:B------:R-:W2:Y:S03]  /*e06a0*/  LDL.LU R23, [R1+0x25c] ;  /* 0x00025c0001177983 */ /* 0x000ea60000300800 */
[----:B------:R-:W-:Y:S02]  /*e06b0*/  PRMT R21, R18, 0x5410, R19 ;  /* 0x0000541012157816 */ /* 0x000fe40000000013 */
[----:B------:R-:W-:Y:S02]  /*e06c0*/  IADD3 R18, P2, R20, R5, RZ ;  /* 0x0000000514127210 */ /* 0x000fe40007f5e0ff */
[----:B------:R-:W-:Y:S02]  /*e06d0*/  SHF.R.U32.HI R14, RZ, 0x8, R14 ;  /* 0x00000008ff0e7819 */ /* 0x000fe4000001160e */
[----:B------:R-:W-:Y:S01]  /*e06e0*/  SHF.R.U32.HI R15, RZ, 0x8, R15 ;  /* 0x00000008ff0f7819 */ /* 0x000fe2000001160f */
[----:B------:R0:W-:Y:S01]  /*e06f0*/  STL [R1+0x525c], R21 ;  /* 0x00525c1501007387 */ /* 0x0001e20000100800 */
[----:B------:R-:W-:-:S02]  /*e0700*/  LOP3.LUT R17, R17, 0xffff, RZ, 0xc0, !PT ;  /* 0x0000ffff11117812 */ /* 0x000fc400078ec0ff */
[----:B------:R-:W-:Y:S02]  /*e0710*/  LOP3.LUT R14, R14, 0xffff, RZ, 0xc0, !PT ;  /* 0x0000ffff0e0e7812 */ /* 0x000fe400078ec0ff */
[----:B------:R-:W-:-:S04]  /*e0720*/  LOP3.LUT R15, R15, 0xffff, RZ, 0xc0, !PT ;  /* 0x0000ffff0f0f7812 */ /* 0x000fc800078ec0ff */
[----:B------:R-:W-:Y:S01]  /*e0730*/  PRMT R15, R14, 0x3340, R15 ;  /* 0x000033400e0f7816 */ /* 0x000fe2000000000f */
[----:B---3--:R-:W-:Y:S01]  /*e0740*/  IMAD.X R19, R22, 0x1, R7, P2 ;  /* 0x0000000116137824 */ /* 0x008fe200010e0607 */
[----:B------:R-:W-:-:S05]  /*e0750*/  IADD3 R20, P2, R20, R6, RZ ;  /* 0x0000000614147210 */ /* 0x000fca0007f5e0ff */
[----:B0-----:R-:W-:Y:S01]  /*e0760*/  IMAD.X R21, R22, 0x1, R27, P2 ;  /* 0x0000000116157824 */ /* 0x001fe200010e061b */
[----:B------:R0:W-:Y:S01]  /*e0770*/  STL.64 [R1+0x1070], R18 ;  /* 0x0010701201007387 */ /* 0x0001e20000100a00 */
[----:B----4-:R-:W-:-:S03]  /*e0780*/  LOP3.LUT R14, R13, 0xffff, RZ, 0xc0, !PT ;  /* 0x0000ffff0d0e7812 */ /* 0x010fc600078ec0ff */
[----:B0-----:R-:W3:Y:S04]  /*e0790*/  LDL.LU.64 R18, [R1+0x5698] ;  /* 0x0056980001127983 */ /* 0x001ee80000300a00 */
[----:B------:R0:W-:Y:S02]  /*e07a0*/  STL.64 [R1+0x1068], R20 ;  /* 0x0010681401007387 */ /* 0x0001e40000100a00 */
[----:B0-----:R-:W-:Y:S02]  /*e07b0*/  PRMT R20, R17, 0x3340, R0 ;  /* 0x0000334011147816 */ /* 0x001fe40000000000 */
[----:B------:R-:W-:-:S03]  /*e07c0*/  LOP3.LUT R17, R28, 0xffff, RZ, 0xc0, !PT ;  /* 0x0000ffff1c117812 */ /* 0x000fc600078ec0ff */
[----:B------:R0:W-:Y:S04]  /*e07d0*/  STL [R1+0x444], R20 ;  /* 0x0004441401007387 */ /* 0x0001e80000100800 */
[----:B------:R1:W-:Y:S04]  /*e07e0*/  STL [R1+0x5048], R15 ;  /* 0x0050480f01007387 */ /* 0x0003e80000100800 */
[----:B------:R-:W4:Y:S04]  /*e07f0*/  LDL.LU R28, [R1+0xd24] ;  /* 0x000d2400011c7983 */ /* 0x000f280000300800 */
[----:B------:R-:W3:Y:S01]  /*e0800*/  LDL.LU R13, [R1+0x374] ;  /* 0x00037400010d7983 */ /* 0x000ee20000300800 */
[----:B0-----:R-:W-:-:S02]  /*e0810*/  PRMT R20, R17, 0x3340, R14 ;  /* 0x0000334011147816 */ /* 0x001fc4000000000e */
[----:B-1----:R-:W-:Y:S02]  /*e0820*/  SHF.R.U32.HI R15, RZ, 0x8, R10 ;  /* 0x00000008ff0f7819 */ /* 0x002fe4000001160a */
[----:B------:R-:W-:Y:S02]  /*e0830*/  SHF.R.U32.HI R10, RZ, 0x8, R17 ;  /* 0x00000008ff0a7819 */ /* 0x000fe40000011611 */
[----:B------:R-:W3:Y:S01]  /*e0840*/  LDL.LU R17, [R1+0x5fc] ;  /* 0x0005fc0001117983 */ /* 0x000ee20000300800 */
[----:B------:R-:W-:Y:S02]  /*e0850*/  SHF.R.U32.HI R14, RZ, 0x8, R14 ;  /* 0x00000008ff0e7819 */ /* 0x000fe4000001160e */
[----:B------:R-:W-:Y:S02]  /*e0860*/  LOP3.LUT R15, R15, 0xffff, RZ, 0xc0, !PT ;  /* 0x0000ffff0f0f7812 */ /* 0x000fe400078ec0ff */
[----:B------:R-:W-:Y:S02]  /*e0870*/  LOP3.LUT R10, R10, 0xffff, RZ, 0xc0, !PT ;  /* 0x0000ffff0a0a7812 */ /* 0x000fe400078ec0ff */
[----:B------:R-:W-:-:S02]  /*e0880*/  LOP3.LUT R14, R14, 0xffff, RZ, 0xc0, !PT ;  /* 0x0000ffff0e0e7812 */ /* 0x000fc400078ec0ff */
[----:B------:R-:W-:Y:S02]  /*e0890*/  PRMT R15, R15, 0x3340, R0 ;  /* 0x000033400f0f7816 */ /* 0x000fe40000000000 */
[----:B------:R-:W-:Y:S01]  /*e08a0*/  PRMT R10, R10, 0x3340, R14 ;  /* 0x000033400a0a7816 */ /* 0x000fe2000000000e */
[----:B------:R-:W-:Y:S04]  /*e08b0*/  STL [R1+0x52e0], R20 ;  /* 0x0052e01401007387 */ /* 0x000fe80000100800 */
[----:B------:R2:W-:Y:S01]  /*e08c0*/  STL [R1+0x43c], R15 ;  /* 0x00043c0f01007387 */ /* 0x0005e20000100800 */
[----:B------:R-:W-:-:S03]  /*e08d0*/  LOP3.LUT R14, R16, 0xffff, RZ, 0xc0, !PT ;  /* 0x0000ffff100e7812 */ /* 0x000fc600078ec0ff */
[----:B------:R0:W-:Y:S01]  /*e08e0*/  STL [R1+0x50d4], R10 ;  /* 0x0050d40a01007387 */ /* 0x0001e20000100800 */
[----:B--2---:R-:W-:Y:S02]  /*e08f0*/  LOP3.LUT R15, R29, 0xffff, RZ, 0xc0, !PT ;  /* 0x0000ffff1d0f7812 */ /* 0x004fe400078ec0ff */
[----:B0-----:R-:W-:Y:S02]  /*e0900*/  LOP3.LUT R10, R9, 0xffff, RZ, 0xc0, !PT ;  /* 0x0000ffff090a7812 */ /* 0x001fe400078ec0ff */
[----:B------:R-:W-:Y:S01]  /*e0910*/  PRMT R16, R14, 0x3340, R15 ;  /* 0x000033400e107816 */ /* 0x000fe2000000000f */
[----:B------:R-:W2:Y:S04]  /*e0920*/  LDL.LU R9, [R1+0xb30] ;  /* 0x000b300001097983 */ /* 0x000ea80000300800 */
[----:B------:R-:W2:Y:S01]  /*e0930*/  LDL.LU R29, [R1+0x588] ;  /* 0x00058800011d7983 */ /* 0x000ea20000300800 */
[----:B------:R-:W-:-:S02]  /*e0940*/  PRMT R20, R10, 0x3340, R0 ;  /* 0x000033400a147816 */ /* 0x000fc40000000000 */
[----:B------:R-:W-:Y:S02]  /*e0950*/  SHF.R.U32.HI R14, RZ, 0x8, R14 ;  /* 0x00000008ff0e7819 */ /* 0x000fe4000001160e */
[----:B------:R-:W-:Y:S02]  /*e0960*/  SHF.R.U32.HI R15, RZ, 0x8, R15 ;  /* 0x00000008ff0f7819 */ /* 0x000fe4000001160f */
[----:B------:R-:W-:Y:S02]  /*e0970*/  SHF.R.U32.HI R10, RZ, 0x8, R10 ;  /* 0x00000008ff0a7819 */ /* 0x000fe4000001160a */
[----:B------:R-:W-:Y:S02]  /*e0980*/  PRMT R16, R16, 0x5410, R20 ;  /* 0x0000541010107816 */ /* 0x000fe40000000014 */
[----:B------:R-:W-:Y:S02]  /*e0990*/  SHF.R.S32.HI R22, RZ, 0x1f, R23 ;  /* 0x0000001fff167819 */ /* 0x000fe40000011417 */
[----:B------:R-:W-:-:S02]  /*e09a0*/  IADD3 R20, P2, R23, R0, RZ ;  /* 0x0000000017147210 */ /* 0x000fc40007f5e0ff */
[----:B------:R-:W-:Y:S02]  /*e09b0*/  LOP3.LUT R14, R14, 0xffff, RZ, 0xc0, !PT ;  /* 0x0000ffff0e0e7812 */ /* 0x000fe400078ec0ff */
[----:B------:R-:W-:Y:S02]  /*e09c0*/  LOP3.LUT R15, R15, 0xffff, RZ, 0xc0, !PT ;  /* 0x0000ffff0f0f7812 */ /* 0x000fe400078ec0ff */
[----:B------:R-:W-:Y:S01]  /*e09d0*/  LOP3.LUT R10, R10, 0xffff, RZ, 0xc0, !PT ;  /* 0x0000ffff0a0a7812 */ /* 0x000fe200078ec0ff */
[----:B------:R0:W-:Y:S01]  /*e09e0*/  STL [R1+0x5240], R16 ;  /* 0x0052401001007387 */ /* 0x0001e20000100800 */
[----:B------:R-:W-:-:S05]  /*e09f0*/  IMAD.X R21, R22, 0x1, R2, P2 ;  /* 0x0000000116157824 */ /* 0x000fca00010e0602 */
[----:B------:R-:W-:Y:S01]  /*e0a00*/  STL.64 [R1+0x1050], R20 ;  /* 0x0010501401007387 */ /* 0x000fe20000100a00 */
[----:B0-----:R-:W-:Y:S02]  /*e0a10*/  PRMT R16, R14, 0x3340, R15 ;  /* 0x000033400e107816 */ /* 0x001fe4000000000f */
[----:B------:R-:W-:-:S03]  /*e0a20*/  PRMT R15, R10, 0x3340, R0 ;  /* 0x000033400a0f7816 */ /* 0x000fc60000000000 */
[----:B------:R-:W-:Y:S04]  /*e0a30*/  STL [R1+0x5010], R16 ;  /* 0x0050101001007387 */ /* 0x000fe80000100800 */
[----:B------:R0:W-:Y:S01]  /*e0a40*/  STL [R1+0x438], R15 ;  /* 0x0004380f01007387 */ /* 0x0001e20000100800 */
[----:B----4-:R-:W-:Y:S02]  /*e0a50*/  LOP3.LUT R14, R28, 0xffff, RZ, 0xc0, !PT ;  /* 0x0000ffff1c0e7812 */ /* 0x010fe400078ec0ff */
[----:B---3--:R-:W-:Y:S01]  /*e0a60*/  LOP3.LUT R10, R13, 0xffff, RZ, 0xc0, !PT ;  /* 0x0000ffff0d0a7812 */ /* 0x008fe200078ec0ff */
[----:B------:R-:W3:Y:S04]  /*e0a70*/  LDL.LU R28, [R1+0xb34] ;  /* 0x000b3400011c7983 */ /* 0x000ee80000300800 */
[----:B------:R-:W4:Y:S01]  /*e0a80*/  LDL.LU R13, [R1+0x584] ;  /* 0x00058400010d7983 */ /* 0x000f220000300800 */
[----:B0-----:R-:W-:-:S02]  /*e0a90*/  LOP3.LUT R15, R17, 0xffff, RZ, 0xc0, !PT ;  /* 0x0000ffff110f7812 */ /* 0x001fc400078ec0ff */
[----:B------:R-:W-:Y:S02]  /*e0aa0*/  PRMT R17, R10, 0x3340, R0 ;  /* 0x000033400a117816 */ /* 0x000fe40000000000 */
[--C-:B------:R-:W-:Y:S02]  /*e0ab0*/  PRMT R16, R14, 0x3340, R15.reuse ;  /* 0x000033400e107816 */ /* 0x100fe4000000000f */
[----:B------:R-:W-:Y:S02]  /*e0ac0*/  SHF.R.U32.HI R14, RZ, 0x8, R14 ;  /* 0x00000008ff0e7819 */ /* 0x000fe4000001160e */
[----:B------:R-:W-:Y:S02]  /*e0ad0*/  SHF.R.U32.HI R15, RZ, 0x8, R15 ;  /* 0x00000008ff0f7819 */ /* 0x000fe4000001160f */
[----:B------:R-:W-:Y:S02]  /*e0ae0*/  PRMT R20, R16, 0x5410, R17 ;  /* 0x0000541010147816 */ /* 0x000fe40000000011 */
[----:B------:R-:W-:-:S02]  /*e0af0*/  IADD3 R16, P2, R23, R3, RZ ;  /* 0x0000000317107210 */ /* 0x000fc40007f5e0ff */
[----:B------:R-:W-:Y:S02]  /*e0b00*/  LOP3.LUT R14, R14, 0xffff, RZ, 0xc0, !PT ;  /* 0x0000ffff0e0e7812 */ /* 0x000fe400078ec0ff */
[----:B------:R-:W-:Y:S01]  /*e0b10*/  LOP3.LUT R15, R15, 0xffff, RZ, 0xc0, !PT ;  /* 0x0000ffff0f0f7812 */ /* 0x000fe200078ec0ff */
[----:B------:R-:W-:-:S03]  /*e0b20*/  IMAD.X R17, R22, 0x1, R4, P2 ;  /* 0x0000000116117824 */ /* 0x000fc600010e0604 */
[----:B------:R-:W-:Y:S01]  /*e0b30*/  PRMT R14, R14, 0x3340, R15 ;  /* 0x000033400e0e7816 */ /* 0x000fe2000000000f */
[----:B------:R-:W-:Y:S04]  /*e0b40*/  STL [R1+0x523c], R20 ;  /* 0x00523c1401007387 */ /* 0x000fe80000100800 */
[----:B------:R-:W-:Y:S01]  /*e0b50*/  STL.64 [R1+0x1038], R16 ;  /* 0x0010381001007387 */ /* 0x000fe20000100a00 */
[----:B------:R-:W-:-:S03]  /*e0b60*/  LOP3.LUT R15, R25, 0xffff, RZ, 0xc0, !PT ;  /* 0x0000ffff190f7812 */ /* 0x000fc600078ec0ff */
[----:B------:R0:W-:Y:S01]  /*e0b70*/  STL [R1+0x4e24], R14 ;  /* 0x004e240e01007387 */ /* 0x0001e20000100800 */
[----:B--2---:R-:W-:Y:S02]  /*e0b80*/  LOP3.LUT R9, R9, 0xffff, RZ, 0xc0, !PT ;  /* 0x0000ffff09097812 */ /* 0x004fe400078ec0ff */
[----:B------:R-:W-:Y:S01]  /*e0b90*/  SHF.R.U32.HI R10, RZ, 0x8, R10 ;  /* 0x00000008ff0a7819 */ /* 0x000fe2000001160a */
[----:B------:R-:W2:Y:S01]  /*e0ba0*/  LDL.LU R25, [R1+0x5690] ;  /* 0x0056900001197983 */ /* 0x000ea20000300800 */
[----:B0-----:R-:W-:Y:S02]  /*e0bb0*/  LOP3.LUT R14, R29, 0xffff, RZ, 0xc0, !PT ;  /* 0x0000ffff1d0e7812 */ /* 0x001fe400078ec0ff */
[----:B------:R-:W-:Y:S02]  /*e0bc0*/  PRMT R17, R15, 0x3340, R0 ;  /* 0x000033400f117816 */ /* 0x000fe40000000000 */
[----:B------:R-:W-:Y:S02]  /*e0bd0*/  PRMT R16, R9, 0x3340, R14 ;  /* 0x0000334009107816 */ /* 0x000fe4000000000e */
[----:B------:R-:W-:-:S02]  /*e0be0*/  SHF.R.U32.HI R9, RZ, 0x8, R9 ;  /* 0x00000008ff097819 */ /* 0x000fc40000011609 */
[----:B------:R-:W-:Y:S02]  /*e0bf0*/  SHF.R.U32.HI R14, RZ, 0x8, R14 ;  /* 0x00000008ff0e7819 */ /* 0x000fe4000001160e */
[----:B------:R-:W-:Y:S02]  /*e0c00*/  PRMT R16, R16, 0x5410, R17 ;  /* 0x0000541010107816 */ /* 0x000fe40000000011 */
[----:B------:R-:W-:Y:S02]  /*e0c10*/  LOP3.LUT R10, R10, 0xffff, RZ, 0xc0, !PT ;  /* 0x0000ffff0a0a7812 */ /* 0x000fe400078ec0ff */
[----:B------:R-:W-:Y:S02]  /*e0c20*/  LOP3.LUT R9, R9, 0xffff, RZ, 0xc0, !PT ;  /* 0x0000ffff09097812 */ /* 0x000fe400078ec0ff */
[----:B------:R-:W-:Y:S01]  /*e0c30*/  LOP3.LUT R17, R14, 0xffff, RZ, 0xc0, !PT ;  /* 0x0000ffff0e117812 */ /* 0x000fe200078ec0ff */
[----:B------:R0:W-:Y:S04]  /*e0c40*/  STL [R1+0x5230], R16 ;  /* 0x0052301001007387 */ /* 0x0001e80000100800 */
[----:B------:R-:W2:Y:S01]  /*e0c50*/  LDL.LU R14, [R1+0x4e28] ;  /* 0x004e2800010e7983 */ /* 0x000ea20000300800 */
[----:B------:R-:W-:-:S02]  /*e0c60*/  PRMT R17, R9, 0x3340, R17 ;  /* 0x0000334009117816 */ /* 0x000fc40000000011 */
[----:B0-----:R-:W-:Y:S02]  /*e0c70*/  PRMT R16, R10, 0x3340, R0 ;  /* 0x000033400a107816 */ /* 0x001fe40000000000 */
[----:B------:R-:W2:Y:S04]  /*e0c80*/  LDL.LU R10, [R1+0x4e4] ;  /* 0x0004e400010a7983 */ /* 0x000ea80000300800 */
[----:B------:R0:W-:Y:S04]  /*e0c90*/  STL [R1+0x434], R16 ;  /* 0x0004341001007387 */ /* 0x0001e80000100800 */
[----:B0-----:R-:W2:Y:S04]  /*e0ca0*/  LDL.LU R16, [R1+0x944] ;  /* 0x0009440001107983 */ /* 0x001ea80000300800 */
[----:B------:R0:W-:Y:S02]  /*e0cb0*/  STL [R1+0x4e20], R17 ;  /* 0x004e201101007387 */ /* 0x0001e40000100800 */
[----:B0-----:R-:W-:-:S02]  /*e0cc0*/  LOP3.LUT R17, R19, 0xffff, RZ, 0xc0, !PT ;  /* 0x0000ffff13117812 */ /* 0x001fc400078ec0ff */
[----:B------:R-:W-:Y:S02]  /*e0cd0*/  IADD3 R20, P2, R23, R5, RZ ;  /* 0x0000000517147210 */ /* 0x000fe40007f5e0ff */
[----:B---3--:R-:W-:Y:S02]  /*e0ce0*/  LOP3.LUT R9, R28, 0xffff, RZ, 0xc0, !PT ;  /* 0x0000ffff1c097812 */ /* 0x008fe400078ec0ff */
[----:B----4-:R-:W-:-:S03]  /*e0cf0*/  LOP3.LUT R13, R13, 0xffff, RZ, 0xc0, !PT ;  /* 0x0000ffff0d0d7812 */ /* 0x010fc600078ec0ff */
[----:B------:R0:W-:Y:S04]  /*e0d00*/  STL [R1+0x5314], R9 ;  /* 0x0053140901007387 */ /* 0x0001e80000100800 */
[----:B------:R1:W-:Y:S04]  /*e0d10*/  STL [R1+0x5310], R13 ;  /* 0x0053100d01007387 */ /* 0x0003e80000100800 */
[----:B------:R3:W-:Y:S01]  /*e0d20*/  STL [R1+0x530c], R17 ;  /* 0x00530c1101007387 */ /* 0x0007e20000100800 */
[----:B0-----:R-:W-:Y:S02]  /*e0d30*/  SHF.R.U32.HI R9, RZ, 0x8, R9 ;  /* 0x00000008ff097819 */ /* 0x001fe40000011609 */
[----:B-1----:R-:W-:-:S02]  /*e0d40*/  SHF.R.U32.HI R13, RZ, 0x8, R13 ;  /* 0x00000008ff0d7819 */ /* 0x002fc4000001160d */
[----:B------:R-:W-:Y:S02]  /*e0d50*/  LOP3.LUT R9, R9, 0xffff, RZ, 0xc0, !PT ;  /* 0x0000ffff09097812 */ /* 0x000fe400078ec0ff */
[----:B------:R-:W-:Y:S02]  /*e0d60*/  LOP3.LUT R13, R13, 0xffff, RZ, 0xc0, !PT ;  /* 0x0000ffff0d0d7812 */ /* 0x000fe400078ec0ff */
[----:B---3--:R-:W-:Y:S02]  /*e0d70*/  SHF.R.U32.HI R17, RZ, 0x8, R17 ;  /* 0x00000008ff117819 */ /* 0x008fe40000011611 */
[----:B------:R-:W-:Y:S02]  /*e0d80*/  PRMT R13, R9, 0x3340, R13 ;  /* 0x00003340090d7816 */ /* 0x000fe4000000000d */
[----:B------:R-:W-:Y:S01]  /*e0d90*/  LOP3.LUT R19, R17, 0xffff, RZ, 0xc0, !PT ;  /* 0x0000ffff11137812 */ /* 0x000fe200078ec0ff */
[----:B------:R-:W3:Y:S04]  /*e0da0*/  LDL.LU R9, [R1+0x4e2c] ;  /* 0x004e2c0001097983 */ /* 0x000ee80000300800 */
[----:B------:R0:W-:Y:S04]  /*e0db0*/  STL [R1+0x4e1c], R13 ;  /* 0x004e1c0d01007387 */ /* 0x0001e80000100800 */
[----:B------:R-:W4:Y:S01]  /*e0dc0*/  LDL.LU R17, [R1+0x4e0] ;  /* 0x0004e00001117983 */ /* 0x000f220000300800 */
[----:B------:R-:W-:-:S03]  /*e0dd0*/  PRMT R21, R19, 0x3340, R0 ;  /* 0x0000334013157816 */ /* 0x000fc60000000000 */
[----:B0-----:R-:W4:Y:S04]  /*e0de0*/  LDL.LU R13, [R1+0x940] ;  /* 0x00094000010d7983 */ /* 0x001f280000300800 */
[----:B------:R-:W4:Y:S04]  /*e0df0*/  LDL.LU R29, [R1+0xf20] ;  /* 0x000f2000011d7983 */ /* 0x000f280000300800 */
[----:B------:R-:W4:Y:S04]  /*e0e00*/  LDL.LU R28, [R1+0x420] ;  /* 0x00042000011c7983 */ /* 0x000f280000300800 */
[----:B------:R-:W4:Y:S04]  /*e0e10*/  LDL.LU R19, [R1+0x750] ;  /* 0x0007500001137983 */ /* 0x000f280000300800 */
[----:B------:R0:W-:Y:S02]  /*e0e20*/  STL [R1+0x430], R21 ;  /* 0x0004301501007387 */ /* 0x0001e40000100800 */
[----:B0-----:R-:W-:-:S05]  /*e0e30*/  IMAD.X R21, R22, 0x1, R7, P2 ;  /* 0x0000000116157824 */ /* 0x001fca00010e0607 */
[----:B------:R0:W-:Y:S04]  /*e0e40*/  STL.64 [R1+0x1020], R20 ;  /* 0x0010201401007387 */ /* 0x0001e80000100a00 */
[----:B------:R1:W-:Y:S01]  /*e0e50*/  STL.64 [R1+0x5688], R6 ;  /* 0x0056880601007387 */ /* 0x0003e20000100a00 */
[----:B0-----:R-:W-:-:S03]  /*e0e60*/  IADD3 R20, P2, R23, R6, RZ ;  /* 0x0000000617147210 */ /* 0x001fc60007f5e0ff */
[----:B------:R-:W4:Y:S01]  /*e0e70*/  LDL.LU R23, [R1+0x260] ;  /* 0x0002600001177983 */ /* 0x000f220000300800 */
[----:B-1----:R-:W-:-:S04]  /*e0e80*/  SHF.R.U32.HI R6, RZ, 0x8, R15 ;  /* 0x00000008ff067819 */ /* 0x002fc8000001160f */
[----:B------:R-:W-:Y:S01]  /*e0e90*/  LOP3.LUT R6, R6, 0xffff, RZ, 0xc0, !PT ;  /* 0x0000ffff06067812 */ /* 0x000fe200078ec0ff */
[----:B------:R-:W-:Y:S01]  /*e0ea0*/  IMAD.X R21, R22, 0x1, R27, P2 ;  /* 0x0000000116157824 */ /* 0x000fe200010e061b */
[----:B--2---:R-:W-:Y:S02]  /*e0eb0*/  LOP3.LUT R7, R14, 0xffff, RZ, 0xc0, !PT ;  /* 0x0000ffff0e077812 */ /* 0x004fe400078ec0ff */
[----:B------:R-:W-:Y:S02]  /*e0ec0*/  PRMT R15, R6, 0x3340, R0 ;  /* 0x00003340060f7816 */ /* 0x000fe40000000000 */
[----:B------:R-:W-:Y:S02]  /*e0ed0*/  LOP3.LUT R6, R10, 0xffff, RZ, 0xc0, !PT ;  /* 0x0000ffff0a067812 */ /* 0x000fe400078ec0ff */
[----:B------:R-:W-:Y:S01]  /*e0ee0*/  LOP3.LUT R10, R16, 0xffff, RZ, 0xc0, !PT ;  /* 0x0000ffff100a7812 */ /* 0x000fe200078ec0ff */
[----:B------:R-:W-:Y:S04]  /*e0ef0*/  STL.64 [R1+0x1018], R20 ;  /* 0x0010181401007387 */ /* 0x000fe80000100a00 */
[----:B------:R0:W-:Y:S01]  /*e0f00*/  STL [R1+0x41c], R15 ;  /* 0x00041c0f01007387 */ /* 0x0001e20000100800 */
[----:B------:R-:W-:-:S02]  /*e0f10*/  PRMT R14, R7, 0x3340, R10 ;  /* 0x00003340070e7816 */ /* 0x000fc4000000000a */
[----:B------:R-:W-:Y:S02]  /*e0f20*/  SHF.R.U32.HI R7, RZ, 0x8, R7 ;  /* 0x00000008ff077819 */ /* 0x000fe40000011607 */
[----:B------:R-:W-:Y:S02]  /*e0f30*/  SHF.R.U32.HI R10, RZ, 0x8, R10 ;  /* 0x00000008ff0a7819 */ /* 0x000fe4000001160a */
[----:B0-----:R-:W-:Y:S02]  /*e0f40*/  PRMT R15, R6, 0x3340, R0 ;  /* 0x00003340060f7816 */ /* 0x001fe40000000000 */
[----:B------:R-:W-:Y:S02]  /*e0f50*/  SHF.R.U32.HI R6, RZ, 0x8, R6 ;  /* 0x00000008ff067819 */ /* 0x000fe40000011606 */
[----:B------:R-:W-:Y:S02]  /*e0f60*/  LOP3.LUT R7, R7, 0xffff, RZ, 0xc0, !PT ;  /* 0x0000ffff07077812 */ /* 0x000fe400078ec0ff */
[----:B------:R-:W-:-:S02]  /*e0f70*/  LOP3.LUT R10, R10, 0xffff, RZ, 0xc0, !PT ;  /* 0x0000ffff0a0a7812 */ /* 0x000fc400078ec0ff */
[----:B------:R-:W-:Y:S02]  /*e0f80*/  PRMT R14, R14, 0x5410, R15 ;  /* 0x000054100e0e7816 */ /* 0x000fe4000000000f */
[----:B------:R-:W-:Y:S02]  /*e0f90*/  LOP3.LUT R6, R6, 0xffff, RZ, 0xc0, !PT ;  /* 0x0000ffff06067812 */ /* 0x000fe400078ec0ff */
[----:B------:R-:W-:Y:S01]  /*e0fa0*/  PRMT R7, R7, 0x3340, R10 ;  /* 0x0000334007077816 */ /* 0x000fe2000000000a */
[----:B------:R0:W-:Y:S01]  /*e0fb0*/  STL [R1+0x5228], R14 ;  /* 0x0052280e01007387 */ /* 0x0001e20000100800 */
[----:B------:R-:W-:-:S03]  /*e0fc0*/  PRMT R6, R6, 0x3340, R0 ;  /* 0x0000334006067816 */ /* 0x000fc60000000000 */
[----:B------:R-:W-:Y:S04]  /*e0fd0*/  STL [R1+0x4e18], R7 ;  /* 0x004e180701007387 */ /* 0x000fe80000100800 */
[----:B------:R1:W-:Y:S01]  /*e0fe0*/  STL [R1+0x418], R6 ;  /* 0x0004180601007387 */ /* 0x0003e20000100800 */
[----:B---3--:R-:W-:Y:S02]  /*e0ff0*/  LOP3.LUT R9, R9, 0xffff, RZ, 0xc0, !PT ;  /* 0x0000ffff09097812 */ /* 0x008fe400078ec0ff */
[----:B----4-:R-:W-:-:S04]  /*e1000*/  LOP3.LUT R16, R17, 0xffff, RZ, 0xc0, !PT ;  /* 0x0000ffff11107812 */ /* 0x010fc800078ec0ff */
[----:B0-----:R-:W-:Y:S02]  /*e1010*/  PRMT R14, R16, 0x3340, R0 ;  /* 0x00003340100e7816 */ /* 0x001fe40000000000 */
[----:B------:R-:W-:-:S04]  /*e1020*/  LOP3.LUT R13, R13, 0xffff, RZ, 0xc0, !PT ;  /* 0x0000ffff0d0d7812 */ /* 0x000fc800078ec0ff */
[----:B------:R-:W-:Y:S02]  /*e1030*/  PRMT R10, R9, 0x3340, R13 ;  /* 0x00003340090a7816 */ /* 0x000fe4000000000d */
[----:B-1----:R-:W-:Y:S02]  /*e1040*/  LOP3.LUT R6, R29, 0xffff, RZ, 0xc0, !PT ;  /* 0x0000ffff1d067812 */ /* 0x002fe400078ec0ff */
[----:B------:R-:W-:Y:S02]  /*e1050*/  LOP3.LUT R20, R28, 0xffff, RZ, 0xc0, !PT ;  /* 0x0000ffff1c147812 */ /* 0x000fe400078ec0ff */
[----:B------:R-:W-:Y:S02]  /*e1060*/  LOP3.LUT R7, R19, 0xffff, RZ, 0xc0, !PT ;  /* 0x0000ffff13077812 */ /* 0x000fe400078ec0ff */
[----:B------:R-:W-:Y:S02]  /*e1070*/  PRMT R15, R10, 0x5410, R14 ;  /* 0x000054100a0f7816 */ /* 0x000fe4000000000e */
[----:B------:R-:W-:-:S02]  /*e1080*/  SHF.R.U32.HI R9, RZ, 0x8, R9 ;  /* 0x00000008ff097819 */ /* 0x000fc40000011609 */
[----:B------:R-:W-:Y:S02]  /*e1090*/  PRMT R14, R20, 0x3340, R0 ;  /* 0x00003340140e7816 */ /* 0x000fe40000000000 */
[----:B------:R-:W-:Y:S02]  /*e10a0*/  PRMT R10, R6, 0x3340, R7 ;  /* 0x00003340060a7816 */ /* 0x000fe40000000007 */
[----:B------:R-:W-:Y:S01]  /*e10b0*/  SHF.R.U32.HI R13, RZ, 0x8, R13 ;  /* 0x00000008ff0d7819 */ /* 0x000fe2000001160d */
[----:B------:R0:W-:Y:S01]  /*e10c0*/  STL [R1+0x5224], R15 ;  /* 0x0052240f01007387 */ /* 0x0001e20000100800 */
[----:B------:R-:W-:Y:S02]  /*e10d0*/  SHF.R.U32.HI R6, RZ, 0x8, R6 ;  /* 0x00000008ff067819 */ /* 0x000fe40000011606 */
[----:B------:R-:W-:Y:S02]  /*e10e0*/  SHF.R.U32.HI R7, RZ, 0x8, R7 ;  /* 0x00000008ff077819 */ /* 0x000fe40000011607 */
[----:B------:R-:W-:-:S02]  /*e10f0*/  PRMT R14, R10, 0x5410, R14 ;  /* 0x000054100a0e7816 */ /* 0x000fc4000000000e */
[----:B------:R-:W-:Y:S02]  /*e1100*/  LOP3.LUT R9, R9, 0xffff, RZ, 0xc0, !PT ;  /* 0x0000ffff09097812 */ /* 0x000fe400078ec0ff */
[----:B------:R-:W-:Y:S02]  /*e1110*/  LOP3.LUT R13, R13, 0xffff, RZ, 0xc0, !PT ;  /* 0x0000ffff0d0d7812 */ /* 0x000fe400078ec0ff */
[----:B------:R-:W-:Y:S02]  /*e1120*/  LOP3.LUT R6, R6, 0xffff, RZ, 0xc0, !PT ;  /* 0x0000ffff06067812 */ /* 0x000fe400078ec0ff */
[----:B------:R-:W-:Y:S01]  /*e1130*/  LOP3.LUT R7, R7, 0xffff, RZ, 0xc0, !PT ;  /* 0x0000ffff07077812 */ /* 0x000fe200078ec0ff */
[----:B------:R-:W2:Y:S04]  /*e1140*/  LDL.LU R10, [R1+0xf24] ;  /* 0x000f2400010a7983 */ /* 0x000ea80000300800 */
[----:B------:R-:W3:Y:S01]  /*e1150*/  LDL.LU R17, [R1+0x428] ;  /* 0x0004280001117983 */ /* 0x000ee20000300800 */
[----:B------:R-:W-:-:S03]  /*e1160*/  PRMT R13, R9, 0x3340, R13 ;  /* 0x00003340090d7816 */ /* 0x000fc6000000000d */
[----:B------:R1:W-:Y:S01]  /*e1170*/  STL [R1+0x5220], R14 ;  /* 0x0052200e01007387 */ /* 0x0003e20000100800 */
[----:B0-----:R-:W-:Y:S02]  /*e1180*/  SHF.R.S32.HI R15, RZ, 0x1f, R23 ;  /* 0x0000001fff0f7819 */ /* 0x001fe40000011417 */
[----:B------:R-:W-:Y:S01]  /*e1190*/  IADD3 R28, P2, R23, R0, RZ ;  /* 0x00000000171c7210 */ /* 0x000fe20007f5e0ff */
[----:B-1----:R-:W4:Y:S04]  /*e11a0*/  LDL.LU R14, [R1+0x754] ;  /* 0x00075400010e7983 */ /* 0x002f280000300800 */
[----:B------:R-:W-:Y:S01]  /*e11b0*/  IMAD.X R29, R15, 0x1, R2, P2 ;  /* 0x000000010f1d7824 */ /* 0x000fe200010e0602 */
[----:B------:R-:W-:-:S04]  /*e11c0*/  PRMT R6, R6, 0x3340, R7 ;  /* 0x0000334006067816 */ /* 0x000fc80000000007 */
[----:B------:R0:W-:Y:S04]  /*e11d0*/  STL.64 [R1+0xfd8], R28 ;  /* 0x000fd81c01007387 */ /* 0x0001e80000100a00 */
[----:B------:R-:W4:Y:S04]  /*e11e0*/  LDL.LU R9, [R1+0xd30] ;  /* 0x000d300001097983 */ /* 0x000f280000300800 */
[----:B------:R1:W-:Y:S04]  /*e11f0*/  STL [R1+0x4e10], R13 ;  /* 0x004e100d01007387 */ /* 0x0003e80000100800 */
[----:B0-----:R-:W4:Y:S04]  /*e1200*/  LDL.LU R29, [R1+0x388] ;  /* 0x00038800011d7983 */ /* 0x001f280000300800 */
[----:B------:R0:W-:Y:S04]  /*e1210*/  STL [R1+0x4e08], R6 ;  /* 0x004e080601007387 */ /* 0x0001e80000100800 */
[----:B------:R-:W4:Y:S04]  /*e1220*/  LDL.LU R28, [R1+0x620] ;  /* 0x00062000011c7983 */ /* 0x000f280000300800 */
[----:B------:R-:W4:Y:S04]  /*e1230*/  LDL.LU R19, [R1+0xd34] ;  /* 0x000d340001137983 */ /* 0x000f280000300800 */
[----:B-1----:R-:W4:Y:S01]  /*e1240*/  LDL.LU R13, [R1+0x380] ;  /* 0x00038000010d7983 */ /* 0x002f220000300800 */
[----:B0-----:R-:W-:-:S05]  /*e1250*/  IADD3 R6, P2, R23, R3, RZ ;  /* 0x0000000317067210 */ /* 0x001fca0007f5e0ff */
[----:B------:R-:W-:-:S05]  /*e1260*/  IMAD.X R7, R15, 0x1, R4, P2 ;  /* 0x000000010f077824 */ /* 0x000fca00010e0604 */
[----:B------:R0:W-:Y:S04]  /*e1270*/  STL.64 [R1+0xff0], R6 ;  /* 0x000ff00601007387 */ /* 0x0001e80000100a00 */
[----:B0-----:R-:W4:Y:S01]  /*e1280*/  LDL.LU.64 R6, [R1+0x5688] ;  /* 0x0056880001067983 */ /* 0x001f220000300a00 */
[----:B------:R-:W-:Y:S02]  /*e1290*/  SHF.R.U32.HI R20, RZ, 0x8, R20 ;  /* 0x00000008ff147819 */ /* 0x000fe40000011614 */
[----:B------:R-:W-:Y:S02]  /*e12a0*/  SHF.R.U32.HI R16, RZ, 0x8, R16 ;  /* 0x00000008ff107819 */ /* 0x000fe40000011610 */
[----:B------:R-:W-:Y:S02]  /*e12b0*/  LOP3.LUT R21, R20, 0xffff, RZ, 0xc0, !PT ;  /* 0x0000ffff14157812 */ /* 0x000fe400078ec0ff */
[----:B------:R-:W-:-:S02]  /*e12c0*/  LOP3.LUT R20, R16, 0xffff, RZ, 0xc0, !PT ;  /* 0x0000ffff10147812 */ /* 0x000fc400078ec0ff */
[----:B------:R-:W4:Y:S01]  /*e12d0*/  LDL.LU R16, [R1+0x60c] ;  /* 0x00060c0001107983 */ /* 0x000f220000300800 */
[--C-:B------:R-:W-:Y:S02]  /*e12e0*/  PRMT R21, R21, 0x3340, R0.reuse ;  /* 0x0000334015157816 */ /* 0x100fe40000000000 */
[----:B------:R-:W-:-:S03]  /*e12f0*/  PRMT R20, R20, 0x3340, R0 ;  /* 0x0000334014147816 */ /* 0x000fc60000000000 */
[----:B------:R-:W-:Y:S04]  /*e1300*/  STL [R1+0x414], R21 ;  /* 0x0004141501007387 */ /* 0x000fe80000100800 */
[----:B------:R0:W-:Y:S01]  /*e1310*/  STL [R1+0x410], R20 ;  /* 0x0004101401007387 */ /* 0x0001e20000100800 */
[----:B---3--:R-:W-:Y:S02]  /*e1320*/  LOP3.LUT R17, R17, 0xffff, RZ, 0xc0, !PT ;  /* 0x0000ffff11117812 */ /* 0x008fe400078ec0ff */
[----:B--2---:R-:W-:Y:S02]  /*e1330*/  LOP3.LUT R10, R10, 0xffff, RZ, 0xc0, !PT ;  /* 0x0000ffff0a0a7812 */ /* 0x004fe400078ec0ff */
[----:B0-----:R-:W-:Y:S01]  /*e1340*/  PRMT R20, R17, 0x3340, R0 ;  /* 0x0000334011147816 */ /* 0x001fe20000000000 */
[----:B------:R0:W-:Y:S01]  /*e1350*/  STL [R1+0x532c], R17 ;  /* 0x00532c1101007387 */ /* 0x0001e20000100800 */
[----:B----4-:R-:W-:-:S04]  /*e1360*/  LOP3.LUT R14, R14, 0xffff, RZ, 0xc0, !PT ;  /* 0x0000ffff0e0e7812 */ /* 0x010fc800078ec0ff */
[----:B0-----:R-:W-:-:S04]  /*e1370*/  PRMT R17, R10, 0x3340, R14 ;  /* 0x000033400a117816 */ /* 0x001fc8000000000e */
[----:B------:R-:W-:Y:S02]  /*e1380*/  PRMT R22, R17, 0x5410, R20 ;  /* 0x0000541011167816 */ /* 0x000fe40000000014 */
[----:B------:R-:W-:Y:S01]  /*e1390*/  IADD3 R20, P2, R23, R5, RZ ;  /* 0x0000000517147210 */ /* 0x000fe20007f5e0ff */
[----:B------:R-:W2:Y:S04]  /*e13a0*/  LDL.LU R17, [R1+0x264] ;  /* 0x0002640001117983 */ /* 0x000ea80000300800 */
[----:B------:R-:W-:Y:S01]  /*e13b0*/  STL [R1+0x521c], R22 ;  /* 0x00521c1601007387 */ /* 0x000fe20000100800 */
[----:B------:R-:W-:Y:S02]  /*e13c0*/  SHF.R.U32.HI R10, RZ, 0x8, R10 ;  /* 0x00000008ff0a7819 */ /* 0x000fe4000001160a */
[----:B------:R-:W-:-:S02]  /*e13d0*/  SHF.R.U32.HI R14, RZ, 0x8, R14 ;  /* 0x00000008ff0e7819 */ /* 0x000fc4000001160e */
[----:B------:R-:W-:Y:S02]  /*e13e0*/  LOP3.LUT R10, R10, 0xffff, RZ, 0xc0, !PT ;  /* 0x0000ffff0a0a7812 */ /* 0x000fe400078ec0ff */
[----:B------:R-:W-:-:S04]  /*e13f0*/  LOP3.LUT R14, R14, 0xffff, RZ, 0xc0, !PT ;  /* 0x0000ffff0e0e7812 */ /* 0x000fc800078ec0ff */
[----:B------:R-:W-:Y:S02]  /*e1400*/  PRMT R10, R10, 0x3340, R14 ;  /* 0x000033400a0a7816 */ /* 0x000fe4000000000e */
[----:B------:R-:W-:Y:S01]  /*e1410*/  LOP3.LUT R14, R13, 0xffff, RZ, 0xc0, !PT ;  /* 0x0000ffff0d0e7812 */ /* 0x000fe200078ec0ff */
[----:B------:R-:W-:-:S05]  /*e1420*/  IMAD.X R21, R15, 0x1, R7, P2 ;  /* 0x000000010f157824 */ /* 0x000fca00010e0607 */
[----:B------:R0:W-:Y:S02]  /*e1430*/  STL.64 [R1+0xfc8], R20 ;  /* 0x000fc81401007387 */ /* 0x0001e40000100a00 */
[----:B0-----:R-:W-:-:S05]  /*e1440*/  IADD3 R20, P2, R23, R6, RZ ;  /* 0x0000000617147210 */ /* 0x001fca0007f5e0ff */
[----:B------:R-:W-:-:S05]  /*e1450*/  IMAD.X R21, R15, 0x1, R27, P2 ;  /* 0x000000010f157824 */ /* 0x000fca00010e061b */
[----:B------:R-:W-:Y:S04]  /*e1460*/  STL.64 [R1+0xfc0], R20 ;  /* 0x000fc01401007387 */ /* 0x000fe80000100a00 */
[----:B------:R0:W-:Y:S02]  /*e1470*/  STL [R1+0x4e2c], R10 ;  /* 0x004e2c0a01007387 */ /* 0x0001e40000100800 */
[----:B0-----:R-:W-:Y:S02]  /*e1480*/  LOP3.LUT R10, R19, 0xffff, RZ, 0xc0, !PT ;  /* 0x0000ffff130a7812 */ /* 0x001fe400078ec0ff */
[----:B------:R-:W-:Y:S01]  /*e1490*/  LOP3.LUT R20, R9, 0xffff, RZ, 0xc0, !PT ;  /* 0x0000ffff09147812 */ /* 0x000fe200078ec0ff */
[----:B------:R-:W3:Y:S01]  /*e14a0*/  LDL.LU R19, [R1+0xb40] ;  /* 0x000b400001137983 */ /* 0x000ee20000300800 */
[----:B------:R-:W-:-:S03]  /*e14b0*/  LOP3.LUT R9, R29, 0xffff, RZ, 0xc0, !PT ;  /* 0x0000ffff1d097812 */ /* 0x000fc600078ec0ff */
[----:B------:R-:W4:Y:S04]  /*e14c0*/  LDL.LU R13, [R1+0x5a8] ;  /* 0x0005a800010d7983 */ /* 0x000f280000300800 */
[----:B------:R-:W3:Y:S01]  /*e14d0*/  LDL.LU R29, [R1+0x4e30] ;  /* 0x004e3000011d7983 */ /* 0x000ee20000300800 */
[----:B------:R-:W-:Y:S02]  /*e14e0*/  LOP3.LUT R21, R28, 0xffff, RZ, 0xc0, !PT ;  /* 0x0000ffff1c157812 */ /* 0x000fe400078ec0ff */
[----:B------:R-:W-:Y:S02]  /*e14f0*/  PRMT R22, R9, 0x3340, R0 ;  /* 0x0000334009167816 */ /* 0x000fe40000000000 */
[----:B------:R-:W-:Y:S01]  /*e1500*/  LOP3.LUT R16, R16, 0xffff, RZ, 0xc0, !PT ;  /* 0x0000ffff10107812 */ /* 0x000fe200078ec0ff */
[----:B------:R-:W4:Y:S01]  /*e1510*/  LDL.LU R28, [R1+0x500] ;  /* 0x00050000011c7983 */ /* 0x000f220000300800 */
[----:B------:R-:W-:-:S04]  /*e1520*/  PRMT R15, R20, 0x3340, R21 ;  /* 0x00003340140f7816 */ /* 0x000fc80000000015 */
[----:B------:R-:W-:Y:S02]  /*e1530*/  PRMT R23, R15, 0x5410, R22 ;  /* 0x000054100f177816 */ /* 0x000fe40000000016 */
[----:B------:R-:W-:Y:S02]  /*e1540*/  PRMT R15, R10, 0x3340, R16 ;  /* 0x000033400a0f7816 */ /* 0x000fe40000000010 */
[----:B------:R-:W-:Y:S01]  /*e1550*/  PRMT R22, R14, 0x3340, R0 ;  /* 0x000033400e167816 */ /* 0x000fe20000000000 */
[----:B------:R-:W-:Y:S03]  /*e1560*/  STL [R1+0x51fc], R23 ;  /* 0x0051fc1701007387 */ /* 0x000fe60000100800 */
[----:B------:R-:W-:Y:S02]  /*e1570*/  PRMT R22, R15, 0x5410, R22 ;  /* 0x000054100f167816 */ /* 0x000fe40000000016 */
[----:B------:R-:W4:Y:S01]  /*e1580*/  LDL.LU R15, [R1+0x950] ;  /* 0x00095000010f7983 */ /* 0x000f220000300800 */
[----:B------:R-:W-:-:S02]  /*e1590*/  SHF.R.U32.HI R20, RZ, 0x8, R20 ;  /* 0x00000008ff147819 */ /* 0x000fc40000011614 */
[----:B------:R-:W-:Y:S02]  /*e15a0*/  SHF.R.U32.HI R21, RZ, 0x8, R21 ;  /* 0x00000008ff157819 */ /* 0x000fe40000011615 */
[----:B------:R-:W-:Y:S02]  /*e15b0*/  SHF.R.U32.HI R10, RZ, 0x8, R10 ;  /* 0x00000008ff0a7819 */ /* 0x000fe4000001160a */
[----:B------:R-:W-:Y:S02]  /*e15c0*/  SHF.R.U32.HI R16, RZ, 0x8, R16 ;  /* 0x00000008ff107819 */ /* 0x000fe40000011610 */
[----:B------:R-:W-:Y:S02]  /*e15d0*/  LOP3.LUT R20, R20, 0xffff, RZ, 0xc0, !PT ;  /* 0x0000ffff14147812 */ /* 0x000fe400078ec0ff */
[----:B------:R-:W-:Y:S02]  /*e15e0*/  LOP3.LUT R21, R21, 0xffff, RZ, 0xc0, !PT ;  /* 0x0000ffff15157812 */ /* 0x000fe400078ec0ff */
[----:B------:R-:W-:-:S02]  /*e15f0*/  LOP3.LUT R10, R10, 0xffff, RZ, 0xc0, !PT ;  /* 0x0000ffff0a0a7812 */ /* 0x000fc400078ec0ff */
[----:B------:R-:W-:Y:S02]  /*e1600*/  LOP3.LUT R16, R16, 0xffff, RZ, 0xc0, !PT ;  /* 0x0000ffff10107812 */ /* 0x000fe400078ec0ff */
[----:B------:R-:W-:Y:S01]  /*e1610*/  PRMT R20, R20, 0x3340, R21 ;  /* 0x0000334014147816 */ /* 0x000fe20000000015 */
[----:B------:R-:W-:Y:S01]  /*e1620*/  STL [R1+0x51f4], R22 ;  /* 0x0051f41601007387 */ /* 0x000fe20000100800 */
[----:B------:R-:W-:Y:S02]  /*e1630*/  SHF.R.U32.HI R14, RZ, 0x8, R14 ;  /* 0x00000008ff0e7819 */ /* 0x000fe4000001160e */
[----:B------:R-:W-:Y:S02]  /*e1640*/  PRMT R16, R10, 0x3340, R16 ;  /* 0x000033400a107816 */ /* 0x000fe40000000010 */
[----:B------:R-:W-:Y:S01]  /*e1650*/  SHF.R.U32.HI R9, RZ, 0x8, R9 ;  /* 0x00000008ff097819 */ /* 0x000fe20000011609 */
[----:B------:R-:W-:Y:S01]  /*e1660*/  STL [R1+0x4dec], R20 ;  /* 0x004dec1401007387 */ /* 0x000fe20000100800 */
[----:B------:R-:W-:-:S02]  /*e1670*/  LOP3.LUT R14, R14, 0xffff, RZ, 0xc0, !PT ;  /* 0x0000ffff0e0e7812 */ /* 0x000fc400078ec0ff */
[----:B------:R-:W-:Y:S02]  /*e1680*/  LOP3.LUT R9, R9, 0xffff, RZ, 0xc0, !PT ;  /* 0x0000ffff09097812 */ /* 0x000fe400078ec0ff */
[--C-:B------:R-:W-:Y:S02]  /*e1690*/  PRMT R14, R14, 0x3340, R0.reuse ;  /* 0x000033400e0e7816 */ /* 0x100fe40000000000 */
[----:B------:R-:W-:Y:S01]  /*e16a0*/  PRMT R9, R9, 0x3340, R0 ;  /* 0x0000334009097816 */ /* 0x000fe20000000000 */
[----:B------:R0:W-:Y:S02]  /*e16b0*/  STL [R1+0x4de8], R16 ;  /* 0x004de81001007387 */ /* 0x0001e40000100800 */
[----:B0-----:R-:W-:Y:S02]  /*e16c0*/  LOP3.LUT R16, R8, 0xffff, RZ, 0xc0, !PT ;  /* 0x0000ffff08107812 */ /* 0x001fe400078ec0ff */
[----:B--2---:R-:W-:Y:S02]  /*e16d0*/  SHF.R.S32.HI R10, RZ, 0x1f, R17 ;  /* 0x0000001fff0a7819 */ /* 0x004fe40000011411 */
[----:B------:R-:W-:-:S05]  /*e16e0*/  IADD3 R20, P2, R17, R0, RZ ;  /* 0x0000000011147210 */ /* 0x000fca0007f5e0ff */
[----:B------:R-:W-:-:S05]  /*e16f0*/  IMAD.X R21, R10, 0x1, R2, P2 ;  /* 0x000000010a157824 */ /* 0x000fca00010e0602 */
[----:B------:R-:W-:Y:S04]  /*e1700*/  STL.64 [R1+0xfa0], R20 ;  /* 0x000fa01401007387 */ /* 0x000fe80000100a00 */
[----:B------:R-:W-:Y:S04]  /*e1710*/  STL [R1+0x40c], R14 ;  /* 0x00040c0e01007387 */ /* 0x000fe80000100800 */
[----:B------:R0:W-:Y:S04]  /*e1720*/  STL [R1+0x3c4], R9 ;  /* 0x0003c40901007387 */ /* 0x0001e80000100800 */
[----:B0-----:R-:W2:Y:S01]  /*e1730*/  LDL.LU R9, [R1+0x4e38] ;  /* 0x004e380001097983 */ /* 0x001ea20000300800 */
[----:B------:R-:W-:-:S02]  /*e1740*/  PRMT R21, R16, 0x3340, R0 ;  /* 0x0000334010157816 */ /* 0x000fc40000000000 */
[----:B---3--:R-:W-:Y:S02]  /*e1750*/  LOP3.LUT R14, R29, 0xffff, RZ, 0xc0, !PT ;  /* 0x0000ffff1d0e7812 */ /* 0x008fe400078ec0ff */
[----:B------:R-:W3:Y:S01]  /*e1760*/  LDL.LU R29, [R1+0x508] ;  /* 0x00050800011d7983 */ /* 0x000ee20000300800 */
[----:B------:R-:W-:Y:S02]  /*e1770*/  LOP3.LUT R19, R19, 0xffff, RZ, 0xc0, !PT ;  /* 0x0000ffff13137812 */ /* 0x000fe400078ec0ff */
[----:B----4-:R-:W-:Y:S02]  /*e1780*/  LOP3.LUT R13, R13, 0xffff, RZ, 0xc0, !PT ;  /* 0x0000ffff0d0d7812 */ /* 0x010fe400078ec0ff */
[----:B------:R-:W-:Y:S02]  /*e1790*/  LOP3.LUT R8, R28, 0xffff, RZ, 0xc0, !PT ;  /* 0x0000ffff1c087812 */ /* 0x000fe400078ec0ff */
[----:B------:R-:W4:Y:S01]  /*e17a0*/  LDL.LU R28, [R1+0x954] ;  /* 0x00095400011c7983 */ /* 0x000f220000300800 */
[----:B------:R-:W-:-:S04]  /*e17b0*/  PRMT R20, R19, 0x3340, R13 ;  /* 0x0000334013147816 */ /* 0x000fc8000000000d */
[----:B------:R-:W-:Y:S02]  /*e17c0*/  PRMT R22, R20, 0x5410, R21 ;  /* 0x0000541014167816 */ /* 0x000fe40000000015 */
[----:B------:R-:W-:Y:S02]  /*e17d0*/  LOP3.LUT R15, R15, 0xffff, RZ, 0xc0, !PT ;  /* 0x0000ffff0f0f7812 */ /* 0x000fe400078ec0ff */
[----:B------:R-:W-:Y:S02]  /*e17e0*/  PRMT R21, R8, 0x3340, R0 ;  /* 0x0000334008157816 */ /* 0x000fe40000000000 */
[----:B------:R-:W-:Y:S01]  /*e17f0*/  PRMT R20, R14, 0x3340, R15 ;  /* 0x000033400e147816 */ /* 0x000fe2000000000f */
[----:B------:R0:W-:Y:S01]  /*e1800*/  STL [R1+0x51d0], R22 ;  /* 0x0051d01601007387 */ /* 0x0001e20000100800 */
[----:B------:R-:W-:Y:S02]  /*e1810*/  SHF.R.U32.HI R13, RZ, 0x8, R13 ;  /* 0x00000008ff0d7819 */ /* 0x000fe4000001160d */
[----:B0-----:R-:W-:-:S02]  /*e1820*/  PRMT R22, R20, 0x5410, R21 ;  /* 0x0000541014167816 */ /* 0x001fc40000000015 */
[----:B------:R-:W-:-:S05]  /*e1830*/  IADD3 R20, P2, R17, R3, RZ ;  /* 0x0000000311147210 */ /* 0x000fca0007f5e0ff */
[----:B------:R-:W-:Y:S01]  /*e1840*/  IMAD.X R21, R10, 0x1, R4, P2 ;  /* 0x000000010a157824 */ /* 0x000fe200010e0604 */
[----:B------:R-:W-:Y:S01]  /*e1850*/  STL [R1+0x51cc], R22 ;  /* 0x0051cc1601007387 */ /* 0x000fe20000100800 */
[----:B------:R-:W-:-:S03]  /*e1860*/  SHF.R.U32.HI R19, RZ, 0x8, R19 ;  /* 0x00000008ff137819 */ /* 0x000fc60000011613 */
[----:B------:R0:W-:Y:S02]  /*e1870*/  STL.64 [R1+0xf78], R20 ;  /* 0x000f781401007387 */ /* 0x0001e40000100a00 */
[----:B0-----:R-:W-:Y:S02]  /*e1880*/  LOP3.LUT R21, R13, 0xffff, RZ, 0xc0, !PT ;  /* 0x0000ffff0d157812 */ /* 0x001fe400078ec0ff */
[----:B------:R-:W4:Y:S01]  /*e1890*/  LDL.LU R13, [R1+0xf28] ;  /* 0x000f2800010d7983 */ /* 0x000f220000300800 */
[----:B------:R-:W-:-:S03]  /*e18a0*/  LOP3.LUT R20, R19, 0xffff, RZ, 0xc0, !PT ;  /* 0x0000ffff13147812 */ /* 0x000fc600078ec0ff */
[----:B------:R-:W4:Y:S01]  /*e18b0*/  LDL.LU R19, [R1+0x760] ;  /* 0x0007600001137983 */ /* 0x000f220000300800 */
[----:B------:R-:W-:Y:S02]  /*e18c0*/  SHF.R.U32.HI R14, RZ, 0x8, R14 ;  /* 0x00000008ff0e7819 */ /* 0x000fe4000001160e */
[----:B------:R-:W-:Y:S02]  /*e18d0*/  SHF.R.U32.HI R15, RZ, 0x8, R15 ;  /* 0x00000008ff0f7819 */ /* 0x000fe4000001160f */
[----:B------:R-:W-:Y:S02]  /*e18e0*/  LOP3.LUT R14, R14, 0xffff, RZ, 0xc0, !PT ;  /* 0x0000ffff0e0e7812 */ /* 0x000fe400078ec0ff */
[----:B------:R-:W-:Y:S02]  /*e18f0*/  LOP3.LUT R15, R15, 0xffff, RZ, 0xc0, !PT ;  /* 0x0000ffff0f0f7812 */ /* 0x000fe400078ec0ff */
[----:B------:R-:W-:Y:S02]  /*e1900*/  PRMT R21, R20, 0x3340, R21 ;  /* 0x0000334014157816 */ /* 0x000fe40000000015 */
[----:B------:R-:W-:-:S02]  /*e1910*/  PRMT R20, R14, 0x3340, R15 ;  /* 0x000033400e147816 */ /* 0x000fc4000000000f */
[----:B------:R-:W-:Y:S01]  /*e1920*/  IADD3 R14, P2, R17, R5, RZ ;  /* 0x00000005110e7210 */ /* 0x000fe20007f5e0ff */
[----:B------:R-:W-:Y:S04]  /*e1930*/  STL [R1+0x21a4], R21 ;  /* 0x0021a41501007387 */ /* 0x000fe80000100800 */
[----:B------:R-:W-:Y:S01]  /*e1940*/  IMAD.X R15, R10, 0x1, R7, P2 ;  /* 0x000000010a0f7824 */ /* 0x000fe200010e0607 */
[----:B------:R-:W-:Y:S01]  /*e1950*/  STL [R1+0x219c], R20 ;  /* 0x00219c1401007387 */ /* 0x000fe20000100800 */
[----:B------:R-:W-:-:S03]  /*e1960*/  SHF.R.U32.HI R8, RZ, 0x8, R8 ;  /* 0x00000008ff087819 */ /* 0x000fc60000011608 */
[----:B------:R0:W-:Y:S01]  /*e1970*/  STL.64 [R1+0xf88], R14 ;  /* 0x000f880e01007387 */ /* 0x0001e20000100a00 */
[----:B------:R-:W-:-:S04]  /*e1980*/  LOP3.LUT R8, R8, 0xffff, RZ, 0xc0, !PT ;  /* 0x0000ffff08087812 */ /* 0x000fc800078ec0ff */
[----:B------:R-:W-:Y:S02]  /*e1990*/  PRMT R8, R8, 0x3340, R0 ;  /* 0x0000334008087816 */ /* 0x000fe40000000000 */
[----:B0-----:R-:W-:-:S05]  /*e19a0*/  IADD3 R14, P2, R17, R6, RZ ;  /* 0x00000006110e7210 */ /* 0x001fca0007f5e0ff */
[----:B------:R-:W-:-:S05]  /*e19b0*/  IMAD.X R15, R10, 0x1, R27, P2 ;  /* 0x000000010a0f7824 */ /* 0x000fca00010e061b */
[----:B------:R3:W-:Y:S04]  /*e19c0*/  STL.64 [R1+0xf80], R14 ;  /* 0x000f800e01007387 */ /* 0x0007e80000100a00 */
[----:B------:R-:W4:Y:S04]  /*e19d0*/  LDL.LU R23, [R1+0x268] ;  /* 0x0002680001177983 */ /* 0x000f280000300800 */
[----:B------:R0:W-:Y:S01]  /*e19e0*/  STL [R1+0x3fc], R8 ;  /* 0x0003fc0801007387 */ /* 0x0001e20000100800 */
[----:B------:R-:W-:-:S04]  /*e19f0*/  SHF.R.U32.HI R16, RZ, 0x8, R16 ;  /* 0x00000008ff107819 */ /* 0x000fc80000011610 */
[----:B------:R-:W-:-:S04]  /*e1a00*/  LOP3.LUT R16, R16, 0xffff, RZ, 0xc0, !PT ;  /* 0x0000ffff10107812 */ /* 0x000fc800078ec0ff */
[----:B------:R-:W-:Y:S02]  /*e1a10*/  PRMT R16, R16, 0x3340, R0 ;  /* 0x0000334010107816 */ /* 0x000fe40000000000 */
[----:B--2---:R-:W-:Y:S02]  /*e1a20*/  LOP3.LUT R10, R9, 0xffff, RZ, 0xc0, !PT ;  /* 0x0000ffff090a7812 */ /* 0x004fe400078ec0ff */
[----:B---3--:R-:W-:Y:S02]  /*e1a30*/  LOP3.LUT R14, R29, 0xffff, RZ, 0xc0, !PT ;  /* 0x0000ffff1d0e7812 */ /* 0x008fe400078ec0ff */
[----:B------:R-:W2:Y:S04]  /*e1a40*/  LDL.LU R29, [R1+0xf50] ;  /* 0x000f5000011d7983 */ /* 0x000ea80000300800 */
[----:B0-----:R-:W3:Y:S04]  /*e1a50*/  LDL.LU R8, [R1+0x460] ;  /* 0x0004600001087983 */ /* 0x001ee80000300800 */
[----:B------:R-:W3:Y:S01]  /*e1a60*/  LDL.LU R9, [R1+0x764] ;  /* 0x0007640001097983 */ /* 0x000ee20000300800 */
[----:B----4-:R-:W-:-:S02]  /*e1a70*/  LOP3.LUT R15, R28, 0xffff, RZ, 0xc0, !PT ;  /* 0x0000ffff1c0f7812 */ /* 0x010fc400078ec0ff */
[----:B------:R-:W-:Y:S02]  /*e1a80*/  PRMT R20, R14, 0x3340, R0 ;  /* 0x000033400e147816 */ /* 0x000fe40000000000 */
[--C-:B------:R-:W-:Y:S02]  /*e1a90*/  PRMT R17, R10, 0x3340, R15.reuse ;  /* 0x000033400a117816 */ /* 0x100fe4000000000f */
[----:B------:R-:W-:Y:S02]  /*e1aa0*/  SHF.R.U32.HI R10, RZ, 0x8, R10 ;  /* 0x00000008ff0a7819 */ /* 0x000fe4000001160a */
[----:B------:R-:W-:Y:S02]  /*e1ab0*/  SHF.R.U32.HI R15, RZ, 0x8, R15 ;  /* 0x00000008ff0f7819 */ /* 0x000fe4000001160f */
[----:B------:R-:W-:Y:S02]  /*e1ac0*/  PRMT R17, R17, 0x5410, R20 ;  /* 0x0000541011117816 */ /* 0x000fe40000000014 */
[----:B------:R-:W-:-:S02]  /*e1ad0*/  LOP3.LUT R10, R10, 0xffff, RZ, 0xc0, !PT ;  /* 0x0000ffff0a0a7812 */ /* 0x000fc400078ec0ff */
[----:B------:R-:W-:Y:S01]  /*e1ae0*/  LOP3.LUT R15, R15, 0xffff, RZ, 0xc0, !PT ;  /* 0x0000ffff0f0f7812 */ /* 0x000fe200078ec0ff */
[----:B------:R-:W-:Y:S03]  /*e1af0*/  STL [R1+0x51b4], R17 ;  /* 0x0051b41101007387 */ /* 0x000fe60000100800 */
[----:B------:R-:W-:Y:S01]  /*e1b00*/  PRMT R15, R10, 0x3340, R15 ;  /* 0x000033400a0f7816 */ /* 0x000fe2000000000f */
[----:B------:R-:W-:Y:S04]  /*e1b10*/  STL [R1+0x3e4], R16 ;  /* 0x0003e41001007387 */ /* 0x000fe80000100800 */
[----:B------:R-:W4:Y:S04]  /*e1b20*/  LDL.LU R10, [R1+0x464] ;  /* 0x00046400010a7983 */ /* 0x000f280000300800 */
[----:B------:R0:W-:Y:S01]  /*e1b30*/  STL [R1+0x216c], R15 ;  /* 0x00216c0f01007387 */ /* 0x0001e20000100800 */
[----:B------:R-:W-:-:S04]  /*e1b40*/  SHF.R.U32.HI R14, RZ, 0x8, R14 ;  /* 0x00000008ff0e7819 */ /* 0x000fc8000001160e */
[----:B------:R-:W-:Y:S02]  /*e1b50*/  LOP3.LUT R20, R14, 0xffff, RZ, 0xc0, !PT ;  /* 0x0000ffff0e147812 */ /* 0x000fe400078ec0ff */
[----:B------:R-:W-:Y:S02]  /*e1b60*/  LOP3.LUT R13, R13, 0xffff, RZ, 0xc0, !PT ;  /* 0x0000ffff0d0d7812 */ /* 0x000fe400078ec0ff */
[----:B0-----:R-:W-:-:S03]  /*e1b70*/  LOP3.LUT R15, R19, 0xffff, RZ, 0xc0, !PT ;  /* 0x0000ffff130f7812 */ /* 0x001fc600078ec0ff */
[----:B------:R0:W-:Y:S04]  /*e1b80*/  STL [R1+0x5304], R13 ;  /* 0x0053040d01007387 */ /* 0x0001e80000100800 */
[----:B------:R1:W-:Y:S04]  /*e1b90*/  STL [R1+0x5300], R15 ;  /* 0x0053000f01007387 */ /* 0x0003e80000100800 */
[----:B------:R-:W4:Y:S04]  /*e1ba0*/  LDL.LU R17, [R1+0xd40] ;  /* 0x000d400001117983 */ /* 0x000f280000300800 */
[----:B------:R-:W4:Y:S01]  /*e1bb0*/  LDL.LU R16, [R1+0x3a4] ;  /* 0x0003a40001107983 */ /* 0x000f220000300800 */
[----:B0-----:R-:W-:-:S04]  /*e1bc0*/  SHF.R.U32.HI R13, RZ, 0x8, R13 ;  /* 0x00000008ff0d7819 */ /* 0x001fc8000001160d */
[----:B------:R-:W-:Y:S02]  /*e1bd0*/  LOP3.LUT R14, R13, 0xffff, RZ, 0xc0, !PT ;  /* 0x0000ffff0d0e7812 */ /* 0x000fe400078ec0ff */
[----:B------:R-:W4:Y:S04]  /*e1be0*/  LDL.LU R13, [R1+0x638] ;  /* 0x00063800010d7983 */ /* 0x000f280000300800 */
[----:B------:R-:W4:Y:S04]  /*e1bf0*/  LDL.LU R28, [R1+0xd44] ;  /* 0x000d4400011c7983 */ /* 0x000f280000300800 */
[----:B------:R-:W4:Y:S01]  /*e1c00*/  LDL.LU R19, [R1+0x3a0] ;  /* 0x0003a00001137983 */ /* 0x000f220000300800 */
[----:B------:R-:W-:-:S02]  /*e1c10*/  PRMT R21, R20, 0x3340, R0 ;  /* 0x0000334014157816 */ /* 0x000fc40000000000 */
[----:B-1----:R-:W-:-:S03]  /*e1c20*/  SHF.R.U32.HI R15, RZ, 0x8, R15 ;  /* 0x00000008ff0f7819 */ /* 0x002fc6000001160f */
[----:B------:R3:W-:Y:S01]  /*e1c30*/  STL [R1+0x3e0], R21 ;  /* 0x0003e01501007387 */ /* 0x0007e20000100800 */
[----:B------:R-:W-:-:S04]  /*e1c40*/  LOP3.LUT R15, R15, 0xffff, RZ, 0xc0, !PT ;  /* 0x0000ffff0f0f7812 */ /* 0x000fc800078ec0ff */
[----:B------:R-:W-:Y:S02]  /*e1c50*/  PRMT R14, R14, 0x3340, R15 ;  /* 0x000033400e0e7816 */ /* 0x000fe4000000000f */
[----:B------:R-:W-:Y:S02]  /*e1c60*/  SHF.R.S32.HI R15, RZ, 0x1f, R23 ;  /* 0x0000001fff0f7819 */ /* 0x000fe40000011417 */
[----:B--2---:R-:W-:Y:S02]  /*e1c70*/  LOP3.LUT R20, R29, 0xffff, RZ, 0xc0, !PT ;  /* 0x0000ffff1d147812 */ /* 0x004fe400078ec0ff */
[----:B------:R-:W2:Y:S04]  /*e1c80*/  LDL.LU R29, [R1+0x634] ;  /* 0x00063400011d7983 */ /* 0x000ea80000300800 */
[----:B------:R0:W-:Y:S01]  /*e1c90*/  STL [R1+0x2144], R14 ;  /* 0x0021440e01007387 */ /* 0x0001e20000100800 */
[----:B---3--:R-:W-:-:S02]  /*e1ca0*/  LOP3.LUT R21, R9, 0xffff, RZ, 0xc0, !PT ;  /* 0x0000ffff09157812 */ /* 0x008fc400078ec0ff */
[----:B0-----:R-:W-:Y:S02]  /*e1cb0*/  LOP3.LUT R14, R8, 0xffff, RZ, 0xc0, !PT ;  /* 0x0000ffff080e7812 */ /* 0x001fe400078ec0ff */
[--C-:B------:R-:W-:Y:S02]  /*e1cc0*/  PRMT R8, R20, 0x3340, R21.reuse ;  /* 0x0000334014087816 */ /* 0x100fe40000000015 */
[----:B------:R-:W-:Y:S02]  /*e1cd0*/  PRMT R9, R14, 0x3340, R0 ;  /* 0x000033400e097816 */ /* 0x000fe40000000000 */
[----:B------:R-:W-:Y:S02]  /*e1ce0*/  SHF.R.U32.HI R20, RZ, 0x8, R20 ;  /* 0x00000008ff147819 */ /* 0x000fe40000011614 */
[----:B------:R-:W-:Y:S02]  /*e1cf0*/  SHF.R.U32.HI R21, RZ, 0x8, R21 ;  /* 0x00000008ff157819 */ /* 0x000fe40000011615 */
[----:B------:R-:W-:-:S02]  /*e1d00*/  PRMT R22, R8, 0x5410, R9 ;  /* 0x0000541008167816 */ /* 0x000fc40000000009 */
[----:B------:R-:W-:Y:S02]  /*e1d10*/  IADD3 R8, P2, R23, R0, RZ ;  /* 0x0000000017087210 */ /* 0x000fe40007f5e0ff */
[----:B------:R-:W-:Y:S02]  /*e1d20*/  LOP3.LUT R20, R20, 0xffff, RZ, 0xc0, !PT ;  /* 0x0000ffff14147812 */ /* 0x000fe400078ec0ff */
[----:B------:R-:W-:Y:S01]  /*e1d30*/  LOP3.LUT R21, R21, 0xffff, RZ, 0xc0, !PT ;  /* 0x0000ffff15157812 */ /* 0x000fe200078ec0ff */
[----:B------:R-:W-:-:S03]  /*e1d40*/  IMAD.X R9, R15, 0x1, R2, P2 ;  /* 0x000000010f097824 */ /* 0x000fc600010e0602 */
[----:B------:R-:W-:Y:S02]  /*e1d50*/  PRMT R20, R20, 0x3340, R21 ;  /* 0x0000334014147816 */ /* 0x000fe40000000015 */
[----:B----4-:R-:W-:Y:S01]  /*e1d60*/  LOP3.LUT R10, R10, 0xffff, RZ, 0xc0, !PT ;  /* 0x0000ffff0a0a7812 */ /* 0x010fe200078ec0ff */
[----:B------:R-:W-:Y:S04]  /*e1d70*/  STL [R1+0x519c], R22 ;  /* 0x00519c1601007387 */ /* 0x000fe80000100800 */
[----:B------:R0:W-:Y:S01]  /*e1d80*/  STL.64 [R1+0xf50], R8 ;  /* 0x000f500801007387 */ /* 0x0001e20000100a00 */
[----:B------:R-:W-:-:S04]  /*e1d90*/  SHF.R.U32.HI R14, RZ, 0x8, R14 ;  /* 0x00000008ff0e7819 */ /* 0x000fc8000001160e */
[----:B------:R-:W-:Y:S01]  /*e1da0*/  LOP3.LUT R14, R14, 0xffff, RZ, 0xc0, !PT ;  /* 0x0000ffff0e0e7812 */ /* 0x000fe200078ec0ff */
[----:B0-----:R-:W3:Y:S04]  /*e1db0*/  LDL.LU.64 R8, [R1+0x5680] ;  /* 0x0056800001087983 */ /* 0x001ee80000300a00 */
[----:B------:R-:W-:Y:S04]  /*e1dc0*/  STL [R1+0x2140], R20 ;  /* 0x0021401401007387 */ /* 0x000fe80000100800 */
[----:B------:R0:W-:Y:S01]  /*e1dd0*/  STL [R1+0x52fc], R10 ;  /* 0x0052fc0a01007387 */ /* 0x0001e20000100800 */
[----:B------:R-:W-:-:S02]  /*e1de0*/  PRMT R14, R14, 0x3340, R0 ;  /* 0x000033400e0e7816 */ /* 0x000fc40000000000 */
[----:B0-----:R-:W-:-:S04]  /*e1df0*/  SHF.R.U32.HI R10, RZ, 0x8, R10 ;  /* 0x00000008ff0a7819 */ /* 0x001fc8000001160a */
[----:B------:R-:W-:-:S04]  /*e1e00*/  LOP3.LUT R10, R10, 0xffff, RZ, 0xc0, !PT ;  /* 0x0000ffff0a0a7812 */ /* 0x000fc800078ec0ff */
[----:B------:R-:W-:Y:S01]  /*e1e10*/  PRMT R10, R10, 0x3340, R0 ;  /* 0x000033400a0a7816 */ /* 0x000fe20000000000 */
[----:B------:R0:W-:Y:S04]  /*e1e20*/  STL [R1+0x3dc], R14 ;  /* 0x0003dc0e01007387 */ /* 0x0001e80000100800 */
[----:B------:R1:W-:Y:S01]  /*e1e30*/  STL [R1+0x3d8], R10 ;  /* 0x0003d80a01007387 */ /* 0x0003e20000100800 */
[----:B0-----:R-:W-:-:S03]  /*e1e40*/  LOP3.LUT R14, R19, 0xffff, RZ, 0xc0, !PT ;  /* 0x0000ffff130e7812 */ /* 0x001fc600078ec0ff */
[----:B-1----:R-:W4:Y:S04]  /*e1e50*/  LDL.LU R10, [R1+0xb50] ;  /* 0x000b5000010a7983 */ /* 0x002f280000300800 */
[----:B------:R-:W3:Y:S01]  /*e1e60*/  LDL.LU R19, [R1+0x5c4] ;  /* 0x0005c40001137983 */ /* 0x000ee20000300800 */
[----:B------:R-:W-:Y:S02]  /*e1e70*/  LOP3.LUT R17, R17, 0xffff, RZ, 0xc0, !PT ;  /* 0x0000ffff11117812 */ /* 0x000fe400078ec0ff */
[----:B------:R-:W-:Y:S02]  /*e1e80*/  LOP3.LUT R16, R16, 0xffff, RZ, 0xc0, !PT ;  /* 0x0000ffff10107812 */ /* 0x000fe400078ec0ff */
[----:B------:R-:W-:Y:S02]  /*e1e90*/  LOP3.LUT R13, R13, 0xffff, RZ, 0xc0, !PT ;  /* 0x0000ffff0d0d7812 */ /* 0x000fe400078ec0ff */
[----:B------:R-:W-:-:S02]  /*e1ea0*/  LOP3.LUT R20, R28, 0xffff, RZ, 0xc0, !PT ;  /* 0x0000ffff1c147812 */ /* 0x000fc400078ec0ff */
[----:B------:R-:W-:Y:S02]  /*e1eb0*/  PRMT R28, R16, 0x3340, R0 ;  /* 0x00003340101c7816 */ /* 0x000fe40000000000 */
[----:B------:R-:W-:Y:S02]  /*e1ec0*/  PRMT R22, R17, 0x3340, R13 ;  /* 0x0000334011167816 */ /* 0x000fe4000000000d */
[----:B------:R-:W-:Y:S02]  /*e1ed0*/  SHF.R.U32.HI R17, RZ, 0x8, R17 ;  /* 0x00000008ff117819 */ /* 0x000fe40000011611 */
[----:B------:R-:W-:Y:S02]  /*e1ee0*/  SHF.R.U32.HI R13, RZ, 0x8, R13 ;  /* 0x00000008ff0d7819 */ /* 0x000fe4000001160d */
[----:B--2---:R-:W-:Y:S02]  /*e1ef0*/  LOP3.LUT R21, R29, 0xffff, RZ, 0xc0, !PT ;  /* 0x0000ffff1d157812 */ /* 0x004fe400078ec0ff */
[----:B------:R-:W-:-:S02]  /*e1f00*/  PRMT R29, R22, 0x5410, R28 ;  /* 0x00005410161d7816 */ /* 0x000fc4000000001c */
[----:B------:R-:W-:Y:S02]  /*e1f10*/  PRMT R28, R14, 0x3340, R0 ;  /* 0x000033400e1c7816 */ /* 0x000fe40000000000 */
[----:B------:R-:W-:-:S04]  /*e1f20*/  PRMT R22, R20, 0x3340, R21 ;  /* 0x0000334014167816 */ /* 0x000fc80000000015 */
[----:B------:R-:W-:Y:S02]  /*e1f30*/  PRMT R22, R22, 0x5410, R28 ;  /* 0x0000541016167816 */ /* 0x000fe4000000001c */
[----:B------:R-:W-:Y:S01]  /*e1f40*/  IADD3 R28, P2, R23, R3, RZ ;  /* 0x00000003171c7210 */ /* 0x000fe20007f5e0ff */
[----:B------:R0:W-:Y:S04]  /*e1f50*/  STL [R1+0x5174], R29 ;  /* 0x0051741d01007387 */ /* 0x0001e80000100800 */
[----:B------:R1:W-:Y:S01]  /*e1f60*/  STL [R1+0x5170], R22 ;  /* 0x0051701601007387 */ /* 0x0003e20000100800 */
[----:B------:R-:W-:Y:S01]  /*e1f70*/  SHF.R.U32.HI R20, RZ, 0x8, R20 ;  /* 0x00000008ff147819 */ /* 0x000fe20000011614 */
[----:B0-----:R-:W-:Y:S01]  /*e1f80*/  IMAD.X R29, R15, 0x1, R4, P2 ;  /* 0x000000010f1d7824 */ /* 0x001fe200010e0604 */
[----:B-1----:R-:W-:-:S02]  /*e1f90*/  LOP3.LUT R22, R17, 0xffff, RZ, 0xc0, !PT ;  /* 0x0000ffff11167812 */ /* 0x002fc400078ec0ff */
[----:B------:R-:W-:Y:S02]  /*e1fa0*/  SHF.R.U32.HI R21, RZ, 0x8, R21 ;  /* 0x00000008ff157819 */ /* 0x000fe40000011615 */
[----:B------:R0:W-:Y:S04]  /*e1fb0*/  STL.64 [R1+0xf18], R28 ;  /* 0x000f181c01007387 */ /* 0x0001e80000100a00 */
[----:B------:R-:W2:Y:S01]  /*e1fc0*/  LDL.LU R17, [R1+0xb54] ;  /* 0x000b540001117983 */ /* 0x000ea20000300800 */
[----:B------:R-:W-:Y:S02]  /*e1fd0*/  LOP3.LUT R20, R20, 0xffff, RZ, 0xc0, !PT ;  /* 0x0000ffff14147812 */ /* 0x000fe400078ec0ff */
[----:B------:R-:W-:Y:S02]  /*e1fe0*/  LOP3.LUT R21, R21, 0xffff, RZ, 0xc0, !PT ;  /* 0x0000ffff15157812 */ /* 0x000fe400078ec0ff */
[----:B0-----:R-:W-:-:S02]  /*e1ff0*/  LOP3.LUT R29, R13, 0xffff, RZ, 0xc0, !PT ;  /* 0x0000ffff0d1d7812 */ /* 0x001fc400078ec0ff */
[----:B------:R-:W2:Y:S04]  /*e2000*/  LDL.LU R13, [R1+0x5c0] ;  /* 0x0005c000010d7983 */ /* 0x000ea80000300800 */
[----:B------:R-:W2:Y:S01]  /*e2010*/  LDL.LU R28, [R1+0x26c] ;  /* 0x00026c00011c7983 */ /* 0x000ea20000300800 */
[----:B------:R-:W-:-:S03]  /*e2020*/  PRMT R22, R22, 0x3340, R29 ;  /* 0x0000334016167816 */ /* 0x000fc6000000001d */
[----:B------:R-:W2:Y:S04]  /*e2030*/  LDL.LU R29, [R1+0x5678] ;  /* 0x00567800011d7983 */ /* 0x000ea80000300800 */
[----:B------:R0:W-:Y:S02]  /*e2040*/  STL [R1+0x211c], R22 ;  /* 0x00211c1601007387 */ /* 0x0001e40000100800 */
[----:B0-----:R-:W-:Y:S02]  /*e2050*/  PRMT R22, R20, 0x3340, R21 ;  /* 0x0000334014167816 */ /* 0x001fe40000000015 */
[----:B------:R-:W-:Y:S02]  /*e2060*/  IADD3 R20, P2, R23, R5, RZ ;  /* 0x0000000517147210 */ /* 0x000fe40007f5e0ff */
[----:B------:R-:W-:-:S03]  /*e2070*/  SHF.R.U32.HI R14, RZ, 0x8, R14 ;  /* 0x00000008ff0e7819 */ /* 0x000fc6000001160e */
[----:B------:R-:W-:Y:S01]  /*e2080*/  IMAD.X R21, R15, 0x1, R7, P2 ;  /* 0x000000010f157824 */ /* 0x000fe200010e0607 */
[----:B------:R-:W-:Y:S01]  /*e2090*/  STL [R1+0x2118], R22 ;  /* 0x0021181601007387 */ /* 0x000fe20000100800 */
[----:B------:R-:W-:-:S03]  /*e20a0*/  LOP3.LUT R14, R14, 0xffff, RZ, 0xc0, !PT ;  /* 0x0000ffff0e0e7812 */ /* 0x000fc600078ec0ff */
[----:B------:R0:W-:Y:S01]  /*e20b0*/  STL.64 [R1+0xf28], R20 ;  /* 0x000f281401007387 */ /* 0x0001e20000100a00 */
[----:B------:R-:W-:Y:S02]  /*e20c0*/  PRMT R14, R14, 0x3340, R0 ;  /* 0x000033400e0e7816 */ /* 0x000fe40000000000 */
[----:B0-----:R-:W-:-:S05]  /*e20d0*/  IADD3 R20, P2, R23, R6, RZ ;  /* 0x0000000617147210 */ /* 0x001fca0007f5e0ff */
[----:B------:R-:W-:Y:S01]  /*e20e0*/  IMAD.X R21, R15, 0x1, R27, P2 ;  /* 0x000000010f157824 */ /* 0x000fe200010e061b */
[----:B----4-:R-:W-:Y:S02]  /*e20f0*/  LOP3.LUT R10, R10, 0xffff, RZ, 0xc0, !PT ;  /* 0x0000ffff0a0a7812 */ /* 0x010fe400078ec0ff */
[----:B------:R-:W-:Y:S02]  /*e2100*/  LOP3.LUT R15, R26, 0xffff, RZ, 0xc0, !PT ;  /* 0x0000ffff1a0f7812 */ /* 0x000fe400078ec0ff */
[----:B------:R-:W-:Y:S04]  /*e2110*/  STL.64 [R1+0xf20], R20 ;  /* 0x000f201401007387 */ /* 0x000fe80000100a00 */
[----:B------:R3:W-:Y:S02]  /*e2120*/  STL [R1+0x3b8], R14 ;  /* 0x0003b80e01007387 */ /* 0x0007e40000100800 */
[----:B---3--:R-:W-:-:S02]  /*e2130*/  LOP3.LUT R14, R19, 0xffff, RZ, 0xc0, !PT ;  /* 0x0000ffff130e7812 */ /* 0x008fc400078ec0ff */
[----:B------:R-:W-:Y:S02]  /*e2140*/  PRMT R20, R15, 0x3340, R0 ;  /* 0x000033400f147816 */ /* 0x000fe40000000000 */
[----:B------:R-:W-:-:S04]  /*e2150*/  PRMT R19, R10, 0x3340, R14 ;  /* 0x000033400a137816 */ /* 0x000fc8000000000e */
[----:B------:R-:W-:Y:S02]  /*e2160*/  PRMT R19, R19, 0x5410, R20 ;  /* 0x0000541013137816 */ /* 0x000fe40000000014 */
[----:B------:R-:W-:Y:S02]  /*e2170*/  SHF.R.U32.HI R20, RZ, 0x8, R16 ;  /* 0x00000008ff147819 */ /* 0x000fe40000011610 */
[----:B------:R-:W3:Y:S04]  /*e2180*/  LDL.LU R16, [R1+0x4e44] ;  /* 0x004e440001107983 */ /* 0x000ee80000300800 */
[----:B------:R0:W-:Y:S04]  /*e2190*/  STL [R1+0x515c], R19 ;  /* 0x00515c1301007387 */ /* 0x0001e80000100800 */
[----:B------:R-:W4:Y:S04]  /*e21a0*/  LDL.LU R26, [R1+0x540] ;  /* 0x00054000011a7983 */ /* 0x000f280000300800 */
[----:B0-----:R-:W4:Y:S01]  /*e21b0*/  LDL.LU R19, [R1+0x960] ;  /* 0x0009600001137983 */ /* 0x001f220000300800 */
        /* <DEDUP_REMOVED lines=9> */
[----:B------:R-:W-:Y:S02]  /*e2250*/  LOP3.LUT R10, R12, 0xffff, RZ, 0xc0, !PT ;  /* 0x0000ffff0c0a7812 */ /* 0x000fe400078ec0ff */
[----:B--2---:R-:W-:Y:S02]  /*e2260*/  LOP3.LUT R14, R17, 0xffff, RZ, 0xc0, !PT ;  /* 0x0000ffff110e7812 */ /* 0x004fe400078ec0ff */
[----:B------:R-:W2:Y:S01]  /*e2270*/  LDL.LU R17, [R1+0x4e48] ;  /* 0x004e480001117983 */ /* 0x000ea20000300800 */
[----:B0-----:R-:W-:-:S02]  /*e2280*/  LOP3.LUT R20, R13, 0xffff, RZ, 0xc0, !PT ;  /* 0x0000ffff0d147812 */ /* 0x001fc400078ec0ff */
[----:B------:R-:W-:Y:S02]  /*e2290*/  PRMT R13, R10, 0x3340, R0 ;  /* 0x000033400a0d7816 */ /* 0x000fe40000000000 */
[----:B------:R-:W-:-:S04]  /*e22a0*/  PRMT R12, R14, 0x3340, R20 ;  /* 0x000033400e0c7816 */ /* 0x000fc80000000014 */
[----:B------:R-:W-:Y:S02]  /*e22b0*/  PRMT R13, R12, 0x5410, R13 ;  /* 0x000054100c0d7816 */ /* 0x000fe4000000000d */
[----:B------:R-:W-:Y:S01]  /*e22c0*/  SHF.R.U32.HI R14, RZ, 0x8, R14 ;  /* 0x00000008ff0e7819 */ /* 0x000fe2000001160e */
[----:B------:R-:W2:Y:S01]  /*e22d0*/  LDL.LU R12, [R1+0x548] ;  /* 0x00054800010c7983 */ /* 0x000ea20000300800 */
[----:B------:R-:W-:-:S03]  /*e22e0*/  SHF.R.U32.HI R20, RZ, 0x8, R20 ;  /* 0x00000008ff147819 */ /* 0x000fc60000011614 */
[----:B------:R0:W-:Y:S01]  /*e22f0*/  STL [R1+0x514c], R13 ;  /* 0x00514c0d01007387 */ /* 0x0001e20000100800 */
[----:B------:R-:W-:Y:S02]  /*e2300*/  SHF.R.U32.HI R10, RZ, 0x8, R10 ;  /* 0x00000008ff0a7819 */ /* 0x000fe4000001160a */
[----:B------:R-:W-:Y:S02]  /*e2310*/  SHF.R.S32.HI R21, RZ, 0x1f, R28 ;  /* 0x0000001fff157819 */ /* 0x000fe4000001141c */
[----:B------:R-:W-:Y:S02]  /*e2320*/  IADD3 R22, P2, R28, R0, RZ ;  /* 0x000000001c167210 */ /* 0x000fe40007f5e0ff */
[----:B------:R-:W-:Y:S02]  /*e2330*/  LOP3.LUT R14, R14, 0xffff, RZ, 0xc0, !PT ;  /* 0x0000ffff0e0e7812 */ /* 0x000fe400078ec0ff */
[----:B------:R-:W-:Y:S02]  /*e2340*/  LOP3.LUT R20, R20, 0xffff, RZ, 0xc0, !PT ;  /* 0x0000ffff14147812 */ /* 0x000fe400078ec0ff */
[----:B------:R-:W-:Y:S01]  /*e2350*/  LOP3.LUT R10, R10, 0xffff, RZ, 0xc0, !PT ;  /* 0x0000ffff0a0a7812 */ /* 0x000fe200078ec0ff */
[----:B0-----:R-:W2:Y:S01]  /*e2360*/  LDL.LU R13, [R1+0x964] ;  /* 0x00096400010d7983 */ /* 0x001ea20000300800 */
[----:B------:R-:W-:Y:S01]  /*e2370*/  IMAD.X R23, R21, 0x1, R2, P2 ;  /* 0x0000000115177824 */ /* 0x000fe200010e0602 */
[----:B------:R-:W-:-:S02]  /*e2380*/  PRMT R20, R14, 0x3340, R20 ;  /* 0x000033400e147816 */ /* 0x000fc40000000014 */
[----:B------:R-:W-:Y:S02]  /*e2390*/  PRMT R14, R10, 0x3340, R0 ;  /* 0x000033400a0e7816 */ /* 0x000fe40000000000 */
[----:B------:R0:W-:Y:S04]  /*e23a0*/  STL.64 [R1+0xef0], R22 ;  /* 0x000ef01601007387 */ /* 0x0001e80000100a00 */
[----:B------:R4:W-:Y:S04]  /*e23b0*/  STL [R1+0x1fe8], R20 ;  /* 0x001fe81401007387 */ /* 0x0009e80000100800 */
[----:B------:R1:W-:Y:S01]  /*e23c0*/  STL [R1+0x22c], R14 ;  /* 0x00022c0e01007387 */ /* 0x0003e20000100800 */
[----:B0-----:R-:W-:-:S05]  /*e23d0*/  IADD3 R22, P2, R28, R3, RZ ;  /* 0x000000031c167210 */ /* 0x001fca0007f5e0ff */
[----:B------:R-:W-:Y:S01]  /*e23e0*/  IMAD.X R23, R21, 0x1, R4, P2 ;  /* 0x0000000115177824 */ /* 0x000fe200010e0604 */
[----:B---3--:R-:W-:Y:S02]  /*e23f0*/  LOP3.LUT R10, R16, 0xffff, RZ, 0xc0, !PT ;  /* 0x0000ffff100a7812 */ /* 0x008fe400078ec0ff */
[----:B----4-:R-:W-:Y:S02]  /*e2400*/  LOP3.LUT R20, R26, 0xffff, RZ, 0xc0, !PT ;  /* 0x0000ffff1a147812 */ /* 0x010fe400078ec0ff */
[----:B-1----:R-:W-:Y:S02]  /*e2410*/  LOP3.LUT R14, R19, 0xffff, RZ, 0xc0, !PT ;  /* 0x0000ffff130e7812 */ /* 0x002fe400078ec0ff */
[----:B------:R-:W-:Y:S02]  /*e2420*/  PRMT R19, R20, 0x3340, R0 ;  /* 0x0000334014137816 */ /* 0x000fe40000000000 */
[----:B------:R-:W-:-:S04]  /*e2430*/  PRMT R16, R10, 0x3340, R14 ;  /* 0x000033400a107816 */ /* 0x000fc8000000000e */
[----:B------:R-:W-:-:S05]  /*e2440*/  PRMT R16, R16, 0x5410, R19 ;  /* 0x0000541010107816 */ /* 0x000fca0000000013 */
[----:B------:R0:W-:Y:S04]  /*e2450*/  STL [R1+0x5148], R16 ;  /* 0x0051481001007387 */ /* 0x0001e80000100800 */
[----:B------:R-:W3:Y:S04]  /*e2460*/  LDL.LU R26, [R1+0x4e34] ;  /* 0x004e3400011a7983 */ /* 0x000ee80000300800 */
[----:B------:R1:W-:Y:S04]  /*e2470*/  STL.64 [R1+0xee8], R22 ;  /* 0x000ee81601007387 */ /* 0x0003e80000100a00 */
[----:B------:R-:W4:Y:S01]  /*e2480*/  LDL.LU R19, [R1+0x770] ;  /* 0x0007700001137983 */ /* 0x000f220000300800 */
[----:B------:R-:W-:-:S02]  /*e2490*/  SHF.R.U32.HI R15, RZ, 0x8, R15 ;  /* 0x00000008ff0f7819 */ /* 0x000fc4000001160f */
[----:B------:R-:W-:Y:S02]  /*e24a0*/  SHF.R.U32.HI R10, RZ, 0x8, R10 ;  /* 0x00000008ff0a7819 */ /* 0x000fe4000001160a */
[----:B------:R-:W-:Y:S02]  /*e24b0*/  SHF.R.U32.HI R14, RZ, 0x8, R14 ;  /* 0x00000008ff0e7819 */ /* 0x000fe4000001160e */
[----:B------:R-:W-:Y:S02]  /*e24c0*/  LOP3.LUT R15, R15, 0xffff, RZ, 0xc0, !PT ;  /* 0x0000ffff0f0f7812 */ /* 0x000fe400078ec0ff */
[----:B------:R-:W-:Y:S02]  /*e24d0*/  LOP3.LUT R10, R10, 0xffff, RZ, 0xc0, !PT ;  /* 0x0000ffff0a0a7812 */ /* 0x000fe400078ec0ff */
[----:B------:R-:W-:Y:S02]  /*e24e0*/  LOP3.LUT R14, R14, 0xffff, RZ, 0xc0, !PT ;  /* 0x0000ffff0e0e7812 */ /* 0x000fe400078ec0ff */
[----:B0-----:R-:W-:-:S02]  /*e24f0*/  PRMT R16, R15, 0x3340, R0 ;  /* 0x000033400f107816 */ /* 0x001fc40000000000 */
[----:B------:R-:W-:-:S03]  /*e2500*/  PRMT R10, R10, 0x3340, R14 ;  /* 0x000033400a0a7816 */ /* 0x000fc6000000000e */
[----:B------:R-:W-:Y:S04]  /*e2510*/  STL [R1+0x228], R16 ;  /* 0x0002281001007387 */ /* 0x000fe80000100800 */
[----:B------:R0:W-:Y:S01]  /*e2520*/  STL [R1+0x1f8c], R10 ;  /* 0x001f8c0a01007387 */ /* 0x0001e20000100800 */
[----:B-1----:R-:W-:Y:S02]  /*e2530*/  IADD3 R22, P2, R28, R5, RZ ;  /* 0x000000051c167210 */ /* 0x002fe40007f5e0ff */
[----:B------:R-:W-:-:S03]  /*e2540*/  SHF.R.U32.HI R20, RZ, 0x8, R20 ;  /* 0x00000008ff147819 */ /* 0x000fc60000011614 */
[----:B------:R-:W-:Y:S01]  /*e2550*/  IMAD.X R23, R21, 0x1, R7, P2 ;  /* 0x0000000115177824 */ /* 0x000fe200010e0607 */
[----:B------:R-:W-:-:S04]  /*e2560*/  LOP3.LUT R20, R20, 0xffff, RZ, 0xc0, !PT ;  /* 0x0000ffff14147812 */ /* 0x000fc800078ec0ff */
[----:B------:R-:W-:Y:S02]  /*e2570*/  PRMT R20, R20, 0x3340, R0 ;  /* 0x0000334014147816 */ /* 0x000fe40000000000 */
[----:B--2---:R-:W-:Y:S02]  /*e2580*/  LOP3.LUT R15, R17, 0xffff, RZ, 0xc0, !PT ;  /* 0x0000ffff110f7812 */ /* 0x004fe400078ec0ff */
[----:B------:R-:W-:-:S04]  /*e2590*/  LOP3.LUT R12, R12, 0xffff, RZ, 0xc0, !PT ;  /* 0x0000ffff0c0c7812 */ /* 0x000fc800078ec0ff */
[----:B------:R-:W-:Y:S02]  /*e25a0*/  PRMT R14, R12, 0x3340, R0 ;  /* 0x000033400c0e7816 */ /* 0x000fe40000000000 */
[----:B------:R-:W-:Y:S02]  /*e25b0*/  LOP3.LUT R17, R13, 0xffff, RZ, 0xc0, !PT ;  /* 0x0000ffff0d117812 */ /* 0x000fe400078ec0ff */
[----:B------:R-:W2:Y:S02]  /*e25c0*/  LDL.LU R13, [R1+0x270] ;  /* 0x00027000010d7983 */ /* 0x000ea40000300800 */
[----:B0-----:R-:W-:-:S04]  /*e25d0*/  PRMT R10, R15, 0x3340, R17 ;  /* 0x000033400f0a7816 */ /* 0x001fc80000000011 */
[----:B------:R-:W-:Y:S02]  /*e25e0*/  PRMT R16, R10, 0x5410, R14 ;  /* 0x000054100a107816 */ /* 0x000fe4000000000e */
[----:B------:R-:W2:Y:S04]  /*e25f0*/  LDL.LU R14, [R1+0xd50] ;  /* 0x000d5000010e7983 */ /* 0x000ea80000300800 */
[----:B------:R-:W2:Y:S04]  /*e2600*/  LDL.LU R10, [R1+0x3c8] ;  /* 0x0003c800010a7983 */ /* 0x000ea80000300800 */
[----:B------:R0:W-:Y:S01]  /*e2610*/  STL [R1+0x5144], R16 ;  /* 0x0051441001007387 */ /* 0x0001e20000100800 */
[----:B------:R-:W-:-:S02]  /*e2620*/  SHF.R.U32.HI R15, RZ, 0x8, R15 ;  /* 0x00000008ff0f7819 */ /* 0x000fc4000001160f */
[----:B------:R-:W-:Y:S01]  /*e2630*/  SHF.R.U32.HI R17, RZ, 0x8, R17 ;  /* 0x00000008ff117819 */ /* 0x000fe20000011611 */
[----:B0-----:R-:W2:Y:S04]  /*e2640*/  LDL.LU R16, [R1+0x640] ;  /* 0x0006400001107983 */ /* 0x001ea80000300800 */
[----:B------:R0:W-:Y:S01]  /*e2650*/  STL.64 [R1+0xed0], R22 ;  /* 0x000ed01601007387 */ /* 0x0001e20000100a00 */
[----:B------:R-:W-:Y:S02]  /*e2660*/  LOP3.LUT R15, R15, 0xffff, RZ, 0xc0, !PT ;  /* 0x0000ffff0f0f7812 */ /* 0x000fe400078ec0ff */
[----:B------:R-:W-:Y:S02]  /*e2670*/  LOP3.LUT R17, R17, 0xffff, RZ, 0xc0, !PT ;  /* 0x0000ffff11117812 */ /* 0x000fe400078ec0ff */
[----:B0-----:R-:W-:-:S02]  /*e2680*/  IADD3 R22, P2, R28, R6, RZ ;  /* 0x000000061c167210 */ /* 0x001fc40007f5e0ff */
[----:B------:R-:W-:-:S03]  /*e2690*/  PRMT R15, R15, 0x3340, R17 ;  /* 0x000033400f0f7816 */ /* 0x000fc60000000011 */
[----:B------:R-:W-:Y:S01]  /*e26a0*/  IMAD.X R23, R21, 0x1, R27, P2 ;  /* 0x0000000115177824 */ /* 0x000fe200010e061b */
[----:B------:R-:W-:-:S04]  /*e26b0*/  SHF.R.U32.HI R21, RZ, 0x8, R12 ;  /* 0x00000008ff157819 */ /* 0x000fc8000001160c */
[----:B------:R-:W-:Y:S04]  /*e26c0*/  STL.64 [R1+0xec8], R22 ;  /* 0x000ec81601007387 */ /* 0x000fe80000100a00 */
[----:B------:R4:W-:Y:S04]  /*e26d0*/  STL [R1+0x230], R20 ;  /* 0x0002301401007387 */ /* 0x0009e80000100800 */
[----:B------:R0:W-:Y:S01]  /*e26e0*/  STL [R1+0x1f48], R15 ;  /* 0x001f480f01007387 */ /* 0x0001e20000100800 */
[----:B----4-:R-:W-:-:S03]  /*e26f0*/  LOP3.LUT R20, R19, 0xffff, RZ, 0xc0, !PT ;  /* 0x0000ffff13147812 */ /* 0x010fc600078ec0ff */
[----:B------:R-:W4:Y:S04]  /*e2700*/  LDL.LU R19, [R1+0xd54] ;  /* 0x000d540001137983 */ /* 0x000f280000300800 */
[----:B------:R-:W4:Y:S04]  /*e2710*/  LDL.LU R17, [R1+0x3cc] ;  /* 0x0003cc0001117983 */ /* 0x000f280000300800 */
[----:B------:R-:W4:Y:S01]  /*e2720*/  LDL.LU R12, [R1+0x644] ;  /* 0x00064400010c7983 */ /* 0x000f220000300800 */
[----:B---3--:R-:W-:-:S03]  /*e2730*/  LOP3.LUT R22, R26, 0xffff, RZ, 0xc0, !PT ;  /* 0x0000ffff1a167812 */ /* 0x008fc600078ec0ff */
[----:B------:R-:W3:Y:S04]  /*e2740*/  LDL.LU R28, [R1+0xb60] ;  /* 0x000b6000011c7983 */ /* 0x000ee80000300800 */
[----:B------:R-:W3:Y:S01]  /*e2750*/  LDL.LU R26, [R1+0x5e4] ;  /* 0x0005e400011a7983 */ /* 0x000ee20000300800 */
[----:B0-----:R-:W-:Y:S02]  /*e2760*/  SHF.R.U32.HI R15, RZ, 0x8, R22 ;  /* 0x00000008ff0f7819 */ /* 0x001fe40000011616 */
[--C-:B------:R-:W-:Y:S02]  /*e2770*/  PRMT R22, R22, 0x3340, R20.reuse ;  /* 0x0000334016167816 */ /* 0x100fe40000000014 */
[----:B------:R-:W-:Y:S02]  /*e2780*/  SHF.R.U32.HI R20, RZ, 0x8, R20 ;  /* 0x00000008ff147819 */ /* 0x000fe40000011614 */
[----:B------:R-:W-:-:S02]  /*e2790*/  LOP3.LUT R21, R21, 0xffff, RZ, 0xc0, !PT ;  /* 0x0000ffff15157812 */ /* 0x000fc400078ec0ff */
[----:B------:R-:W-:Y:S02]  /*e27a0*/  LOP3.LUT R15, R15, 0xffff, RZ, 0xc0, !PT ;  /* 0x0000ffff0f0f7812 */ /* 0x000fe400078ec0ff */
[----:B------:R-:W-:Y:S02]  /*e27b0*/  LOP3.LUT R20, R20, 0xffff, RZ, 0xc0, !PT ;  /* 0x0000ffff14147812 */ /* 0x000fe400078ec0ff */
[----:B------:R-:W-:Y:S02]  /*e27c0*/  PRMT R21, R21, 0x3340, R0 ;  /* 0x0000334015157816 */ /* 0x000fe40000000000 */
[----:B------:R-:W-:Y:S01]  /*e27d0*/  PRMT R15, R15, 0x3340, R20 ;  /* 0x000033400f0f7816 */ /* 0x000fe20000000014 */
[----:B------:R-:W-:Y:S04]  /*e27e0*/  STL [R1+0x17e8], R22 ;  /* 0x0017e81601007387 */ /* 0x000fe80000100800 */
[----:B------:R-:W-:Y:S04]  /*e27f0*/  STL [R1+0x234], R21 ;  /* 0x0002341501007387 */ /* 0x000fe80000100800 */
[----:B------:R0:W-:Y:S01]  /*e2800*/  STL [R1+0x2124], R15 ;  /* 0x0021240f01007387 */ /* 0x0001e20000100800 */
[----:B--2---:R-:W-:-:S02]  /*e2810*/  LOP3.LUT R14, R14, 0xffff, RZ, 0xc0, !PT ;  /* 0x0000ffff0e0e7812 */ /* 0x004fc400078ec0ff */
[----:B------:R-:W-:-:S04]  /*e2820*/  LOP3.LUT R10, R10, 0xffff, RZ, 0xc0, !PT ;  /* 0x0000ffff0a0a7812 */ /* 0x000fc800078ec0ff */
[----:B------:R-:W-:Y:S02]  /*e2830*/  PRMT R20, R10, 0x3340, R0 ;  /* 0x000033400a147816 */ /* 0x000fe40000000000 */
[----:B------:R-:W-:-:S04]  /*e2840*/  LOP3.LUT R16, R16, 0xffff, RZ, 0xc0, !PT ;  /* 0x0000ffff10107812 */ /* 0x000fc800078ec0ff */
[----:B0-----:R-:W-:Y:S02]  /*e2850*/  PRMT R15, R14, 0x3340, R16 ;  /* 0x000033400e0f7816 */ /* 0x001fe40000000010 */
[----:B------:R-:W-:Y:S02]  /*e2860*/  SHF.R.U32.HI R14, RZ, 0x8, R14 ;  /* 0x00000008ff0e7819 */ /* 0x000fe4000001160e */
[----:B------:R-:W-:Y:S02]  /*e2870*/  SHF.R.U32.HI R16, RZ, 0x8, R16 ;  /* 0x00000008ff107819 */ /* 0x000fe40000011610 */
[----:B------:R-:W-:Y:S02]  /*e2880*/  SHF.R.U32.HI R10, RZ, 0x8, R10 ;  /* 0x00000008ff0a7819 */ /* 0x000fe4000001160a */
[----:B------:R-:W-:Y:S02]  /*e2890*/  PRMT R22, R15, 0x5410, R20 ;  /* 0x000054100f167816 */ /* 0x000fe40000000014 */
[----:B------:R-:W-:-:S02]  /*e28a0*/  SHF.R.S32.HI R15, RZ, 0x1f, R13 ;  /* 0x0000001fff0f7819 */ /* 0x000fc4000001140d */
[----:B------:R-:W-:Y:S02]  /*e28b0*/  IADD3 R20, P2, R13, R0, RZ ;  /* 0x000000000d147210 */ /* 0x000fe40007f5e0ff */
[----:B------:R-:W-:Y:S02]  /*e28c0*/  LOP3.LUT R14, R14, 0xffff, RZ, 0xc0, !PT ;  /* 0x0000ffff0e0e7812 */ /* 0x000fe400078ec0ff */
[----:B------:R-:W-:Y:S02]  /*e28d0*/  LOP3.LUT R16, R16, 0xffff, RZ, 0xc0, !PT ;  /* 0x0000ffff10107812 */ /* 0x000fe400078ec0ff */
[----:B------:R-:W-:Y:S01]  /*e28e0*/  LOP3.LUT R10, R10, 0xffff, RZ, 0xc0, !PT ;  /* 0x0000ffff0a0a7812 */ /* 0x000fe200078ec0ff */
[----:B------:R-:W-:Y:S01]  /*e28f0*/  IMAD.X R21, R15, 0x1, R2, P2 ;  /* 0x000000010f157824 */ /* 0x000fe200010e0602 */
[----:B------:R-:W-:Y:S02]  /*e2900*/  PRMT R16, R14, 0x3340, R16 ;  /* 0x000033400e107816 */ /* 0x000fe40000000010 */
[----:B------:R-:W-:Y:S01]  /*e2910*/  PRMT R14, R10, 0x3340, R0 ;  /* 0x000033400a0e7816 */ /* 0x000fe20000000000 */
[----:B------:R-:W-:Y:S04]  /*e2920*/  STL [R1+0x5124], R22 ;  /* 0x0051241601007387 */ /* 0x000fe80000100800 */
[----:B------:R-:W-:Y:S04]  /*e2930*/  STL.64 [R1+0xeb0], R20 ;  /* 0x000eb01401007387 */ /* 0x000fe80000100a00 */
[----:B------:R-:W-:Y:S04]  /*e2940*/  STL [R1+0x1ef8], R16 ;  /* 0x001ef81001007387 */ /* 0x000fe80000100800 */
[----:B------:R0:W-:Y:S02]  /*e2950*/  STL [R1+0x204], R14 ;  /* 0x0002040e01007387 */ /* 0x0001e40000100800 */
[----:B0-----:R-:W-:-:S02]  /*e2960*/  LOP3.LUT R14, R11, 0xffff, RZ, 0xc0, !PT ;  /* 0x0000ffff0b0e7812 */ /* 0x001fc400078ec0ff */
[----:B----4-:R-:W-:Y:S02]  /*e2970*/  LOP3.LUT R19, R19, 0xffff, RZ, 0xc0, !PT ;  /* 0x0000ffff13137812 */ /* 0x010fe400078ec0ff */
[----:B------:R-:W-:Y:S02]  /*e2980*/  LOP3.LUT R10, R17, 0xffff, RZ, 0xc0, !PT ;  /* 0x0000ffff110a7812 */ /* 0x000fe400078ec0ff */
[----:B------:R-:W-:Y:S02]  /*e2990*/  LOP3.LUT R12, R12, 0xffff, RZ, 0xc0, !PT ;  /* 0x0000ffff0c0c7812 */ /* 0x000fe400078ec0ff */
[----:B---3--:R-:W-:Y:S02]  /*e29a0*/  LOP3.LUT R20, R28, 0xffff, RZ, 0xc0, !PT ;  /* 0x0000ffff1c147812 */ /* 0x008fe400078ec0ff */
[----:B------:R-:W-:Y:S02]  /*e29b0*/  PRMT R17, R10, 0x3340, R0 ;  /* 0x000033400a117816 */ /* 0x000fe40000000000 */
[----:B------:R-:W-:-:S02]  /*e29c0*/  PRMT R16, R19, 0x3340, R12 ;  /* 0x0000334013107816 */ /* 0x000fc4000000000c */
[----:B------:R-:W-:Y:S02]  /*e29d0*/  LOP3.LUT R11, R26, 0xffff, RZ, 0xc0, !PT ;  /* 0x0000ffff1a0b7812 */ /* 0x000fe400078ec0ff */
[----:B------:R-:W-:Y:S02]  /*e29e0*/  PRMT R21, R16, 0x5410, R17 ;  /* 0x0000541010157816 */ /* 0x000fe40000000011 */
[----:B------:R-:W-:Y:S02]  /*e29f0*/  PRMT R16, R20, 0x3340, R11 ;  /* 0x0000334014107816 */ /* 0x000fe4000000000b */
[----:B------:R-:W-:Y:S01]  /*e2a00*/  PRMT R17, R14, 0x3340, R0 ;  /* 0x000033400e117816 */ /* 0x000fe20000000000 */
[----:B------:R0:W-:Y:S03]  /*e2a10*/  STL [R1+0x5120], R21 ;  /* 0x0051201501007387 */ /* 0x0001e60000100800 */
[----:B0-----:R-:W-:-:S02]  /*e2a20*/  PRMT R21, R16, 0x5410, R17 ;  /* 0x0000541010157816 */ /* 0x001fc40000000011 */
[----:B------:R-:W2:Y:S04]  /*e2a30*/  LDL.LU R16, [R1+0xb64] ;  /* 0x000b640001107983 */ /* 0x000ea80000300800 */
[----:B------:R-:W3:Y:S01]  /*e2a40*/  LDL.LU R17, [R1+0x5f0] ;  /* 0x0005f00001117983 */ /* 0x000ee20000300800 */
[----:B------:R-:W-:Y:S02]  /*e2a50*/  IADD3 R22, P2, R13, R3, RZ ;  /* 0x000000030d167210 */ /* 0x000fe40007f5e0ff */
[----:B------:R-:W-:Y:S02]  /*e2a60*/  SHF.R.U32.HI R12, RZ, 0x8, R12 ;  /* 0x00000008ff0c7819 */ /* 0x000fe4000001160c */
[----:B------:R-:W-:Y:S01]  /*e2a70*/  SHF.R.U32.HI R11, RZ, 0x8, R11 ;  /* 0x00000008ff0b7819 */ /* 0x000fe2000001160b */
[----:B------:R-:W-:Y:S01]  /*e2a80*/  IMAD.X R23, R15, 0x1, R4, P2 ;  /* 0x000000010f177824 */ /* 0x000fe200010e0604 */
[----:B------:R0:W-:Y:S01]  /*e2a90*/  STL [R1+0x511c], R21 ;  /* 0x00511c1501007387 */ /* 0x0001e20000100800 */
[----:B------:R-:W-:-:S03]  /*e2aa0*/  SHF.R.U32.HI R19, RZ, 0x8, R19 ;  /* 0x00000008ff137819 */ /* 0x000fc60000011613 */
[----:B------:R1:W-:Y:S01]  /*e2ab0*/  STL.64 [R1+0xe78], R22 ;  /* 0x000e781601007387 */ /* 0x0003e20000100a00 */
[----:B0-----:R-:W-:Y:S02]  /*e2ac0*/  LOP3.LUT R21, R11, 0xffff, RZ, 0xc0, !PT ;  /* 0x0000ffff0b157812 */ /* 0x001fe400078ec0ff */
[----:B-1----:R-:W-:Y:S02]  /*e2ad0*/  LOP3.LUT R23, R12, 0xffff, RZ, 0xc0, !PT ;  /* 0x0000ffff0c177812 */ /* 0x002fe400078ec0ff */
[----:B------:R-:W4:Y:S04]  /*e2ae0*/  LDL.LU R12, [R1+0x4e5c] ;  /* 0x004e5c00010c7983 */ /* 0x000f280000300800 */
[----:B------:R-:W4:Y:S04]  /*e2af0*/  LDL.LU R28, [R1+0x56c] ;  /* 0x00056c00011c7983 */ /* 0x000f280000300800 */
[----:B------:R-:W4:Y:S01]  /*e2b00*/  LDL.LU R11, [R1+0x970] ;  /* 0x00097000010b7983 */ /* 0x000f220000300800 */
[----:B------:R-:W-:-:S03]  /*e2b10*/  LOP3.LUT R22, R19, 0xffff, RZ, 0xc0, !PT ;  /* 0x0000ffff13167812 */ /* 0x000fc600078ec0ff */
[----:B------:R-:W4:Y:S04]  /*e2b20*/  LDL.LU R26, [R1+0x4e60] ;  /* 0x004e6000011a7983 */ /* 0x000f280000300800 */
[----:B------:R-:W4:Y:S01]  /*e2b30*/  LDL.LU R19, [R1+0x560] ;  /* 0x0005600001137983 */ /* 0x000f220000300800 */
[----:B------:R-:W-:Y:S02]  /*e2b40*/  SHF.R.U32.HI R20, RZ, 0x8, R20 ;  /* 0x00000008ff147819 */ /* 0x000fe40000011614 */
[----:B------:R-:W-:Y:S02]  /*e2b50*/  PRMT R23, R22, 0x3340, R23 ;  /* 0x0000334016177816 */ /* 0x000fe40000000017 */
[----:B------:R-:W-:-:S04]  /*e2b60*/  LOP3.LUT R20, R20, 0xffff, RZ, 0xc0, !PT ;  /* 0x0000ffff14147812 */ /* 0x000fc800078ec0ff */
[----:B------:R-:W-:Y:S02]  /*e2b70*/  PRMT R22, R20, 0x3340, R21 ;  /* 0x0000334014167816 */ /* 0x000fe40000000015 */
[----:B------:R-:W-:Y:S01]  /*e2b80*/  IADD3 R20, P2, R13, R5, RZ ;  /* 0x000000050d147210 */ /* 0x000fe20007f5e0ff */
[----:B------:R-:W-:Y:S04]  /*e2b90*/  STL [R1+0x1e98], R23 ;  /* 0x001e981701007387 */ /* 0x000fe80000100800 */
[----:B------:R-:W-:Y:S01]  /*e2ba0*/  IMAD.X R21, R15, 0x1, R7, P2 ;  /* 0x000000010f157824 */ /* 0x000fe200010e0607 */
[----:B------:R-:W-:Y:S04]  /*e2bb0*/  STL [R1+0x1e88], R22 ;  /* 0x001e881601007387 */ /* 0x000fe80000100800 */
[----:B------:R0:W-:Y:S01]  /*e2bc0*/  STL.64 [R1+0xe90], R20 ;  /* 0x000e901401007387 */ /* 0x0001e20000100a00 */
[----:B------:R-:W-:-:S02]  /*e2bd0*/  SHF.R.U32.HI R14, RZ, 0x8, R14 ;  /* 0x00000008ff0e7819 */ /* 0x000fc4000001160e */
[----:B0-----:R-:W-:Y:S02]  /*e2be0*/  IADD3 R20, P2, R13, R6, RZ ;  /* 0x000000060d147210 */ /* 0x001fe40007f5e0ff */
[----:B------:R-:W4:Y:S01]  /*e2bf0*/  LDL.LU R13, [R1+0x974] ;  /* 0x00097400010d7983 */ /* 0x000f220000300800 */
[----:B------:R-:W-:Y:S02]  /*e2c00*/  SHF.R.U32.HI R10, RZ, 0x8, R10 ;  /* 0x00000008ff0a7819 */ /* 0x000fe4000001160a */
[----:B------:R-:W-:Y:S01]  /*e2c10*/  IMAD.X R21, R15, 0x1, R27, P2 ;  /* 0x000000010f157824 */ /* 0x000fe200010e061b */
[----:B------:R-:W-:Y:S02]  /*e2c20*/  LOP3.LUT R14, R14, 0xffff, RZ, 0xc0, !PT ;  /* 0x0000ffff0e0e7812 */ /* 0x000fe400078ec0ff */
[----:B------:R-:W-:Y:S02]  /*e2c30*/  LOP3.LUT R10, R10, 0xffff, RZ, 0xc0, !PT ;  /* 0x0000ffff0a0a7812 */ /* 0x000fe400078ec0ff */
[----:B------:R0:W-:Y:S02]  /*e2c40*/  STL.64 [R1+0xe88], R20 ;  /* 0x000e881401007387 */ /* 0x0001e40000100a00 */
[----:B------:R-:W-:-:S02]  /*e2c50*/  PRMT R15, R10, 0x3340, R0 ;  /* 0x000033400a0f7816 */ /* 0x000fc40000000000 */
[----:B0-----:R-:W-:-:S05]  /*e2c60*/  PRMT R20, R14, 0x3340, R0 ;  /* 0x000033400e147816 */ /* 0x001fca0000000000 */
[----:B------:R-:W-:Y:S04]  /*e2c70*/  STL [R1+0x20c], R20 ;  /* 0x00020c1401007387 */ /* 0x000fe80000100800 */
[----:B------:R-:W-:Y:S01]  /*e2c80*/  STL [R1+0x208], R15 ;  /* 0x0002080f01007387 */ /* 0x000fe20000100800 */
[----:B--2---:R-:W-:Y:S02]  /*e2c90*/  LOP3.LUT R14, R16, 0xffff, RZ, 0xc0, !PT ;  /* 0x0000ffff100e7812 */ /* 0x004fe400078ec0ff */
[----:B---3--:R-:W-:-:S03]  /*e2ca0*/  LOP3.LUT R10, R17, 0xffff, RZ, 0xc0, !PT ;  /* 0x0000ffff110a7812 */ /* 0x008fc600078ec0ff */
[----:B------:R-:W-:Y:S04]  /*e2cb0*/  STL [R1+0x52dc], R14 ;  /* 0x0052dc0e01007387 */ /* 0x000fe80000100800 */
[----:B------:R-:W2:Y:S04]  /*e2cc0*/  LDL.LU R16, [R1+0x274] ;  /* 0x0002740001107983 */ /* 0x000ea80000300800 */
[----:B------:R0:W-:Y:S02]  /*e2cd0*/  STL [R1+0x52d8], R10 ;  /* 0x0052d80a01007387 */ /* 0x0001e40000100800 */
[----:B0-----:R-:W-:-:S02]  /*e2ce0*/  SHF.R.U32.HI R10, RZ, 0x8, R10 ;  /* 0x00000008ff0a7819 */ /* 0x001fc4000001160a */
[----:B------:R-:W-:Y:S02]  /*e2cf0*/  SHF.R.U32.HI R14, RZ, 0x8, R14 ;  /* 0x00000008ff0e7819 */ /* 0x000fe4000001160e */
[----:B------:R-:W-:Y:S02]  /*e2d00*/  LOP3.LUT R15, R10, 0xffff, RZ, 0xc0, !PT ;  /* 0x0000ffff0a0f7812 */ /* 0x000fe400078ec0ff */
[----:B------:R-:W-:Y:S02]  /*e2d10*/  LOP3.LUT R10, R18, 0xffff, RZ, 0xc0, !PT ;  /* 0x0000ffff120a7812 */ /* 0x000fe400078ec0ff */
[----:B------:R-:W-:Y:S01]  /*e2d20*/  LOP3.LUT R14, R14, 0xffff, RZ, 0xc0, !PT ;  /* 0x0000ffff0e0e7812 */ /* 0x000fe200078ec0ff */
[----:B------:R-:W3:Y:S04]  /*e2d30*/  LDL.LU R18, [R1+0x5674] ;  /* 0x0056740001127983 */ /* 0x000ee80000300800 */
[----:B------:R0:W-:Y:S01]  /*e2d40*/  STL [R1+0x1838], R10 ;  /* 0x0018380a01007387 */ /* 0x0001e20000100800 */
[----:B------:R-:W-:-:S02]  /*e2d50*/  PRMT R14, R14, 0x3340, R15 ;  /* 0x000033400e0e7816 */ /* 0x000fc4000000000f */
[----:B0-----:R-:W-:-:S03]  /*e2d60*/  SHF.R.U32.HI R10, RZ, 0x8, R10 ;  /* 0x00000008ff0a7819 */ /* 0x001fc6000001160a */
[----:B------:R0:W-:Y:S01]  /*e2d70*/  STL [R1+0x1e3c], R14 ;  /* 0x001e3c0e01007387 */ /* 0x0001e20000100800 */
[----:B------:R-:W-:Y:S02]  /*e2d80*/  LOP3.LUT R10, R10, 0xffff, RZ, 0xc0, !PT ;  /* 0x0000ffff0a0a7812 */ /* 0x000fe400078ec0ff */
[----:B----4-:R-:W-:Y:S02]  /*e2d90*/  LOP3.LUT R15, R12, 0xffff, RZ, 0xc0, !PT ;  /* 0x0000ffff0c0f7812 */ /* 0x010fe400078ec0ff */
[----:B------:R-:W-:Y:S02]  /*e2da0*/  LOP3.LUT R17, R11, 0xffff, RZ, 0xc0, !PT ;  /* 0x0000ffff0b117812 */ /* 0x000fe400078ec0ff */
[----:B0-----:R-:W-:Y:S02]  /*e2db0*/  PRMT R14, R10, 0x3340, R0 ;  /* 0x000033400a0e7816 */ /* 0x001fe40000000000 */
[----:B------:R-:W-:-:S03]  /*e2dc0*/  LOP3.LUT R11, R26, 0xffff, RZ, 0xc0, !PT ;  /* 0x0000ffff1a0b7812 */ /* 0x000fc600078ec0ff */
[----:B------:R0:W-:Y:S04]  /*e2dd0*/  STL [R1+0x210], R14 ;  /* 0x0002100e01007387 */ /* 0x0001e80000100800 */
[----:B------:R-:W4:Y:S04]  /*e2de0*/  LDL.LU R12, [R1+0x4e3c] ;  /* 0x004e3c00010c7983 */ /* 0x000f280000300800 */
[----:B------:R-:W3:Y:S01]  /*e2df0*/  LDL.LU R26, [R1+0x4b8] ;  /* 0x0004b800011a7983 */ /* 0x000ee20000300800 */
[----:B0-----:R-:W-:-:S03]  /*e2e00*/  LOP3.LUT R14, R19, 0xffff, RZ, 0xc0, !PT ;  /* 0x0000ffff130e7812 */ /* 0x001fc600078ec0ff */
[----:B------:R-:W3:Y:S01]  /*e2e10*/  LDL.LU R19, [R1+0x780] ;  /* 0x0007800001137983 */ /* 0x000ee20000300800 */
[----:B------:R-:W-:Y:S02]  /*e2e20*/  LOP3.LUT R10, R28, 0xffff, RZ, 0xc0, !PT ;  /* 0x0000ffff1c0a7812 */ /* 0x000fe400078ec0ff */
[----:B------:R-:W-:Y:S02]  /*e2e30*/  PRMT R20, R15, 0x3340, R17 ;  /* 0x000033400f147816 */ /* 0x000fe40000000011 */
[----:B------:R-:W-:Y:S02]  /*e2e40*/  LOP3.LUT R13, R13, 0xffff, RZ, 0xc0, !PT ;  /* 0x0000ffff0d0d7812 */ /* 0x000fe400078ec0ff */
[----:B------:R-:W-:Y:S02]  /*e2e50*/  PRMT R21, R10, 0x3340, R0 ;  /* 0x000033400a157816 */ /* 0x000fe40000000000 */
[----:B------:R-:W-:Y:S02]  /*e2e60*/  SHF.R.U32.HI R15, RZ, 0x8, R15 ;  /* 0x00000008ff0f7819 */ /* 0x000fe4000001160f */
[----:B------:R-:W-:-:S02]  /*e2e70*/  SHF.R.U32.HI R17, RZ, 0x8, R17 ;  /* 0x00000008ff117819 */ /* 0x000fc40000011611 */
[----:B------:R-:W-:Y:S02]  /*e2e80*/  PRMT R22, R20, 0x5410, R21 ;  /* 0x0000541014167816 */ /* 0x000fe40000000015 */
[----:B------:R-:W-:Y:S02]  /*e2e90*/  PRMT R21, R14, 0x3340, R0 ;  /* 0x000033400e157816 */ /* 0x000fe40000000000 */
[----:B------:R-:W-:Y:S02]  /*e2ea0*/  PRMT R20, R11, 0x3340, R13 ;  /* 0x000033400b147816 */ /* 0x000fe4000000000d */
[----:B------:R-:W-:Y:S02]  /*e2eb0*/  SHF.R.U32.HI R11, RZ, 0x8, R11 ;  /* 0x00000008ff0b7819 */ /* 0x000fe4000001160b */
[----:B------:R-:W-:Y:S02]  /*e2ec0*/  LOP3.LUT R15, R15, 0xffff, RZ, 0xc0, !PT ;  /* 0x0000ffff0f0f7812 */ /* 0x000fe400078ec0ff */
[----:B------:R-:W-:-:S02]  /*e2ed0*/  LOP3.LUT R17, R17, 0xffff, RZ, 0xc0, !PT ;  /* 0x0000ffff11117812 */ /* 0x000fc400078ec0ff */
[----:B------:R-:W-:Y:S02]  /*e2ee0*/  SHF.R.U32.HI R13, RZ, 0x8, R13 ;  /* 0x00000008ff0d7819 */ /* 0x000fe4000001160d */
[----:B------:R-:W-:Y:S02]  /*e2ef0*/  PRMT R20, R20, 0x5410, R21 ;  /* 0x0000541014147816 */ /* 0x000fe40000000015 */
[----:B------:R-:W-:Y:S02]  /*e2f00*/  LOP3.LUT R11, R11, 0xffff, RZ, 0xc0, !PT ;  /* 0x0000ffff0b0b7812 */ /* 0x000fe400078ec0ff */
[----:B------:R-:W-:Y:S02]  /*e2f10*/  PRMT R15, R15, 0x3340, R17 ;  /* 0x000033400f0f7816 */ /* 0x000fe40000000011 */
[----:B------:R-:W-:Y:S01]  /*e2f20*/  LOP3.LUT R13, R13, 0xffff, RZ, 0xc0, !PT ;  /* 0x0000ffff0d0d7812 */ /* 0x000fe200078ec0ff */
[----:B------:R-:W-:Y:S04]  /*e2f30*/  STL [R1+0x4e60], R22 ;  /* 0x004e601601007387 */ /* 0x000fe80000100800 */
[----:B------:R-:W-:Y:S04]  /*e2f40*/  STL [R1+0x4e5c], R20 ;  /* 0x004e5c1401007387 */ /* 0x000fe80000100800 */
[----:B------:R-:W3:Y:S01]  /*e2f50*/  LDL.LU R28, [R1+0x4e40] ;  /* 0x004e4000011c7983 */ /* 0x000ee20000300800 */
[----:B------:R-:W-:-:S03]  /*e2f60*/  PRMT R13, R11, 0x3340, R13 ;  /* 0x000033400b0d7816 */ /* 0x000fc6000000000d */
[----:B------:R-:W-:Y:S04]  /*e2f70*/  STL [R1+0x1e18], R15 ;  /* 0x001e180f01007387 */ /* 0x000fe80000100800 */
[----:B------:R-:W3:Y:S04]  /*e2f80*/  LDL.LU R11, [R1+0x4c4] ;  /* 0x0004c400010b7983 */ /* 0x000ee80000300800 */
[----:B------:R0:W-:Y:S04]  /*e2f90*/  STL [R1+0x1e0c], R13 ;  /* 0x001e0c0d01007387 */ /* 0x0001e80000100800 */
[----:B0-----:R-:W3:Y:S01]  /*e2fa0*/  LDL.LU R13, [R1+0x784] ;  /* 0x00078400010d7983 */ /* 0x001ee20000300800 */
[----:B------:R-:W-:-:S02]  /*e2fb0*/  SHF.R.U32.HI R14, RZ, 0x8, R14 ;  /* 0x00000008ff0e7819 */ /* 0x000fc4000001160e */
[----:B------:R-:W-:Y:S02]  /*e2fc0*/  SHF.R.U32.HI R10, RZ, 0x8, R10 ;  /* 0x00000008ff0a7819 */ /* 0x000fe4000001160a */
[----:B------:R-:W-:Y:S02]  /*e2fd0*/  LOP3.LUT R14, R14, 0xffff, RZ, 0xc0, !PT ;  /* 0x0000ffff0e0e7812 */ /* 0x000fe400078ec0ff */
[----:B------:R-:W-:Y:S02]  /*e2fe0*/  LOP3.LUT R10, R10, 0xffff, RZ, 0xc0, !PT ;  /* 0x0000ffff0a0a7812 */ /* 0x000fe400078ec0ff */
[--C-:B------:R-:W-:Y:S02]  /*e2ff0*/  PRMT R17, R14, 0x3340, R0.reuse ;  /* 0x000033400e117816 */ /* 0x100fe40000000000 */
[----:B------:R-:W-:Y:S02]  /*e3000*/  PRMT R14, R10, 0x3340, R0 ;  /* 0x000033400a0e7816 */ /* 0x000fe40000000000 */
[----:B--2---:R-:W-:-:S02]  /*e3010*/  SHF.R.S32.HI R15, RZ, 0x1f, R16 ;  /* 0x0000001fff0f7819 */ /* 0x004fc40000011410 */
[----:B------:R-:W-:-:S05]  /*e3020*/  IADD3 R20, P2, R16, R0, RZ ;  /* 0x0000000010147210 */ /* 0x000fca0007f5e0ff */
[----:B------:R-:W-:-:S05]  /*e3030*/  IMAD.X R21, R15, 0x1, R2, P2 ;  /* 0x000000010f157824 */ /* 0x000fca00010e0602 */
[----:B------:R-:W-:Y:S04]  /*e3040*/  STL.64 [R1+0xe50], R20 ;  /* 0x000e501401007387 */ /* 0x000fe80000100a00 */
[----:B------:R-:W-:Y:S04]  /*e3050*/  STL [R1+0x218], R17 ;  /* 0x0002181101007387 */ /* 0x000fe80000100800 */
[----:B------:R0:W-:Y:S01]  /*e3060*/  STL [R1+0x214], R14 ;  /* 0x0002140e01007387 */ /* 0x0001e20000100800 */
[----:B----4-:R-:W-:Y:S02]  /*e3070*/  LOP3.LUT R12, R12, 0xffff, RZ, 0xc0, !PT ;  /* 0x0000ffff0c0c7812 */ /* 0x010fe400078ec0ff */
[----:B---3--:R-:W-:-:S02]  /*e3080*/  LOP3.LUT R10, R26, 0xffff, RZ, 0xc0, !PT ;  /* 0x0000ffff1a0a7812 */ /* 0x008fc400078ec0ff */
[----:B0-----:R-:W-:Y:S02]  /*e3090*/  LOP3.LUT R14, R19, 0xffff, RZ, 0xc0, !PT ;  /* 0x0000ffff130e7812 */ /* 0x001fe400078ec0ff */
[----:B------:R-:W-:Y:S02]  /*e30a0*/  PRMT R19, R10, 0x3340, R0 ;  /* 0x000033400a137816 */ /* 0x000fe40000000000 */
[----:B------:R-:W-:-:S04]  /*e30b0*/  PRMT R17, R12, 0x3340, R14 ;  /* 0x000033400c117816 */ /* 0x000fc8000000000e */
[----:B------:R-:W-:-:S05]  /*e30c0*/  PRMT R17, R17, 0x5410, R19 ;  /* 0x0000541011117816 */ /* 0x000fca0000000013 */
[----:B------:R0:W-:Y:S04]  /*e30d0*/  STL [R1+0x4e48], R17 ;  /* 0x004e481101007387 */ /* 0x0001e80000100800 */
[----:B0-----:R-:W2:Y:S04]  /*e30e0*/  LDL.LU R17, [R1+0xd60] ;  /* 0x000d600001117983 */ /* 0x001ea80000300800 */
[----:B------:R-:W3:Y:S04]  /*e30f0*/  LDL.LU R26, [R1+0x3ec] ;  /* 0x0003ec00011a7983 */ /* 0x000ee80000300800 */
        /* <DEDUP_REMOVED lines=11> */
[----:B------:R-:W-:Y:S01]  /*e31b0*/  LOP3.LUT R11, R11, 0xffff, RZ, 0xc0, !PT ;  /* 0x0000ffff0b0b7812 */ /* 0x000fe200078ec0ff */
[----:B------:R0:W-:Y:S04]  /*e31c0*/  STL.64 [R1+0xe38], R20 ;  /* 0x000e381401007387 */ /* 0x0001e80000100a00 */
[----:B------:R-:W-:Y:S04]  /*e31d0*/  STL [R1+0x1dac], R14 ;  /* 0x001dac0e01007387 */ /* 0x000fe80000100800 */
[----:B------:R-:W-:Y:S04]  /*e31e0*/  STL [R1+0x21c], R12 ;  /* 0x00021c0c01007387 */ /* 0x000fe80000100800 */
[----:B------:R1:W-:Y:S01]  /*e31f0*/  STL [R1+0x52f8], R11 ;  /* 0x0052f80b01007387 */ /* 0x0003e20000100800 */
[----:B------:R-:W-:-:S02]  /*e3200*/  LOP3.LUT R10, R28, 0xffff, RZ, 0xc0, !PT ;  /* 0x0000ffff1c0a7812 */ /* 0x000fc400078ec0ff */
[----:B0-----:R-:W-:Y:S02]  /*e3210*/  PRMT R21, R11, 0x3340, R0 ;  /* 0x000033400b157816 */ /* 0x001fe40000000000 */
[----:B-1----:R-:W4:Y:S04]  /*e3220*/  LDL.LU R11, [R1+0xd64] ;  /* 0x000d6400010b7983 */ /* 0x002f280000300800 */
[----:B------:R-:W4:Y:S04]  /*e3230*/  LDL.LU R12, [R1+0x3e8] ;  /* 0x0003e800010c7983 */ /* 0x000f280000300800 */
[----:B------:R-:W4:Y:S01]  /*e3240*/  LDL.LU R28, [R1+0x650] ;  /* 0x00065000011c7983 */ /* 0x000f220000300800 */
[----:B------:R-:W-:-:S03]  /*e3250*/  LOP3.LUT R14, R13, 0xffff, RZ, 0xc0, !PT ;  /* 0x0000ffff0d0e7812 */ /* 0x000fc600078ec0ff */
[----:B------:R-:W4:Y:S01]  /*e3260*/  LDL.LU R13, [R1+0x278] ;  /* 0x00027800010d7983 */ /* 0x000f220000300800 */
[----:B------:R-:W-:-:S04]  /*e3270*/  PRMT R20, R10, 0x3340, R14 ;  /* 0x000033400a147816 */ /* 0x000fc8000000000e */
[----:B------:R-:W-:Y:S02]  /*e3280*/  PRMT R22, R20, 0x5410, R21 ;  /* 0x0000541014167816 */ /* 0x000fe40000000015 */
[----:B------:R-:W-:Y:S02]  /*e3290*/  IADD3 R20, P2, R16, R5, RZ ;  /* 0x0000000510147210 */ /* 0x000fe40007f5e0ff */
[----:B------:R-:W-:-:S03]  /*e32a0*/  SHF.R.U32.HI R10, RZ, 0x8, R10 ;  /* 0x00000008ff0a7819 */ /* 0x000fc6000001160a */
[----:B------:R-:W-:Y:S01]  /*e32b0*/  IMAD.X R21, R15, 0x1, R7, P2 ;  /* 0x000000010f157824 */ /* 0x000fe200010e0607 */
[----:B------:R-:W-:Y:S01]  /*e32c0*/  STL [R1+0x4e44], R22 ;  /* 0x004e441601007387 */ /* 0x000fe20000100800 */
[----:B------:R-:W-:-:S03]  /*e32d0*/  SHF.R.U32.HI R14, RZ, 0x8, R14 ;  /* 0x00000008ff0e7819 */ /* 0x000fc6000001160e */
[----:B------:R0:W-:Y:S01]  /*e32e0*/  STL.64 [R1+0xe20], R20 ;  /* 0x000e201401007387 */ /* 0x0001e20000100a00 */
[----:B------:R-:W-:Y:S02]  /*e32f0*/  LOP3.LUT R10, R10, 0xffff, RZ, 0xc0, !PT ;  /* 0x0000ffff0a0a7812 */ /* 0x000fe400078ec0ff */
[----:B------:R-:W-:Y:S02]  /*e3300*/  LOP3.LUT R14, R14, 0xffff, RZ, 0xc0, !PT ;  /* 0x0000ffff0e0e7812 */ /* 0x000fe400078ec0ff */
[----:B0-----:R-:W-:-:S05]  /*e3310*/  IADD3 R20, P2, R16, R6, RZ ;  /* 0x0000000610147210 */ /* 0x001fca0007f5e0ff */
[----:B------:R-:W-:Y:S01]  /*e3320*/  IMAD.X R21, R15, 0x1, R27, P2 ;  /* 0x000000010f157824 */ /* 0x000fe200010e061b */
[----:B------:R-:W-:-:S04]  /*e3330*/  PRMT R15, R10, 0x3340, R14 ;  /* 0x000033400a0f7816 */ /* 0x000fc8000000000e */
[----:B------:R-:W-:Y:S04]  /*e3340*/  STL.64 [R1+0xe18], R20 ;  /* 0x000e181401007387 */ /* 0x000fe80000100a00 */
[----:B------:R4:W-:Y:S01]  /*e3350*/  STL [R1+0x1ea8], R15 ;  /* 0x001ea80f01007387 */ /* 0x0009e20000100800 */
[----:B---3--:R-:W-:-:S03]  /*e3360*/  LOP3.LUT R10, R26, 0xffff, RZ, 0xc0, !PT ;  /* 0x0000ffff1a0a7812 */ /* 0x008fc600078ec0ff */
[----:B------:R-:W3:Y:S01]  /*e3370*/  LDL.LU R26, [R1+0xb70] ;  /* 0x000b7000011a7983 */ /* 0x000ee20000300800 */
[----:B--2---:R-:W-:Y:S02]  /*e3380*/  LOP3.LUT R14, R17, 0xffff, RZ, 0xc0, !PT ;  /* 0x0000ffff110e7812 */ /* 0x004fe400078ec0ff */
[----:B----4-:R-:W-:Y:S02]  /*e3390*/  LOP3.LUT R15, R19, 0xffff, RZ, 0xc0, !PT ;  /* 0x0000ffff130f7812 */ /* 0x010fe400078ec0ff */
[----:B------:R-:W-:Y:S02]  /*e33a0*/  PRMT R17, R10, 0x3340, R0 ;  /* 0x000033400a117816 */ /* 0x000fe40000000000 */
[--C-:B------:R-:W-:Y:S02]  /*e33b0*/  PRMT R16, R14, 0x3340, R15.reuse ;  /* 0x000033400e107816 */ /* 0x100fe4000000000f */
[----:B------:R-:W-:Y:S02]  /*e33c0*/  SHF.R.U32.HI R14, RZ, 0x8, R14 ;  /* 0x00000008ff0e7819 */ /* 0x000fe4000001160e */
        /* <DEDUP_REMOVED lines=9> */
[----:B------:R-:W-:-:S03]  /*e3460*/  PRMT R14, R10, 0x3340, R0 ;  /* 0x000033400a0e7816 */ /* 0x000fc60000000000 */
[----:B------:R-:W-:Y:S04]  /*e3470*/  STL [R1+0x1d18], R15 ;  /* 0x001d180f01007387 */ /* 0x000fe80000100800 */
[----:B------:R1:W-:Y:S01]  /*e3480*/  STL [R1+0x1e8], R14 ;  /* 0x0001e80e01007387 */ /* 0x0003e20000100800 */
[----:B------:R-:W-:Y:S02]  /*e3490*/  LOP3.LUT R11, R11, 0xffff, RZ, 0xc0, !PT ;  /* 0x0000ffff0b0b7812 */ /* 0x000fe400078ec0ff */
[----:B------:R-:W-:Y:S02]  /*e34a0*/  LOP3.LUT R10, R12, 0xffff, RZ, 0xc0, !PT ;  /* 0x0000ffff0c0a7812 */ /* 0x000fe400078ec0ff */
[----:B0-----:R-:W-:Y:S02]  /*e34b0*/  LOP3.LUT R16, R28, 0xffff, RZ, 0xc0, !PT ;  /* 0x0000ffff1c107812 */ /* 0x001fe400078ec0ff */
[----:B-1----:R-:W-:-:S02]  /*e34c0*/  PRMT R14, R10, 0x3340, R0 ;  /* 0x000033400a0e7816 */ /* 0x002fc40000000000 */
[----:B------:R-:W-:Y:S02]  /*e34d0*/  PRMT R12, R11, 0x3340, R16 ;  /* 0x000033400b0c7816 */ /* 0x000fe40000000010 */
[----:B------:R-:W-:Y:S02]  /*e34e0*/  SHF.R.S32.HI R15, RZ, 0x1f, R13 ;  /* 0x0000001fff0f7819 */ /* 0x000fe4000001140d */
[----:B------:R-:W-:Y:S02]  /*e34f0*/  IADD3 R20, P2, R13, R0, RZ ;  /* 0x000000000d147210 */ /* 0x000fe40007f5e0ff */
[----:B------:R-:W-:-:S03]  /*e3500*/  PRMT R12, R12, 0x5410, R14 ;  /* 0x000054100c0c7816 */ /* 0x000fc6000000000e */
[----:B------:R-:W-:Y:S02]  /*e3510*/  IMAD.X R21, R15, 0x1, R2, P2 ;  /* 0x000000010f157824 */ /* 0x000fe400010e0602 */
[----:B------:R0:W-:Y:S01]  /*e3520*/  STL [R1+0x4e3c], R12 ;  /* 0x004e3c0c01007387 */ /* 0x0001e20000100800 */
[----:B------:R-:W-:-:S03]  /*e3530*/  SHF.R.U32.HI R14, RZ, 0x8, R11 ;  /* 0x00000008ff0e7819 */ /* 0x000fc6000001160b */
[----:B0-----:R-:W4:Y:S04]  /*e3540*/  LDL.LU R12, [R1+0x4e70] ;  /* 0x004e7000010c7983 */ /* 0x001f280000300800 */
[----:B------:R-:W4:Y:S04]  /*e3550*/  LDL.LU R28, [R1+0x594] ;  /* 0x00059400011c7983 */ /* 0x000f280000300800 */
[----:B------:R0:W-:Y:S04]  /*e3560*/  STL.64 [R1+0xe00], R20 ;  /* 0x000e001401007387 */ /* 0x0001e80000100a00 */
[----:B------:R-:W4:Y:S01]  /*e3570*/  LDL.LU R11, [R1+0x980] ;  /* 0x00098000010b7983 */ /* 0x000f220000300800 */
        /* <DEDUP_REMOVED lines=9> */
[----:B---3--:R-:W-:-:S03]  /*e3610*/  LOP3.LUT R14, R26, 0xffff, RZ, 0xc0, !PT ;  /* 0x0000ffff1a0e7812 */ /* 0x008fc600078ec0ff */
[----:B------:R-:W3:Y:S01]  /*e3620*/  LDL.LU R26, [R1+0x4e74] ;  /* 0x004e7400011a7983 */ /* 0x000ee20000300800 */
[----:B------:R-:W-:Y:S02]  /*e3630*/  LOP3.LUT R10, R25, 0xffff, RZ, 0xc0, !PT ;  /* 0x0000ffff190a7812 */ /* 0x000fe400078ec0ff */
[----:B0-----:R-:W-:Y:S02]  /*e3640*/  IADD3 R20, P2, R13, R3, RZ ;  /* 0x000000030d147210 */ /* 0x001fe40007f5e0ff */
[----:B--2---:R-:W-:Y:S02]  /*e3650*/  LOP3.LUT R16, R19, 0xffff, RZ, 0xc0, !PT ;  /* 0x0000ffff13107812 */ /* 0x004fe400078ec0ff */
[----:B------:R-:W-:Y:S02]  /*e3660*/  PRMT R19, R10, 0x3340, R0 ;  /* 0x000033400a137816 */ /* 0x000fe40000000000 */
[----:B------:R-:W-:Y:S02]  /*e3670*/  PRMT R17, R14, 0x3340, R16 ;  /* 0x000033400e117816 */ /* 0x000fe40000000010 */
[----:B------:R-:W-:-:S02]  /*e3680*/  SHF.R.U32.HI R14, RZ, 0x8, R14 ;  /* 0x00000008ff0e7819 */ /* 0x000fc4000001160e */
[----:B------:R-:W-:Y:S02]  /*e3690*/  SHF.R.U32.HI R16, RZ, 0x8, R16 ;  /* 0x00000008ff107819 */ /* 0x000fe40000011610 */
[----:B------:R-:W-:Y:S02]  /*e36a0*/  PRMT R17, R17, 0x5410, R19 ;  /* 0x0000541011117816 */ /* 0x000fe40000000013 */
[----:B------:R-:W-:Y:S02]  /*e36b0*/  SHF.R.U32.HI R10, RZ, 0x8, R10 ;  /* 0x00000008ff0a7819 */ /* 0x000fe4000001160a */
[----:B------:R-:W-:Y:S02]  /*e36c0*/  LOP3.LUT R14, R14, 0xffff, RZ, 0xc0, !PT ;  /* 0x0000ffff0e0e7812 */ /* 0x000fe400078ec0ff */
[----:B------:R-:W-:Y:S01]  /*e36d0*/  LOP3.LUT R16, R16, 0xffff, RZ, 0xc0, !PT ;  /* 0x0000ffff10107812 */ /* 0x000fe200078ec0ff */
[----:B------:R-:W-:Y:S01]  /*e36e0*/  IMAD.X R21, R15, 0x1, R4, P2 ;  /* 0x000000010f157824 */ /* 0x000fe200010e0604 */
[----:B------:R0:W-:Y:S04]  /*e36f0*/  STL [R1+0x4e38], R17 ;  /* 0x004e381101007387 */ /* 0x0001e80000100800 */
[----:B------:R-:W2:Y:S04]  /*e3700*/  LDL.LU R25, [R1+0x598] ;  /* 0x0005980001197983 */ /* 0x000ea80000300800 */
[----:B------:R-:W2:Y:S01]  /*e3710*/  LDL.LU R19, [R1+0x984] ;  /* 0x0009840001137983 */ /* 0x000ea20000300800 */
[----:B------:R-:W-:-:S02]  /*e3720*/  LOP3.LUT R10, R10, 0xffff, RZ, 0xc0, !PT ;  /* 0x0000ffff0a0a7812 */ /* 0x000fc400078ec0ff */
[----:B------:R-:W-:Y:S01]  /*e3730*/  PRMT R14, R14, 0x3340, R16 ;  /* 0x000033400e0e7816 */ /* 0x000fe20000000010 */
[----:B------:R-:W-:Y:S04]  /*e3740*/  STL.64 [R1+0xde8], R20 ;  /* 0x000de81401007387 */ /* 0x000fe80000100a00 */
[----:B------:R-:W2:Y:S04]  /*e3750*/  LDL.LU R16, [R1+0x27c] ;  /* 0x00027c0001107983 */ /* 0x000ea80000300800 */
[----:B------:R1:W-:Y:S01]  /*e3760*/  STL [R1+0x1ccc], R14 ;  /* 0x001ccc0e01007387 */ /* 0x0003e20000100800 */
[----:B0-----:R-:W-:-:S05]  /*e3770*/  PRMT R17, R10, 0x3340, R0 ;  /* 0x000033400a117816 */ /* 0x001fca0000000000 */
[----:B------:R0:W-:Y:S01]  /*e3780*/  STL [R1+0x1f0], R17 ;  /* 0x0001f01101007387 */ /* 0x0001e20000100800 */
[----:B----4-:R-:W-:Y:S02]  /*e3790*/  LOP3.LUT R10, R12, 0xffff, RZ, 0xc0, !PT ;  /* 0x0000ffff0c0a7812 */ /* 0x010fe400078ec0ff */
[----:B-1----:R-:W-:Y:S02]  /*e37a0*/  LOP3.LUT R14, R28, 0xffff, RZ, 0xc0, !PT ;  /* 0x0000ffff1c0e7812 */ /* 0x002fe400078ec0ff */
[----:B------:R-:W-:Y:S02]  /*e37b0*/  LOP3.LUT R11, R11, 0xffff, RZ, 0xc0, !PT ;  /* 0x0000ffff0b0b7812 */ /* 0x000fe400078ec0ff */
[----:B0-----:R-:W-:Y:S02]  /*e37c0*/  PRMT R17, R14, 0x3340, R0 ;  /* 0x000033400e117816 */ /* 0x001fe40000000000 */
[----:B------:R-:W-:Y:S02]  /*e37d0*/  PRMT R12, R10, 0x3340, R11 ;  /* 0x000033400a0c7816 */ /* 0x000fe4000000000b */
[----:B------:R-:W-:-:S02]  /*e37e0*/  IADD3 R20, P2, R13, R5, RZ ;  /* 0x000000050d147210 */ /* 0x000fc40007f5e0ff */
[----:B------:R-:W-:-:S03]  /*e37f0*/  PRMT R12, R12, 0x5410, R17 ;  /* 0x000054100c0c7816 */ /* 0x000fc60000000011 */
[----:B------:R-:W-:Y:S02]  /*e3800*/  IMAD.X R21, R15, 0x1, R7, P2 ;  /* 0x000000010f157824 */ /* 0x000fe400010e0607 */
[----:B------:R0:W-:Y:S01]  /*e3810*/  STL [R1+0x4e34], R12 ;  /* 0x004e340c01007387 */ /* 0x0001e20000100800 */
[----:B------:R-:W-:Y:S02]  /*e3820*/  SHF.R.U32.HI R10, RZ, 0x8, R10 ;  /* 0x00000008ff0a7819 */ /* 0x000fe4000001160a */
[----:B------:R-:W-:Y:S02]  /*e3830*/  SHF.R.U32.HI R11, RZ, 0x8, R11 ;  /* 0x00000008ff0b7819 */ /* 0x000fe4000001160b */
[----:B0-----:R-:W-:Y:S02]  /*e3840*/  IADD3 R12, P2, R13, R6, RZ ;  /* 0x000000060d0c7210 */ /* 0x001fe40007f5e0ff */
[----:B------:R-:W-:Y:S02]  /*e3850*/  LOP3.LUT R10, R10, 0xffff, RZ, 0xc0, !PT ;  /* 0x0000ffff0a0a7812 */ /* 0x000fe400078ec0ff */
[----:B------:R-:W-:Y:S01]  /*e3860*/  LOP3.LUT R11, R11, 0xffff, RZ, 0xc0, !PT ;  /* 0x0000ffff0b0b7812 */ /* 0x000fe200078ec0ff */
[----:B------:R-:W-:Y:S01]  /*e3870*/  IMAD.X R13, R15, 0x1, R27, P2 ;  /* 0x000000010f0d7824 */ /* 0x000fe200010e061b */
[----:B------:R-:W-:Y:S02]  /*e3880*/  STL.64 [R1+0xdd0], R20 ;  /* 0x000dd01401007387 */ /* 0x000fe40000100a00 */
[----:B------:R-:W-:-:S02]  /*e3890*/  PRMT R10, R10, 0x3340, R11 ;  /* 0x000033400a0a7816 */ /* 0x000fc4000000000b */
[----:B------:R0:W-:Y:S04]  /*e38a0*/  STL.64 [R1+0xdc8], R12 ;  /* 0x000dc80c01007387 */ /* 0x0001e80000100a00 */
[----:B0-----:R-:W4:Y:S04]  /*e38b0*/  LDL.LU R13, [R1+0x4e54] ;  /* 0x004e5400010d7983 */ /* 0x001f280000300800 */
[----:B------:R-:W4:Y:S04]  /*e38c0*/  LDL.LU R11, [R1+0x4ec] ;  /* 0x0004ec00010b7983 */ /* 0x000f280000300800 */
[----:B------:R2:W-:Y:S01]  /*e38d0*/  STL [R1+0x1c8c], R10 ;  /* 0x001c8c0a01007387 */ /* 0x0005e20000100800 */
[----:B---3--:R-:W-:-:S03]  /*e38e0*/  LOP3.LUT R12, R26, 0xffff, RZ, 0xc0, !PT ;  /* 0x0000ffff1a0c7812 */ /* 0x008fc600078ec0ff */
[----:B------:R-:W3:Y:S01]  /*e38f0*/  LDL.LU R26, [R1+0x790] ;  /* 0x00079000011a7983 */ /* 0x000ee20000300800 */
[----:B------:R-:W-:-:S04]  /*e3900*/  SHF.R.U32.HI R14, RZ, 0x8, R14 ;  /* 0x00000008ff0e7819 */ /* 0x000fc8000001160e */
[----:B------:R-:W-:-:S04]  /*e3910*/  LOP3.LUT R14, R14, 0xffff, RZ, 0xc0, !PT ;  /* 0x0000ffff0e0e7812 */ /* 0x000fc800078ec0ff */
[--C-:B------:R-:W-:Y:S02]  /*e3920*/  PRMT R14, R14, 0x3340, R0.reuse ;  /* 0x000033400e0e7816 */ /* 0x100fe40000000000 */
[----:B--2---:R-:W-:Y:S02]  /*e3930*/  LOP3.LUT R10, R25, 0xffff, RZ, 0xc0, !PT ;  /* 0x0000ffff190a7812 */ /* 0x004fe400078ec0ff */
[----:B------:R-:W-:Y:S02]  /*e3940*/  LOP3.LUT R15, R19, 0xffff, RZ, 0xc0, !PT ;  /* 0x0000ffff130f7812 */ /* 0x000fe400078ec0ff */
[----:B------:R-:W-:Y:S02]  /*e3950*/  PRMT R19, R10, 0x3340, R0 ;  /* 0x000033400a137816 */ /* 0x000fe40000000000 */
[----:B------:R-:W-:Y:S02]  /*e3960*/  PRMT R17, R12, 0x3340, R15 ;  /* 0x000033400c117816 */ /* 0x000fe4000000000f */
[----:B------:R-:W-:-:S02]  /*e3970*/  SHF.R.U32.HI R12, RZ, 0x8, R12 ;  /* 0x00000008ff0c7819 */ /* 0x000fc4000001160c */
[----:B------:R-:W-:Y:S02]  /*e3980*/  SHF.R.U32.HI R15, RZ, 0x8, R15 ;  /* 0x00000008ff0f7819 */ /* 0x000fe4000001160f */
[----:B------:R-:W-:Y:S02]  /*e3990*/  PRMT R17, R17, 0x5410, R19 ;  /* 0x0000541011117816 */ /* 0x000fe40000000013 */
[----:B------:R-:W-:Y:S02]  /*e39a0*/  LOP3.LUT R12, R12, 0xffff, RZ, 0xc0, !PT ;  /* 0x0000ffff0c0c7812 */ /* 0x000fe400078ec0ff */
[----:B------:R-:W-:Y:S01]  /*e39b0*/  LOP3.LUT R15, R15, 0xffff, RZ, 0xc0, !PT ;  /* 0x0000ffff0f0f7812 */ /* 0x000fe200078ec0ff */
[----:B------:R-:W-:Y:S04]  /*e39c0*/  STL [R1+0x4e30], R17 ;  /* 0x004e301101007387 */ /* 0x000fe80000100800 */
[----:B------:R-:W2:Y:S04]  /*e39d0*/  LDL.LU R22, [R1+0x4e58] ;  /* 0x004e580001167983 */ /* 0x000ea80000300800 */
[----:B------:R-:W2:Y:S04]  /*e39e0*/  LDL.LU R23, [R1+0x794] ;  /* 0x0007940001177983 */ /* 0x000ea80000300800 */
[----:B------:R0:W-:Y:S01]  /*e39f0*/  STL [R1+0x1f4], R14 ;  /* 0x0001f40e01007387 */ /* 0x0001e20000100800 */
[----:B------:R-:W-:-:S02]  /*e3a00*/  PRMT R12, R12, 0x3340, R15 ;  /* 0x000033400c0c7816 */ /* 0x000fc4000000000f */
[----:B------:R-:W-:Y:S02]  /*e3a10*/  SHF.R.U32.HI R10, RZ, 0x8, R10 ;  /* 0x00000008ff0a7819 */ /* 0x000fe4000001160a */
[----:B------:R-:W-:Y:S02]  /*e3a20*/  SHF.R.S32.HI R15, RZ, 0x1f, R16 ;  /* 0x0000001fff0f7819 */ /* 0x000fe40000011410 */
[----:B------:R-:W-:Y:S02]  /*e3a30*/  IADD3 R20, P2, R16, R0, RZ ;  /* 0x0000000010147210 */ /* 0x000fe40007f5e0ff */
[----:B------:R-:W-:Y:S01]  /*e3a40*/  LOP3.LUT R10, R10, 0xffff, RZ, 0xc0, !PT ;  /* 0x0000ffff0a0a7812 */ /* 0x000fe200078ec0ff */
[----:B0-----:R-:W2:Y:S02]  /*e3a50*/  LDL.LU R14, [R1+0x4e8] ;  /* 0x0004e800010e7983 */ /* 0x001ea40000300800 */
[----:B------:R-:W-:Y:S01]  /*e3a60*/  IMAD.X R21, R15, 0x1, R2, P2 ;  /* 0x000000010f157824 */ /* 0x000fe200010e0602 */
[----:B------:R-:W-:Y:S01]  /*e3a70*/  PRMT R10, R10, 0x3340, R0 ;  /* 0x000033400a0a7816 */ /* 0x000fe20000000000 */
[----:B------:R-:W-:Y:S04]  /*e3a80*/  STL [R1+0x1c6c], R12 ;  /* 0x001c6c0c01007387 */ /* 0x000fe80000100800 */
[----:B------:R-:W-:Y:S04]  /*e3a90*/  STL.64 [R1+0xdb0], R20 ;  /* 0x000db01401007387 */ /* 0x000fe80000100a00 */
[----:B------:R-:W2:Y:S04]  /*e3aa0*/  LDL.LU R19, [R1+0xd80] ;  /* 0x000d800001137983 */ /* 0x000ea80000300800 */
[----:B------:R0:W-:Y:S04]  /*e3ab0*/  STL [R1+0x1f8], R10 ;  /* 0x0001f80a01007387 */ /* 0x0001e80000100800 */
[----:B0-----:R-:W2:Y:S01]  /*e3ac0*/  LDL.LU R10, [R1+0x42c] ;  /* 0x00042c00010a7983 */ /* 0x001ea20000300800 */
[----:B----4-:R-:W-:-:S03]  /*e3ad0*/  LOP3.LUT R21, R13, 0xffff, RZ, 0xc0, !PT ;  /* 0x0000ffff0d157812 */ /* 0x010fc600078ec0ff */
[----:B------:R-:W4:Y:S04]  /*e3ae0*/  LDL.LU R13, [R1+0x664] ;  /* 0x00066400010d7983 */ /* 0x000f280000300800 */
[----:B------:R-:W4:Y:S01]  /*e3af0*/  LDL.LU R17, [R1+0xd78] ;  /* 0x000d780001117983 */ /* 0x000f220000300800 */
[----:B------:R-:W-:-:S03]  /*e3b00*/  LOP3.LUT R20, R11, 0xffff, RZ, 0xc0, !PT ;  /* 0x0000ffff0b147812 */ /* 0x000fc600078ec0ff */
[----:B------:R-:W4:Y:S01]  /*e3b10*/  LDL.LU R28, [R1+0x424] ;  /* 0x00042400011c7983 */ /* 0x000f220000300800 */
[----:B---3--:R-:W-:-:S03]  /*e3b20*/  LOP3.LUT R11, R26, 0xffff, RZ, 0xc0, !PT ;  /* 0x0000ffff1a0b7812 */ /* 0x008fc600078ec0ff */
[----:B------:R-:W3:Y:S01]  /*e3b30*/  LDL.LU R26, [R1+0x660] ;  /* 0x00066000011a7983 */ /* 0x000ee20000300800 */
[----:B------:R-:W-:Y:S02]  /*e3b40*/  PRMT R25, R21, 0x3340, R11 ;  /* 0x0000334015197816 */ /* 0x000fe4000000000b */
[----:B------:R-:W-:Y:S02]  /*e3b50*/  SHF.R.U32.HI R21, RZ, 0x8, R21 ;  /* 0x00000008ff157819 */ /* 0x000fe40000011615 */
[----:B------:R-:W-:Y:S02]  /*e3b60*/  SHF.R.U32.HI R11, RZ, 0x8, R11 ;  /* 0x00000008ff0b7819 */ /* 0x000fe4000001160b */
[----:B------:R-:W-:Y:S02]  /*e3b70*/  PRMT R12, R20, 0x3340, R0 ;  /* 0x00003340140c7816 */ /* 0x000fe40000000000 */
[----:B------:R-:W-:Y:S02]  /*e3b80*/  LOP3.LUT R21, R21, 0xffff, RZ, 0xc0, !PT ;  /* 0x0000ffff15157812 */ /* 0x000fe400078ec0ff */
[----:B------:R-:W-:-:S02]  /*e3b90*/  LOP3.LUT R11, R11, 0xffff, RZ, 0xc0, !PT ;  /* 0x0000ffff0b0b7812 */ /* 0x000fc400078ec0ff */
[----:B------:R-:W-:Y:S02]  /*e3ba0*/  PRMT R25, R25, 0x5410, R12 ;  /* 0x0000541019197816 */ /* 0x000fe4000000000c */
[----:B------:R-:W-:Y:S01]  /*e3bb0*/  SHF.R.U32.HI R20, RZ, 0x8, R20 ;  /* 0x00000008ff147819 */ /* 0x000fe20000011614 */
[----:B------:R-:W3:Y:S01]  /*e3bc0*/  LDL.LU R12, [R1+0x5670] ;  /* 0x00567000010c7983 */ /* 0x000ee20000300800 */
[----:B------:R-:W-:-:S03]  /*e3bd0*/  PRMT R21, R21, 0x3340, R11 ;  /* 0x0000334015157816 */ /* 0x000fc6000000000b */
[----:B------:R0:W-:Y:S01]  /*e3be0*/  STL [R1+0x4e28], R25 ;  /* 0x004e281901007387 */ /* 0x0001e20000100800 */
[----:B------:R-:W-:-:S03]  /*e3bf0*/  LOP3.LUT R20, R20, 0xffff, RZ, 0xc0, !PT ;  /* 0x0000ffff14147812 */ /* 0x000fc600078ec0ff */
[----:B0-----:R-:W3:Y:S04]  /*e3c00*/  LDL.LU R25, [R1+0x566c] ;  /* 0x00566c0001197983 */ /* 0x001ee80000300800 */
[----:B------:R-:W3:Y:S04]  /*e3c10*/  LDL.LU R11, [R1+0x5668] ;  /* 0x00566800010b7983 */ /* 0x000ee80000300800 */
[----:B------:R0:W-:Y:S02]  /*e3c20*/  STL [R1+0x1c38], R21 ;  /* 0x001c381501007387 */ /* 0x0001e40000100800 */
[----:B0-----:R-:W-:-:S02]  /*e3c30*/  PRMT R21, R20, 0x3340, R0 ;  /* 0x0000334014157816 */ /* 0x001fc40000000000 */
[----:B--2---:R-:W-:-:S03]  /*e3c40*/  LOP3.LUT R20, R22, 0xffff, RZ, 0xc0, !PT ;  /* 0x0000ffff16147812 */ /* 0x004fc600078ec0ff */
[----:B------:R0:W-:Y:S04]  /*e3c50*/  STL [R1+0x1fc], R21 ;  /* 0x0001fc1501007387 */ /* 0x0001e80000100800 */
[----:B------:R1:W-:Y:S01]  /*e3c60*/  STL [R1+0x1828], R20 ;  /* 0x0018281401007387 */ /* 0x0003e20000100800 */
[----:B0-----:R-:W-:Y:S02]  /*e3c70*/  LOP3.LUT R21, R23, 0xffff, RZ, 0xc0, !PT ;  /* 0x0000ffff17157812 */ /* 0x001fe400078ec0ff */
[----:B------:R-:W-:Y:S02]  /*e3c80*/  LOP3.LUT R14, R14, 0xffff, RZ, 0xc0, !PT ;  /* 0x0000ffff0e0e7812 */ /* 0x000fe400078ec0ff */
[----:B-1----:R-:W-:Y:S01]  /*e3c90*/  SHF.R.U32.HI R20, RZ, 0x8, R20 ;  /* 0x00000008ff147819 */ /* 0x002fe20000011614 */
[----:B------:R0:W-:Y:S04]  /*e3ca0*/  STL [R1+0x181c], R21 ;  /* 0x00181c1501007387 */ /* 0x0001e80000100800 */
[----:B------:R1:W-:Y:S01]  /*e3cb0*/  STL [R1+0x17f8], R14 ;  /* 0x0017f80e01007387 */ /* 0x0003e20000100800 */
[----:B------:R-:W-:-:S02]  /*e3cc0*/  LOP3.LUT R20, R20, 0xffff, RZ, 0xc0, !PT ;  /* 0x0000ffff14147812 */ /* 0x000fc400078ec0ff */
[----:B0-----:R-:W-:Y:S02]  /*e3cd0*/  SHF.R.U32.HI R21, RZ, 0x8, R21 ;  /* 0x00000008ff157819 */ /* 0x001fe40000011615 */
[----:B-1----:R-:W-:Y:S02]  /*e3ce0*/  SHF.R.U32.HI R14, RZ, 0x8, R14 ;  /* 0x00000008ff0e7819 */ /* 0x002fe4000001160e */
[----:B------:R-:W-:Y:S02]  /*e3cf0*/  LOP3.LUT R21, R21, 0xffff, RZ, 0xc0, !PT ;  /* 0x0000ffff15157812 */ /* 0x000fe400078ec0ff */
[----:B------:R-:W-:Y:S02]  /*e3d00*/  LOP3.LUT R14, R14, 0xffff, RZ, 0xc0, !PT ;  /* 0x0000ffff0e0e7812 */ /* 0x000fe400078ec0ff */
[----:B------:R-:W-:Y:S02]  /*e3d10*/  LOP3.LUT R19, R19, 0xffff, RZ, 0xc0, !PT ;  /* 0x0000ffff13137812 */ /* 0x000fe400078ec0ff */
[----:B------:R-:W-:-:S02]  /*e3d20*/  PRMT R21, R20, 0x3340, R21 ;  /* 0x0000334014157816 */ /* 0x000fc40000000015 */
[--C-:B------:R-:W-:Y:S02]  /*e3d30*/  PRMT R20, R14, 0x3340, R0.reuse ;  /* 0x000033400e147816 */ /* 0x100fe40000000000 */
[----:B------:R-:W-:Y:S01]  /*e3d40*/  LOP3.LUT R14, R10, 0xffff, RZ, 0xc0, !PT ;  /* 0x0000ffff0a0e7812 */ /* 0x000fe200078ec0ff */
[----:B------:R0:W-:Y:S03]  /*e3d50*/  STL [R1+0x1c30], R21 ;  /* 0x001c301501007387 */ /* 0x0001e60000100800 */
[----:B------:R-:W-:Y:S01]  /*e3d60*/  PRMT R23, R14, 0x3340, R0 ;  /* 0x000033400e177816 */ /* 0x000fe20000000000 */
[----:B------:R3:W-:Y:S01]  /*e3d70*/  STL [R1+0x200], R20 ;  /* 0x0002001401007387 */ /* 0x0007e20000100800 */
[----:B----4-:R-:W-:Y:S02]  /*e3d80*/  LOP3.LUT R13, R13, 0xffff, RZ, 0xc0, !PT ;  /* 0x0000ffff0d0d7812 */ /* 0x010fe400078ec0ff */
[----:B0-----:R-:W-:-:S02]  /*e3d90*/  LOP3.LUT R21, R17, 0xffff, RZ, 0xc0, !PT ;  /* 0x0000ffff11157812 */ /* 0x001fc400078ec0ff */
[----:B------:R-:W-:Y:S02]  /*e3da0*/  LOP3.LUT R10, R28, 0xffff, RZ, 0xc0, !PT ;  /* 0x0000ffff1c0a7812 */ /* 0x000fe400078ec0ff */
[----:B------:R-:W-:Y:S01]  /*e3db0*/  PRMT R22, R19, 0x3340, R13 ;  /* 0x0000334013167816 */ /* 0x000fe2000000000d */
[----:B------:R-:W2:Y:S04]  /*e3dc0*/  LDL.LU R17, [R1+0xb80] ;  /* 0x000b800001117983 */ /* 0x000ea80000300800 */
[----:B------:R-:W4:Y:S01]  /*e3dd0*/  LDL.LU R28, [R1+0x610] ;  /* 0x00061000011c7983 */ /* 0x000f220000300800 */
[----:B------:R-:W-:Y:S02]  /*e3de0*/  SHF.R.U32.HI R19, RZ, 0x8, R19 ;  /* 0x00000008ff137819 */ /* 0x000fe40000011613 */
[----:B------:R-:W-:-:S02]  /*e3df0*/  SHF.R.U32.HI R13, RZ, 0x8, R13 ;  /* 0x00000008ff0d7819 */ /* 0x000fc4000001160d */
[----:B---3--:R-:W-:Y:S02]  /*e3e00*/  LOP3.LUT R20, R26, 0xffff, RZ, 0xc0, !PT ;  /* 0x0000ffff1a147812 */ /* 0x008fe400078ec0ff */
[----:B------:R-:W-:Y:S02]  /*e3e10*/  PRMT R26, R22, 0x5410, R23 ;  /* 0x00005410161a7816 */ /* 0x000fe40000000017 */
[----:B------:R-:W-:Y:S02]  /*e3e20*/  PRMT R23, R10, 0x3340, R0 ;  /* 0x000033400a177816 */ /* 0x000fe40000000000 */
[--C-:B------:R-:W-:Y:S01]  /*e3e30*/  PRMT R22, R21, 0x3340, R20.reuse ;  /* 0x0000334015167816 */ /* 0x100fe20000000014 */
[----:B------:R0:W-:Y:S01]  /*e3e40*/  STL [R1+0x4e14], R26 ;  /* 0x004e141a01007387 */ /* 0x0001e20000100800 */
[----:B------:R-:W-:Y:S02]  /*e3e50*/  SHF.R.U32.HI R20, RZ, 0x8, R20 ;  /* 0x00000008ff147819 */ /* 0x000fe40000011614 */
[----:B------:R-:W-:-:S02]  /*e3e60*/  SHF.R.U32.HI R21, RZ, 0x8, R21 ;  /* 0x00000008ff157819 */ /* 0x000fc40000011615 */
[----:B0-----:R-:W-:Y:S02]  /*e3e70*/  PRMT R26, R22, 0x5410, R23 ;  /* 0x00005410161a7816 */ /* 0x001fe40000000017 */
[----:B------:R-:W-:-:S05]  /*e3e80*/  IADD3 R22, P2, R16, R3, RZ ;  /* 0x0000000310167210 */ /* 0x000fca0007f5e0ff */
[----:B------:R-:W-:Y:S01]  /*e3e90*/  IMAD.X R23, R15, 0x1, R4, P2 ;  /* 0x000000010f177824 */ /* 0x000fe200010e0604 */
[----:B------:R0:W-:Y:S04]  /*e3ea0*/  STL [R1+0x4e0c], R26 ;  /* 0x004e0c1a01007387 */ /* 0x0001e80000100800 */
[----:B------:R1:W-:Y:S01]  /*e3eb0*/  STL.64 [R1+0xd78], R22 ;  /* 0x000d781601007387 */ /* 0x0003e20000100a00 */
[----:B0-----:R-:W-:Y:S02]  /*e3ec0*/  LOP3.LUT R26, R20, 0xffff, RZ, 0xc0, !PT ;  /* 0x0000ffff141a7812 */ /* 0x001fe400078ec0ff */
[----:B------:R-:W-:Y:S02]  /*e3ed0*/  LOP3.LUT R20, R19, 0xffff, RZ, 0xc0, !PT ;  /* 0x0000ffff13147812 */ /* 0x000fe400078ec0ff */
[----:B------:R-:W3:Y:S04]  /*e3ee0*/  LDL.LU R19, [R1+0xb84] ;  /* 0x000b840001137983 */ /* 0x000ee80000300800 */
[----:B-1----:R-:W3:Y:S01]  /*e3ef0*/  LDL.LU R23, [R1+0x280] ;  /* 0x0002800001177983 */ /* 0x002ee20000300800 */
[----:B------:R-:W-:-:S02]  /*e3f00*/  LOP3.LUT R22, R21, 0xffff, RZ, 0xc0, !PT ;  /* 0x0000ffff15167812 */ /* 0x000fc400078ec0ff */
[----:B------:R-:W-:Y:S02]  /*e3f10*/  LOP3.LUT R21, R13, 0xffff, RZ, 0xc0, !PT ;  /* 0x0000ffff0d157812 */ /* 0x000fe400078ec0ff */
[----:B------:R-:W3:Y:S01]  /*e3f20*/  LDL.LU R13, [R1+0x614] ;  /* 0x00061400010d7983 */ /* 0x000ee20000300800 */
[----:B------:R-:W-:-:S03]  /*e3f30*/  PRMT R22, R22, 0x3340, R26 ;  /* 0x0000334016167816 */ /* 0x000fc6000000001a */
[----:B------:R-:W4:Y:S04]  /*e3f40*/  LDL.LU R26, [R1+0x5664] ;  /* 0x00566400011a7983 */ /* 0x000f280000300800 */
[----:B------:R0:W-:Y:S02]  /*e3f50*/  STL [R1+0x1bec], R22 ;  /* 0x001bec1601007387 */ /* 0x0001e40000100800 */
[----:B0-----:R-:W-:Y:S02]  /*e3f60*/  PRMT R22, R20, 0x3340, R21 ;  /* 0x0000334014167816 */ /* 0x001fe40000000015 */
[----:B------:R-:W-:Y:S02]  /*e3f70*/  IADD3 R20, P2, R16, R5, RZ ;  /* 0x0000000510147210 */ /* 0x000fe40007f5e0ff */
[----:B------:R-:W-:-:S03]  /*e3f80*/  SHF.R.U32.HI R14, RZ, 0x8, R14 ;  /* 0x00000008ff0e7819 */ /* 0x000fc6000001160e */
[----:B------:R-:W-:Y:S01]  /*e3f90*/  IMAD.X R21, R15, 0x1, R7, P2 ;  /* 0x000000010f157824 */ /* 0x000fe200010e0607 */
[----:B------:R-:W-:Y:S01]  /*e3fa0*/  STL [R1+0x1be8], R22 ;  /* 0x001be81601007387 */ /* 0x000fe20000100800 */
[----:B------:R-:W-:-:S03]  /*e3fb0*/  LOP3.LUT R14, R14, 0xffff, RZ, 0xc0, !PT ;  /* 0x0000ffff0e0e7812 */ /* 0x000fc600078ec0ff */
[----:B------:R0:W-:Y:S02]  /*e3fc0*/  STL.64 [R1+0xd88], R20 ;  /* 0x000d881401007387 */ /* 0x0001e40000100a00 */
[----:B0-----:R-:W-:-:S05]  /*e3fd0*/  IADD3 R20, P2, R16, R6, RZ ;  /* 0x0000000610147210 */ /* 0x001fca0007f5e0ff */
[----:B------:R-:W-:Y:S01]  /*e3fe0*/  IMAD.X R21, R15, 0x1, R27, P2 ;  /* 0x000000010f157824 */ /* 0x000fe200010e061b */
[----:B------:R-:W-:Y:S02]  /*e3ff0*/  PRMT R15, R14, 0x3340, R0 ;  /* 0x000033400e0f7816 */ /* 0x000fe40000000000 */
[----:B------:R-:W-:Y:S02]  /*e4000*/  LOP3.LUT R16, R9, 0xffff, RZ, 0xc0, !PT ;  /* 0x0000ffff09107812 */ /* 0x000fe400078ec0ff */
[----:B--2---:R-:W-:Y:S01]  /*e4010*/  LOP3.LUT R14, R17, 0xffff, RZ, 0xc0, !PT ;  /* 0x0000ffff110e7812 */ /* 0x004fe200078ec0ff */
[----:B----4-:R-:W-:Y:S04]  /*e4020*/  STL.64 [R1+0x5658], R26 ;  /* 0x0056581a01007387 */ /* 0x010fe80000100a00 */
[----:B------:R-:W-:Y:S04]  /*e4030*/  STL.64 [R1+0xd80], R20 ;  /* 0x000d801401007387 */ /* 0x000fe80000100a00 */
[----:B------:R0:W-:Y:S04]  /*e4040*/  STL [R1+0x1d0], R15 ;  /* 0x0001d00f01007387 */ /* 0x0001e80000100800 */
[----:B------:R-:W2:Y:S01]  /*e4050*/  LDL.LU R9, [R1+0x5660] ;  /* 0x0056600001097983 */ /* 0x000ea20000300800 */
[----:B0-----:R-:W-:-:S02]  /*e4060*/  LOP3.LUT R15, R28, 0xffff, RZ, 0xc0, !PT ;  /* 0x0000ffff1c0f7812 */ /* 0x001fc400078ec0ff */
[----:B------:R-:W-:Y:S02]  /*e4070*/  PRMT R20, R16, 0x3340, R0 ;  /* 0x0000334010147816 */ /* 0x000fe40000000000 */
[--C-:B------:R-:W-:Y:S02]  /*e4080*/  PRMT R17, R14, 0x3340, R15.reuse ;  /* 0x000033400e117816 */ /* 0x100fe4000000000f */
[----:B------:R-:W-:Y:S02]  /*e4090*/  SHF.R.U32.HI R14, RZ, 0x8, R14 ;  /* 0x00000008ff0e7819 */ /* 0x000fe4000001160e */
[----:B------:R-:W-:Y:S02]  /*e40a0*/  SHF.R.U32.HI R15, RZ, 0x8, R15 ;  /* 0x00000008ff0f7819 */ /* 0x000fe4000001160f */
[----:B------:R-:W-:Y:S02]  /*e40b0*/  PRMT R17, R17, 0x5410, R20 ;  /* 0x0000541011117816 */ /* 0x000fe40000000014 */
[----:B------:R-:W-:-:S02]  /*e40c0*/  SHF.R.U32.HI R20, RZ, 0x8, R10 ;  /* 0x00000008ff147819 */ /* 0x000fc4000001160a */
[----:B------:R-:W-:Y:S02]  /*e40d0*/  LOP3.LUT R14, R14, 0xffff, RZ, 0xc0, !PT ;  /* 0x0000ffff0e0e7812 */ /* 0x000fe400078ec0ff */
[----:B------:R-:W-:Y:S02]  /*e40e0*/  LOP3.LUT R15, R15, 0xffff, RZ, 0xc0, !PT ;  /* 0x0000ffff0f0f7812 */ /* 0x000fe400078ec0ff */
[----:B------:R-:W-:Y:S01]  /*e40f0*/  LOP3.LUT R20, R20, 0xffff, RZ, 0xc0, !PT ;  /* 0x0000ffff14147812 */ /* 0x000fe200078ec0ff */
[----:B------:R0:W-:Y:S04]  /*e4100*/  STL [R1+0x4df8], R17 ;  /* 0x004df81101007387 */ /* 0x0001e80000100800 */
[----:B------:R-:W4:Y:S01]  /*e4110*/  LDL.LU R10, [R1+0x4e88] ;  /* 0x004e8800010a7983 */ /* 0x000f220000300800 */
[----:B------:R-:W-:-:S02]  /*e4120*/  PRMT R21, R20, 0x3340, R0 ;  /* 0x0000334014157816 */ /* 0x000fc40000000000 */
[----:B------:R-:W-:Y:S02]  /*e4130*/  PRMT R20, R14, 0x3340, R15 ;  /* 0x000033400e147816 */ /* 0x000fe4000000000f */
[----:B---3--:R-:W-:Y:S01]  /*e4140*/  LOP3.LUT R15, R19, 0xffff, RZ, 0xc0, !PT ;  /* 0x0000ffff130f7812 */ /* 0x008fe200078ec0ff */
[----:B0-----:R-:W3:Y:S04]  /*e4150*/  LDL.LU R17, [R1+0x5b4] ;  /* 0x0005b40001117983 */ /* 0x001ee80000300800 */
[----:B------:R-:W2:Y:S04]  /*e4160*/  LDL.LU R28, [R1+0x990] ;  /* 0x00099000011c7983 */ /* 0x000ea80000300800 */
[----:B------:R-:W-:Y:S04]  /*e4170*/  STL [R1+0x1d4], R21 ;  /* 0x0001d41501007387 */ /* 0x000fe80000100800 */
[----:B------:R0:W-:Y:S01]  /*e4180*/  STL [R1+0x1b9c], R20 ;  /* 0x001b9c1401007387 */ /* 0x0001e20000100800 */
[----:B------:R-:W-:-:S02]  /*e4190*/  LOP3.LUT R14, R8, 0xffff, RZ, 0xc0, !PT ;  /* 0x0000ffff080e7812 */ /* 0x000fc400078ec0ff */
[----:B0-----:R-:W-:Y:S02]  /*e41a0*/  LOP3.LUT R20, R13, 0xffff, RZ, 0xc0, !PT ;  /* 0x0000ffff0d147812 */ /* 0x001fe400078ec0ff */
[----:B------:R-:W-:Y:S02]  /*e41b0*/  PRMT R13, R14, 0x3340, R0 ;  /* 0x000033400e0d7816 */ /* 0x000fe40000000000 */
[----:B------:R-:W-:-:S04]  /*e41c0*/  PRMT R8, R15, 0x3340, R20 ;  /* 0x000033400f087816 */ /* 0x000fc80000000014 */
[----:B------:R-:W-:Y:S02]  /*e41d0*/  PRMT R13, R8, 0x5410, R13 ;  /* 0x00005410080d7816 */ /* 0x000fe4000000000d */
[----:B------:R-:W2:Y:S04]  /*e41e0*/  LDL.LU R8, [R1+0x4e8c] ;  /* 0x004e8c0001087983 */ /* 0x000ea80000300800 */
[----:B------:R-:W2:Y:S04]  /*e41f0*/  LDL.LU R19, [R1+0x5b8] ;  /* 0x0005b80001137983 */ /* 0x000ea80000300800 */
[----:B------:R0:W-:Y:S04]  /*e4200*/  STL [R1+0x4df4], R13 ;  /* 0x004df40d01007387 */ /* 0x0001e80000100800 */
[----:B0-----:R-:W2:Y:S01]  /*e4210*/  LDL.LU R13, [R1+0x994] ;  /* 0x00099400010d7983 */ /* 0x001ea20000300800 */
[----:B------:R-:W-:-:S02]  /*e4220*/  SHF.R.U32.HI R15, RZ, 0x8, R15 ;  /* 0x00000008ff0f7819 */ /* 0x000fc4000001160f */
[----:B------:R-:W-:Y:S02]  /*e4230*/  SHF.R.U32.HI R20, RZ, 0x8, R20 ;  /* 0x00000008ff147819 */ /* 0x000fe40000011614 */
[----:B------:R-:W-:Y:S02]  /*e4240*/  SHF.R.U32.HI R14, RZ, 0x8, R14 ;  /* 0x00000008ff0e7819 */ /* 0x000fe4000001160e */
[----:B------:R-:W-:Y:S02]  /*e4250*/  SHF.R.S32.HI R21, RZ, 0x1f, R23 ;  /* 0x0000001fff157819 */ /* 0x000fe40000011417 */
[----:B------:R-:W-:Y:S02]  /*e4260*/  IADD3 R26, P2, R23, R0, RZ ;  /* 0x00000000171a7210 */ /* 0x000fe40007f5e0ff */
[----:B------:R-:W-:Y:S02]  /*e4270*/  LOP3.LUT R15, R15, 0xffff, RZ, 0xc0, !PT ;  /* 0x0000ffff0f0f7812 */ /* 0x000fe400078ec0ff */
[----:B------:R-:W-:-:S02]  /*e4280*/  LOP3.LUT R20, R20, 0xffff, RZ, 0xc0, !PT ;  /* 0x0000ffff14147812 */ /* 0x000fc400078ec0ff */
[----:B------:R-:W-:Y:S01]  /*e4290*/  LOP3.LUT R14, R14, 0xffff, RZ, 0xc0, !PT ;  /* 0x0000ffff0e0e7812 */ /* 0x000fe200078ec0ff */
[----:B------:R-:W-:Y:S01]  /*e42a0*/  IMAD.X R27, R21, 0x1, R2, P2 ;  /* 0x00000001151b7824 */ /* 0x000fe200010e0602 */
[----:B------:R-:W-:Y:S02]  /*e42b0*/  PRMT R15, R15, 0x3340, R20 ;  /* 0x000033400f0f7816 */ /* 0x000fe40000000014 */
[----:B------:R-:W-:Y:S02]  /*e42c0*/  PRMT R14, R14, 0x3340, R0 ;  /* 0x000033400e0e7816 */ /* 0x000fe40000000000 */
[----:B------:R0:W-:Y:S04]  /*e42d0*/  STL.64 [R1+0xd60], R26 ;  /* 0x000d601a01007387 */ /* 0x0001e80000100a00 */
[----:B------:R3:W-:Y:S04]  /*e42e0*/  STL [R1+0x1b7c], R15 ;  /* 0x001b7c0f01007387 */ /* 0x0007e80000100800 */
[----:B------:R2:W-:Y:S01]  /*e42f0*/  STL [R1+0x1d8], R14 ;  /* 0x0001d80e01007387 */ /* 0x0005e20000100800 */
[----:B------:R-:W-:-:S04]  /*e4300*/  SHF.R.U32.HI R16, RZ, 0x8, R16 ;  /* 0x00000008ff107819 */ /* 0x000fc80000011610 */
[----:B------:R-:W-:Y:S02]  /*e4310*/  LOP3.LUT R16, R16, 0xffff, RZ, 0xc0, !PT ;  /* 0x0000ffff10107812 */ /* 0x000fe400078ec0ff */
[----:B0-----:R-:W-:-:S05]  /*e4320*/  IADD3 R26, P2, R23, R3, RZ ;  /* 0x00000003171a7210 */ /* 0x001fca0007f5e0ff */
[----:B------:R-:W-:Y:S01]  /*e4330*/  IMAD.X R27, R21, 0x1, R4, P2 ;  /* 0x00000001151b7824 */ /* 0x000fe200010e0604 */
[----:B----4-:R-:W-:Y:S02]  /*e4340*/  LOP3.LUT R10, R10, 0xffff, RZ, 0xc0, !PT ;  /* 0x0000ffff0a0a7812 */ /* 0x010fe400078ec0ff */
[----:B---3--:R-:W-:Y:S02]  /*e4350*/  LOP3.LUT R15, R17, 0xffff, RZ, 0xc0, !PT ;  /* 0x0000ffff110f7812 */ /* 0x008fe400078ec0ff */
[----:B--2---:R-:W-:Y:S02]  /*e4360*/  LOP3.LUT R14, R28, 0xffff, RZ, 0xc0, !PT ;  /* 0x0000ffff1c0e7812 */ /* 0x004fe400078ec0ff */
[----:B------:R-:W-:Y:S02]  /*e4370*/  PRMT R20, R15, 0x3340, R0 ;  /* 0x000033400f147816 */ /* 0x000fe40000000000 */
[----:B------:R-:W-:Y:S02]  /*e4380*/  PRMT R17, R10, 0x3340, R14 ;  /* 0x000033400a117816 */ /* 0x000fe4000000000e */
[----:B------:R-:W-:-:S02]  /*e4390*/  SHF.R.U32.HI R10, RZ, 0x8, R10 ;  /* 0x00000008ff0a7819 */ /* 0x000fc4000001160a */
[----:B------:R-:W-:Y:S02]  /*e43a0*/  SHF.R.U32.HI R14, RZ, 0x8, R14 ;  /* 0x00000008ff0e7819 */ /* 0x000fe4000001160e */
[----:B------:R-:W-:Y:S02]  /*e43b0*/  PRMT R17, R17, 0x5410, R20 ;  /* 0x0000541011117816 */ /* 0x000fe40000000014 */
[----:B------:R-:W-:Y:S02]  /*e43c0*/  PRMT R20, R16, 0x3340, R0 ;  /* 0x0000334010147816 */ /* 0x000fe40000000000 */
[----:B------:R-:W-:Y:S02]  /*e43d0*/  LOP3.LUT R10, R10, 0xffff, RZ, 0xc0, !PT ;  /* 0x0000ffff0a0a7812 */ /* 0x000fe400078ec0ff */
[----:B------:R-:W-:Y:S01]  /*e43e0*/  LOP3.LUT R14, R14, 0xffff, RZ, 0xc0, !PT ;  /* 0x0000ffff0e0e7812 */ /* 0x000fe200078ec0ff */
[----:B------:R0:W-:Y:S03]  /*e43f0*/  STL [R1+0x4de0], R17 ;  /* 0x004de01101007387 */ /* 0x0001e60000100800 */
[----:B------:R-:W-:Y:S01]  /*e4400*/  PRMT R14, R10, 0x3340, R14 ;  /* 0x000033400a0e7816 */ /* 0x000fe2000000000e */
[----:B0-----:R-:W2:Y:S04]  /*e4410*/  LDL.LU R17, [R1+0x4e6c] ;  /* 0x004e6c0001117983 */ /* 0x001ea80000300800 */
[----:B------:R-:W-:Y:S04]  /*e4420*/  STL.64 [R1+0xd58], R26 ;  /* 0x000d581a01007387 */ /* 0x000fe80000100a00 */
[----:B------:R-:W3:Y:S04]  /*e4430*/  LDL.LU R28, [R1+0x7a0] ;  /* 0x0007a000011c7983 */ /* 0x000ee80000300800 */
[----:B------:R0:W-:Y:S01]  /*e4440*/  STL [R1+0x1dc], R20 ;  /* 0x0001dc1401007387 */ /* 0x0001e20000100800 */
[----:B------:R-:W-:-:S02]  /*e4450*/  LOP3.LUT R16, R8, 0xffff, RZ, 0xc0, !PT ;  /* 0x0000ffff08107812 */ /* 0x000fc400078ec0ff */
[----:B------:R-:W-:Y:S02]  /*e4460*/  LOP3.LUT R10, R19, 0xffff, RZ, 0xc0, !PT ;  /* 0x0000ffff130a7812 */ /* 0x000fe400078ec0ff */
[----:B0-----:R-:W-:Y:S02]  /*e4470*/  LOP3.LUT R20, R13, 0xffff, RZ, 0xc0, !PT ;  /* 0x0000ffff0d147812 */ /* 0x001fe400078ec0ff */
[----:B------:R-:W-:Y:S02]  /*e4480*/  PRMT R26, R10, 0x3340, R0 ;  /* 0x000033400a1a7816 */ /* 0x000fe40000000000 */
[----:B------:R-:W-:-:S04]  /*e4490*/  PRMT R22, R16, 0x3340, R20 ;  /* 0x0000334010167816 */ /* 0x000fc80000000014 */
[----:B------:R-:W-:Y:S02]  /*e44a0*/  PRMT R22, R22, 0x5410, R26 ;  /* 0x0000541016167816 */ /* 0x000fe4000000001a */
[----:B------:R-:W-:Y:S01]  /*e44b0*/  IADD3 R26, P2, R23, R5, RZ ;  /* 0x00000005171a7210 */ /* 0x000fe20007f5e0ff */
[----:B------:R0:W-:Y:S04]  /*e44c0*/  STL [R1+0x1b48], R14 ;  /* 0x001b480e01007387 */ /* 0x0001e80000100800 */
[----:B------:R-:W4:Y:S01]  /*e44d0*/  LDL.LU R19, [R1+0x4e4c] ;  /* 0x004e4c0001137983 */ /* 0x000f220000300800 */
[----:B------:R-:W-:-:S03]  /*e44e0*/  IMAD.X R27, R21, 0x1, R7, P2 ;  /* 0x00000001151b7824 */ /* 0x000fc600010e0607 */
[----:B------:R-:W3:Y:S04]  /*e44f0*/  LDL.LU R13, [R1+0x468] ;  /* 0x00046800010d7983 */ /* 0x000ee80000300800 */
[----:B------:R-:W3:Y:S04]  /*e4500*/  LDL.LU R8, [R1+0x668] ;  /* 0x0006680001087983 */ /* 0x000ee80000300800 */
[----:B0-----:R-:W3:Y:S04]  /*e4510*/  LDL.LU R14, [R1+0x284] ;  /* 0x00028400010e7983 */ /* 0x001ee80000300800 */
[----:B------:R-:W-:Y:S04]  /*e4520*/  STL [R1+0x21a8], R22 ;  /* 0x0021a81601007387 */ /* 0x000fe80000100800 */
[----:B------:R0:W-:Y:S04]  /*e4530*/  STL.64 [R1+0xd50], R26 ;  /* 0x000d501a01007387 */ /* 0x0001e80000100a00 */
[----:B0-----:R-:W3:Y:S01]  /*e4540*/  LDL.LU.64 R26, [R1+0x5658] ;  /* 0x00565800011a7983 */ /* 0x001ee20000300a00 */
[----:B------:R-:W-:-:S02]  /*e4550*/  SHF.R.U32.HI R16, RZ, 0x8, R16 ;  /* 0x00000008ff107819 */ /* 0x000fc40000011610 */
[----:B------:R-:W-:Y:S02]  /*e4560*/  SHF.R.U32.HI R20, RZ, 0x8, R20 ;  /* 0x00000008ff147819 */ /* 0x000fe40000011614 */
[----:B------:R-:W-:Y:S02]  /*e4570*/  IADD3 R22, P2, R23, R6, RZ ;  /* 0x0000000617167210 */ /* 0x000fe40007f5e0ff */
[----:B------:R-:W-:Y:S02]  /*e4580*/  SHF.R.U32.HI R10, RZ, 0x8, R10 ;  /* 0x00000008ff0a7819 */ /* 0x000fe4000001160a */
[----:B------:R-:W-:Y:S02]  /*e4590*/  LOP3.LUT R16, R16, 0xffff, RZ, 0xc0, !PT ;  /* 0x0000ffff10107812 */ /* 0x000fe400078ec0ff */
[----:B------:R-:W-:Y:S02]  /*e45a0*/  LOP3.LUT R20, R20, 0xffff, RZ, 0xc0, !PT ;  /* 0x0000ffff14147812 */ /* 0x000fe400078ec0ff */
[----:B------:R-:W-:-:S02]  /*e45b0*/  LOP3.LUT R10, R10, 0xffff, RZ, 0xc0, !PT ;  /* 0x0000ffff0a0a7812 */ /* 0x000fc400078ec0ff */
[----:B------:R-:W-:Y:S02]  /*e45c0*/  PRMT R20, R16, 0x3340, R20 ;  /* 0x0000334010147816 */ /* 0x000fe40000000014 */
[----:B------:R-:W-:Y:S02]  /*e45d0*/  PRMT R16, R10, 0x3340, R0 ;  /* 0x000033400a107816 */ /* 0x000fe40000000000 */
[----:B--2---:R-:W-:Y:S02]  /*e45e0*/  LOP3.LUT R10, R17, 0xffff, RZ, 0xc0, !PT ;  /* 0x0000ffff110a7812 */ /* 0x004fe400078ec0ff */
[----:B----4-:R-:W-:Y:S01]  /*e45f0*/  LOP3.LUT R19, R19, 0xffff, RZ, 0xc0, !PT ;  /* 0x0000ffff13137812 */ /* 0x010fe200078ec0ff */
[----:B---3--:R-:W-:-:S05]  /*e4600*/  IMAD.X R23, R21, 0x1, R27, P2 ;  /* 0x0000000115177824 */ /* 0x008fca00010e061b */
[----:B------:R-:W-:Y:S04]  /*e4610*/  STL.64 [R1+0xd48], R22 ;  /* 0x000d481601007387 */ /* 0x000fe80000100a00 */
[----:B------:R0:W-:Y:S04]  /*e4620*/  STL [R1+0x1b38], R20 ;  /* 0x001b381401007387 */ /* 0x0001e80000100800 */
[----:B------:R1:W-:Y:S01]  /*e4630*/  STL [R1+0x1e4], R16 ;  /* 0x0001e41001007387 */ /* 0x0003e20000100800 */
[----:B------:R-:W-:-:S03]  /*e4640*/  SHF.R.U32.HI R21, RZ, 0x8, R15 ;  /* 0x00000008ff157819 */ /* 0x000fc6000001160f */
[----:B------:R-:W2:Y:S01]  /*e4650*/  LDL.LU R15, [R1+0x4e50] ;  /* 0x004e5000010f7983 */ /* 0x000ea20000300800 */
[----:B0-----:R-:W-:Y:S02]  /*e4660*/  LOP3.LUT R20, R28, 0xffff, RZ, 0xc0, !PT ;  /* 0x0000ffff1c147812 */ /* 0x001fe400078ec0ff */
[----:B-1----:R-:W-:Y:S02]  /*e4670*/  SHF.R.U32.HI R16, RZ, 0x8, R10 ;  /* 0x00000008ff107819 */ /* 0x002fe4000001160a */
[--C-:B------:R-:W-:Y:S02]  /*e4680*/  PRMT R17, R10, 0x3340, R20.reuse ;  /* 0x000033400a117816 */ /* 0x100fe40000000014 */
[----:B------:R-:W-:Y:S02]  /*e4690*/  SHF.R.U32.HI R20, RZ, 0x8, R20 ;  /* 0x00000008ff147819 */ /* 0x000fe40000011614 */
[----:B------:R-:W-:Y:S01]  /*e46a0*/  LOP3.LUT R21, R21, 0xffff, RZ, 0xc0, !PT ;  /* 0x0000ffff15157812 */ /* 0x000fe200078ec0ff */
[----:B------:R-:W3:Y:S01]  /*e46b0*/  LDL.LU R10, [R1+0x474] ;  /* 0x00047400010a7983 */ /* 0x000ee20000300800 */
[----:B------:R-:W-:-:S02]  /*e46c0*/  LOP3.LUT R16, R16, 0xffff, RZ, 0xc0, !PT ;  /* 0x0000ffff10107812 */ /* 0x000fc400078ec0ff */
[----:B------:R-:W-:Y:S01]  /*e46d0*/  LOP3.LUT R20, R20, 0xffff, RZ, 0xc0, !PT ;  /* 0x0000ffff14147812 */ /* 0x000fe200078ec0ff */
[----:B------:R0:W-:Y:S01]  /*e46e0*/  STL [R1+0x790], R17 ;  /* 0x0007901101007387 */ /* 0x0001e20000100800 */
[----:B------:R-:W-:Y:S02]  /*e46f0*/  PRMT R21, R21, 0x3340, R0 ;  /* 0x0000334015157816 */ /* 0x000fe40000000000 */
[----:B------:R-:W-:Y:S02]  /*e4700*/  PRMT R16, R16, 0x3340, R20 ;  /* 0x0000334010107816 */ /* 0x000fe40000000014 */
[----:B------:R-:W-:Y:S02]  /*e4710*/  LOP3.LUT R13, R13, 0xffff, RZ, 0xc0, !PT ;  /* 0x0000ffff0d0d7812 */ /* 0x000fe400078ec0ff */
[----:B------:R-:W-:Y:S01]  /*e4720*/  LOP3.LUT R20, R8, 0xffff, RZ, 0xc0, !PT ;  /* 0x0000ffff08147812 */ /* 0x000fe200078ec0ff */
[----:B0-----:R-:W4:Y:S04]  /*e4730*/  LDL.LU R17, [R1+0x66c] ;  /* 0x00066c0001117983 */ /* 0x001f280000300800 */
[----:B------:R-:W-:Y:S04]  /*e4740*/  STL [R1+0x1e0], R21 ;  /* 0x0001e01501007387 */ /* 0x000fe80000100800 */
[----:B------:R0:W-:Y:S01]  /*e4750*/  STL [R1+0x1bbc], R16 ;  /* 0x001bbc1001007387 */ /* 0x0001e20000100800 */
[----:B------:R-:W-:-:S03]  /*e4760*/  PRMT R8, R19, 0x3340, R20 ;  /* 0x0000334013087816 */ /* 0x000fc60000000014 */
[----:B------:R-:W4:Y:S01]  /*e4770*/  LDL.LU R28, [R1+0xb90] ;  /* 0x000b9000011c7983 */ /* 0x000f220000300800 */
[----:B0-----:R-:W-:-:S04]  /*e4780*/  PRMT R16, R13, 0x3340, R0 ;  /* 0x000033400d107816 */ /* 0x001fc80000000000 */
[----:B------:R-:W-:-:S05]  /*e4790*/  PRMT R8, R8, 0x5410, R16 ;  /* 0x0000541008087816 */ /* 0x000fca0000000010 */
[----:B------:R0:W-:Y:S04]  /*e47a0*/  STL [R1+0x2120], R8 ;  /* 0x0021200801007387 */ /* 0x0001e80000100800 */
[----:B0-----:R-:W4:Y:S01]  /*e47b0*/  LDL.LU R8, [R1+0x624] ;  /* 0x0006240001087983 */ /* 0x001f220000300800 */
[----:B------:R-:W-:Y:S02]  /*e47c0*/  SHF.R.S32.HI R16, RZ, 0x1f, R14 ;  /* 0x0000001fff107819 */ /* 0x000fe4000001140e */
[----:B------:R-:W-:Y:S02]  /*e47d0*/  IADD3 R22, P2, R14, R0, RZ ;  /* 0x000000000e167210 */ /* 0x000fe40007f5e0ff */
[----:B------:R-:W-:Y:S02]  /*e47e0*/  SHF.R.U32.HI R19, RZ, 0x8, R19 ;  /* 0x00000008ff137819 */ /* 0x000fe40000011613 */
[----:B------:R-:W-:-:S02]  /*e47f0*/  SHF.R.U32.HI R20, RZ, 0x8, R20 ;  /* 0x00000008ff147819 */ /* 0x000fc40000011614 */
[----:B------:R-:W-:Y:S01]  /*e4800*/  SHF.R.U32.HI R13, RZ, 0x8, R13 ;  /* 0x00000008ff0d7819 */ /* 0x000fe2000001160d */
[----:B------:R-:W-:Y:S01]  /*e4810*/  IMAD.X R23, R16, 0x1, R2, P2 ;  /* 0x0000000110177824 */ /* 0x000fe200010e0602 */
[----:B------:R-:W-:Y:S02]  /*e4820*/  LOP3.LUT R19, R19, 0xffff, RZ, 0xc0, !PT ;  /* 0x0000ffff13137812 */ /* 0x000fe400078ec0ff */
[----:B------:R-:W-:Y:S02]  /*e4830*/  LOP3.LUT R21, R20, 0xffff, RZ, 0xc0, !PT ;  /* 0x0000ffff14157812 */ /* 0x000fe400078ec0ff */
[----:B------:R-:W-:Y:S01]  /*e4840*/  LOP3.LUT R20, R13, 0xffff, RZ, 0xc0, !PT ;  /* 0x0000ffff0d147812 */ /* 0x000fe200078ec0ff */
[----:B------:R-:W-:Y:S04]  /*e4850*/  STL.64 [R1+0xd40], R22 ;  /* 0x000d401601007387 */ /* 0x000fe80000100a00 */
[----:B------:R-:W4:Y:S01]  /*e4860*/  LDL.LU R13, [R1+0xb94] ;  /* 0x000b9400010d7983 */ /* 0x000f220000300800 */
[----:B------:R-:W-:-:S03]  /*e4870*/  PRMT R21, R19, 0x3340, R21 ;  /* 0x0000334013157816 */ /* 0x000fc60000000015 */
[----:B------:R-:W4:Y:S01]  /*e4880*/  LDL.LU R19, [R1+0x62c] ;  /* 0x00062c0001137983 */ /* 0x000f220000300800 */
[----:B------:R-:W-:-:S03]  /*e4890*/  PRMT R20, R20, 0x3340, R0 ;  /* 0x0000334014147816 */ /* 0x000fc60000000000 */
[----:B------:R0:W-:Y:S04]  /*e48a0*/  STL [R1+0x1b1c], R21 ;  /* 0x001b1c1501007387 */ /* 0x0001e80000100800 */
[----:B------:R1:W-:Y:S01]  /*e48b0*/  STL [R1+0x1b4], R20 ;  /* 0x0001b41401007387 */ /* 0x0003e20000100800 */
[----:B--2---:R-:W-:Y:S02]  /*e48c0*/  LOP3.LUT R15, R15, 0xffff, RZ, 0xc0, !PT ;  /* 0x0000ffff0f0f7812 */ /* 0x004fe400078ec0ff */
[----:B---3--:R-:W-:-:S04]  /*e48d0*/  LOP3.LUT R10, R10, 0xffff, RZ, 0xc0, !PT ;  /* 0x0000ffff0a0a7812 */ /* 0x008fc800078ec0ff */
[----:B0-----:R-:W-:Y:S02]  /*e48e0*/  PRMT R21, R10, 0x3340, R0 ;  /* 0x000033400a157816 */ /* 0x001fe40000000000 */
[----:B------:R-:W-:Y:S02]  /*e48f0*/  SHF.R.U32.HI R10, RZ, 0x8, R10 ;  /* 0x00000008ff0a7819 */ /* 0x000fe4000001160a */
[----:B----4-:R-:W-:-:S04]  /*e4900*/  LOP3.LUT R17, R17, 0xffff, RZ, 0xc0, !PT ;  /* 0x0000ffff11117812 */ /* 0x010fc800078ec0ff */
[----:B-1----:R-:W-:Y:S02]  /*e4910*/  PRMT R20, R15, 0x3340, R17 ;  /* 0x000033400f147816 */ /* 0x002fe40000000011 */
        /* <DEDUP_REMOVED lines=10> */
[----:B------:R-:W-:Y:S01]  /*e49c0*/  LOP3.LUT R10, R28, 0xffff, RZ, 0xc0, !PT ;  /* 0x0000ffff1c0a7812 */ /* 0x000fe200078ec0ff */
[----:B------:R-:W-:Y:S04]  /*e49d0*/  STL [R1+0x2058], R22 ;  /* 0x0020581601007387 */ /* 0x000fe80000100800 */
[----:B------:R-:W-:Y:S04]  /*e49e0*/  STL.64 [R1+0xd38], R20 ;  /* 0x000d381401007387 */ /* 0x000fe80000100a00 */
[----:B------:R-:W-:Y:S04]  /*e49f0*/  STL [R1+0x1b0c], R17 ;  /* 0x001b0c1101007387 */ /* 0x000fe80000100800 */
[----:B------:R-:W-:Y:S04]  /*e4a00*/  STL [R1+0x1b8], R15 ;  /* 0x0001b80f01007387 */ /* 0x000fe80000100800 */
[----:B------:R-:W-:Y:S01]  /*e4a10*/  STL [R1+0x17cc], R10 ;  /* 0x0017cc0a01007387 */ /* 0x000fe20000100800 */
[----:B------:R-:W-:-:S05]  /*e4a20*/  LOP3.LUT R8, R8, 0xffff, RZ, 0xc0, !PT ;  /* 0x0000ffff08087812 */ /* 0x000fca00078ec0ff */
[----:B------:R0:W-:Y:S02]  /*e4a30*/  STL [R1+0x17bc], R8 ;  /* 0x0017bc0801007387 */ /* 0x0001e40000100800 */
[----:B0-----:R-:W-:-:S04]  /*e4a40*/  SHF.R.U32.HI R8, RZ, 0x8, R8 ;  /* 0x00000008ff087819 */ /* 0x001fc80000011608 */
[----:B------:R-:W-:Y:S02]  /*e4a50*/  LOP3.LUT R15, R8, 0xffff, RZ, 0xc0, !PT ;  /* 0x0000ffff080f7812 */ /* 0x000fe400078ec0ff */
[----:B------:R-:W2:Y:S04]  /*e4a60*/  LDL.LU R8, [R1+0x4e9c] ;  /* 0x004e9c0001087983 */ /* 0x000ea80000300800 */
[----:B------:R-:W3:Y:S04]  /*e4a70*/  LDL.LU R17, [R1+0x5cc] ;  /* 0x0005cc0001117983 */ /* 0x000ee80000300800 */
[----:B------:R-:W4:Y:S01]  /*e4a80*/  LDL.LU R28, [R1+0x9a0] ;  /* 0x0009a000011c7983 */ /* 0x000f220000300800 */
[----:B------:R-:W-:-:S04]  /*e4a90*/  SHF.R.U32.HI R10, RZ, 0x8, R10 ;  /* 0x00000008ff0a7819 */ /* 0x000fc8000001160a */
[----:B------:R-:W-:Y:S02]  /*e4aa0*/  LOP3.LUT R10, R10, 0xffff, RZ, 0xc0, !PT ;  /* 0x0000ffff0a0a7812 */ /* 0x000fe400078ec0ff */
[----:B------:R-:W-:Y:S02]  /*e4ab0*/  LOP3.LUT R13, R13, 0xffff, RZ, 0xc0, !PT ;  /* 0x0000ffff0d0d7812 */ /* 0x000fe400078ec0ff */
[----:B------:R-:W-:Y:S02]  /*e4ac0*/  LOP3.LUT R19, R19, 0xffff, RZ, 0xc0, !PT ;  /* 0x0000ffff13137812 */ /* 0x000fe400078ec0ff */
[----:B------:R-:W-:Y:S02]  /*e4ad0*/  PRMT R15, R10, 0x3340, R15 ;  /* 0x000033400a0f7816 */ /* 0x000fe4000000000f */
[----:B------:R-:W-:Y:S02]  /*e4ae0*/  LOP3.LUT R10, R18, 0xffff, RZ, 0xc0, !PT ;  /* 0x0000ffff120a7812 */ /* 0x000fe400078ec0ff */
[----:B------:R-:W-:Y:S01]  /*e4af0*/  PRMT R20, R13, 0x3340, R19 ;  /* 0x000033400d147816 */ /* 0x000fe20000000013 */
[----:B------:R0:W-:Y:S01]  /*e4b00*/  STL [R1+0x1b08], R15 ;  /* 0x001b080f01007387 */ /* 0x0001e20000100800 */
[----:B------:R-:W-:-:S03]  /*e4b10*/  PRMT R21, R10, 0x3340, R0 ;  /* 0x000033400a157816 */ /* 0x000fc60000000000 */
[----:B------:R-:W4:Y:S01]  /*e4b20*/  LDL.LU R18, [R1+0x5650] ;  /* 0x0056500001127983 */ /* 0x000f220000300800 */
[----:B------:R-:W-:Y:S02]  /*e4b30*/  SHF.R.U32.HI R13, RZ, 0x8, R13 ;  /* 0x00000008ff0d7819 */ /* 0x000fe4000001160d */
[----:B------:R-:W-:Y:S02]  /*e4b40*/  PRMT R20, R20, 0x5410, R21 ;  /* 0x0000541014147816 */ /* 0x000fe40000000015 */
[----:B0-----:R-:W-:-:S05]  /*e4b50*/  LOP3.LUT R15, R29, 0xffff, RZ, 0xc0, !PT ;  /* 0x0000ffff1d0f7812 */ /* 0x001fca00078ec0ff */
[----:B------:R0:W-:Y:S04]  /*e4b60*/  STL [R1+0x17b8], R15 ;  /* 0x0017b80f01007387 */ /* 0x0001e80000100800 */
[----:B------:R1:W-:Y:S01]  /*e4b70*/  STL [R1+0x1fec], R20 ;  /* 0x001fec1401007387 */ /* 0x0003e20000100800 */
[----:B0-----:R-:W-:Y:S02]  /*e4b80*/  SHF.R.U32.HI R15, RZ, 0x8, R15 ;  /* 0x00000008ff0f7819 */ /* 0x001fe4000001160f */
[----:B-1----:R-:W-:Y:S02]  /*e4b90*/  SHF.R.U32.HI R20, RZ, 0x8, R19 ;  /* 0x00000008ff147819 */ /* 0x002fe40000011613 */
[----:B------:R-:W4:Y:S01]  /*e4ba0*/  LDL.LU R19, [R1+0x4ea4] ;  /* 0x004ea40001137983 */ /* 0x000f220000300800 */
[----:B------:R-:W-:-:S02]  /*e4bb0*/  LOP3.LUT R21, R15, 0xffff, RZ, 0xc0, !PT ;  /* 0x0000ffff0f157812 */ /* 0x000fc400078ec0ff */
[----:B------:R-:W-:Y:S02]  /*e4bc0*/  LOP3.LUT R15, R13, 0xffff, RZ, 0xc0, !PT ;  /* 0x0000ffff0d0f7812 */ /* 0x000fe400078ec0ff */
[----:B------:R-:W4:Y:S04]  /*e4bd0*/  LDL.LU R13, [R1+0x5c8] ;  /* 0x0005c800010d7983 */ /* 0x000f280000300800 */
[----:B------:R-:W4:Y:S01]  /*e4be0*/  LDL.LU R29, [R1+0x9a4] ;  /* 0x0009a400011d7983 */ /* 0x000f220000300800 */
[----:B------:R-:W-:Y:S02]  /*e4bf0*/  LOP3.LUT R20, R20, 0xffff, RZ, 0xc0, !PT ;  /* 0x0000ffff14147812 */ /* 0x000fe400078ec0ff */
[----:B------:R-:W-:Y:S01]  /*e4c00*/  PRMT R21, R21, 0x3340, R0 ;  /* 0x0000334015157816 */ /* 0x000fe20000000000 */
[----:B------:R-:W4:Y:S01]  /*e4c10*/  LDL.LU R23, [R1+0x288] ;  /* 0x0002880001177983 */ /* 0x000f220000300800 */
[----:B------:R-:W-:-:S02]  /*e4c20*/  PRMT R15, R15, 0x3340, R20 ;  /* 0x000033400f0f7816 */ /* 0x000fc40000000014 */
[----:B------:R-:W-:Y:S01]  /*e4c30*/  IADD3 R20, P2, R14, R5, RZ ;  /* 0x000000050e147210 */ /* 0x000fe20007f5e0ff */
[----:B------:R0:W-:Y:S01]  /*e4c40*/  STL [R1+0x1c0], R21 ;  /* 0x0001c01501007387 */ /* 0x0001e20000100800 */
[----:B------:R-:W-:-:S03]  /*e4c50*/  SHF.R.U32.HI R10, RZ, 0x8, R10 ;  /* 0x00000008ff0a7819 */ /* 0x000fc6000001160a */
[----:B------:R1:W-:Y:S01]  /*e4c60*/  STL [R1+0x1adc], R15 ;  /* 0x001adc0f01007387 */ /* 0x0003e20000100800 */
[----:B0-----:R-:W-:Y:S01]  /*e4c70*/  IMAD.X R21, R16, 0x1, R7, P2 ;  /* 0x0000000110157824 */ /* 0x001fe200010e0607 */
[----:B------:R-:W-:Y:S02]  /*e4c80*/  IADD3 R14, P2, R14, R6, RZ ;  /* 0x000000060e0e7210 */ /* 0x000fe40007f5e0ff */
[----:B------:R-:W-:-:S03]  /*e4c90*/  LOP3.LUT R10, R10, 0xffff, RZ, 0xc0, !PT ;  /* 0x0000ffff0a0a7812 */ /* 0x000fc600078ec0ff */
[----:B-1----:R-:W-:Y:S01]  /*e4ca0*/  IMAD.X R15, R16, 0x1, R27, P2 ;  /* 0x00000001100f7824 */ /* 0x002fe200010e061b */
[----:B------:R-:W-:Y:S04]  /*e4cb0*/  STL.64 [R1+0xd30], R20 ;  /* 0x000d301401007387 */ /* 0x000fe80000100a00 */
[----:B------:R0:W-:Y:S02]  /*e4cc0*/  STL.64 [R1+0xd28], R14 ;  /* 0x000d280e01007387 */ /* 0x0001e40000100a00 */
[----:B0-----:R-:W-:-:S05]  /*e4cd0*/  PRMT R14, R10, 0x3340, R0 ;  /* 0x000033400a0e7816 */ /* 0x001fca0000000000 */
[----:B------:R0:W-:Y:S01]  /*e4ce0*/  STL [R1+0x1bc], R14 ;  /* 0x0001bc0e01007387 */ /* 0x0001e20000100800 */
[----:B--2---:R-:W-:Y:S02]  /*e4cf0*/  LOP3.LUT R8, R8, 0xffff, RZ, 0xc0, !PT ;  /* 0x0000ffff08087812 */ /* 0x004fe400078ec0ff */
[----:B---3--:R-:W-:Y:S02]  /*e4d00*/  LOP3.LUT R10, R17, 0xffff, RZ, 0xc0, !PT ;  /* 0x0000ffff110a7812 */ /* 0x008fe400078ec0ff */
[----:B----4-:R-:W-:Y:S01]  /*e4d10*/  LOP3.LUT R15, R28, 0xffff, RZ, 0xc0, !PT ;  /* 0x0000ffff1c0f7812 */ /* 0x010fe200078ec0ff */
[----:B------:R-:W2:Y:S01]  /*e4d20*/  LDL.LU R17, [R1+0x4e80] ;  /* 0x004e800001117983 */ /* 0x000ea20000300800 */
[----:B------:R-:W-:Y:S02]  /*e4d30*/  PRMT R16, R10, 0x3340, R0 ;  /* 0x000033400a107816 */ /* 0x000fe40000000000 */
[----:B0-----:R-:W-:-:S04]  /*e4d40*/  PRMT R14, R8, 0x3340, R15 ;  /* 0x00003340080e7816 */ /* 0x001fc8000000000f */
[----:B------:R-:W-:Y:S02]  /*e4d50*/  PRMT R16, R14, 0x5410, R16 ;  /* 0x000054100e107816 */ /* 0x000fe40000000010 */
[----:B------:R-:W-:Y:S02]  /*e4d60*/  SHF.R.U32.HI R14, RZ, 0x8, R8 ;  /* 0x00000008ff0e7819 */ /* 0x000fe40000011608 */
[----:B------:R-:W-:Y:S02]  /*e4d70*/  SHF.R.U32.HI R15, RZ, 0x8, R15 ;  /* 0x00000008ff0f7819 */ /* 0x000fe4000001160f */
[----:B------:R-:W-:Y:S01]  /*e4d80*/  SHF.R.U32.HI R10, RZ, 0x8, R10 ;  /* 0x00000008ff0a7819 */ /* 0x000fe2000001160a */
[----:B------:R0:W-:Y:S04]  /*e4d90*/  STL [R1+0x1f7c], R16 ;  /* 0x001f7c1001007387 */ /* 0x0001e80000100800 */
[----:B------:R-:W3:Y:S04]  /*e4da0*/  LDL.LU R8, [R1+0x54c] ;  /* 0x00054c0001087983 */ /* 0x000ee80000300800 */
[----:B------:R-:W4:Y:S01]  /*e4db0*/  LDL.LU R28, [R1+0x7b0] ;  /* 0x0007b000011c7983 */ /* 0x000f220000300800 */
[----:B------:R-:W-:-:S02]  /*e4dc0*/  LOP3.LUT R14, R14, 0xffff, RZ, 0xc0, !PT ;  /* 0x0000ffff0e0e7812 */ /* 0x000fc400078ec0ff */
[----:B------:R-:W-:Y:S02]  /*e4dd0*/  LOP3.LUT R15, R15, 0xffff, RZ, 0xc0, !PT ;  /* 0x0000ffff0f0f7812 */ /* 0x000fe400078ec0ff */
[----:B------:R-:W-:Y:S02]  /*e4de0*/  LOP3.LUT R10, R10, 0xffff, RZ, 0xc0, !PT ;  /* 0x0000ffff0a0a7812 */ /* 0x000fe400078ec0ff */
[----:B0-----:R-:W-:Y:S02]  /*e4df0*/  PRMT R16, R14, 0x3340, R15 ;  /* 0x000033400e107816 */ /* 0x001fe4000000000f */
[----:B------:R-:W-:-:S03]  /*e4e00*/  PRMT R15, R10, 0x3340, R0 ;  /* 0x000033400a0f7816 */ /* 0x000fc60000000000 */
[----:B------:R-:W-:Y:S04]  /*e4e10*/  STL [R1+0x1ac8], R16 ;  /* 0x001ac81001007387 */ /* 0x000fe80000100800 */
[----:B------:R0:W-:Y:S01]  /*e4e20*/  STL [R1+0x1c4], R15 ;  /* 0x0001c40f01007387 */ /* 0x0001e20000100800 */
[----:B------:R-:W-:Y:S02]  /*e4e30*/  LOP3.LUT R14, R19, 0xffff, RZ, 0xc0, !PT ;  /* 0x0000ffff130e7812 */ /* 0x000fe400078ec0ff */
[----:B------:R-:W-:Y:S02]  /*e4e40*/  LOP3.LUT R10, R13, 0xffff, RZ, 0xc0, !PT ;  /* 0x0000ffff0d0a7812 */ /* 0x000fe400078ec0ff */
[----:B0-----:R-:W-:Y:S02]  /*e4e50*/  LOP3.LUT R15, R29, 0xffff, RZ, 0xc0, !PT ;  /* 0x0000ffff1d0f7812 */ /* 0x001fe400078ec0ff */
[----:B------:R-:W-:-:S02]  /*e4e60*/  PRMT R16, R10, 0x3340, R0 ;  /* 0x000033400a107816 */ /* 0x000fc40000000000 */
[----:B------:R-:W-:-:S04]  /*e4e70*/  PRMT R13, R14, 0x3340, R15 ;  /* 0x000033400e0d7816 */ /* 0x000fc8000000000f */
[----:B------:R-:W-:-:S05]  /*e4e80*/  PRMT R13, R13, 0x5410, R16 ;  /* 0x000054100d0d7816 */ /* 0x000fca0000000010 */
[----:B------:R0:W-:Y:S04]  /*e4e90*/  STL [R1+0x1f3c], R13 ;  /* 0x001f3c0d01007387 */ /* 0x0001e80000100800 */
[----:B------:R-:W4:Y:S04]  /*e4ea0*/  LDL.LU R19, [R1+0x4e84] ;  /* 0x004e840001137983 */ /* 0x000f280000300800 */
[----:B0-----:R-:W4:Y:S04]  /*e4eb0*/  LDL.LU R13, [R1+0x550] ;  /* 0x00055000010d7983 */ /* 0x001f280000300800 */
[----:B------:R-:W4:Y:S01]  /*e4ec0*/  LDL.LU R29, [R1+0x7b4] ;  /* 0x0007b400011d7983 */ /* 0x000f220000300800 */
        /* <DEDUP_REMOVED lines=11> */
[----:B------:R-:W-:Y:S04]  /*e4f80*/  STL.64 [R1+0xd20], R20 ;  /* 0x000d201401007387 */ /* 0x000fe80000100a00 */
[----:B------:R-:W-:Y:S04]  /*e4f90*/  STL [R1+0x1ab8], R15 ;  /* 0x001ab80f01007387 */ /* 0x000fe80000100800 */
[----:B------:R4:W-:Y:S01]  /*e4fa0*/  STL [R1+0x1c8], R10 ;  /* 0x0001c80a01007387 */ /* 0x0009e20000100800 */
[----:B--2---:R-:W-:-:S02]  /*e4fb0*/  LOP3.LUT R14, R17, 0xffff, RZ, 0xc0, !PT ;  /* 0x0000ffff110e7812 */ /* 0x004fc400078ec0ff */
[----:B---3--:R-:W-:Y:S02]  /*e4fc0*/  LOP3.LUT R8, R8, 0xffff, RZ, 0xc0, !PT ;  /* 0x0000ffff08087812 */ /* 0x008fe400078ec0ff */
[----:B----4-:R-:W-:Y:S02]  /*e4fd0*/  LOP3.LUT R10, R28, 0xffff, RZ, 0xc0, !PT ;  /* 0x0000ffff1c0a7812 */ /* 0x010fe400078ec0ff */
[----:B------:R-:W-:Y:S02]  /*e4fe0*/  PRMT R16, R8, 0x3340, R0 ;  /* 0x0000334008107816 */ /* 0x000fe40000000000 */
[----:B------:R-:W-:-:S04]  /*e4ff0*/  PRMT R15, R14, 0x3340, R10 ;  /* 0x000033400e0f7816 */ /* 0x000fc8000000000a */
[----:B------:R-:W-:Y:S02]  /*e5000*/  PRMT R15, R15, 0x5410, R16 ;  /* 0x000054100f0f7816 */ /* 0x000fe40000000010 */
[----:B------:R-:W-:-:S05]  /*e5010*/  IADD3 R16, P2, R23, R3, RZ ;  /* 0x0000000317107210 */ /* 0x000fca0007f5e0ff */
[----:B------:R-:W-:Y:S01]  /*e5020*/  IMAD.X R17, R22, 0x1, R4, P2 ;  /* 0x0000000116117824 */ /* 0x000fe200010e0604 */
[----:B------:R0:W-:Y:S01]  /*e5030*/  STL [R1+0x1efc], R15 ;  /* 0x001efc0f01007387 */ /* 0x0001e20000100800 */
[----:B------:R-:W-:Y:S02]  /*e5040*/  SHF.R.U32.HI R14, RZ, 0x8, R14 ;  /* 0x00000008ff0e7819 */ /* 0x000fe4000001160e */
[----:B------:R-:W-:Y:S02]  /*e5050*/  SHF.R.U32.HI R8, RZ, 0x8, R8 ;  /* 0x00000008ff087819 */ /* 0x000fe40000011608 */
[----:B0-----:R-:W-:Y:S02]  /*e5060*/  SHF.R.U32.HI R15, RZ, 0x8, R10 ;  /* 0x00000008ff0f7819 */ /* 0x001fe4000001160a */
[----:B------:R-:W2:Y:S04]  /*e5070*/  LDL.LU R10, [R1+0x4e64] ;  /* 0x004e6400010a7983 */ /* 0x000ea80000300800 */
[----:B------:R0:W-:Y:S01]  /*e5080*/  STL.64 [R1+0xd18], R16 ;  /* 0x000d181001007387 */ /* 0x0001e20000100a00 */
[----:B------:R-:W-:-:S02]  /*e5090*/  LOP3.LUT R14, R14, 0xffff, RZ, 0xc0, !PT ;  /* 0x0000ffff0e0e7812 */ /* 0x000fc400078ec0ff */
[----:B------:R-:W-:Y:S02]  /*e50a0*/  LOP3.LUT R15, R15, 0xffff, RZ, 0xc0, !PT ;  /* 0x0000ffff0f0f7812 */ /* 0x000fe400078ec0ff */
[----:B------:R-:W-:Y:S01]  /*e50b0*/  LOP3.LUT R8, R8, 0xffff, RZ, 0xc0, !PT ;  /* 0x0000ffff08087812 */ /* 0x000fe200078ec0ff */
[----:B0-----:R-:W3:Y:S04]  /*e50c0*/  LDL.LU R16, [R1+0x4a0] ;  /* 0x0004a00001107983 */ /* 0x001ee80000300800 */
[----:B------:R-:W4:Y:S01]  /*e50d0*/  LDL.LU R17, [R1+0x674] ;  /* 0x0006740001117983 */ /* 0x000f220000300800 */
[----:B------:R-:W-:Y:S02]  /*e50e0*/  PRMT R20, R14, 0x3340, R15 ;  /* 0x000033400e147816 */ /* 0x000fe4000000000f */
[----:B------:R-:W-:-:S03]  /*e50f0*/  PRMT R15, R8, 0x3340, R0 ;  /* 0x00003340080f7816 */ /* 0x000fc60000000000 */
[----:B------:R-:W-:Y:S04]  /*e5100*/  STL [R1+0x1aa8], R20 ;  /* 0x001aa81401007387 */ /* 0x000fe80000100800 */
[----:B------:R0:W-:Y:S01]  /*e5110*/  STL [R1+0x1cc], R15 ;  /* 0x0001cc0f01007387 */ /* 0x0001e20000100800 */
[----:B------:R-:W-:Y:S02]  /*e5120*/  LOP3.LUT R8, R13, 0xffff, RZ, 0xc0, !PT ;  /* 0x0000ffff0d087812 */ /* 0x000fe400078ec0ff */
[----:B------:R-:W-:Y:S02]  /*e5130*/  LOP3.LUT R14, R19, 0xffff, RZ, 0xc0, !PT ;  /* 0x0000ffff130e7812 */ /* 0x000fe400078ec0ff */
[----:B0-----:R-:W-:Y:S02]  /*e5140*/  LOP3.LUT R15, R29, 0xffff, RZ, 0xc0, !PT ;  /* 0x0000ffff1d0f7812 */ /* 0x001fe400078ec0ff */
[----:B------:R-:W-:Y:S01]  /*e5150*/  PRMT R21, R8, 0x3340, R0 ;  /* 0x0000334008157816 */ /* 0x000fe20000000000 */
[----:B------:R0:W-:Y:S04]  /*e5160*/  STL [R1+0x4e4c], R8 ;  /* 0x004e4c0801007387 */ /* 0x0001e80000100800 */
[----:B------:R-:W4:Y:S01]  /*e5170*/  LDL.LU R28, [R1+0x4e68] ;  /* 0x004e6800011c7983 */ /* 0x000f220000300800 */
[----:B------:R-:W-:-:S03]  /*e5180*/  PRMT R20, R14, 0x3340, R15 ;  /* 0x000033400e147816 */ /* 0x000fc6000000000f */
[----:B0-----:R-:W4:Y:S04]  /*e5190*/  LDL.LU R8, [R1+0x49c] ;  /* 0x00049c0001087983 */ /* 0x001f280000300800 */
[----:B------:R-:W4:Y:S04]  /*e51a0*/  LDL.LU R19, [R1+0x670] ;  /* 0x0006700001137983 */ /* 0x000f280000300800 */
[----:B------:R-:W4:Y:S01]  /*e51b0*/  LDL.LU R13, [R1+0xba0] ;  /* 0x000ba000010d7983 */ /* 0x000f220000300800 */
[----:B------:R-:W-:-:S05]  /*e51c0*/  PRMT R29, R20, 0x5410, R21 ;  /* 0x00005410141d7816 */ /* 0x000fca0000000015 */
[----:B------:R0:W-:Y:S04]  /*e51d0*/  STL [R1+0x1ed8], R29 ;  /* 0x001ed81d01007387 */ /* 0x0001e80000100800 */
[----:B0-----:R-:W4:Y:S01]  /*e51e0*/  LDL.LU R29, [R1+0x63c] ;  /* 0x00063c00011d7983 */ /* 0x001f220000300800 */
[----:B------:R-:W-:Y:S02]  /*e51f0*/  IADD3 R20, P2, R23, R5, RZ ;  /* 0x0000000517147210 */ /* 0x000fe40007f5e0ff */
[----:B------:R-:W-:-:S03]  /*e5200*/  SHF.R.U32.HI R14, RZ, 0x8, R14 ;  /* 0x00000008ff0e7819 */ /* 0x000fc6000001160e */
[----:B------:R-:W-:Y:S01]  /*e5210*/  IMAD.X R21, R22, 0x1, R7, P2 ;  /* 0x0000000116157824 */ /* 0x000fe200010e0607 */
[----:B------:R-:W-:Y:S02]  /*e5220*/  SHF.R.U32.HI R15, RZ, 0x8, R15 ;  /* 0x00000008ff0f7819 */ /* 0x000fe4000001160f */
[----:B------:R-:W-:Y:S02]  /*e5230*/  LOP3.LUT R14, R14, 0xffff, RZ, 0xc0, !PT ;  /* 0x0000ffff0e0e7812 */ /* 0x000fe400078ec0ff */
[----:B------:R0:W-:Y:S01]  /*e5240*/  STL.64 [R1+0xd10], R20 ;  /* 0x000d101401007387 */ /* 0x0001e20000100a00 */
[----:B------:R-:W-:-:S04]  /*e5250*/  LOP3.LUT R15, R15, 0xffff, RZ, 0xc0, !PT ;  /* 0x0000ffff0f0f7812 */ /* 0x000fc800078ec0ff */
[----:B------:R-:W-:Y:S02]  /*e5260*/  PRMT R15, R14, 0x3340, R15 ;  /* 0x000033400e0f7816 */ /* 0x000fe4000000000f */
[----:B0-----:R-:W-:Y:S02]  /*e5270*/  IADD3 R20, P2, R23, R6, RZ ;  /* 0x0000000617147210 */ /* 0x001fe40007f5e0ff */
[----:B------:R-:W4:Y:S03]  /*e5280*/  LDL.LU R23, [R1+0x290] ;  /* 0x0002900001177983 */ /* 0x000f260000300800 */
[----:B------:R-:W-:-:S05]  /*e5290*/  IMAD.X R21, R22, 0x1, R27, P2 ;  /* 0x0000000116157824 */ /* 0x000fca00010e061b */
[----:B------:R-:W-:Y:S04]  /*e52a0*/  STL.64 [R1+0xd08], R20 ;  /* 0x000d081401007387 */ /* 0x000fe80000100a00 */
[----:B------:R4:W-:Y:S01]  /*e52b0*/  STL [R1+0x1aec], R15 ;  /* 0x001aec0f01007387 */ /* 0x0009e20000100800 */
[----:B--2---:R-:W-:Y:S02]  /*e52c0*/  LOP3.LUT R14, R10, 0xffff, RZ, 0xc0, !PT ;  /* 0x0000ffff0a0e7812 */ /* 0x004fe400078ec0ff */
[----:B---3--:R-:W-:Y:S02]  /*e52d0*/  LOP3.LUT R10, R16, 0xffff, RZ, 0xc0, !PT ;  /* 0x0000ffff100a7812 */ /* 0x008fe400078ec0ff */
[----:B----4-:R-:W-:Y:S02]  /*e52e0*/  LOP3.LUT R15, R17, 0xffff, RZ, 0xc0, !PT ;  /* 0x0000ffff110f7812 */ /* 0x010fe400078ec0ff */
[----:B------:R-:W-:-:S02]  /*e52f0*/  PRMT R17, R10, 0x3340, R0 ;  /* 0x000033400a117816 */ /* 0x000fc40000000000 */
[--C-:B------:R-:W-:Y:S02]  /*e5300*/  PRMT R16, R14, 0x3340, R15.reuse ;  /* 0x000033400e107816 */ /* 0x100fe4000000000f */
[----:B------:R-:W-:Y:S02]  /*e5310*/  SHF.R.U32.HI R14, RZ, 0x8, R14 ;  /* 0x00000008ff0e7819 */ /* 0x000fe4000001160e */
[----:B------:R-:W-:Y:S02]  /*e5320*/  SHF.R.U32.HI R15, RZ, 0x8, R15 ;  /* 0x00000008ff0f7819 */ /* 0x000fe4000001160f */
[----:B------:R-:W-:Y:S02]  /*e5330*/  SHF.R.U32.HI R10, RZ, 0x8, R10 ;  /* 0x00000008ff0a7819 */ /* 0x000fe4000001160a */
[----:B------:R-:W-:Y:S02]  /*e5340*/  PRMT R16, R16, 0x5410, R17 ;  /* 0x0000541010107816 */ /* 0x000fe40000000011 */
[----:B------:R-:W-:-:S02]  /*e5350*/  LOP3.LUT R14, R14, 0xffff, RZ, 0xc0, !PT ;  /* 0x0000ffff0e0e7812 */ /* 0x000fc400078ec0ff */
[----:B------:R-:W-:Y:S02]  /*e5360*/  LOP3.LUT R15, R15, 0xffff, RZ, 0xc0, !PT ;  /* 0x0000ffff0f0f7812 */ /* 0x000fe400078ec0ff */
[----:B------:R-:W-:Y:S01]  /*e5370*/  LOP3.LUT R10, R10, 0xffff, RZ, 0xc0, !PT ;  /* 0x0000ffff0a0a7812 */ /* 0x000fe200078ec0ff */
[----:B------:R0:W-:Y:S02]  /*e5380*/  STL [R1+0x1e08], R16 ;  /* 0x001e081001007387 */ /* 0x0001e40000100800 */
[----:B0-----:R-:W-:Y:S02]  /*e5390*/  PRMT R16, R14, 0x3340, R15 ;  /* 0x000033400e107816 */ /* 0x001fe4000000000f */
[----:B------:R-:W-:Y:S02]  /*e53a0*/  PRMT R14, R10, 0x3340, R0 ;  /* 0x000033400a0e7816 */ /* 0x000fe40000000000 */
[----:B------:R-:W-:Y:S02]  /*e53b0*/  LOP3.LUT R15, R28, 0xffff, RZ, 0xc0, !PT ;  /* 0x0000ffff1c0f7812 */ /* 0x000fe400078ec0ff */
[----:B------:R-:W-:-:S02]  /*e53c0*/  LOP3.LUT R10, R8, 0xffff, RZ, 0xc0, !PT ;  /* 0x0000ffff080a7812 */ /* 0x000fc400078ec0ff */
[----:B------:R-:W-:Y:S01]  /*e53d0*/  LOP3.LUT R17, R19, 0xffff, RZ, 0xc0, !PT ;  /* 0x0000ffff13117812 */ /* 0x000fe200078ec0ff */
[----:B------:R0:W-:Y:S01]  /*e53e0*/  STL [R1+0x1a5c], R16 ;  /* 0x001a5c1001007387 */ /* 0x0001e20000100800 */
[----:B------:R-:W-:Y:S02]  /*e53f0*/  LOP3.LUT R8, R13, 0xffff, RZ, 0xc0, !PT ;  /* 0x0000ffff0d087812 */ /* 0x000fe400078ec0ff */
[----:B------:R-:W-:Y:S01]  /*e5400*/  PRMT R13, R15, 0x3340, R17 ;  /* 0x000033400f0d7816 */ /* 0x000fe20000000011 */
[----:B------:R1:W-:Y:S04]  /*e5410*/  STL [R1+0x3b0], R14 ;  /* 0x0003b00e01007387 */ /* 0x0003e80000100800 */
[----:B------:R-:W2:Y:S01]  /*e5420*/  LDL.LU R19, [R1+0x4ea8] ;  /* 0x004ea80001137983 */ /* 0x000ea20000300800 */
[----:B0-----:R-:W-:-:S04]  /*e5430*/  PRMT R16, R10, 0x3340, R0 ;  /* 0x000033400a107816 */ /* 0x001fc80000000000 */
[----:B------:R-:W-:Y:S02]  /*e5440*/  PRMT R16, R13, 0x5410, R16 ;  /* 0x000054100d107816 */ /* 0x000fe40000000010 */
[----:B------:R-:W3:Y:S01]  /*e5450*/  LDL.LU R13, [R1+0x5ec] ;  /* 0x0005ec00010d7983 */ /* 0x000ee20000300800 */
[----:B-1----:R-:W-:-:S03]  /*e5460*/  LOP3.LUT R14, R29, 0xffff, RZ, 0xc0, !PT ;  /* 0x0000ffff1d0e7812 */ /* 0x002fc600078ec0ff */
[----:B------:R0:W-:Y:S04]  /*e5470*/  STL [R1+0x1db8], R16 ;  /* 0x001db81001007387 */ /* 0x0001e80000100800 */
[----:B------:R-:W4:Y:S01]  /*e5480*/  LDL.LU R29, [R1+0x9b0] ;  /* 0x0009b000011d7983 */ /* 0x000f220000300800 */
[----:B------:R-:W-:-:S04]  /*e5490*/  LOP3.LUT R12, R12, 0xffff, RZ, 0xc0, !PT ;  /* 0x0000ffff0c0c7812 */ /* 0x000fc800078ec0ff */
[----:B------:R-:W-:Y:S02]  /*e54a0*/  PRMT R20, R12, 0x3340, R0 ;  /* 0x000033400c147816 */ /* 0x000fe40000000000 */
[----:B0-----:R-:W-:Y:S02]  /*e54b0*/  PRMT R16, R8, 0x3340, R14 ;  /* 0x0000334008107816 */ /* 0x001fe4000000000e */
[----:B------:R-:W-:Y:S02]  /*e54c0*/  SHF.R.U32.HI R15, RZ, 0x8, R15 ;  /* 0x00000008ff0f7819 */ /* 0x000fe4000001160f */
[----:B------:R-:W-:Y:S02]  /*e54d0*/  SHF.R.U32.HI R17, RZ, 0x8, R17 ;  /* 0x00000008ff117819 */ /* 0x000fe40000011611 */
[----:B------:R-:W-:Y:S02]  /*e54e0*/  PRMT R22, R16, 0x5410, R20 ;  /* 0x0000541010167816 */ /* 0x000fe40000000014 */
[----:B------:R-:W-:-:S02]  /*e54f0*/  SHF.R.U32.HI R8, RZ, 0x8, R8 ;  /* 0x00000008ff087819 */ /* 0x000fc40000011608 */
[----:B------:R-:W-:Y:S02]  /*e5500*/  SHF.R.U32.HI R14, RZ, 0x8, R14 ;  /* 0x00000008ff0e7819 */ /* 0x000fe4000001160e */
[----:B------:R-:W-:Y:S02]  /*e5510*/  LOP3.LUT R15, R15, 0xffff, RZ, 0xc0, !PT ;  /* 0x0000ffff0f0f7812 */ /* 0x000fe400078ec0ff */
[----:B------:R-:W-:Y:S02]  /*e5520*/  LOP3.LUT R17, R17, 0xffff, RZ, 0xc0, !PT ;  /* 0x0000ffff11117812 */ /* 0x000fe400078ec0ff */
[----:B------:R-:W-:Y:S02]  /*e5530*/  SHF.R.S32.HI R16, RZ, 0x1f, R23 ;  /* 0x0000001fff107819 */ /* 0x000fe40000011417 */
[----:B------:R-:W-:Y:S02]  /*e5540*/  IADD3 R20, P2, R23, R0, RZ ;  /* 0x0000000017147210 */ /* 0x000fe40007f5e0ff */
[----:B------:R-:W-:-:S02]  /*e5550*/  LOP3.LUT R8, R8, 0xffff, RZ, 0xc0, !PT ;  /* 0x0000ffff08087812 */ /* 0x000fc400078ec0ff */
[----:B------:R-:W-:Y:S02]  /*e5560*/  LOP3.LUT R14, R14, 0xffff, RZ, 0xc0, !PT ;  /* 0x0000ffff0e0e7812 */ /* 0x000fe400078ec0ff */
[----:B------:R-:W-:Y:S01]  /*e5570*/  PRMT R15, R15, 0x3340, R17 ;  /* 0x000033400f0f7816 */ /* 0x000fe20000000011 */
[----:B------:R-:W-:Y:S01]  /*e5580*/  IMAD.X R21, R16, 0x1, R2, P2 ;  /* 0x0000000110157824 */ /* 0x000fe200010e0602 */
[----:B------:R-:W-:Y:S01]  /*e5590*/  STL [R1+0x1da8], R22 ;  /* 0x001da81601007387 */ /* 0x000fe20000100800 */
[----:B------:R-:W-:-:S03]  /*e55a0*/  PRMT R14, R8, 0x3340, R14 ;  /* 0x00003340080e7816 */ /* 0x000fc6000000000e */
[----:B------:R-:W-:Y:S04]  /*e55b0*/  STL.64 [R1+0xcf8], R20 ;  /* 0x000cf81401007387 */ /* 0x000fe80000100a00 */
[----:B------:R-:W4:Y:S04]  /*e55c0*/  LDL.LU R17, [R1+0x4eb4] ;  /* 0x004eb40001117983 */ /* 0x000f280000300800 */
[----:B------:R-:W-:Y:S04]  /*e55d0*/  STL [R1+0x1a48], R15 ;  /* 0x001a480f01007387 */ /* 0x000fe80000100800 */
[----:B------:R-:W4:Y:S04]  /*e55e0*/  LDL.LU R8, [R1+0x5f4] ;  /* 0x0005f40001087983 */ /* 0x000f280000300800 */
[----:B------:R0:W-:Y:S04]  /*e55f0*/  STL [R1+0x1a3c], R14 ;  /* 0x001a3c0e01007387 */ /* 0x0001e80000100800 */
[----:B------:R-:W4:Y:S01]  /*e5600*/  LDL.LU R28, [R1+0x9b4] ;  /* 0x0009b400011c7983 */ /* 0x000f220000300800 */
[----:B------:R-:W-:-:S02]  /*e5610*/  SHF.R.U32.HI R12, RZ, 0x8, R12 ;  /* 0x00000008ff0c7819 */ /* 0x000fc4000001160c */
[----:B------:R-:W-:Y:S02]  /*e5620*/  SHF.R.U32.HI R10, RZ, 0x8, R10 ;  /* 0x00000008ff0a7819 */ /* 0x000fe4000001160a */
[----:B------:R-:W-:Y:S02]  /*e5630*/  LOP3.LUT R12, R12, 0xffff, RZ, 0xc0, !PT ;  /* 0x0000ffff0c0c7812 */ /* 0x000fe400078ec0ff */
[----:B0-----:R-:W-:Y:S02]  /*e5640*/  IADD3 R14, P2, R23, R3, RZ ;  /* 0x00000003170e7210 */ /* 0x001fe40007f5e0ff */
[----:B------:R-:W-:Y:S02]  /*e5650*/  LOP3.LUT R10, R10, 0xffff, RZ, 0xc0, !PT ;  /* 0x0000ffff0a0a7812 */ /* 0x000fe400078ec0ff */
[----:B------:R-:W-:Y:S01]  /*e5660*/  PRMT R12, R12, 0x3340, R0 ;  /* 0x000033400c0c7816 */ /* 0x000fe20000000000 */
[----:B------:R-:W-:-:S05]  /*e5670*/  IMAD.X R15, R16, 0x1, R4, P2 ;  /* 0x00000001100f7824 */ /* 0x000fca00010e0604 */
[----:B------:R0:W-:Y:S04]  /*e5680*/  STL.64 [R1+0xd00], R14 ;  /* 0x000d000e01007387 */ /* 0x0001e80000100a00 */
[----:B------:R-:W-:Y:S01]  /*e5690*/  STL [R1+0x3ac], R12 ;  /* 0x0003ac0c01007387 */ /* 0x000fe20000100800 */
[----:B0-----:R-:W-:-:S05]  /*e56a0*/  PRMT R14, R10, 0x3340, R0 ;  /* 0x000033400a0e7816 */ /* 0x001fca0000000000 */
[----:B------:R0:W-:Y:S01]  /*e56b0*/  STL [R1+0x3a8], R14 ;  /* 0x0003a80e01007387 */ /* 0x0001e20000100800 */
[----:B--2---:R-:W-:-:S03]  /*e56c0*/  LOP3.LUT R10, R19, 0xffff, RZ, 0xc0, !PT ;  /* 0x0000ffff130a7812 */ /* 0x004fc600078ec0ff */
[----:B------:R-:W2:Y:S04]  /*e56d0*/  LDL.LU R19, [R1+0x4e94] ;  /* 0x004e940001137983 */ /* 0x000ea80000300800 */
[----:B0-----:R-:W2:Y:S01]  /*e56e0*/  LDL.LU R14, [R1+0x294] ;  /* 0x00029400010e7983 */ /* 0x001ea20000300800 */
[----:B---3--:R-:W-:Y:S02]  /*e56f0*/  LOP3.LUT R12, R13, 0xffff, RZ, 0xc0, !PT ;  /* 0x0000ffff0d0c7812 */ /* 0x008fe400078ec0ff */
[----:B----4-:R-:W-:Y:S02]  /*e5700*/  LOP3.LUT R15, R29, 0xffff, RZ, 0xc0, !PT ;  /* 0x0000ffff1d0f7812 */ /* 0x010fe400078ec0ff */
[----:B------:R-:W-:Y:S02]  /*e5710*/  PRMT R20, R12, 0x3340, R0 ;  /* 0x000033400c147816 */ /* 0x000fe40000000000 */
[----:B------:R-:W-:-:S04]  /*e5720*/  PRMT R13, R10, 0x3340, R15 ;  /* 0x000033400a0d7816 */ /* 0x000fc8000000000f */
[----:B------:R-:W-:Y:S02]  /*e5730*/  PRMT R20, R13, 0x5410, R20 ;  /* 0x000054100d147816 */ /* 0x000fe40000000014 */
[----:B------:R-:W3:Y:S04]  /*e5740*/  LDL.LU R13, [R1+0x574] ;  /* 0x00057400010d7983 */ /* 0x000ee80000300800 */
[----:B------:R-:W4:Y:S04]  /*e5750*/  LDL.LU R29, [R1+0x870] ;  /* 0x00087000011d7983 */ /* 0x000f280000300800 */
[----:B------:R0:W-:Y:S01]  /*e5760*/  STL [R1+0x1d38], R20 ;  /* 0x001d381401007387 */ /* 0x0001e20000100800 */
[----:B------:R-:W-:-:S02]  /*e5770*/  SHF.R.U32.HI R10, RZ, 0x8, R10 ;  /* 0x00000008ff0a7819 */ /* 0x000fc4000001160a */
[----:B0-----:R-:W-:Y:S02]  /*e5780*/  IADD3 R20, P2, R23, R5, RZ ;  /* 0x0000000517147210 */ /* 0x001fe40007f5e0ff */
[----:B------:R-:W-:-:S03]  /*e5790*/  SHF.R.U32.HI R15, RZ, 0x8, R15 ;  /* 0x00000008ff0f7819 */ /* 0x000fc6000001160f */
[----:B------:R-:W-:Y:S01]  /*e57a0*/  IMAD.X R21, R16, 0x1, R7, P2 ;  /* 0x0000000110157824 */ /* 0x000fe200010e0607 */
[----:B------:R-:W-:Y:S02]  /*e57b0*/  LOP3.LUT R10, R10, 0xffff, RZ, 0xc0, !PT ;  /* 0x0000ffff0a0a7812 */ /* 0x000fe400078ec0ff */
[----:B------:R-:W-:Y:S02]  /*e57c0*/  LOP3.LUT R15, R15, 0xffff, RZ, 0xc0, !PT ;  /* 0x0000ffff0f0f7812 */ /* 0x000fe400078ec0ff */
[----:B------:R0:W-:Y:S02]  /*e57d0*/  STL.64 [R1+0xcf0], R20 ;  /* 0x000cf01401007387 */ /* 0x0001e40000100a00 */
[----:B------:R-:W-:Y:S02]  /*e57e0*/  PRMT R15, R10, 0x3340, R15 ;  /* 0x000033400a0f7816 */ /* 0x000fe4000000000f */
[----:B------:R-:W-:Y:S01]  /*e57f0*/  STL.64 [R1+0x5640], R26 ;  /* 0x0056401a01007387 */ /* 0x000fe20000100a00 */
[----:B0-----:R-:W-:-:S05]  /*e5800*/  IADD3 R20, P2, R23, R6, RZ ;  /* 0x0000000617147210 */ /* 0x001fca0007f5e0ff */
[----:B------:R-:W-:Y:S01]  /*e5810*/  IMAD.X R21, R16, 0x1, R27, P2 ;  /* 0x0000000110157824 */ /* 0x000fe200010e061b */
[----:B------:R-:W-:Y:S02]  /*e5820*/  LOP3.LUT R10, R17, 0xffff, RZ, 0xc0, !PT ;  /* 0x0000ffff110a7812 */ /* 0x000fe400078ec0ff */
[----:B------:R-:W-:Y:S02]  /*e5830*/  LOP3.LUT R8, R8, 0xffff, RZ, 0xc0, !PT ;  /* 0x0000ffff08087812 */ /* 0x000fe400078ec0ff */
[----:B------:R-:W-:Y:S04]  /*e5840*/  STL.64 [R1+0xce8], R20 ;  /* 0x000ce81401007387 */ /* 0x000fe80000100a00 */
[----:B------:R0:W-:Y:S01]  /*e5850*/  STL [R1+0x1a1c], R15 ;  /* 0x001a1c0f01007387 */ /* 0x0001e20000100800 */
[----:B------:R-:W-:-:S02]  /*e5860*/  PRMT R17, R8, 0x3340, R0 ;  /* 0x0000334008117816 */ /* 0x000fc40000000000 */
[----:B0-----:R-:W-:-:S04]  /*e5870*/  LOP3.LUT R15, R28, 0xffff, RZ, 0xc0, !PT ;  /* 0x0000ffff1c0f7812 */ /* 0x001fc800078ec0ff */
[----:B------:R-:W-:-:S04]  /*e5880*/  PRMT R16, R10, 0x3340, R15 ;  /* 0x000033400a107816 */ /* 0x000fc8000000000f */
[----:B------:R-:W-:Y:S02]  /*e5890*/  PRMT R16, R16, 0x5410, R17 ;  /* 0x0000541010107816 */ /* 0x000fe40000000011 */
[----:B------:R-:W-:Y:S02]  /*e58a0*/  SHF.R.U32.HI R10, RZ, 0x8, R10 ;  /* 0x00000008ff0a7819 */ /* 0x000fe4000001160a */
[----:B------:R-:W-:Y:S01]  /*e58b0*/  SHF.R.U32.HI R15, RZ, 0x8, R15 ;  /* 0x00000008ff0f7819 */ /* 0x000fe2000001160f */
[----:B------:R0:W-:Y:S04]  /*e58c0*/  STL [R1+0x1d0c], R16 ;  /* 0x001d0c1001007387 */ /* 0x0001e80000100800 */
[----:B------:R-:W4:Y:S04]  /*e58d0*/  LDL.LU R20, [R1+0x4ea0] ;  /* 0x004ea00001147983 */ /* 0x000f280000300800 */
[----:B------:R-:W4:Y:S01]  /*e58e0*/  LDL.LU R22, [R1+0x894] ;  /* 0x0008940001167983 */ /* 0x000f220000300800 */
[----:B------:R-:W-:-:S02]  /*e58f0*/  LOP3.LUT R10, R10, 0xffff, RZ, 0xc0, !PT ;  /* 0x0000ffff0a0a7812 */ /* 0x000fc400078ec0ff */
[----:B------:R-:W-:Y:S02]  /*e5900*/  LOP3.LUT R15, R15, 0xffff, RZ, 0xc0, !PT ;  /* 0x0000ffff0f0f7812 */ /* 0x000fe400078ec0ff */
[----:B------:R-:W-:Y:S02]  /*e5910*/  SHF.R.U32.HI R8, RZ, 0x8, R8 ;  /* 0x00000008ff087819 */ /* 0x000fe40000011608 */
[----:B------:R-:W-:Y:S02]  /*e5920*/  PRMT R10, R10, 0x3340, R15 ;  /* 0x000033400a0a7816 */ /* 0x000fe4000000000f */
[----:B------:R-:W-:-:S03]  /*e5930*/  LOP3.LUT R8, R8, 0xffff, RZ, 0xc0, !PT ;  /* 0x0000ffff08087812 */ /* 0x000fc600078ec0ff */
[----:B------:R1:W-:Y:S04]  /*e5940*/  STL [R1+0x1a0c], R10 ;  /* 0x001a0c0a01007387 */ /* 0x0003e80000100800 */
[----:B------:R-:W4:Y:S01]  /*e5950*/  LDL.LU R23, [R1+0x578] ;  /* 0x0005780001177983 */ /* 0x000f220000300800 */
[----:B------:R-:W-:-:S05]  /*e5960*/  PRMT R8, R8, 0x3340, R0 ;  /* 0x0000334008087816 */ /* 0x000fca0000000000 */
[----:B------:R1:W-:Y:S01]  /*e5970*/  STL [R1+0x3a4], R8 ;  /* 0x0003a40801007387 */ /* 0x0003e20000100800 */
[----:B--2---:R-:W-:Y:S02]  /*e5980*/  LOP3.LUT R21, R19, 0xffff, RZ, 0xc0, !PT ;  /* 0x0000ffff13157812 */ /* 0x004fe400078ec0ff */
[----:B0-----:R-:W-:Y:S02]  /*e5990*/  SHF.R.S32.HI R16, RZ, 0x1f, R14 ;  /* 0x0000001fff107819 */ /* 0x001fe4000001140e */
[----:B------:R-:W-:Y:S02]  /*e59a0*/  IADD3 R28, P2, R14, R0, RZ ;  /* 0x000000000e1c7210 */ /* 0x000fe40007f5e0ff */
[----:B---3--:R-:W-:Y:S02]  /*e59b0*/  LOP3.LUT R15, R13, 0xffff, RZ, 0xc0, !PT ;  /* 0x0000ffff0d0f7812 */ /* 0x008fe400078ec0ff */
[----:B----4-:R-:W-:Y:S01]  /*e59c0*/  LOP3.LUT R26, R29, 0xffff, RZ, 0xc0, !PT ;  /* 0x0000ffff1d1a7812 */ /* 0x010fe200078ec0ff */
[----:B------:R-:W2:Y:S01]  /*e59d0*/  LDL.LU R13, [R1+0x4e78] ;  /* 0x004e7800010d7983 */ /* 0x000ea20000300800 */
[----:B-1----:R-:W-:-:S02]  /*e59e0*/  PRMT R10, R15, 0x3340, R0 ;  /* 0x000033400f0a7816 */ /* 0x002fc40000000000 */
[----:B------:R-:W-:-:S04]  /*e59f0*/  PRMT R8, R21, 0x3340, R26 ;  /* 0x0000334015087816 */ /* 0x000fc8000000001a */
[----:B------:R-:W-:-:S05]  /*e5a00*/  PRMT R8, R8, 0x5410, R10 ;  /* 0x0000541008087816 */ /* 0x000fca000000000a */
[----:B------:R0:W-:Y:S04]  /*e5a10*/  STL [R1+0x1cd8], R8 ;  /* 0x001cd80801007387 */ /* 0x0001e80000100800 */
[----:B------:R-:W3:Y:S01]  /*e5a20*/  LDL.LU R10, [R1+0x4cc] ;  /* 0x0004cc00010a7983 */ /* 0x000ee20000300800 */
[----:B------:R-:W-:-:S03]  /*e5a30*/  IMAD.X R29, R16, 0x1, R2, P2 ;  /* 0x00000001101d7824 */ /* 0x000fc600010e0602 */
[----:B0-----:R-:W4:Y:S04]  /*e5a40*/  LDL.LU R8, [R1+0x678] ;  /* 0x0006780001087983 */ /* 0x001f280000300800 */
[----:B------:R-:W4:Y:S04]  /*e5a50*/  LDL.LU R17, [R1+0x4e7c] ;  /* 0x004e7c0001117983 */ /* 0x000f280000300800 */
[----:B------:R-:W4:Y:S04]  /*e5a60*/  LDL.LU R19, [R1+0x4c8] ;  /* 0x0004c80001137983 */ /* 0x000f280000300800 */
[----:B------:R0:W-:Y:S04]  /*e5a70*/  STL.64 [R1+0xce0], R28 ;  /* 0x000ce01c01007387 */ /* 0x0001e80000100a00 */
[----:B0-----:R-:W4:Y:S04]  /*e5a80*/  LDL.LU R28, [R1+0x564c] ;  /* 0x00564c00011c7983 */ /* 0x001f280000300800 */
[----:B------:R-:W4:Y:S01]  /*e5a90*/  LDL.LU R29, [R1+0x67c] ;  /* 0x00067c00011d7983 */ /* 0x000f220000300800 */
[----:B------:R-:W-:-:S02]  /*e5aa0*/  SHF.R.U32.HI R27, RZ, 0x8, R12 ;  /* 0x00000008ff1b7819 */ /* 0x000fc4000001160c */
[----:B------:R-:W-:Y:S02]  /*e5ab0*/  SHF.R.U32.HI R21, RZ, 0x8, R21 ;  /* 0x00000008ff157819 */ /* 0x000fe40000011615 */
[----:B------:R-:W-:Y:S01]  /*e5ac0*/  SHF.R.U32.HI R26, RZ, 0x8, R26 ;  /* 0x00000008ff1a7819 */ /* 0x000fe2000001161a */
[----:B------:R-:W4:Y:S01]  /*e5ad0*/  LDL.LU R12, [R1+0x5648] ;  /* 0x00564800010c7983 */ /* 0x000f220000300800 */
[----:B------:R-:W-:Y:S02]  /*e5ae0*/  LOP3.LUT R27, R27, 0xffff, RZ, 0xc0, !PT ;  /* 0x0000ffff1b1b7812 */ /* 0x000fe400078ec0ff */
[----:B------:R-:W-:Y:S02]  /*e5af0*/  LOP3.LUT R21, R21, 0xffff, RZ, 0xc0, !PT ;  /* 0x0000ffff15157812 */ /* 0x000fe400078ec0ff */
[----:B------:R-:W-:Y:S02]  /*e5b00*/  LOP3.LUT R26, R26, 0xffff, RZ, 0xc0, !PT ;  /* 0x0000ffff1a1a7812 */ /* 0x000fe400078ec0ff */
[----:B------:R-:W-:-:S02]  /*e5b10*/  PRMT R27, R27, 0x3340, R0 ;  /* 0x000033401b1b7816 */ /* 0x000fc40000000000 */
[----:B------:R-:W-:-:S03]  /*e5b20*/  PRMT R26, R21, 0x3340, R26 ;  /* 0x00003340151a7816 */ /* 0x000fc6000000001a */
[----:B------:R-:W-:Y:S04]  /*e5b30*/  STL [R1+0x3a0], R27 ;  /* 0x0003a01b01007387 */ /* 0x000fe80000100800 */
[----:B------:R-:W-:Y:S01]  /*e5b40*/  STL [R1+0x1a08], R26 ;  /* 0x001a081a01007387 */ /* 0x000fe20000100800 */
[----:B------:R-:W-:Y:S02]  /*e5b50*/  LOP3.LUT R20, R20, 0xffff, RZ, 0xc0, !PT ;  /* 0x0000ffff14147812 */ /* 0x000fe400078ec0ff */
[----:B------:R-:W-:-:S03]  /*e5b60*/  LOP3.LUT R21, R22, 0xffff, RZ, 0xc0, !PT ;  /* 0x0000ffff16157812 */ /* 0x000fc600078ec0ff */
[----:B------:R0:W-:Y:S04]  /*e5b70*/  STL [R1+0x7b0], R20 ;  /* 0x0007b01401007387 */ /* 0x0001e80000100800 */
[----:B------:R1:W-:Y:S01]  /*e5b80*/  STL [R1+0x7a0], R21 ;  /* 0x0007a01501007387 */ /* 0x0003e20000100800 */
[----:B0-----:R-:W-:Y:S02]  /*e5b90*/  SHF.R.U32.HI R20, RZ, 0x8, R20 ;  /* 0x00000008ff147819 */ /* 0x001fe40000011614 */
[----:B-1----:R-:W-:Y:S02]  /*e5ba0*/  SHF.R.U32.HI R21, RZ, 0x8, R21 ;  /* 0x00000008ff157819 */ /* 0x002fe40000011615 */
[----:B------:R-:W-:Y:S02]  /*e5bb0*/  LOP3.LUT R20, R20, 0xffff, RZ, 0xc0, !PT ;  /* 0x0000ffff14147812 */ /* 0x000fe400078ec0ff */
[----:B------:R-:W-:-:S04]  /*e5bc0*/  LOP3.LUT R21, R21, 0xffff, RZ, 0xc0, !PT ;  /* 0x0000ffff15157812 */ /* 0x000fc800078ec0ff */
[----:B------:R-:W-:Y:S02]  /*e5bd0*/  PRMT R21, R20, 0x3340, R21 ;  /* 0x0000334014157816 */ /* 0x000fe40000000015 */
[----:B------:R-:W-:-:S03]  /*e5be0*/  LOP3.LUT R20, R23, 0xffff, RZ, 0xc0, !PT ;  /* 0x0000ffff17147812 */ /* 0x000fc600078ec0ff */
[----:B------:R-:W-:Y:S04]  /*e5bf0*/  STL [R1+0x19ec], R21 ;  /* 0x0019ec1501007387 */ /* 0x000fe80000100800 */
[----:B------:R0:W-:Y:S02]  /*e5c00*/  STL [R1+0x794], R20 ;  /* 0x0007941401007387 */ /* 0x0001e40000100800 */
[----:B0-----:R-:W-:-:S04]  /*e5c10*/  SHF.R.U32.HI R20, RZ, 0x8, R20 ;  /* 0x00000008ff147819 */ /* 0x001fc80000011614 */
[----:B------:R-:W-:Y:S02]  /*e5c20*/  LOP3.LUT R20, R20, 0xffff, RZ, 0xc0, !PT ;  /* 0x0000ffff14147812 */ /* 0x000fe400078ec0ff */
[----:B------:R-:W-:Y:S02]  /*e5c30*/  SHF.R.U32.HI R15, RZ, 0x8, R15 ;  /* 0x00000008ff0f7819 */ /* 0x000fe4000001160f */
[----:B------:R-:W-:Y:S02]  /*e5c40*/  PRMT R20, R20, 0x3340, R0 ;  /* 0x0000334014147816 */ /* 0x000fe40000000000 */
[----:B------:R-:W-:-:S03]  /*e5c50*/  LOP3.LUT R15, R15, 0xffff, RZ, 0xc0, !PT ;  /* 0x0000ffff0f0f7812 */ /* 0x000fc600078ec0ff */
[----:B------:R3:W-:Y:S01]  /*e5c60*/  STL [R1+0x1b0], R20 ;  /* 0x0001b01401007387 */ /* 0x0007e20000100800 */
[----:B------:R-:W-:-:S05]  /*e5c70*/  PRMT R15, R15, 0x3340, R0 ;  /* 0x000033400f0f7816 */ /* 0x000fca0000000000 */
[----:B------:R0:W-:Y:S01]  /*e5c80*/  STL [R1+0x39c], R15 ;  /* 0x00039c0f01007387 */ /* 0x0001e20000100800 */
[----:B--2---:R-:W-:Y:S02]  /*e5c90*/  LOP3.LUT R13, R13, 0xffff, RZ, 0xc0, !PT ;  /* 0x0000ffff0d0d7812 */ /* 0x004fe400078ec0ff */
[----:B---3--:R-:W-:-:S04]  /*e5ca0*/  LOP3.LUT R20, R10, 0xffff, RZ, 0xc0, !PT ;  /* 0x0000ffff0a147812 */ /* 0x008fc800078ec0ff */
[----:B------:R-:W-:Y:S02]  /*e5cb0*/  PRMT R22, R20, 0x3340, R0 ;  /* 0x0000334014167816 */ /* 0x000fe40000000000 */
[----:B----4-:R-:W-:-:S04]  /*e5cc0*/  LOP3.LUT R8, R8, 0xffff, RZ, 0xc0, !PT ;  /* 0x0000ffff08087812 */ /* 0x010fc800078ec0ff */
[----:B------:R-:W-:Y:S02]  /*e5cd0*/  PRMT R21, R13, 0x3340, R8 ;  /* 0x000033400d157816 */ /* 0x000fe40000000008 */
[----:B------:R-:W-:Y:S02]  /*e5ce0*/  LOP3.LUT R10, R19, 0xffff, RZ, 0xc0, !PT ;  /* 0x0000ffff130a7812 */ /* 0x000fe400078ec0ff */
[----:B0-----:R-:W-:Y:S02]  /*e5cf0*/  LOP3.LUT R15, R17, 0xffff, RZ, 0xc0, !PT ;  /* 0x0000ffff110f7812 */ /* 0x001fe400078ec0ff */
[----:B------:R-:W-:Y:S01]  /*e5d00*/  PRMT R21, R21, 0x5410, R22 ;  /* 0x0000541015157816 */ /* 0x000fe20000000016 */
[----:B------:R-:W2:Y:S01]  /*e5d10*/  LDL.LU R17, [R1+0xbb0] ;  /* 0x000bb00001117983 */ /* 0x000ea20000300800 */
[----:B------:R-:W-:Y:S02]  /*e5d20*/  PRMT R22, R10, 0x3340, R0 ;  /* 0x000033400a167816 */ /* 0x000fe40000000000 */
[----:B------:R-:W-:-:S02]  /*e5d30*/  LOP3.LUT R19, R29, 0xffff, RZ, 0xc0, !PT ;  /* 0x0000ffff1d137812 */ /* 0x000fc400078ec0ff */
[----:B------:R-:W3:Y:S04]  /*e5d40*/  LDL.LU R29, [R1+0x648] ;  /* 0x00064800011d7983 */ /* 0x000ee80000300800 */
[----:B------:R0:W-:Y:S02]  /*e5d50*/  STL [R1+0x1bfc], R21 ;  /* 0x001bfc1501007387 */ /* 0x0001e40000100800 */
[----:B0-----:R-:W-:-:S04]  /*e5d60*/  PRMT R21, R15, 0x3340, R19 ;  /* 0x000033400f157816 */ /* 0x001fc80000000013 */
[----:B------:R-:W-:Y:S02]  /*e5d70*/  PRMT R21, R21, 0x5410, R22 ;  /* 0x0000541015157816 */ /* 0x000fe40000000016 */
[----:B------:R-:W-:Y:S02]  /*e5d80*/  IADD3 R22, P2, R14, R3, RZ ;  /* 0x000000030e167210 */ /* 0x000fe40007f5e0ff */
[----:B------:R-:W-:Y:S02]  /*e5d90*/  SHF.R.U32.HI R13, RZ, 0x8, R13 ;  /* 0x00000008ff0d7819 */ /* 0x000fe4000001160d */
[----:B------:R-:W-:Y:S01]  /*e5da0*/  SHF.R.U32.HI R8, RZ, 0x8, R8 ;  /* 0x00000008ff087819 */ /* 0x000fe20000011608 */
[----:B------:R-:W-:Y:S01]  /*e5db0*/  IMAD.X R23, R16, 0x1, R4, P2 ;  /* 0x0000000110177824 */ /* 0x000fe200010e0604 */
[----:B------:R0:W-:Y:S02]  /*e5dc0*/  STL [R1+0x1bf8], R21 ;  /* 0x001bf81501007387 */ /* 0x0001e40000100800 */
[----:B------:R-:W-:-:S02]  /*e5dd0*/  LOP3.LUT R26, R8, 0xffff, RZ, 0xc0, !PT ;  /* 0x0000ffff081a7812 */ /* 0x000fc400078ec0ff */
[----:B------:R-:W-:Y:S01]  /*e5de0*/  SHF.R.U32.HI R15, RZ, 0x8, R15 ;  /* 0x00000008ff0f7819 */ /* 0x000fe2000001160f */
[----:B------:R1:W-:Y:S04]  /*e5df0*/  STL.64 [R1+0xcc8], R22 ;  /* 0x000cc81601007387 */ /* 0x0003e80000100a00 */
[----:B------:R-:W4:Y:S01]  /*e5e00*/  LDL.LU R8, [R1+0x4ec0] ;  /* 0x004ec00001087983 */ /* 0x000f220000300800 */
[----:B------:R-:W-:Y:S02]  /*e5e10*/  LOP3.LUT R15, R15, 0xffff, RZ, 0xc0, !PT ;  /* 0x0000ffff0f0f7812 */ /* 0x000fe400078ec0ff */
[----:B0-----:R-:W-:Y:S02]  /*e5e20*/  SHF.R.U32.HI R21, RZ, 0x8, R19 ;  /* 0x00000008ff157819 */ /* 0x001fe40000011613 */
[----:B------:R-:W4:Y:S01]  /*e5e30*/  LDL.LU R19, [R1+0x600] ;  /* 0x0006000001137983 */ /* 0x000f220000300800 */
[----:B-1----:R-:W-:-:S02]  /*e5e40*/  LOP3.LUT R22, R13, 0xffff, RZ, 0xc0, !PT ;  /* 0x0000ffff0d167812 */ /* 0x002fc400078ec0ff */
[----:B------:R-:W-:Y:S01]  /*e5e50*/  LOP3.LUT R21, R21, 0xffff, RZ, 0xc0, !PT ;  /* 0x0000ffff15157812 */ /* 0x000fe200078ec0ff */
[----:B------:R-:W4:Y:S04]  /*e5e60*/  LDL.LU R13, [R1+0x9c0] ;  /* 0x0009c000010d7983 */ /* 0x000f280000300800 */
[----:B------:R-:W4:Y:S01]  /*e5e70*/  LDL.LU R23, [R1+0x298] ;  /* 0x0002980001177983 */ /* 0x000f220000300800 */
[----:B------:R-:W-:Y:S02]  /*e5e80*/  PRMT R22, R22, 0x3340, R26 ;  /* 0x0000334016167816 */ /* 0x000fe4000000001a */
[----:B------:R-:W-:Y:S02]  /*e5e90*/  IADD3 R26, P2, R14, R5, RZ ;  /* 0x000000050e1a7210 */ /* 0x000fe40007f5e0ff */
[----:B------:R-:W-:-:S03]  /*e5ea0*/  PRMT R15, R15, 0x3340, R21 ;  /* 0x000033400f0f7816 */ /* 0x000fc60000000015 */
[----:B------:R-:W-:Y:S01]  /*e5eb0*/  IMAD.X R27, R16, 0x1, R7, P2 ;  /* 0x00000001101b7824 */ /* 0x000fe200010e0607 */
[----:B------:R-:W-:Y:S04]  /*e5ec0*/  STL [R1+0x19d8], R22 ;  /* 0x0019d81601007387 */ /* 0x000fe80000100800 */
[----:B------:R-:W-:Y:S04]  /*e5ed0*/  STL [R1+0x19cc], R15 ;  /* 0x0019cc0f01007387 */ /* 0x000fe80000100800 */
[----:B------:R0:W-:Y:S04]  /*e5ee0*/  STL.64 [R1+0xcd8], R26 ;  /* 0x000cd81a01007387 */ /* 0x0001e80000100a00 */
[----:B0-----:R-:W2:Y:S01]  /*e5ef0*/  LDL.LU.64 R26, [R1+0x5640] ;  /* 0x00564000011a7983 */ /* 0x001ea20000300a00 */
[----:B------:R-:W-:-:S02]  /*e5f00*/  IADD3 R14, P2, R14, R6, RZ ;  /* 0x000000060e0e7210 */ /* 0x000fc40007f5e0ff */
[----:B------:R-:W-:-:S04]  /*e5f10*/  SHF.R.U32.HI R10, RZ, 0x8, R10 ;  /* 0x00000008ff0a7819 */ /* 0x000fc8000001160a */
[----:B------:R-:W-:Y:S02]  /*e5f20*/  LOP3.LUT R10, R10, 0xffff, RZ, 0xc0, !PT ;  /* 0x0000ffff0a0a7812 */ /* 0x000fe400078ec0ff */
[----:B------:R-:W-:-:S04]  /*e5f30*/  SHF.R.U32.HI R20, RZ, 0x8, R20 ;  /* 0x00000008ff147819 */ /* 0x000fc80000011614 */
[----:B------:R-:W-:-:S04]  /*e5f40*/  LOP3.LUT R20, R20, 0xffff, RZ, 0xc0, !PT ;  /* 0x0000ffff14147812 */ /* 0x000fc800078ec0ff */
[----:B------:R-:W-:Y:S01]  /*e5f50*/  PRMT R20, R20, 0x3340, R0 ;  /* 0x0000334014147816 */ /* 0x000fe20000000000 */
[----:B--2---:R-:W-:-:S05]  /*e5f60*/  IMAD.X R15, R16, 0x1, R27, P2 ;  /* 0x00000001100f7824 */ /* 0x004fca00010e061b */
[----:B------:R0:W-:Y:S01]  /*e5f70*/  STL.64 [R1+0xcd0], R14 ;  /* 0x000cd00e01007387 */ /* 0x0001e20000100a00 */
[----:B------:R-:W-:Y:S02]  /*e5f80*/  LOP3.LUT R16, R25, 0xffff, RZ, 0xc0, !PT ;  /* 0x0000ffff19107812 */ /* 0x000fe400078ec0ff */
[----:B0-----:R-:W-:Y:S01]  /*e5f90*/  PRMT R14, R10, 0x3340, R0 ;  /* 0x000033400a0e7816 */ /* 0x001fe20000000000 */
[----:B------:R-:W2:Y:S04]  /*e5fa0*/  LDL.LU R15, [R1+0x563c] ;  /* 0x00563c00010f7983 */ /* 0x000ea80000300800 */
[----:B------:R-:W-:Y:S01]  /*e5fb0*/  STL.64 [R1+0x5630], R26 ;  /* 0x0056301a01007387 */ /* 0x000fe20000100a00 */
[----:B------:R-:W-:-:S03]  /*e5fc0*/  LOP3.LUT R10, R17, 0xffff, RZ, 0xc0, !PT ;  /* 0x0000ffff110a7812 */ /* 0x000fc600078ec0ff */
[----:B------:R3:W-:Y:S01]  /*e5fd0*/  STL [R1+0x398], R14 ;  /* 0x0003980e01007387 */ /* 0x0007e20000100800 */
[----:B------:R-:W-:-:S03]  /*e5fe0*/  PRMT R21, R16, 0x3340, R0 ;  /* 0x0000334010157816 */ /* 0x000fc60000000000 */
[----:B------:R-:W2:Y:S01]  /*e5ff0*/  LDL.LU R25, [R1+0x5638] ;  /* 0x0056380001197983 */ /* 0x000ea20000300800 */
[----:B---3--:R-:W-:-:S04]  /*e6000*/  LOP3.LUT R14, R29, 0xffff, RZ, 0xc0, !PT ;  /* 0x0000ffff1d0e7812 */ /* 0x008fc800078ec0ff */
[----:B------:R-:W-:Y:S02]  /*e6010*/  PRMT R17, R10, 0x3340, R14 ;  /* 0x000033400a117816 */ /* 0x000fe4000000000e */
[----:B------:R-:W-:Y:S02]  /*e6020*/  SHF.R.U32.HI R10, RZ, 0x8, R10 ;  /* 0x00000008ff0a7819 */ /* 0x000fe4000001160a */
[----:B------:R-:W-:Y:S02]  /*e6030*/  SHF.R.U32.HI R14, RZ, 0x8, R14 ;  /* 0x00000008ff0e7819 */ /* 0x000fe4000001160e */
[----:B------:R-:W-:Y:S02]  /*e6040*/  PRMT R21, R17, 0x5410, R21 ;  /* 0x0000541011157816 */ /* 0x000fe40000000015 */
[----:B------:R-:W-:Y:S02]  /*e6050*/  LOP3.LUT R10, R10, 0xffff, RZ, 0xc0, !PT ;  /* 0x0000ffff0a0a7812 */ /* 0x000fe400078ec0ff */
[----:B------:R-:W-:Y:S01]  /*e6060*/  LOP3.LUT R14, R14, 0xffff, RZ, 0xc0, !PT ;  /* 0x0000ffff0e0e7812 */ /* 0x000fe200078ec0ff */
[----:B------:R-:W3:Y:S04]  /*e6070*/  LDL.LU R17, [R1+0xbb4] ;  /* 0x000bb40001117983 */ /* 0x000ee80000300800 */
[----:B------:R-:W-:Y:S04]  /*e6080*/  STL [R1+0x1ba8], R21 ;  /* 0x001ba81501007387 */ /* 0x000fe80000100800 */
[----:B------:R-:W2:Y:S01]  /*e6090*/  LDL.LU R29, [R1+0x64c] ;  /* 0x00064c00011d7983 */ /* 0x000ea20000300800 */
[----:B------:R-:W-:-:S03]  /*e60a0*/  PRMT R14, R10, 0x3340, R14 ;  /* 0x000033400a0e7816 */ /* 0x000fc6000000000e */
[----:B------:R0:W-:Y:S01]  /*e60b0*/  STL [R1+0x394], R20 ;  /* 0x0003941401007387 */ /* 0x0001e20000100800 */
[----:B----4-:R-:W-:-:S03]  /*e60c0*/  LOP3.LUT R10, R8, 0xffff, RZ, 0xc0, !PT ;  /* 0x0000ffff080a7812 */ /* 0x010fc600078ec0ff */
[----:B------:R1:W-:Y:S01]  /*e60d0*/  STL [R1+0x19a8], R14 ;  /* 0x0019a80e01007387 */ /* 0x0003e20000100800 */
[----:B0-----:R-:W-:Y:S02]  /*e60e0*/  LOP3.LUT R20, R19, 0xffff, RZ, 0xc0, !PT ;  /* 0x0000ffff13147812 */ /* 0x001fe400078ec0ff */
[----:B-1----:R-:W-:Y:S02]  /*e60f0*/  LOP3.LUT R14, R13, 0xffff, RZ, 0xc0, !PT ;  /* 0x0000ffff0d0e7812 */ /* 0x002fe400078ec0ff */
[----:B------:R-:W-:Y:S02]  /*e6100*/  PRMT R13, R20, 0x3340, R0 ;  /* 0x00003340140d7816 */ /* 0x000fe40000000000 */
[----:B------:R-:W-:-:S04]  /*e6110*/  PRMT R8, R10, 0x3340, R14 ;  /* 0x000033400a087816 */ /* 0x000fc8000000000e */
[----:B------:R-:W-:Y:S02]  /*e6120*/  PRMT R13, R8, 0x5410, R13 ;  /* 0x00005410080d7816 */ /* 0x000fe4000000000d */
[----:B------:R-:W4:Y:S04]  /*e6130*/  LDL.LU R8, [R1+0x4ed0] ;  /* 0x004ed00001087983 */ /* 0x000f280000300800 */
[----:B------:R0:W-:Y:S04]  /*e6140*/  STL [R1+0x1b88], R13 ;  /* 0x001b880d01007387 */ /* 0x0001e80000100800 */
[----:B------:R-:W4:Y:S04]  /*e6150*/  LDL.LU R19, [R1+0x608] ;  /* 0x0006080001137983 */ /* 0x000f280000300800 */
[----:B0-----:R-:W4:Y:S01]  /*e6160*/  LDL.LU R13, [R1+0x9c4] ;  /* 0x0009c400010d7983 */ /* 0x001f220000300800 */
        /* <DEDUP_REMOVED lines=12> */
[----:B------:R0:W-:Y:S04]  /*e6230*/  STL [R1+0x390], R22 ;  /* 0x0003901601007387 */ /* 0x0001e80000100800 */
[----:B------:R2:W-:Y:S01]  /*e6240*/  STL [R1+0x1998], R16 ;  /* 0x0019981001007387 */ /* 0x0005e20000100800 */
[----:B------:R-:W-:-:S04]  /*e6250*/  LOP3.LUT R10, R28, 0xffff, RZ, 0xc0, !PT ;  /* 0x0000ffff1c0a7812 */ /* 0x000fc800078ec0ff */
[----:B0-----:R-:W-:Y:S02]  /*e6260*/  PRMT R22, R10, 0x3340, R0 ;  /* 0x000033400a167816 */ /* 0x001fe40000000000 */
[----:B------:R-:W-:Y:S02]  /*e6270*/  IADD3 R26, P2, R23, R3, RZ ;  /* 0x00000003171a7210 */ /* 0x000fe40007f5e0ff */
[----:B------:R-:W-:-:S04]  /*e6280*/  SHF.R.U32.HI R10, RZ, 0x8, R10 ;  /* 0x00000008ff0a7819 */ /* 0x000fc8000001160a */
[----:B------:R-:W-:Y:S01]  /*e6290*/  LOP3.LUT R10, R10, 0xffff, RZ, 0xc0, !PT ;  /* 0x0000ffff0a0a7812 */ /* 0x000fe200078ec0ff */
[----:B------:R-:W-:Y:S01]  /*e62a0*/  IMAD.X R27, R21, 0x1, R4, P2 ;  /* 0x00000001151b7824 */ /* 0x000fe200010e0604 */
[----:B---3--:R-:W-:Y:S02]  /*e62b0*/  LOP3.LUT R14, R17, 0xffff, RZ, 0xc0, !PT ;  /* 0x0000ffff110e7812 */ /* 0x008fe400078ec0ff */
[----:B--2---:R-:W-:-:S04]  /*e62c0*/  LOP3.LUT R16, R29, 0xffff, RZ, 0xc0, !PT ;  /* 0x0000ffff1d107812 */ /* 0x004fc800078ec0ff */
[----:B------:R-:W-:Y:S02]  /*e62d0*/  PRMT R17, R14, 0x3340, R16 ;  /* 0x000033400e117816 */ /* 0x000fe40000000010 */
[----:B------:R-:W-:Y:S02]  /*e62e0*/  SHF.R.U32.HI R14, RZ, 0x8, R14 ;  /* 0x00000008ff0e7819 */ /* 0x000fe4000001160e */
[----:B------:R-:W-:Y:S02]  /*e62f0*/  SHF.R.U32.HI R16, RZ, 0x8, R16 ;  /* 0x00000008ff107819 */ /* 0x000fe40000011610 */
[----:B------:R-:W-:Y:S02]  /*e6300*/  PRMT R17, R17, 0x5410, R22 ;  /* 0x0000541011117816 */ /* 0x000fe40000000016 */
[----:B------:R-:W-:Y:S02]  /*e6310*/  LOP3.LUT R14, R14, 0xffff, RZ, 0xc0, !PT ;  /* 0x0000ffff0e0e7812 */ /* 0x000fe400078ec0ff */
[----:B------:R-:W-:Y:S01]  /*e6320*/  LOP3.LUT R16, R16, 0xffff, RZ, 0xc0, !PT ;  /* 0x0000ffff10107812 */ /* 0x000fe200078ec0ff */
[----:B------:R0:W-:Y:S04]  /*e6330*/  STL [R1+0x1b5c], R17 ;  /* 0x001b5c1101007387 */ /* 0x0001e80000100800 */
[----:B------:R-:W2:Y:S04]  /*e6340*/  LDL.LU R28, [R1+0x4eb0] ;  /* 0x004eb000011c7983 */ /* 0x000ea80000300800 */
[----:B------:R1:W-:Y:S04]  /*e6350*/  STL.64 [R1+0xcb8], R26 ;  /* 0x000cb81a01007387 */ /* 0x0003e80000100a00 */
[----:B------:R-:W3:Y:S01]  /*e6360*/  LDL.LU R29, [R1+0x8b0] ;  /* 0x0008b000011d7983 */ /* 0x000ee20000300800 */
[----:B0-----:R-:W-:-:S02]  /*e6370*/  PRMT R17, R14, 0x3340, R16 ;  /* 0x000033400e117816 */ /* 0x001fc40000000010 */
[----:B------:R-:W-:Y:S02]  /*e6380*/  PRMT R16, R10, 0x3340, R0 ;  /* 0x000033400a107816 */ /* 0x000fe40000000000 */
[----:B----4-:R-:W-:Y:S01]  /*e6390*/  LOP3.LUT R14, R8, 0xffff, RZ, 0xc0, !PT ;  /* 0x0000ffff080e7812 */ /* 0x010fe200078ec0ff */
[----:B------:R-:W-:Y:S04]  /*e63a0*/  STL [R1+0x1988], R17 ;  /* 0x0019881101007387 */ /* 0x000fe80000100800 */
[----:B------:R0:W-:Y:S01]  /*e63b0*/  STL [R1+0x38c], R16 ;  /* 0x00038c1001007387 */ /* 0x0001e20000100800 */
[----:B------:R-:W-:-:S04]  /*e63c0*/  LOP3.LUT R10, R19, 0xffff, RZ, 0xc0, !PT ;  /* 0x0000ffff130a7812 */ /* 0x000fc800078ec0ff */
[----:B-1----:R-:W-:Y:S02]  /*e63d0*/  PRMT R26, R10, 0x3340, R0 ;  /* 0x000033400a1a7816 */ /* 0x002fe40000000000 */
[----:B0-----:R-:W-:Y:S02]  /*e63e0*/  LOP3.LUT R16, R13, 0xffff, RZ, 0xc0, !PT ;  /* 0x0000ffff0d107812 */ /* 0x001fe400078ec0ff */
[----:B------:R-:W4:Y:S04]  /*e63f0*/  LDL.LU R13, [R1+0x4e90] ;  /* 0x004e9000010d7983 */ /* 0x000f280000300800 */
[----:B------:R-:W4:Y:S01]  /*e6400*/  LDL.LU R17, [R1+0x4f4] ;  /* 0x0004f40001117983 */ /* 0x000f220000300800 */
[----:B------:R-:W-:-:S03]  /*e6410*/  PRMT R22, R14, 0x3340, R16 ;  /* 0x000033400e167816 */ /* 0x000fc60000000010 */
[----:B------:R-:W4:Y:S04]  /*e6420*/  LDL.LU R8, [R1+0x6a4] ;  /* 0x0006a40001087983 */ /* 0x000f280000300800 */
[----:B------:R-:W4:Y:S01]  /*e6430*/  LDL.LU R19, [R1+0x29c] ;  /* 0x00029c0001137983 */ /* 0x000f220000300800 */
[----:B------:R-:W-:Y:S02]  /*e6440*/  PRMT R22, R22, 0x5410, R26 ;  /* 0x0000541016167816 */ /* 0x000fe4000000001a */
[----:B------:R-:W-:-:S05]  /*e6450*/  IADD3 R26, P2, R23, R5, RZ ;  /* 0x00000005171a7210 */ /* 0x000fca0007f5e0ff */
[----:B------:R-:W-:Y:S01]  /*e6460*/  IMAD.X R27, R21, 0x1, R7, P2 ;  /* 0x00000001151b7824 */ /* 0x000fe200010e0607 */
[----:B------:R-:W-:Y:S04]  /*e6470*/  STL [R1+0x1b3c], R22 ;  /* 0x001b3c1601007387 */ /* 0x000fe80000100800 */
[----:B------:R0:W-:Y:S04]  /*e6480*/  STL.64 [R1+0xcb0], R26 ;  /* 0x000cb01a01007387 */ /* 0x0001e80000100a00 */
[----:B0-----:R-:W2:Y:S01]  /*e6490*/  LDL.LU.64 R26, [R1+0x5630] ;  /* 0x00563000011a7983 */ /* 0x001ea20000300a00 */
[----:B------:R-:W-:-:S02]  /*e64a0*/  SHF.R.U32.HI R20, RZ, 0x8, R20 ;  /* 0x00000008ff147819 */ /* 0x000fc40000011614 */
[----:B------:R-:W-:Y:S02]  /*e64b0*/  SHF.R.U32.HI R14, RZ, 0x8, R14 ;  /* 0x00000008ff0e7819 */ /* 0x000fe4000001160e */
[----:B------:R-:W-:Y:S02]  /*e64c0*/  SHF.R.U32.HI R16, RZ, 0x8, R16 ;  /* 0x00000008ff107819 */ /* 0x000fe40000011610 */
[----:B------:R-:W-:Y:S02]  /*e64d0*/  IADD3 R22, P2, R23, R6, RZ ;  /* 0x0000000617167210 */ /* 0x000fe40007f5e0ff */
[----:B------:R-:W-:Y:S02]  /*e64e0*/  LOP3.LUT R20, R20, 0xffff, RZ, 0xc0, !PT ;  /* 0x0000ffff14147812 */ /* 0x000fe400078ec0ff */
[----:B------:R-:W-:Y:S02]  /*e64f0*/  LOP3.LUT R14, R14, 0xffff, RZ, 0xc0, !PT ;  /* 0x0000ffff0e0e7812 */ /* 0x000fe400078ec0ff */
[----:B------:R-:W-:-:S04]  /*e6500*/  LOP3.LUT R16, R16, 0xffff, RZ, 0xc0, !PT ;  /* 0x0000ffff10107812 */ /* 0x000fc800078ec0ff */
[----:B------:R-:W-:Y:S02]  /*e6510*/  PRMT R16, R14, 0x3340, R16 ;  /* 0x000033400e107816 */ /* 0x000fe40000000010 */
[----:B---3--:R-:W-:Y:S01]  /*e6520*/  LOP3.LUT R14, R29, 0xffff, RZ, 0xc0, !PT ;  /* 0x0000ffff1d0e7812 */ /* 0x008fe200078ec0ff */
[----:B--2---:R-:W-:Y:S01]  /*e6530*/  IMAD.X R23, R21, 0x1, R27, P2 ;  /* 0x0000000115177824 */ /* 0x004fe200010e061b */
[----:B------:R-:W-:Y:S02]  /*e6540*/  PRMT R21, R20, 0x3340, R0 ;  /* 0x0000334014157816 */ /* 0x000fe40000000000 */
[----:B------:R-:W-:Y:S02]  /*e6550*/  LOP3.LUT R20, R28, 0xffff, RZ, 0xc0, !PT ;  /* 0x0000ffff1c147812 */ /* 0x000fe400078ec0ff */
[----:B------:R-:W-:Y:S04]  /*e6560*/  STL.64 [R1+0xca8], R22 ;  /* 0x000ca81601007387 */ /* 0x000fe80000100a00 */
[----:B------:R-:W-:Y:S04]  /*e6570*/  STL [R1+0x388], R21 ;  /* 0x0003881501007387 */ /* 0x000fe80000100800 */
[----:B------:R0:W-:Y:S04]  /*e6580*/  STL [R1+0x197c], R16 ;  /* 0x00197c1001007387 */ /* 0x0001e80000100800 */
[----:B------:R-:W2:Y:S04]  /*e6590*/  LDL.LU R28, [R1+0x4e98] ;  /* 0x004e9800011c7983 */ /* 0x000ea80000300800 */
[----:B------:R-:W3:Y:S01]  /*e65a0*/  LDL.LU R29, [R1+0x6a8] ;  /* 0x0006a800011d7983 */ /* 0x000ee20000300800 */
[----:B0-----:R-:W-:-:S02]  /*e65b0*/  SHF.R.U32.HI R16, RZ, 0x8, R10 ;  /* 0x00000008ff107819 */ /* 0x001fc4000001160a */
[----:B------:R-:W-:Y:S02]  /*e65c0*/  SHF.R.U32.HI R10, RZ, 0x8, R20 ;  /* 0x00000008ff0a7819 */ /* 0x000fe40000011614 */
        /* <DEDUP_REMOVED lines=8> */
[----:B------:R-:W-:Y:S01]  /*e6650*/  STL [R1+0x384], R16 ;  /* 0x0003841001007387 */ /* 0x000fe20000100800 */
[----:B----4-:R-:W-:Y:S02]  /*e6660*/  LOP3.LUT R13, R13, 0xffff, RZ, 0xc0, !PT ;  /* 0x0000ffff0d0d7812 */ /* 0x010fe400078ec0ff */
[----:B------:R-:W-:Y:S01]  /*e6670*/  LOP3.LUT R14, R8, 0xffff, RZ, 0xc0, !PT ;  /* 0x0000ffff080e7812 */ /* 0x000fe200078ec0ff */
[----:B------:R0:W-:Y:S03]  /*e6680*/  STL [R1+0x199c], R10 ;  /* 0x00199c0a01007387 */ /* 0x0001e60000100800 */
[----:B------:R-:W-:-:S02]  /*e6690*/  PRMT R8, R13, 0x3340, R14 ;  /* 0x000033400d087816 */ /* 0x000fc4000000000e */
[----:B0-----:R-:W-:-:S04]  /*e66a0*/  LOP3.LUT R10, R17, 0xffff, RZ, 0xc0, !PT ;  /* 0x0000ffff110a7812 */ /* 0x001fc800078ec0ff */
[----:B------:R-:W-:-:S04]  /*e66b0*/  PRMT R16, R10, 0x3340, R0 ;  /* 0x000033400a107816 */ /* 0x000fc80000000000 */
[----:B------:R-:W-:Y:S02]  /*e66c0*/  PRMT R8, R8, 0x5410, R16 ;  /* 0x0000541008087816 */ /* 0x000fe40000000010 */
[----:B------:R-:W4:Y:S04]  /*e66d0*/  LDL.LU R16, [R1+0xbc0] ;  /* 0x000bc00001107983 */ /* 0x000f280000300800 */
[----:B------:R0:W-:Y:S01]  /*e66e0*/  STL [R1+0x1ae8], R8 ;  /* 0x001ae80801007387 */ /* 0x0001e20000100800 */
[----:B------:R-:W-:Y:S02]  /*e66f0*/  SHF.R.S32.HI R17, RZ, 0x1f, R19 ;  /* 0x0000001fff117819 */ /* 0x000fe40000011413 */
[----:B------:R-:W-:Y:S01]  /*e6700*/  IADD3 R20, P2, R19, R0, RZ ;  /* 0x0000000013147210 */ /* 0x000fe20007f5e0ff */
[----:B0-----:R-:W4:Y:S01]  /*e6710*/  LDL.LU R8, [R1+0x658] ;  /* 0x0006580001087983 */ /* 0x001f220000300800 */
[----:B------:R-:W-:-:S02]  /*e6720*/  SHF.R.U32.HI R13, RZ, 0x8, R13 ;  /* 0x00000008ff0d7819 */ /* 0x000fc4000001160d */
[----:B------:R-:W-:Y:S02]  /*e6730*/  SHF.R.U32.HI R14, RZ, 0x8, R14 ;  /* 0x00000008ff0e7819 */ /* 0x000fe4000001160e */
[----:B------:R-:W-:Y:S01]  /*e6740*/  SHF.R.U32.HI R10, RZ, 0x8, R10 ;  /* 0x00000008ff0a7819 */ /* 0x000fe2000001160a */
[----:B------:R-:W-:Y:S01]  /*e6750*/  IMAD.X R21, R17, 0x1, R2, P2 ;  /* 0x0000000111157824 */ /* 0x000fe200010e0602 */
[----:B------:R-:W-:Y:S02]  /*e6760*/  LOP3.LUT R13, R13, 0xffff, RZ, 0xc0, !PT ;  /* 0x0000ffff0d0d7812 */ /* 0x000fe400078ec0ff */
[----:B------:R-:W-:Y:S02]  /*e6770*/  LOP3.LUT R14, R14, 0xffff, RZ, 0xc0, !PT ;  /* 0x0000ffff0e0e7812 */ /* 0x000fe400078ec0ff */
[----:B------:R-:W-:Y:S01]  /*e6780*/  LOP3.LUT R10, R10, 0xffff, RZ, 0xc0, !PT ;  /* 0x0000ffff0a0a7812 */ /* 0x000fe200078ec0ff */
[----:B------:R0:W-:Y:S02]  /*e6790*/  STL.64 [R1+0xca0], R20 ;  /* 0x000ca01401007387 */ /* 0x0001e40000100a00 */
[----:B0-----:R-:W-:-:S02]  /*e67a0*/  PRMT R20, R13, 0x3340, R14 ;  /* 0x000033400d147816 */ /* 0x001fc4000000000e */
[--C-:B------:R-:W-:Y:S02]  /*e67b0*/  PRMT R13, R10, 0x3340, R0.reuse ;  /* 0x000033400a0d7816 */ /* 0x100fe40000000000 */
[----:B------:R-:W-:Y:S01]  /*e67c0*/  LOP3.LUT R10, R25, 0xffff, RZ, 0xc0, !PT ;  /* 0x0000ffff190a7812 */ /* 0x000fe200078ec0ff */
[----:B------:R-:W-:Y:S04]  /*e67d0*/  STL [R1+0x1978], R20 ;  /* 0x0019781401007387 */ /* 0x000fe80000100800 */
[----:B------:R3:W-:Y:S01]  /*e67e0*/  STL [R1+0x380], R13 ;  /* 0x0003800d01007387 */ /* 0x0007e20000100800 */
[----:B------:R-:W-:-:S03]  /*e67f0*/  PRMT R21, R10, 0x3340, R0 ;  /* 0x000033400a157816 */ /* 0x000fc60000000000 */
[----:B------:R-:W4:Y:S01]  /*e6800*/  LDL.LU R25, [R1+0x5628] ;  /* 0x0056280001197983 */ /* 0x000f220000300800 */
[----:B--2---:R-:W-:Y:S02]  /*e6810*/  LOP3.LUT R14, R28, 0xffff, RZ, 0xc0, !PT ;  /* 0x0000ffff1c0e7812 */ /* 0x004fe400078ec0ff */
[----:B---3--:R-:W-:-:S04]  /*e6820*/  LOP3.LUT R13, R29, 0xffff, RZ, 0xc0, !PT ;  /* 0x0000ffff1d0d7812 */ /* 0x008fc800078ec0ff */
[----:B------:R-:W-:-:S04]  /*e6830*/  PRMT R20, R14, 0x3340, R13 ;  /* 0x000033400e147816 */ /* 0x000fc8000000000d */
[----:B------:R-:W-:Y:S02]  /*e6840*/  PRMT R22, R20, 0x5410, R21 ;  /* 0x0000541014167816 */ /* 0x000fe40000000015 */
[----:B------:R-:W-:-:S05]  /*e6850*/  IADD3 R20, P2, R19, R3, RZ ;  /* 0x0000000313147210 */ /* 0x000fca0007f5e0ff */
[----:B------:R-:W-:Y:S01]  /*e6860*/  IMAD.X R21, R17, 0x1, R4, P2 ;  /* 0x0000000111157824 */ /* 0x000fe200010e0604 */
[----:B------:R-:W-:Y:S04]  /*e6870*/  STL [R1+0x1acc], R22 ;  /* 0x001acc1601007387 */ /* 0x000fe80000100800 */
[----:B------:R0:W-:Y:S02]  /*e6880*/  STL.64 [R1+0xc98], R20 ;  /* 0x000c981401007387 */ /* 0x0001e40000100a00 */
[----:B0-----:R-:W-:Y:S02]  /*e6890*/  SHF.R.U32.HI R20, RZ, 0x8, R13 ;  /* 0x00000008ff147819 */ /* 0x001fe4000001160d */
[----:B------:R-:W2:Y:S04]  /*e68a0*/  LDL.LU R13, [R1+0x4ed4] ;  /* 0x004ed400010d7983 */ /* 0x000ea80000300800 */
[----:B------:R-:W3:Y:S04]  /*e68b0*/  LDL.LU R28, [R1+0x618] ;  /* 0x00061800011c7983 */ /* 0x000ee80000300800 */
[----:B------:R-:W3:Y:S01]  /*e68c0*/  LDL.LU R29, [R1+0x9d0] ;  /* 0x0009d000011d7983 */ /* 0x000ee20000300800 */
[----:B------:R-:W-:-:S02]  /*e68d0*/  SHF.R.U32.HI R14, RZ, 0x8, R14 ;  /* 0x00000008ff0e7819 */ /* 0x000fc4000001160e */
[----:B------:R-:W-:Y:S02]  /*e68e0*/  LOP3.LUT R20, R20, 0xffff, RZ, 0xc0, !PT ;  /* 0x0000ffff14147812 */ /* 0x000fe400078ec0ff */
[----:B------:R-:W-:Y:S02]  /*e68f0*/  LOP3.LUT R14, R14, 0xffff, RZ, 0xc0, !PT ;  /* 0x0000ffff0e0e7812 */ /* 0x000fe400078ec0ff */
[----:B------:R-:W-:Y:S02]  /*e6900*/  SHF.R.U32.HI R10, RZ, 0x8, R10 ;  /* 0x00000008ff0a7819 */ /* 0x000fe4000001160a */
[----:B------:R-:W-:Y:S02]  /*e6910*/  PRMT R14, R14, 0x3340, R20 ;  /* 0x000033400e0e7816 */ /* 0x000fe40000000014 */
[----:B------:R-:W-:Y:S02]  /*e6920*/  LOP3.LUT R10, R10, 0xffff, RZ, 0xc0, !PT ;  /* 0x0000ffff0a0a7812 */ /* 0x000fe400078ec0ff */
[----:B----4-:R-:W-:Y:S01]  /*e6930*/  LOP3.LUT R16, R16, 0xffff, RZ, 0xc0, !PT ;  /* 0x0000ffff10107812 */ /* 0x010fe200078ec0ff */
[----:B------:R0:W-:Y:S01]  /*e6940*/  STL [R1+0x196c], R14 ;  /* 0x00196c0e01007387 */ /* 0x0001e20000100800 */
[----:B------:R-:W-:-:S02]  /*e6950*/  PRMT R10, R10, 0x3340, R0 ;  /* 0x000033400a0a7816 */ /* 0x000fc40000000000 */
[----:B------:R-:W-:Y:S02]  /*e6960*/  LOP3.LUT R8, R8, 0xffff, RZ, 0xc0, !PT ;  /* 0x0000ffff08087812 */ /* 0x000fe400078ec0ff */
[----:B0-----:R-:W-:Y:S02]  /*e6970*/  LOP3.LUT R14, R26, 0xffff, RZ, 0xc0, !PT ;  /* 0x0000ffff1a0e7812 */ /* 0x001fe400078ec0ff */
[----:B------:R-:W-:Y:S02]  /*e6980*/  PRMT R20, R16, 0x3340, R8 ;  /* 0x0000334010147816 */ /* 0x000fe40000000008 */
[----:B------:R-:W-:Y:S01]  /*e6990*/  PRMT R21, R14, 0x3340, R0 ;  /* 0x000033400e157816 */ /* 0x000fe20000000000 */
[----:B------:R0:W-:Y:S04]  /*e69a0*/  STL [R1+0x37c], R10 ;  /* 0x00037c0a01007387 */ /* 0x0001e80000100800 */
[----:B------:R-:W4:Y:S04]  /*e69b0*/  LDL.LU R26, [R1+0x5624] ;  /* 0x00562400011a7983 */ /* 0x000f280000300800 */
[----:B------:R-:W4:Y:S01]  /*e69c0*/  LDL.LU R23, [R1+0xbc4] ;  /* 0x000bc40001177983 */ /* 0x000f220000300800 */
[----:B------:R-:W-:-:S02]  /*e69d0*/  PRMT R22, R20, 0x5410, R21 ;  /* 0x0000541014167816 */ /* 0x000fc40000000015 */
[----:B------:R-:W-:Y:S01]  /*e69e0*/  IADD3 R20, P2, R19, R5, RZ ;  /* 0x0000000513147210 */ /* 0x000fe20007f5e0ff */
[----:B0-----:R-:W4:Y:S04]  /*e69f0*/  LDL.LU R10, [R1+0x65c] ;  /* 0x00065c00010a7983 */ /* 0x001f280000300800 */
[----:B------:R0:W-:Y:S01]  /*e6a00*/  STL.64 [R1+0x5618], R4 ;  /* 0x0056180401007387 */ /* 0x0001e20000100a00 */
[----:B------:R-:W-:-:S03]  /*e6a10*/  IMAD.X R21, R17, 0x1, R7, P2 ;  /* 0x0000000111157824 */ /* 0x000fc600010e0607 */
[----:B------:R-:W-:Y:S01]  /*e6a20*/  STL [R1+0x1abc], R22 ;  /* 0x001abc1601007387 */ /* 0x000fe20000100800 */
[----:B0-----:R-:W-:-:S05]  /*e6a30*/  IADD3 R4, P2, R19, R6, RZ ;  /* 0x0000000613047210 */ /* 0x001fca0007f5e0ff */
[----:B------:R-:W-:Y:S01]  /*e6a40*/  IMAD.X R5, R17, 0x1, R27, P2 ;  /* 0x0000000111057824 */ /* 0x000fe200010e061b */
[----:B------:R-:W-:-:S04]  /*e6a50*/  SHF.R.U32.HI R8, RZ, 0x8, R8 ;  /* 0x00000008ff087819 */ /* 0x000fc80000011608 */
[----:B------:R0:W-:Y:S01]  /*e6a60*/  STL.64 [R1+0xc88], R4 ;  /* 0x000c880401007387 */ /* 0x0001e20000100a00 */
[----:B------:R-:W-:Y:S02]  /*e6a70*/  LOP3.LUT R8, R8, 0xffff, RZ, 0xc0, !PT ;  /* 0x0000ffff08087812 */ /* 0x000fe400078ec0ff */
[----:B0-----:R-:W-:Y:S02]  /*e6a80*/  SHF.R.U32.HI R5, RZ, 0x8, R16 ;  /* 0x00000008ff057819 */ /* 0x001fe40000011610 */
[----:B------:R-:W-:Y:S02]  /*e6a90*/  SHF.R.U32.HI R4, RZ, 0x8, R14 ;  /* 0x00000008ff047819 */ /* 0x000fe4000001160e */
[----:B------:R-:W-:Y:S02]  /*e6aa0*/  LOP3.LUT R5, R5, 0xffff, RZ, 0xc0, !PT ;  /* 0x0000ffff05057812 */ /* 0x000fe400078ec0ff */
[----:B------:R-:W-:Y:S02]  /*e6ab0*/  LOP3.LUT R4, R4, 0xffff, RZ, 0xc0, !PT ;  /* 0x0000ffff04047812 */ /* 0x000fe400078ec0ff */
[----:B------:R-:W-:-:S02]  /*e6ac0*/  PRMT R8, R5, 0x3340, R8 ;  /* 0x0000334005087816 */ /* 0x000fc40000000008 */
[----:B------:R-:W-:Y:S01]  /*e6ad0*/  PRMT R4, R4, 0x3340, R0 ;  /* 0x0000334004047816 */ /* 0x000fe20000000000 */
[----:B------:R-:W-:Y:S04]  /*e6ae0*/  STL.64 [R1+0xc90], R20 ;  /* 0x000c901401007387 */ /* 0x000fe80000100a00 */
[----:B------:R0:W-:Y:S04]  /*e6af0*/  STL [R1+0x1958], R8 ;  /* 0x0019580801007387 */ /* 0x0001e80000100800 */
[----:B------:R1:W-:Y:S04]  /*e6b00*/  STL [R1+0x378], R4 ;  /* 0x0003780401007387 */ /* 0x0003e80000100800 */
[----:B------:R-:W4:Y:S04]  /*e6b10*/  LDL.LU R17, [R1+0x4eec] ;  /* 0x004eec0001117983 */ /* 0x000f280000300800 */
[----:B0-----:R-:W4:Y:S04]  /*e6b20*/  LDL.LU R8, [R1+0x61c] ;  /* 0x00061c0001087983 */ /* 0x001f280000300800 */
[----:B------:R-:W4:Y:S04]  /*e6b30*/  LDL.LU R16, [R1+0x9d4] ;  /* 0x0009d40001107983 */ /* 0x000f280000300800 */
[----:B------:R-:W4:Y:S01]  /*e6b40*/  LDL.LU R19, [R1+0x4ebc] ;  /* 0x004ebc0001137983 */ /* 0x000f220000300800 */
[----:B--2---:R-:W-:-:S03]  /*e6b50*/  LOP3.LUT R5, R13, 0xffff, RZ, 0xc0, !PT ;  /* 0x0000ffff0d057812 */ /* 0x004fc600078ec0ff */
[----:B------:R-:W2:Y:S01]  /*e6b60*/  LDL.LU R13, [R1+0x5b0] ;  /* 0x0005b000010d7983 */ /* 0x000ea20000300800 */
[----:B---3--:R-:W-:-:S03]  /*e6b70*/  LOP3.LUT R20, R29, 0xffff, RZ, 0xc0, !PT ;  /* 0x0000ffff1d147812 */ /* 0x008fc600078ec0ff */
[----:B------:R-:W3:Y:S01]  /*e6b80*/  LDL.LU R29, [R1+0x8dc] ;  /* 0x0008dc00011d7983 */ /* 0x000ee20000300800 */
[----:B-1----:R-:W-:-:S03]  /*e6b90*/  LOP3.LUT R4, R28, 0xffff, RZ, 0xc0, !PT ;  /* 0x0000ffff1c047812 */ /* 0x002fc600078ec0ff */
[----:B------:R-:W3:Y:S01]  /*e6ba0*/  LDL.LU R28, [R1+0x2a0] ;  /* 0x0002a000011c7983 */ /* 0x000ee20000300800 */
[----:B------:R-:W-:Y:S02]  /*e6bb0*/  PRMT R14, R5, 0x3340, R20 ;  /* 0x00003340050e7816 */ /* 0x000fe40000000014 */
[----:B------:R-:W-:-:S04]  /*e6bc0*/  PRMT R21, R4, 0x3340, R0 ;  /* 0x0000334004157816 */ /* 0x000fc80000000000 */
[----:B------:R-:W-:Y:S02]  /*e6bd0*/  PRMT R21, R14, 0x5410, R21 ;  /* 0x000054100e157816 */ /* 0x000fe40000000015 */
[----:B------:R-:W-:Y:S02]  /*e6be0*/  SHF.R.U32.HI R14, RZ, 0x8, R5 ;  /* 0x00000008ff0e7819 */ /* 0x000fe40000011605 */
[----:B------:R-:W-:Y:S01]  /*e6bf0*/  SHF.R.U32.HI R20, RZ, 0x8, R20 ;  /* 0x00000008ff147819 */ /* 0x000fe20000011614 */
[----:B------:R-:W-:Y:S01]  /*e6c00*/  STL [R1+0x1aac], R21 ;  /* 0x001aac1501007387 */ /* 0x000fe20000100800 */
[----:B------:R-:W-:Y:S02]  /*e6c10*/  LOP3.LUT R14, R14, 0xffff, RZ, 0xc0, !PT ;  /* 0x0000ffff0e0e7812 */ /* 0x000fe400078ec0ff */
[----:B------:R-:W-:Y:S02]  /*e6c20*/  LOP3.LUT R20, R20, 0xffff, RZ, 0xc0, !PT ;  /* 0x0000ffff14147812 */ /* 0x000fe400078ec0ff */
[----:B----4-:R-:W-:-:S02]  /*e6c30*/  LOP3.LUT R5, R23, 0xffff, RZ, 0xc0, !PT ;  /* 0x0000ffff17057812 */ /* 0x010fc400078ec0ff */
[----:B------:R-:W-:-:S03]  /*e6c40*/  LOP3.LUT R10, R10, 0xffff, RZ, 0xc0, !PT ;  /* 0x0000ffff0a0a7812 */ /* 0x000fc600078ec0ff */
[----:B------:R0:W-:Y:S04]  /*e6c50*/  STL [R1+0x780], R5 ;  /* 0x0007800501007387 */ /* 0x0001e80000100800 */
[----:B------:R1:W-:Y:S01]  /*e6c60*/  STL [R1+0x770], R10 ;  /* 0x0007700a01007387 */ /* 0x0003e20000100800 */
[----:B0-----:R-:W-:Y:S02]  /*e6c70*/  SHF.R.U32.HI R5, RZ, 0x8, R5 ;  /* 0x00000008ff057819 */ /* 0x001fe40000011605 */
[----:B-1----:R-:W-:Y:S02]  /*e6c80*/  SHF.R.U32.HI R10, RZ, 0x8, R10 ;  /* 0x00000008ff0a7819 */ /* 0x002fe4000001160a */
[----:B------:R-:W-:Y:S02]  /*e6c90*/  LOP3.LUT R5, R5, 0xffff, RZ, 0xc0, !PT ;  /* 0x0000ffff05057812 */ /* 0x000fe400078ec0ff */
[----:B------:R-:W-:-:S02]  /*e6ca0*/  PRMT R14, R14, 0x3340, R20 ;  /* 0x000033400e0e7816 */ /* 0x000fc40000000014 */
[----:B------:R-:W-:-:S04]  /*e6cb0*/  LOP3.LUT R10, R10, 0xffff, RZ, 0xc0, !PT ;  /* 0x0000ffff0a0a7812 */ /* 0x000fc800078ec0ff */
[----:B------:R-:W-:Y:S02]  /*e6cc0*/  PRMT R10, R5, 0x3340, R10 ;  /* 0x00003340050a7816 */ /* 0x000fe4000000000a */
[----:B------:R-:W-:Y:S01]  /*e6cd0*/  LOP3.LUT R5, R11, 0xffff, RZ, 0xc0, !PT ;  /* 0x0000ffff0b057812 */ /* 0x000fe200078ec0ff */
[----:B------:R-:W-:Y:S04]  /*e6ce0*/  STL [R1+0x1938], R14 ;  /* 0x0019380e01007387 */ /* 0x000fe80000100800 */
[----:B------:R-:W4:Y:S04]  /*e6cf0*/  LDL.LU R11, [R1+0x5620] ;  /* 0x00562000010b7983 */ /* 0x000f280000300800 */
[----:B------:R-:W-:Y:S04]  /*e6d00*/  STL [R1+0x192c], R10 ;  /* 0x00192c0a01007387 */ /* 0x000fe80000100800 */
[----:B------:R0:W-:Y:S01]  /*e6d10*/  STL [R1+0x764], R5 ;  /* 0x0007640501007387 */ /* 0x0001e20000100800 */
[----:B------:R-:W-:-:S04]  /*e6d20*/  SHF.R.U32.HI R4, RZ, 0x8, R4 ;  /* 0x00000008ff047819 */ /* 0x000fc80000011604 */
[----:B------:R-:W-:Y:S02]  /*e6d30*/  LOP3.LUT R4, R4, 0xffff, RZ, 0xc0, !PT ;  /* 0x0000ffff04047812 */ /* 0x000fe400078ec0ff */
[----:B0-----:R-:W-:-:S04]  /*e6d40*/  SHF.R.U32.HI R5, RZ, 0x8, R5 ;  /* 0x00000008ff057819 */ /* 0x001fc80000011605 */
[----:B------:R-:W-:Y:S02]  /*e6d50*/  LOP3.LUT R5, R5, 0xffff, RZ, 0xc0, !PT ;  /* 0x0000ffff05057812 */ /* 0x000fe400078ec0ff */
[--C-:B------:R-:W-:Y:S02]  /*e6d60*/  PRMT R4, R4, 0x3340, R0.reuse ;  /* 0x0000334004047816 */ /* 0x100fe40000000000 */
[----:B------:R-:W-:Y:S02]  /*e6d70*/  PRMT R5, R5, 0x3340, R0 ;  /* 0x0000334005057816 */ /* 0x000fe40000000000 */
[----:B------:R-:W-:-:S03]  /*e6d80*/  LOP3.LUT R17, R17, 0xffff, RZ, 0xc0, !PT ;  /* 0x0000ffff11117812 */ /* 0x000fc600078ec0ff */
[----:B------:R0:W-:Y:S04]  /*e6d90*/  STL [R1+0x374], R5 ;  /* 0x0003740501007387 */ /* 0x0001e80000100800 */
[----:B------:R1:W-:Y:S01]  /*e6da0*/  STL [R1+0x370], R4 ;  /* 0x0003700401007387 */ /* 0x0003e20000100800 */
[----:B------:R-:W-:Y:S02]  /*e6db0*/  LOP3.LUT R8, R8, 0xffff, RZ, 0xc0, !PT ;  /* 0x0000ffff08087812 */ /* 0x000fe400078ec0ff */
[----:B------:R-:W-:Y:S02]  /*e6dc0*/  LOP3.LUT R20, R16, 0xffff, RZ, 0xc0, !PT ;  /* 0x0000ffff10147812 */ /* 0x000fe400078ec0ff */
[----:B------:R-:W-:Y:S02]  /*e6dd0*/  LOP3.LUT R14, R19, 0xffff, RZ, 0xc0, !PT ;  /* 0x0000ffff130e7812 */ /* 0x000fe400078ec0ff */
[----:B------:R-:W4:Y:S01]  /*e6de0*/  LDL.LU R19, [R1+0x4ecc] ;  /* 0x004ecc0001137983 */ /* 0x000f220000300800 */
[----:B0-----:R-:W-:-:S02]  /*e6df0*/  PRMT R5, R8, 0x3340, R0 ;  /* 0x0000334008057816 */ /* 0x001fc40000000000 */
[----:B-1----:R-:W-:-:S04]  /*e6e00*/  PRMT R4, R17, 0x3340, R20 ;  /* 0x0000334011047816 */ /* 0x002fc80000000014 */
[----:B------:R-:W-:Y:S02]  /*e6e10*/  PRMT R21, R4, 0x5410, R5 ;  /* 0x0000541004157816 */ /* 0x000fe40000000005 */
[----:B--2---:R-:W-:Y:S02]  /*e6e20*/  LOP3.LUT R10, R13, 0xffff, RZ, 0xc0, !PT ;  /* 0x0000ffff0d0a7812 */ /* 0x004fe400078ec0ff */
[----:B---3--:R-:W-:Y:S01]  /*e6e30*/  LOP3.LUT R16, R29, 0xffff, RZ, 0xc0, !PT ;  /* 0x0000ffff1d107812 */ /* 0x008fe200078ec0ff */
[----:B------:R-:W2:Y:S01]  /*e6e40*/  LDL.LU R13, [R1+0x5bc] ;  /* 0x0005bc00010d7983 */ /* 0x000ea20000300800 */
[----:B------:R-:W-:-:S03]  /*e6e50*/  PRMT R5, R10, 0x3340, R0 ;  /* 0x000033400a057816 */ /* 0x000fc60000000000 */
[----:B------:R-:W3:Y:S01]  /*e6e60*/  LDL.LU R29, [R1+0x8ec] ;  /* 0x0008ec00011d7983 */ /* 0x000ee20000300800 */
[----:B------:R-:W-:-:S03]  /*e6e70*/  PRMT R4, R14, 0x3340, R16 ;  /* 0x000033400e047816 */ /* 0x000fc60000000010 */
[----:B------:R0:W-:Y:S01]  /*e6e80*/  STL [R1+0x1a74], R21 ;  /* 0x001a741501007387 */ /* 0x0001e20000100800 */
[----:B------:R-:W-:Y:S02]  /*e6e90*/  SHF.R.S32.HI R22, RZ, 0x1f, R28 ;  /* 0x0000001fff167819 */ /* 0x000fe4000001141c */
[----:B0-----:R-:W-:Y:S02]  /*e6ea0*/  PRMT R21, R4, 0x5410, R5 ;  /* 0x0000541004157816 */ /* 0x001fe40000000005 */
[----:B------:R-:W-:-:S05]  /*e6eb0*/  IADD3 R4, P2, R28, R0, RZ ;  /* 0x000000001c047210 */ /* 0x000fca0007f5e0ff */
[----:B------:R-:W-:Y:S01]  /*e6ec0*/  IMAD.X R5, R22, 0x1, R2, P2 ;  /* 0x0000000116057824 */ /* 0x000fe200010e0602 */
[----:B------:R-:W-:Y:S04]  /*e6ed0*/  STL [R1+0x1a70], R21 ;  /* 0x001a701501007387 */ /* 0x000fe80000100800 */
[----:B------:R0:W-:Y:S04]  /*e6ee0*/  STL.64 [R1+0xc78], R4 ;  /* 0x000c780401007387 */ /* 0x0001e80000100a00 */
[----:B0-----:R-:W4:Y:S01]  /*e6ef0*/  LDL.LU.64 R4, [R1+0x5618] ;  /* 0x0056180001047983 */ /* 0x001f220000300a00 */
        /* <DEDUP_REMOVED lines=8> */
[----:B------:R-:W-:Y:S02]  /*e6f80*/  PRMT R17, R17, 0x3340, R20 ;  /* 0x0000334011117816 */ /* 0x000fe40000000014 */
[----:B------:R-:W-:Y:S02]  /*e6f90*/  PRMT R14, R14, 0x3340, R16 ;  /* 0x000033400e0e7816 */ /* 0x000fe40000000010 */
[----:B------:R-:W3:Y:S04]  /*e6fa0*/  LDL.LU R16, [R1+0x4eac] ;  /* 0x004eac0001107983 */ /* 0x000ee80000300800 */
[----:B------:R0:W-:Y:S04]  /*e6fb0*/  STL [R1+0x190c], R17 ;  /* 0x00190c1101007387 */ /* 0x0001e80000100800 */
[----:B------:R1:W-:Y:S01]  /*e6fc0*/  STL [R1+0x1908], R14 ;  /* 0x0019080e01007387 */ /* 0x0003e20000100800 */
[----:B------:R-:W-:-:S02]  /*e6fd0*/  IADD3 R20, P2, R28, R3, RZ ;  /* 0x000000031c147210 */ /* 0x000fc40007f5e0ff */
[----:B------:R-:W-:Y:S02]  /*e6fe0*/  SHF.R.U32.HI R10, RZ, 0x8, R10 ;  /* 0x00000008ff0a7819 */ /* 0x000fe4000001160a */
[----:B------:R-:W-:Y:S01]  /*e6ff0*/  SHF.R.U32.HI R8, RZ, 0x8, R8 ;  /* 0x00000008ff087819 */ /* 0x000fe20000011608 */
[----:B0-----:R-:W3:Y:S01]  /*e7000*/  LDL.LU R17, [R1+0x6e8] ;  /* 0x0006e80001117983 */ /* 0x001ee20000300800 */
[----:B------:R-:W-:Y:S02]  /*e7010*/  LOP3.LUT R10, R10, 0xffff, RZ, 0xc0, !PT ;  /* 0x0000ffff0a0a7812 */ /* 0x000fe400078ec0ff */
[----:B------:R-:W-:-:S04]  /*e7020*/  LOP3.LUT R8, R8, 0xffff, RZ, 0xc0, !PT ;  /* 0x0000ffff08087812 */ /* 0x000fc800078ec0ff */
[----:B-1----:R-:W-:Y:S02]  /*e7030*/  PRMT R14, R8, 0x3340, R0 ;  /* 0x00003340080e7816 */ /* 0x002fe40000000000 */
[----:B--2---:R-:W-:Y:S01]  /*e7040*/  LOP3.LUT R8, R13, 0xffff, RZ, 0xc0, !PT ;  /* 0x0000ffff0d087812 */ /* 0x004fe200078ec0ff */
[----:B----4-:R-:W-:-:S05]  /*e7050*/  IMAD.X R21, R22, 0x1, R4, P2 ;  /* 0x0000000116157824 */ /* 0x010fca00010e0604 */
[----:B------:R0:W-:Y:S02]  /*e7060*/  STL.64 [R1+0xc80], R20 ;  /* 0x000c801401007387 */ /* 0x0001e40000100a00 */
[--C-:B0-----:R-:W-:Y:S02]  /*e7070*/  PRMT R20, R10, 0x3340, R0.reuse ;  /* 0x000033400a147816 */ /* 0x101fe40000000000 */
[----:B------:R-:W-:Y:S02]  /*e7080*/  PRMT R21, R8, 0x3340, R0 ;  /* 0x0000334008157816 */ /* 0x000fe40000000000 */
[----:B------:R-:W-:Y:S01]  /*e7090*/  LOP3.LUT R10, R19, 0xffff, RZ, 0xc0, !PT ;  /* 0x0000ffff130a7812 */ /* 0x000fe200078ec0ff */
[----:B------:R-:W-:Y:S04]  /*e70a0*/  STL [R1+0x36c], R20 ;  /* 0x00036c1401007387 */ /* 0x000fe80000100800 */
[----:B------:R3:W-:Y:S04]  /*e70b0*/  STL [R1+0x368], R14 ;  /* 0x0003680e01007387 */ /* 0x0007e80000100800 */
[----:B------:R0:W-:Y:S01]  /*e70c0*/  STL [R1+0x784], R8 ;  /* 0x0007840801007387 */ /* 0x0001e20000100800 */
[----:B---3--:R-:W-:-:S03]  /*e70d0*/  LOP3.LUT R14, R29, 0xffff, RZ, 0xc0, !PT ;  /* 0x0000ffff1d0e7812 */ /* 0x008fc600078ec0ff */
[----:B0-----:R-:W2:Y:S04]  /*e70e0*/  LDL.LU R8, [R1+0x4eb8] ;  /* 0x004eb80001087983 */ /* 0x001ea80000300800 */
[----:B------:R-:W3:Y:S04]  /*e70f0*/  LDL.LU R19, [R1+0x708] ;  /* 0x0007080001137983 */ /* 0x000ee80000300800 */
[----:B------:R-:W4:Y:S01]  /*e7100*/  LDL.LU R13, [R1+0xbd0] ;  /* 0x000bd000010d7983 */ /* 0x000f220000300800 */
[----:B------:R-:W-:-:S04]  /*e7110*/  PRMT R20, R10, 0x3340, R14 ;  /* 0x000033400a147816 */ /* 0x000fc8000000000e */
[----:B------:R-:W-:-:S05]  /*e7120*/  PRMT R23, R20, 0x5410, R21 ;  /* 0x0000541014177816 */ /* 0x000fca0000000015 */
[----:B------:R-:W-:Y:S04]  /*e7130*/  STL [R1+0x1a58], R23 ;  /* 0x001a581701007387 */ /* 0x000fe80000100800 */
[----:B------:R-:W4:Y:S01]  /*e7140*/  LDL.LU R29, [R1+0x694] ;  /* 0x00069400011d7983 */ /* 0x000f220000300800 */
[----:B------:R-:W-:-:S05]  /*e7150*/  IADD3 R20, P2, R28, R5, RZ ;  /* 0x000000051c147210 */ /* 0x000fca0007f5e0ff */
[----:B------:R-:W-:Y:S01]  /*e7160*/  IMAD.X R21, R22, 0x1, R7, P2 ;  /* 0x0000000116157824 */ /* 0x000fe200010e0607 */
[----:B------:R-:W-:-:S04]  /*e7170*/  SHF.R.U32.HI R10, RZ, 0x8, R10 ;  /* 0x00000008ff0a7819 */ /* 0x000fc8000001160a */
[----:B------:R0:W-:Y:S01]  /*e7180*/  STL.64 [R1+0xc70], R20 ;  /* 0x000c701401007387 */ /* 0x0001e20000100a00 */
[----:B------:R-:W-:Y:S02]  /*e7190*/  SHF.R.U32.HI R14, RZ, 0x8, R14 ;  /* 0x00000008ff0e7819 */ /* 0x000fe4000001160e */
[----:B------:R-:W-:Y:S02]  /*e71a0*/  LOP3.LUT R10, R10, 0xffff, RZ, 0xc0, !PT ;  /* 0x0000ffff0a0a7812 */ /* 0x000fe400078ec0ff */
[----:B------:R-:W-:Y:S02]  /*e71b0*/  LOP3.LUT R14, R14, 0xffff, RZ, 0xc0, !PT ;  /* 0x0000ffff0e0e7812 */ /* 0x000fe400078ec0ff */
[----:B0-----:R-:W-:Y:S02]  /*e71c0*/  IADD3 R20, P2, R28, R6, RZ ;  /* 0x000000061c147210 */ /* 0x001fe40007f5e0ff */
[----:B------:R-:W4:Y:S03]  /*e71d0*/  LDL.LU R28, [R1+0x2a4] ;  /* 0x0002a400011c7983 */ /* 0x000f260000300800 */
[----:B------:R-:W-:-:S05]  /*e71e0*/  IMAD.X R21, R22, 0x1, R27, P2 ;  /* 0x0000000116157824 */ /* 0x000fca00010e061b */
[----:B------:R0:W-:Y:S02]  /*e71f0*/  STL.64 [R1+0xc68], R20 ;  /* 0x000c681401007387 */ /* 0x0001e40000100a00 */
[----:B0-----:R-:W-:Y:S02]  /*e7200*/  PRMT R20, R10, 0x3340, R14 ;  /* 0x000033400a147816 */ /* 0x001fe4000000000e */
[----:B------:R-:W-:Y:S02]  /*e7210*/  LOP3.LUT R14, R16, 0xffff, RZ, 0xc0, !PT ;  /* 0x0000ffff100e7812 */ /* 0x000fe400078ec0ff */
[----:B------:R-:W-:Y:S02]  /*e7220*/  LOP3.LUT R16, R17, 0xffff, RZ, 0xc0, !PT ;  /* 0x0000ffff11107812 */ /* 0x000fe400078ec0ff */
[----:B------:R-:W-:Y:S01]  /*e7230*/  LOP3.LUT R10, R26, 0xffff, RZ, 0xc0, !PT ;  /* 0x0000ffff1a0a7812 */ /* 0x000fe200078ec0ff */
[----:B------:R0:W-:Y:S01]  /*e7240*/  STL [R1+0x1928], R20 ;  /* 0x0019281401007387 */ /* 0x0001e20000100800 */
[----:B------:R-:W-:-:S02]  /*e7250*/  PRMT R17, R14, 0x3340, R16 ;  /* 0x000033400e117816 */ /* 0x000fc40000000010 */
[----:B------:R-:W-:Y:S02]  /*e7260*/  SHF.R.U32.HI R14, RZ, 0x8, R14 ;  /* 0x00000008ff0e7819 */ /* 0x000fe4000001160e */
[----:B------:R-:W-:Y:S01]  /*e7270*/  SHF.R.U32.HI R16, RZ, 0x8, R16 ;  /* 0x00000008ff107819 */ /* 0x000fe20000011610 */
[----:B------:R-:W4:Y:S01]  /*e7280*/  LDL.LU R26, [R1+0x5614] ;  /* 0x00561400011a7983 */ /* 0x000f220000300800 */
[----:B------:R-:W-:Y:S02]  /*e7290*/  LOP3.LUT R14, R14, 0xffff, RZ, 0xc0, !PT ;  /* 0x0000ffff0e0e7812 */ /* 0x000fe400078ec0ff */
[----:B0-----:R-:W-:Y:S02]  /*e72a0*/  PRMT R20, R10, 0x3340, R0 ;  /* 0x000033400a147816 */ /* 0x001fe40000000000 */
[----:B------:R-:W-:Y:S02]  /*e72b0*/  SHF.R.U32.HI R10, RZ, 0x8, R10 ;  /* 0x00000008ff0a7819 */ /* 0x000fe4000001160a */
[----:B------:R-:W-:-:S02]  /*e72c0*/  LOP3.LUT R16, R16, 0xffff, RZ, 0xc0, !PT ;  /* 0x0000ffff10107812 */ /* 0x000fc400078ec0ff */
[----:B------:R-:W-:Y:S02]  /*e72d0*/  LOP3.LUT R10, R10, 0xffff, RZ, 0xc0, !PT ;  /* 0x0000ffff0a0a7812 */ /* 0x000fe400078ec0ff */
[----:B------:R-:W-:Y:S02]  /*e72e0*/  PRMT R17, R17, 0x5410, R20 ;  /* 0x0000541011117816 */ /* 0x000fe40000000014 */
[----:B------:R-:W-:Y:S02]  /*e72f0*/  PRMT R14, R14, 0x3340, R16 ;  /* 0x000033400e0e7816 */ /* 0x000fe40000000010 */
[----:B------:R-:W-:Y:S01]  /*e7300*/  PRMT R10, R10, 0x3340, R0 ;  /* 0x000033400a0a7816 */ /* 0x000fe20000000000 */
[----:B------:R-:W-:Y:S04]  /*e7310*/  STL [R1+0x19fc], R17 ;  /* 0x0019fc1101007387 */ /* 0x000fe80000100800 */
[----:B------:R0:W-:Y:S04]  /*e7320*/  STL [R1+0x18f8], R14 ;  /* 0x0018f80e01007387 */ /* 0x0001e80000100800 */
[----:B------:R3:W-:Y:S01]  /*e7330*/  STL [R1+0x364], R10 ;  /* 0x0003640a01007387 */ /* 0x0007e20000100800 */
[----:B------:R-:W-:-:S03]  /*e7340*/  LOP3.LUT R16, R25, 0xffff, RZ, 0xc0, !PT ;  /* 0x0000ffff19107812 */ /* 0x000fc600078ec0ff */
[----:B------:R-:W4:Y:S01]  /*e7350*/  LDL.LU R25, [R1+0x5610] ;  /* 0x0056100001197983 */ /* 0x000f220000300800 */
[----:B0-----:R-:W-:Y:S02]  /*e7360*/  PRMT R14, R16, 0x3340, R0 ;  /* 0x00003340100e7816 */ /* 0x001fe40000000000 */
[----:B--2---:R-:W-:Y:S02]  /*e7370*/  LOP3.LUT R8, R8, 0xffff, RZ, 0xc0, !PT ;  /* 0x0000ffff08087812 */ /* 0x004fe400078ec0ff */
[----:B---3--:R-:W-:Y:S02]  /*e7380*/  LOP3.LUT R10, R19, 0xffff, RZ, 0xc0, !PT ;  /* 0x0000ffff130a7812 */ /* 0x008fe400078ec0ff */
[----:B----4-:R-:W-:Y:S01]  /*e7390*/  LOP3.LUT R17, R13, 0xffff, RZ, 0xc0, !PT ;  /* 0x0000ffff0d117812 */ /* 0x010fe200078ec0ff */
[----:B------:R-:W2:Y:S01]  /*e73a0*/  LDL.LU R19, [R1+0x4ef0] ;  /* 0x004ef00001137983 */ /* 0x000ea20000300800 */
[----:B------:R-:W-:-:S04]  /*e73b0*/  PRMT R13, R8, 0x3340, R10 ;  /* 0x00003340080d7816 */ /* 0x000fc8000000000a */
[----:B------:R-:W-:Y:S02]  /*e73c0*/  PRMT R14, R13, 0x5410, R14 ;  /* 0x000054100d0e7816 */ /* 0x000fe4000000000e */
[----:B------:R-:W3:Y:S04]  /*e73d0*/  LDL.LU R13, [R1+0x628] ;  /* 0x00062800010d7983 */ /* 0x000ee80000300800 */
[----:B------:R0:W-:Y:S01]  /*e73e0*/  STL [R1+0x19e8], R14 ;  /* 0x0019e80e01007387 */ /* 0x0001e20000100800 */
[----:B------:R-:W-:-:S03]  /*e73f0*/  LOP3.LUT R20, R29, 0xffff, RZ, 0xc0, !PT ;  /* 0x0000ffff1d147812 */ /* 0x000fc600078ec0ff */
[----:B------:R-:W4:Y:S01]  /*e7400*/  LDL.LU R29, [R1+0x9e0] ;  /* 0x0009e000011d7983 */ /* 0x000f220000300800 */
[----:B------:R-:W-:-:S04]  /*e7410*/  LOP3.LUT R9, R9, 0xffff, RZ, 0xc0, !PT ;  /* 0x0000ffff09097812 */ /* 0x000fc800078ec0ff */
[----:B------:R-:W-:Y:S02]  /*e7420*/  PRMT R21, R9, 0x3340, R0 ;  /* 0x0000334009157816 */ /* 0x000fe40000000000 */
[--C-:B0-----:R-:W-:Y:S02]  /*e7430*/  PRMT R14, R17, 0x3340, R20.reuse ;  /* 0x00003340110e7816 */ /* 0x101fe40000000014 */
[----:B------:R-:W-:Y:S02]  /*e7440*/  SHF.R.U32.HI R17, RZ, 0x8, R17 ;  /* 0x00000008ff117819 */ /* 0x000fe40000011611 */
[----:B------:R-:W-:Y:S02]  /*e7450*/  SHF.R.U32.HI R20, RZ, 0x8, R20 ;  /* 0x00000008ff147819 */ /* 0x000fe40000011614 */
[----:B------:R-:W-:Y:S02]  /*e7460*/  SHF.R.U32.HI R8, RZ, 0x8, R8 ;  /* 0x00000008ff087819 */ /* 0x000fe40000011608 */
[----:B------:R-:W-:-:S02]  /*e7470*/  PRMT R21, R14, 0x5410, R21 ;  /* 0x000054100e157816 */ /* 0x000fc40000000015 */
[----:B------:R-:W-:Y:S02]  /*e7480*/  SHF.R.U32.HI R10, RZ, 0x8, R10 ;  /* 0x00000008ff0a7819 */ /* 0x000fe4000001160a */
[----:B------:R-:W-:Y:S02]  /*e7490*/  LOP3.LUT R17, R17, 0xffff, RZ, 0xc0, !PT ;  /* 0x0000ffff11117812 */ /* 0x000fe400078ec0ff */
[----:B------:R-:W-:Y:S02]  /*e74a0*/  LOP3.LUT R20, R20, 0xffff, RZ, 0xc0, !PT ;  /* 0x0000ffff14147812 */ /* 0x000fe400078ec0ff */
[----:B------:R-:W-:Y:S02]  /*e74b0*/  LOP3.LUT R8, R8, 0xffff, RZ, 0xc0, !PT ;  /* 0x0000ffff08087812 */ /* 0x000fe400078ec0ff */
[----:B------:R-:W-:Y:S02]  /*e74c0*/  LOP3.LUT R10, R10, 0xffff, RZ, 0xc0, !PT ;  /* 0x0000ffff0a0a7812 */ /* 0x000fe400078ec0ff */
[----:B------:R-:W-:-:S02]  /*e74d0*/  SHF.R.S32.HI R14, RZ, 0x1f, R28 ;  /* 0x0000001fff0e7819 */ /* 0x000fc4000001141c */
[----:B------:R-:W-:Y:S02]  /*e74e0*/  IADD3 R22, P2, R28, R0, RZ ;  /* 0x000000001c167210 */ /* 0x000fe40007f5e0ff */
[----:B------:R-:W-:Y:S02]  /*e74f0*/  PRMT R17, R17, 0x3340, R20 ;  /* 0x0000334011117816 */ /* 0x000fe40000000014 */
[----:B------:R-:W-:Y:S01]  /*e7500*/  PRMT R8, R8, 0x3340, R10 ;  /* 0x0000334008087816 */ /* 0x000fe2000000000a */
[----:B------:R-:W-:Y:S01]  /*e7510*/  IMAD.X R23, R14, 0x1, R2, P2 ;  /* 0x000000010e177824 */ /* 0x000fe200010e0602 */
[----:B------:R-:W-:Y:S04]  /*e7520*/  STL [R1+0x19dc], R21 ;  /* 0x0019dc1501007387 */ /* 0x000fe80000100800 */
[----:B------:R-:W-:Y:S04]  /*e7530*/  STL.64 [R1+0xc58], R22 ;  /* 0x000c581601007387 */ /* 0x000fe80000100a00 */
[----:B------:R-:W-:Y:S04]  /*e7540*/  STL [R1+0x18ec], R17 ;  /* 0x0018ec1101007387 */ /* 0x000fe80000100800 */
[----:B------:R0:W-:Y:S01]  /*e7550*/  STL [R1+0x18e8], R8 ;  /* 0x0018e80801007387 */ /* 0x0001e20000100800 */
[----:B------:R-:W-:-:S02]  /*e7560*/  SHF.R.U32.HI R16, RZ, 0x8, R16 ;  /* 0x00000008ff107819 */ /* 0x000fc40000011610 */
[----:B------:R-:W-:Y:S01]  /*e7570*/  IADD3 R20, P2, R28, R3, RZ ;  /* 0x000000031c147210 */ /* 0x000fe20007f5e0ff */
[----:B0-----:R-:W4:Y:S04]  /*e7580*/  LDL.LU R8, [R1+0x4f04] ;  /* 0x004f040001087983 */ /* 0x001f280000300800 */
[----:B------:R-:W4:Y:S04]  /*e7590*/  LDL.LU R10, [R1+0x630] ;  /* 0x00063000010a7983 */ /* 0x000f280000300800 */
[----:B------:R-:W4:Y:S01]  /*e75a0*/  LDL.LU R17, [R1+0x9e4] ;  /* 0x0009e40001117983 */ /* 0x000f220000300800 */
[----:B------:R-:W-:-:S02]  /*e75b0*/  LOP3.LUT R16, R16, 0xffff, RZ, 0xc0, !PT ;  /* 0x0000ffff10107812 */ /* 0x000fc400078ec0ff */
[----:B------:R-:W-:Y:S01]  /*e75c0*/  SHF.R.U32.HI R9, RZ, 0x8, R9 ;  /* 0x00000008ff097819 */ /* 0x000fe20000011609 */
[----:B------:R-:W-:Y:S01]  /*e75d0*/  IMAD.X R21, R14, 0x1, R4, P2 ;  /* 0x000000010e157824 */ /* 0x000fe200010e0604 */
[--C-:B------:R-:W-:Y:S02]  /*e75e0*/  PRMT R16, R16, 0x3340, R0.reuse ;  /* 0x0000334010107816 */ /* 0x100fe40000000000 */
[----:B------:R-:W-:Y:S02]  /*e75f0*/  LOP3.LUT R9, R9, 0xffff, RZ, 0xc0, !PT ;  /* 0x0000ffff09097812 */ /* 0x000fe400078ec0ff */
[----:B------:R0:W-:Y:S04]  /*e7600*/  STL.64 [R1+0xc60], R20 ;  /* 0x000c601401007387 */ /* 0x0001e80000100a00 */
[----:B------:R3:W-:Y:S01]  /*e7610*/  STL [R1+0x360], R16 ;  /* 0x0003601001007387 */ /* 0x0007e20000100800 */
[----:B0-----:R-:W-:-:S05]  /*e7620*/  PRMT R20, R9, 0x3340, R0 ;  /* 0x0000334009147816 */ /* 0x001fca0000000000 */
[----:B------:R0:W-:Y:S01]  /*e7630*/  STL [R1+0x35c], R20 ;  /* 0x00035c1401007387 */ /* 0x0001e20000100800 */
[----:B--2---:R-:W-:Y:S02]  /*e7640*/  LOP3.LUT R9, R19, 0xffff, RZ, 0xc0, !PT ;  /* 0x0000ffff13097812 */ /* 0x004fe400078ec0ff */
[----:B---3--:R-:W-:Y:S02]  /*e7650*/  LOP3.LUT R16, R13, 0xffff, RZ, 0xc0, !PT ;  /* 0x0000ffff0d107812 */ /* 0x008fe400078ec0ff */
[----:B----4-:R-:W-:Y:S02]  /*e7660*/  LOP3.LUT R13, R29, 0xffff, RZ, 0xc0, !PT ;  /* 0x0000ffff1d0d7812 */ /* 0x010fe400078ec0ff */
[----:B0-----:R-:W-:Y:S02]  /*e7670*/  PRMT R20, R16, 0x3340, R0 ;  /* 0x0000334010147816 */ /* 0x001fe40000000000 */
[----:B------:R-:W-:-:S04]  /*e7680*/  PRMT R19, R9, 0x3340, R13 ;  /* 0x0000334009137816 */ /* 0x000fc8000000000d */
[----:B------:R-:W-:Y:S02]  /*e7690*/  PRMT R20, R19, 0x5410, R20 ;  /* 0x0000541013147816 */ /* 0x000fe40000000014 */
[----:B------:R-:W2:Y:S04]  /*e76a0*/  LDL.LU R19, [R1+0x4ed8] ;  /* 0x004ed80001137983 */ /* 0x000ea80000300800 */
[----:B------:R-:W3:Y:S04]  /*e76b0*/  LDL.LU R29, [R1+0x918] ;  /* 0x00091800011d7983 */ /* 0x000ee80000300800 */
[----:B------:R0:W-:Y:S02]  /*e76c0*/  STL [R1+0x19c8], R20 ;  /* 0x0019c81401007387 */ /* 0x0001e40000100800 */
[----:B0-----:R-:W-:-:S05]  /*e76d0*/  IADD3 R20, P2, R28, R5, RZ ;  /* 0x000000051c147210 */ /* 0x001fca0007f5e0ff */
[----:B------:R-:W-:Y:S01]  /*e76e0*/  IMAD.X R21, R14, 0x1, R7, P2 ;  /* 0x000000010e157824 */ /* 0x000fe200010e0607 */
[----:B------:R-:W-:Y:S02]  /*e76f0*/  SHF.R.U32.HI R9, RZ, 0x8, R9 ;  /* 0x00000008ff097819 */ /* 0x000fe40000011609 */
[----:B------:R-:W-:Y:S02]  /*e7700*/  SHF.R.U32.HI R13, RZ, 0x8, R13 ;  /* 0x00000008ff0d7819 */ /* 0x000fe4000001160d */
[----:B------:R0:W-:Y:S01]  /*e7710*/  STL.64 [R1+0xc50], R20 ;  /* 0x000c501401007387 */ /* 0x0001e20000100a00 */
[----:B------:R-:W-:Y:S02]  /*e7720*/  LOP3.LUT R9, R9, 0xffff, RZ, 0xc0, !PT ;  /* 0x0000ffff09097812 */ /* 0x000fe400078ec0ff */
[----:B------:R-:W-:Y:S02]  /*e7730*/  LOP3.LUT R13, R13, 0xffff, RZ, 0xc0, !PT ;  /* 0x0000ffff0d0d7812 */ /* 0x000fe400078ec0ff */
[----:B0-----:R-:W-:-:S05]  /*e7740*/  IADD3 R20, P2, R28, R6, RZ ;  /* 0x000000061c147210 */ /* 0x001fca0007f5e0ff */
[----:B------:R-:W-:Y:S01]  /*e7750*/  IMAD.X R21, R14, 0x1, R27, P2 ;  /* 0x000000010e157824 */ /* 0x000fe200010e061b */
[----:B------:R-:W-:-:S04]  /*e7760*/  PRMT R14, R9, 0x3340, R13 ;  /* 0x00003340090e7816 */ /* 0x000fc8000000000d */
[----:B------:R-:W-:Y:S04]  /*e7770*/  STL.64 [R1+0xc48], R20 ;  /* 0x000c481401007387 */ /* 0x000fe80000100a00 */
[----:B------:R-:W4:Y:S04]  /*e7780*/  LDL.LU R9, [R1+0x4ee0] ;  /* 0x004ee00001097983 */ /* 0x000f280000300800 */
[----:B------:R-:W4:Y:S04]  /*e7790*/  LDL.LU R13, [R1+0x5d8] ;  /* 0x0005d800010d7983 */ /* 0x000f280000300800 */
[----:B------:R0:W-:Y:S04]  /*e77a0*/  STL [R1+0x18bc], R14 ;  /* 0x0018bc0e01007387 */ /* 0x0001e80000100800 */
[----:B------:R-:W4:Y:S04]  /*e77b0*/  LDL.LU R28, [R1+0x91c] ;  /* 0x00091c00011c7983 */ /* 0x000f280000300800 */
[----:B------:R-:W4:Y:S01]  /*e77c0*/  LDL.LU R23, [R1+0x2a8] ;  /* 0x0002a80001177983 */ /* 0x000f220000300800 */
[----:B------:R-:W-:-:S02]  /*e77d0*/  LOP3.LUT R8, R8, 0xffff, RZ, 0xc0, !PT ;  /* 0x0000ffff08087812 */ /* 0x000fc400078ec0ff */
[----:B------:R-:W-:Y:S02]  /*e77e0*/  LOP3.LUT R10, R10, 0xffff, RZ, 0xc0, !PT ;  /* 0x0000ffff0a0a7812 */ /* 0x000fe400078ec0ff */
[----:B0-----:R-:W-:Y:S02]  /*e77f0*/  LOP3.LUT R14, R17, 0xffff, RZ, 0xc0, !PT ;  /* 0x0000ffff110e7812 */ /* 0x001fe400078ec0ff */
[----:B------:R-:W-:Y:S02]  /*e7800*/  PRMT R20, R10, 0x3340, R0 ;  /* 0x000033400a147816 */ /* 0x000fe40000000000 */
[----:B------:R-:W-:Y:S02]  /*e7810*/  PRMT R17, R8, 0x3340, R14 ;  /* 0x0000334008117816 */ /* 0x000fe4000000000e */
[----:B------:R-:W-:Y:S02]  /*e7820*/  SHF.R.U32.HI R8, RZ, 0x8, R8 ;  /* 0x00000008ff087819 */ /* 0x000fe40000011608 */
[----:B------:R-:W-:-:S02]  /*e7830*/  SHF.R.U32.HI R14, RZ, 0x8, R14 ;  /* 0x00000008ff0e7819 */ /* 0x000fc4000001160e */
[----:B------:R-:W-:Y:S02]  /*e7840*/  PRMT R17, R17, 0x5410, R20 ;  /* 0x0000541011117816 */ /* 0x000fe40000000014 */
[----:B------:R-:W-:Y:S02]  /*e7850*/  LOP3.LUT R8, R8, 0xffff, RZ, 0xc0, !PT ;  /* 0x0000ffff08087812 */ /* 0x000fe400078ec0ff */
[----:B------:R-:W-:Y:S01]  /*e7860*/  LOP3.LUT R14, R14, 0xffff, RZ, 0xc0, !PT ;  /* 0x0000ffff0e0e7812 */ /* 0x000fe200078ec0ff */
[----:B------:R0:W-:Y:S03]  /*e7870*/  STL [R1+0x19ac], R17 ;  /* 0x0019ac1101007387 */ /* 0x0001e60000100800 */
[----:B------:R-:W-:Y:S02]  /*e7880*/  PRMT R14, R8, 0x3340, R14 ;  /* 0x00003340080e7816 */ /* 0x000fe4000000000e */
[----:B------:R-:W4:Y:S01]  /*e7890*/  LDL.LU R8, [R1+0x5dc] ;  /* 0x0005dc0001087983 */ /* 0x000f220000300800 */
[----:B------:R-:W-:-:S04]  /*e78a0*/  SHF.R.U32.HI R10, RZ, 0x8, R10 ;  /* 0x00000008ff0a7819 */ /* 0x000fc8000001160a */
[----:B------:R-:W-:Y:S01]  /*e78b0*/  LOP3.LUT R10, R10, 0xffff, RZ, 0xc0, !PT ;  /* 0x0000ffff0a0a7812 */ /* 0x000fe200078ec0ff */
[----:B------:R3:W-:Y:S03]  /*e78c0*/  STL [R1+0x18b4], R14 ;  /* 0x0018b40e01007387 */ /* 0x0007e60000100800 */
[----:B0-----:R-:W-:-:S05]  /*e78d0*/  PRMT R17, R10, 0x3340, R0 ;  /* 0x000033400a117816 */ /* 0x001fca0000000000 */
[----:B------:R-:W-:Y:S01]  /*e78e0*/  STL [R1+0x358], R17 ;  /* 0x0003581101007387 */ /* 0x000fe20000100800 */
[----:B--2---:R-:W-:Y:S02]  /*e78f0*/  LOP3.LUT R10, R19, 0xffff, RZ, 0xc0, !PT ;  /* 0x0000ffff130a7812 */ /* 0x004fe400078ec0ff */
[----:B---3--:R-:W-:-:S03]  /*e7900*/  LOP3.LUT R14, R29, 0xffff, RZ, 0xc0, !PT ;  /* 0x0000ffff1d0e7812 */ /* 0x008fc600078ec0ff */
[----:B------:R0:W-:Y:S04]  /*e7910*/  STL [R1+0x760], R10 ;  /* 0x0007600a01007387 */ /* 0x0001e80000100800 */
[----:B------:R1:W-:Y:S04]  /*e7920*/  STL [R1+0x754], R14 ;  /* 0x0007540e01007387 */ /* 0x0003e80000100800 */
[----:B------:R-:W2:Y:S04]  /*e7930*/  LDL.LU R19, [R1+0x4ec4] ;  /* 0x004ec40001137983 */ /* 0x000ea80000300800 */
[----:B------:R-:W3:Y:S01]  /*e7940*/  LDL.LU R29, [R1+0x738] ;  /* 0x00073800011d7983 */ /* 0x000ee20000300800 */
[----:B------:R-:W-:-:S02]  /*e7950*/  SHF.R.U32.HI R16, RZ, 0x8, R16 ;  /* 0x00000008ff107819 */ /* 0x000fc40000011610 */
[----:B0-----:R-:W-:Y:S02]  /*e7960*/  SHF.R.U32.HI R10, RZ, 0x8, R10 ;  /* 0x00000008ff0a7819 */ /* 0x001fe4000001160a */
[----:B-1----:R-:W-:Y:S02]  /*e7970*/  SHF.R.U32.HI R14, RZ, 0x8, R14 ;  /* 0x00000008ff0e7819 */ /* 0x002fe4000001160e */
[----:B------:R-:W-:Y:S02]  /*e7980*/  LOP3.LUT R16, R16, 0xffff, RZ, 0xc0, !PT ;  /* 0x0000ffff10107812 */ /* 0x000fe400078ec0ff */
[----:B------:R-:W-:Y:S02]  /*e7990*/  LOP3.LUT R10, R10, 0xffff, RZ, 0xc0, !PT ;  /* 0x0000ffff0a0a7812 */ /* 0x000fe400078ec0ff */
[----:B------:R-:W-:Y:S02]  /*e79a0*/  LOP3.LUT R14, R14, 0xffff, RZ, 0xc0, !PT ;  /* 0x0000ffff0e0e7812 */ /* 0x000fe400078ec0ff */
[----:B------:R-:W-:-:S02]  /*e79b0*/  PRMT R16, R16, 0x3340, R0 ;  /* 0x0000334010107816 */ /* 0x000fc40000000000 */
        /* <DEDUP_REMOVED lines=8> */
[----:B------:R-:W-:Y:S02]  /*e7a40*/  SHF.R.S32.HI R17, RZ, 0x1f, R23 ;  /* 0x0000001fff117819 */ /* 0x000fe40000011417 */
[----:B------:R-:W-:Y:S02]  /*e7a50*/  IADD3 R20, P2, R23, R0, RZ ;  /* 0x0000000017147210 */ /* 0x000fe40007f5e0ff */
[----:B------:R-:W-:-:S03]  /*e7a60*/  PRMT R14, R14, 0x5410, R16 ;  /* 0x000054100e0e7816 */ /* 0x000fc60000000010 */
[----:B------:R-:W-:Y:S02]  /*e7a70*/  IMAD.X R21, R17, 0x1, R2, P2 ;  /* 0x0000000111157824 */ /* 0x000fe400010e0602 */
[----:B------:R0:W-:Y:S01]  /*e7a80*/  STL [R1+0x198c], R14 ;  /* 0x00198c0e01007387 */ /* 0x0001e20000100800 */
[----:B------:R-:W-:Y:S02]  /*e7a90*/  SHF.R.U32.HI R10, RZ, 0x8, R10 ;  /* 0x00000008ff0a7819 */ /* 0x000fe4000001160a */
[----:B0-----:R-:W-:Y:S02]  /*e7aa0*/  SHF.R.U32.HI R14, RZ, 0x8, R13 ;  /* 0x00000008ff0e7819 */ /* 0x001fe4000001160d */
[----:B------:R-:W4:Y:S04]  /*e7ab0*/  LDL.LU R13, [R1+0x4ec8] ;  /* 0x004ec800010d7983 */ /* 0x000f280000300800 */
[----:B------:R-:W-:Y:S04]  /*e7ac0*/  STL.64 [R1+0xc40], R20 ;  /* 0x000c401401007387 */ /* 0x000fe80000100a00 */
[----:B------:R-:W4:Y:S01]  /*e7ad0*/  LDL.LU R28, [R1+0x73c] ;  /* 0x00073c00011c7983 */ /* 0x000f220000300800 */
[----:B------:R-:W-:-:S02]  /*e7ae0*/  LOP3.LUT R10, R10, 0xffff, RZ, 0xc0, !PT ;  /* 0x0000ffff0a0a7812 */ /* 0x000fc400078ec0ff */
[----:B------:R-:W-:Y:S02]  /*e7af0*/  LOP3.LUT R14, R14, 0xffff, RZ, 0xc0, !PT ;  /* 0x0000ffff0e0e7812 */ /* 0x000fe400078ec0ff */
[----:B------:R-:W-:Y:S02]  /*e7b00*/  LOP3.LUT R8, R8, 0xffff, RZ, 0xc0, !PT ;  /* 0x0000ffff08087812 */ /* 0x000fe400078ec0ff */
        /* <DEDUP_REMOVED lines=9> */
[----:B------:R2:W-:Y:S01]  /*e7ba0*/  STL [R1+0x2a4], R9 ;  /* 0x0002a40901007387 */ /* 0x0005e20000100800 */
[----:B------:R-:W-:-:S03]  /*e7bb0*/  LOP3.LUT R8, R26, 0xffff, RZ, 0xc0, !PT ;  /* 0x0000ffff1a087812 */ /* 0x000fc600078ec0ff */
[----:B------:R3:W-:Y:S04]  /*e7bc0*/  STL [R1+0x2a0], R10 ;  /* 0x0002a00a01007387 */ /* 0x0007e80000100800 */
[----:B------:R-:W4:Y:S01]  /*e7bd0*/  LDL.LU R26, [R1+0x560c] ;  /* 0x00560c00011a7983 */ /* 0x000f220000300800 */
[----:B--2---:R-:W-:Y:S02]  /*e7be0*/  LOP3.LUT R9, R19, 0xffff, RZ, 0xc0, !PT ;  /* 0x0000ffff13097812 */ /* 0x004fe400078ec0ff */
[----:B---3--:R-:W-:Y:S01]  /*e7bf0*/  LOP3.LUT R10, R29, 0xffff, RZ, 0xc0, !PT ;  /* 0x0000ffff1d0a7812 */ /* 0x008fe200078ec0ff */
[----:B------:R-:W2:Y:S04]  /*e7c00*/  LDL.LU R19, [R1+0xbe0] ;  /* 0x000be00001137983 */ /* 0x000ea80000300800 */
[----:B------:R-:W3:Y:S01]  /*e7c10*/  LDL.LU R29, [R1+0x6b8] ;  /* 0x0006b800011d7983 */ /* 0x000ee20000300800 */
[----:B------:R-:W-:-:S02]  /*e7c20*/  PRMT R16, R8, 0x3340, R0 ;  /* 0x0000334008107816 */ /* 0x000fc40000000000 */
[--C-:B------:R-:W-:Y:S02]  /*e7c30*/  PRMT R14, R9, 0x3340, R10.reuse ;  /* 0x00003340090e7816 */ /* 0x100fe4000000000a */
[----:B------:R-:W-:Y:S02]  /*e7c40*/  SHF.R.U32.HI R9, RZ, 0x8, R9 ;  /* 0x00000008ff097819 */ /* 0x000fe40000011609 */
[----:B------:R-:W-:Y:S02]  /*e7c50*/  SHF.R.U32.HI R10, RZ, 0x8, R10 ;  /* 0x00000008ff0a7819 */ /* 0x000fe4000001160a */
[----:B------:R-:W-:Y:S02]  /*e7c60*/  SHF.R.U32.HI R8, RZ, 0x8, R8 ;  /* 0x00000008ff087819 */ /* 0x000fe40000011608 */
[----:B------:R-:W-:Y:S02]  /*e7c70*/  IADD3 R20, P2, R23, R3, RZ ;  /* 0x0000000317147210 */ /* 0x000fe40007f5e0ff */
[----:B------:R-:W-:-:S02]  /*e7c80*/  LOP3.LUT R9, R9, 0xffff, RZ, 0xc0, !PT ;  /* 0x0000ffff09097812 */ /* 0x000fc400078ec0ff */
[----:B------:R-:W-:Y:S02]  /*e7c90*/  LOP3.LUT R10, R10, 0xffff, RZ, 0xc0, !PT ;  /* 0x0000ffff0a0a7812 */ /* 0x000fe400078ec0ff */
[----:B------:R-:W-:Y:S02]  /*e7ca0*/  PRMT R14, R14, 0x5410, R16 ;  /* 0x000054100e0e7816 */ /* 0x000fe40000000010 */
[----:B------:R-:W-:Y:S01]  /*e7cb0*/  LOP3.LUT R8, R8, 0xffff, RZ, 0xc0, !PT ;  /* 0x0000ffff08087812 */ /* 0x000fe200078ec0ff */
[----:B------:R-:W-:Y:S01]  /*e7cc0*/  IMAD.X R21, R17, 0x1, R4, P2 ;  /* 0x0000000111157824 */ /* 0x000fe200010e0604 */
[----:B------:R-:W-:Y:S02]  /*e7cd0*/  PRMT R9, R9, 0x3340, R10 ;  /* 0x0000334009097816 */ /* 0x000fe4000000000a */
[----:B------:R-:W-:Y:S01]  /*e7ce0*/  PRMT R8, R8, 0x3340, R0 ;  /* 0x0000334008087816 */ /* 0x000fe20000000000 */
[----:B------:R-:W-:Y:S01]  /*e7cf0*/  STL [R1+0x1968], R14 ;  /* 0x0019680e01007387 */ /* 0x000fe20000100800 */
[----:B------:R-:W-:-:S03]  /*e7d00*/  LOP3.LUT R16, R11, 0xffff, RZ, 0xc0, !PT ;  /* 0x0000ffff0b107812 */ /* 0x000fc600078ec0ff */
[----:B------:R-:W-:Y:S04]  /*e7d10*/  STL.64 [R1+0xc38], R20 ;  /* 0x000c381401007387 */ /* 0x000fe80000100a00 */
[----:B------:R0:W-:Y:S04]  /*e7d20*/  STL [R1+0x1638], R9 ;  /* 0x0016380901007387 */ /* 0x0001e80000100800 */
[----:B------:R1:W-:Y:S04]  /*e7d30*/  STL [R1+0x29c], R8 ;  /* 0x00029c0801007387 */ /* 0x0003e80000100800 */
[----:B------:R-:W3:Y:S01]  /*e7d40*/  LDL.LU R11, [R1+0x5608] ;  /* 0x00560800010b7983 */ /* 0x000ee20000300800 */
[----:B0-----:R-:W-:-:S02]  /*e7d50*/  PRMT R9, R16, 0x3340, R0 ;  /* 0x0000334010097816 */ /* 0x001fc40000000000 */
[----:B----4-:R-:W-:Y:S02]  /*e7d60*/  LOP3.LUT R10, R13, 0xffff, RZ, 0xc0, !PT ;  /* 0x0000ffff0d0a7812 */ /* 0x010fe400078ec0ff */
[----:B------:R-:W-:Y:S01]  /*e7d70*/  LOP3.LUT R14, R28, 0xffff, RZ, 0xc0, !PT ;  /* 0x0000ffff1c0e7812 */ /* 0x000fe200078ec0ff */
[----:B------:R-:W4:Y:S04]  /*e7d80*/  LDL.LU R13, [R1+0xbe4] ;  /* 0x000be400010d7983 */ /* 0x000f280000300800 */
[----:B------:R-:W4:Y:S04]  /*e7d90*/  LDL.LU R28, [R1+0x6c8] ;  /* 0x0006c800011c7983 */ /* 0x000f280000300800 */
[----:B------:R-:W4:Y:S01]  /*e7da0*/  LDL.LU R20, [R1+0x2ac] ;  /* 0x0002ac0001147983 */ /* 0x000f220000300800 */
[----:B-1----:R-:W-:-:S04]  /*e7db0*/  PRMT R8, R10, 0x3340, R14 ;  /* 0x000033400a087816 */ /* 0x002fc8000000000e */
[----:B------:R-:W-:Y:S02]  /*e7dc0*/  PRMT R21, R8, 0x5410, R9 ;  /* 0x0000541008157816 */ /* 0x000fe40000000009 */
[----:B------:R-:W-:Y:S02]  /*e7dd0*/  IADD3 R8, P2, R23, R5, RZ ;  /* 0x0000000517087210 */ /* 0x000fe40007f5e0ff */
[----:B------:R-:W-:-:S03]  /*e7de0*/  SHF.R.U32.HI R10, RZ, 0x8, R10 ;  /* 0x00000008ff0a7819 */ /* 0x000fc6000001160a */
[----:B------:R-:W-:Y:S01]  /*e7df0*/  IMAD.X R9, R17, 0x1, R7, P2 ;  /* 0x0000000111097824 */ /* 0x000fe200010e0607 */
[----:B------:R-:W-:Y:S01]  /*e7e00*/  STL [R1+0x195c], R21 ;  /* 0x00195c1501007387 */ /* 0x000fe20000100800 */
[----:B------:R-:W-:Y:S02]  /*e7e10*/  SHF.R.U32.HI R14, RZ, 0x8, R14 ;  /* 0x00000008ff0e7819 */ /* 0x000fe4000001160e */
[----:B------:R-:W-:Y:S01]  /*e7e20*/  IADD3 R22, P2, R23, R6, RZ ;  /* 0x0000000617167210 */ /* 0x000fe20007f5e0ff */
[----:B------:R0:W-:Y:S01]  /*e7e30*/  STL.64 [R1+0xc30], R8 ;  /* 0x000c300801007387 */ /* 0x0001e20000100a00 */
[----:B------:R-:W-:Y:S02]  /*e7e40*/  LOP3.LUT R10, R10, 0xffff, RZ, 0xc0, !PT ;  /* 0x0000ffff0a0a7812 */ /* 0x000fe400078ec0ff */
[----:B------:R-:W-:Y:S01]  /*e7e50*/  LOP3.LUT R14, R14, 0xffff, RZ, 0xc0, !PT ;  /* 0x0000ffff0e0e7812 */ /* 0x000fe200078ec0ff */
[----:B------:R-:W-:-:S03]  /*e7e60*/  IMAD.X R23, R17, 0x1, R27, P2 ;  /* 0x0000000111177824 */ /* 0x000fc600010e061b */
[----:B------:R-:W-:Y:S01]  /*e7e70*/  PRMT R14, R10, 0x3340, R14 ;  /* 0x000033400a0e7816 */ /* 0x000fe2000000000e */
[----:B0-----:R-:W4:Y:S04]  /*e7e80*/  LDL.LU.64 R8, [R1+0x5600] ;  /* 0x0056000001087983 */ /* 0x001f280000300a00 */
[----:B------:R-:W-:Y:S04]  /*e7e90*/  STL.64 [R1+0xc28], R22 ;  /* 0x000c281601007387 */ /* 0x000fe80000100a00 */
[----:B------:R3:W-:Y:S01]  /*e7ea0*/  STL [R1+0x1628], R14 ;  /* 0x0016280e01007387 */ /* 0x0007e20000100800 */
[----:B------:R-:W-:-:S04]  /*e7eb0*/  LOP3.LUT R21, R18, 0xffff, RZ, 0xc0, !PT ;  /* 0x0000ffff12157812 */ /* 0x000fc800078ec0ff */
[----:B------:R-:W-:Y:S02]  /*e7ec0*/  PRMT R18, R21, 0x3340, R0 ;  /* 0x0000334015127816 */ /* 0x000fe40000000000 */
[----:B--2---:R-:W-:Y:S02]  /*e7ed0*/  LOP3.LUT R10, R19, 0xffff, RZ, 0xc0, !PT ;  /* 0x0000ffff130a7812 */ /* 0x004fe400078ec0ff */
[----:B---3--:R-:W-:-:S04]  /*e7ee0*/  LOP3.LUT R14, R29, 0xffff, RZ, 0xc0, !PT ;  /* 0x0000ffff1d0e7812 */ /* 0x008fc800078ec0ff */
[----:B------:R-:W-:-:S04]  /*e7ef0*/  PRMT R17, R10, 0x3340, R14 ;  /* 0x000033400a117816 */ /* 0x000fc8000000000e */
[----:B------:R-:W-:Y:S02]  /*e7f00*/  PRMT R18, R17, 0x5410, R18 ;  /* 0x0000541011127816 */ /* 0x000fe40000000012 */
[----:B------:R-:W-:Y:S02]  /*e7f10*/  SHF.R.U32.HI R17, RZ, 0x8, R16 ;  /* 0x00000008ff117819 */ /* 0x000fe40000011610 */
[----:B------:R-:W2:Y:S04]  /*e7f20*/  LDL.LU R16, [R1+0x4f18] ;  /* 0x004f180001107983 */ /* 0x000ea80000300800 */
[----:B------:R-:W-:Y:S04]  /*e7f30*/  STL [R1+0x193c], R18 ;  /* 0x00193c1201007387 */ /* 0x000fe80000100800 */
[----:B------:R-:W3:Y:S04]  /*e7f40*/  LDL.LU R19, [R1+0x690] ;  /* 0x0006900001137983 */ /* 0x000ee80000300800 */
[----:B------:R-:W3:Y:S01]  /*e7f50*/  LDL.LU R29, [R1+0x9f0] ;  /* 0x0009f000011d7983 */ /* 0x000ee20000300800 */
        /* <DEDUP_REMOVED lines=9> */
[----:B------:R-:W-:-:S04]  /*e7ff0*/  SHF.R.U32.HI R21, RZ, 0x8, R21 ;  /* 0x00000008ff157819 */ /* 0x000fc80000011615 */
[----:B------:R-:W-:-:S04]  /*e8000*/  LOP3.LUT R21, R21, 0xffff, RZ, 0xc0, !PT ;  /* 0x0000ffff15157812 */ /* 0x000fc800078ec0ff */
[----:B------:R-:W-:Y:S02]  /*e8010*/  PRMT R21, R21, 0x3340, R0 ;  /* 0x0000334015157816 */ /* 0x000fe40000000000 */
[----:B----4-:R-:W-:Y:S02]  /*e8020*/  LOP3.LUT R10, R13, 0xffff, RZ, 0xc0, !PT ;  /* 0x0000ffff0d0a7812 */ /* 0x010fe400078ec0ff */
[----:B0-----:R-:W-:Y:S02]  /*e8030*/  LOP3.LUT R14, R28, 0xffff, RZ, 0xc0, !PT ;  /* 0x0000ffff1c0e7812 */ /* 0x001fe400078ec0ff */
[----:B------:R-:W-:Y:S02]  /*e8040*/  SHF.R.S32.HI R18, RZ, 0x1f, R20 ;  /* 0x0000001fff127819 */ /* 0x000fe40000011414 */
[----:B------:R-:W-:-:S05]  /*e8050*/  IADD3 R22, P2, R20, R0, RZ ;  /* 0x0000000014167210 */ /* 0x000fca0007f5e0ff */
[----:B------:R-:W-:Y:S01]  /*e8060*/  IMAD.X R23, R18, 0x1, R2, P2 ;  /* 0x0000000112177824 */ /* 0x000fe200010e0602 */
[----:B------:R-:W-:Y:S02]  /*e8070*/  LOP3.LUT R17, R8, 0xffff, RZ, 0xc0, !PT ;  /* 0x0000ffff08117812 */ /* 0x000fe400078ec0ff */
[----:B------:R-:W-:Y:S02]  /*e8080*/  PRMT R8, R10, 0x3340, R14 ;  /* 0x000033400a087816 */ /* 0x000fe4000000000e */
[----:B------:R-:W-:-:S04]  /*e8090*/  PRMT R13, R17, 0x3340, R0 ;  /* 0x00003340110d7816 */ /* 0x000fc80000000000 */
[----:B------:R-:W-:Y:S02]  /*e80a0*/  PRMT R13, R8, 0x5410, R13 ;  /* 0x00005410080d7816 */ /* 0x000fe4000000000d */
[----:B------:R-:W-:Y:S01]  /*e80b0*/  SHF.R.U32.HI R10, RZ, 0x8, R10 ;  /* 0x00000008ff0a7819 */ /* 0x000fe2000001160a */
[----:B------:R-:W4:Y:S04]  /*e80c0*/  LDL.LU R8, [R1+0x4f28] ;  /* 0x004f280001087983 */ /* 0x000f280000300800 */
[----:B------:R0:W-:Y:S01]  /*e80d0*/  STL [R1+0x191c], R13 ;  /* 0x00191c0d01007387 */ /* 0x0001e20000100800 */
[----:B------:R-:W-:Y:S02]  /*e80e0*/  SHF.R.U32.HI R14, RZ, 0x8, R14 ;  /* 0x00000008ff0e7819 */ /* 0x000fe4000001160e */
[----:B------:R-:W-:-:S02]  /*e80f0*/  LOP3.LUT R10, R10, 0xffff, RZ, 0xc0, !PT ;  /* 0x0000ffff0a0a7812 */ /* 0x000fc400078ec0ff */
[----:B------:R-:W-:Y:S01]  /*e8100*/  LOP3.LUT R14, R14, 0xffff, RZ, 0xc0, !PT ;  /* 0x0000ffff0e0e7812 */ /* 0x000fe200078ec0ff */
[----:B0-----:R-:W4:Y:S04]  /*e8110*/  LDL.LU R13, [R1+0x6a0] ;  /* 0x0006a000010d7983 */ /* 0x001f280000300800 */
[----:B------:R-:W4:Y:S01]  /*e8120*/  LDL.LU R28, [R1+0x9f4] ;  /* 0x0009f400011c7983 */ /* 0x000f220000300800 */
[----:B------:R-:W-:-:S03]  /*e8130*/  PRMT R14, R10, 0x3340, R14 ;  /* 0x000033400a0e7816 */ /* 0x000fc6000000000e */
[----:B------:R-:W-:Y:S04]  /*e8140*/  STL.64 [R1+0xc20], R22 ;  /* 0x000c201601007387 */ /* 0x000fe80000100a00 */
[----:B------:R-:W-:Y:S04]  /*e8150*/  STL [R1+0x294], R21 ;  /* 0x0002941501007387 */ /* 0x000fe80000100800 */
[----:B------:R0:W-:Y:S01]  /*e8160*/  STL [R1+0x1618], R14 ;  /* 0x0016180e01007387 */ /* 0x0001e20000100800 */
[----:B--2---:R-:W-:Y:S02]  /*e8170*/  LOP3.LUT R10, R16, 0xffff, RZ, 0xc0, !PT ;  /* 0x0000ffff100a7812 */ /* 0x004fe400078ec0ff */
[----:B---3--:R-:W-:-:S02]  /*e8180*/  LOP3.LUT R16, R19, 0xffff, RZ, 0xc0, !PT ;  /* 0x0000ffff13107812 */ /* 0x008fc400078ec0ff */
[----:B0-----:R-:W-:Y:S02]  /*e8190*/  LOP3.LUT R14, R29, 0xffff, RZ, 0xc0, !PT ;  /* 0x0000ffff1d0e7812 */ /* 0x001fe400078ec0ff */
[----:B------:R-:W-:Y:S02]  /*e81a0*/  PRMT R21, R16, 0x3340, R0 ;  /* 0x0000334010157816 */ /* 0x000fe40000000000 */
[----:B------:R-:W-:-:S04]  /*e81b0*/  PRMT R19, R10, 0x3340, R14 ;  /* 0x000033400a137816 */ /* 0x000fc8000000000e */
[----:B------:R-:W-:-:S05]  /*e81c0*/  PRMT R19, R19, 0x5410, R21 ;  /* 0x0000541013137816 */ /* 0x000fca0000000015 */
[----:B------:R0:W-:Y:S04]  /*e81d0*/  STL [R1+0x1918], R19 ;  /* 0x0019181301007387 */ /* 0x0001e80000100800 */
[----:B0-----:R-:W2:Y:S04]  /*e81e0*/  LDL.LU R19, [R1+0x4f00] ;  /* 0x004f000001137983 */ /* 0x001ea80000300800 */
[----:B------:R-:W3:Y:S01]  /*e81f0*/  LDL.LU R29, [R1+0x95c] ;  /* 0x00095c00011d7983 */ /* 0x000ee20000300800 */
[----:B------:R-:W-:Y:S02]  /*e8200*/  SHF.R.U32.HI R17, RZ, 0x8, R17 ;  /* 0x00000008ff117819 */ /* 0x000fe40000011611 */
[----:B------:R-:W-:-:S02]  /*e8210*/  SHF.R.U32.HI R10, RZ, 0x8, R10 ;  /* 0x00000008ff0a7819 */ /* 0x000fc4000001160a */
        /* <DEDUP_REMOVED lines=9> */
[----:B------:R-:W-:Y:S04]  /*e82b0*/  STL [R1+0x290], R17 ;  /* 0x0002901101007387 */ /* 0x000fe80000100800 */
[----:B------:R0:W-:Y:S01]  /*e82c0*/  STL [R1+0x15cc], R14 ;  /* 0x0015cc0e01007387 */ /* 0x0001e20000100800 */
[----:B------:R-:W-:-:S04]  /*e82d0*/  SHF.R.U32.HI R16, RZ, 0x8, R16 ;  /* 0x00000008ff107819 */ /* 0x000fc80000011610 */
[----:B------:R-:W-:Y:S02]  /*e82e0*/  LOP3.LUT R16, R16, 0xffff, RZ, 0xc0, !PT ;  /* 0x0000ffff10107812 */ /* 0x000fe400078ec0ff */
[----:B----4-:R-:W-:Y:S02]  /*e82f0*/  LOP3.LUT R10, R8, 0xffff, RZ, 0xc0, !PT ;  /* 0x0000ffff080a7812 */ /* 0x010fe400078ec0ff */
[----:B------:R-:W-:Y:S02]  /*e8300*/  LOP3.LUT R8, R13, 0xffff, RZ, 0xc0, !PT ;  /* 0x0000ffff0d087812 */ /* 0x000fe400078ec0ff */
[----:B0-----:R-:W-:Y:S01]  /*e8310*/  LOP3.LUT R14, R28, 0xffff, RZ, 0xc0, !PT ;  /* 0x0000ffff1c0e7812 */ /* 0x001fe200078ec0ff */
[----:B------:R-:W4:Y:S04]  /*e8320*/  LDL.LU R13, [R1+0x4edc] ;  /* 0x004edc00010d7983 */ /* 0x000f280000300800 */
[----:B------:R-:W4:Y:S01]  /*e8330*/  LDL.LU R28, [R1+0x928] ;  /* 0x00092800011c7983 */ /* 0x000f220000300800 */
[----:B------:R-:W-:-:S02]  /*e8340*/  PRMT R22, R8, 0x3340, R0 ;  /* 0x0000334008167816 */ /* 0x000fc40000000000 */
[----:B------:R-:W-:Y:S01]  /*e8350*/  PRMT R21, R10, 0x3340, R14 ;  /* 0x000033400a157816 */ /* 0x000fe2000000000e */
[----:B------:R-:W4:Y:S03]  /*e8360*/  LDL.LU R17, [R1+0x2b0] ;  /* 0x0002b00001117983 */ /* 0x000f260000300800 */
[----:B------:R-:W-:Y:S02]  /*e8370*/  PRMT R21, R21, 0x5410, R22 ;  /* 0x0000541015157816 */ /* 0x000fe40000000016 */
[----:B------:R-:W-:Y:S02]  /*e8380*/  IADD3 R22, P2, R20, R5, RZ ;  /* 0x0000000514167210 */ /* 0x000fe40007f5e0ff */
[----:B------:R-:W-:Y:S02]  /*e8390*/  SHF.R.U32.HI R10, RZ, 0x8, R10 ;  /* 0x00000008ff0a7819 */ /* 0x000fe4000001160a */
[----:B------:R-:W-:Y:S01]  /*e83a0*/  SHF.R.U32.HI R14, RZ, 0x8, R14 ;  /* 0x00000008ff0e7819 */ /* 0x000fe2000001160e */
[----:B------:R-:W-:Y:S01]  /*e83b0*/  IMAD.X R23, R18, 0x1, R7, P2 ;  /* 0x0000000112177824 */ /* 0x000fe200010e0607 */
[----:B------:R-:W-:-:S02]  /*e83c0*/  IADD3 R20, P2, R20, R6, RZ ;  /* 0x0000000614147210 */ /* 0x000fc40007f5e0ff */
[----:B------:R-:W-:Y:S02]  /*e83d0*/  LOP3.LUT R10, R10, 0xffff, RZ, 0xc0, !PT ;  /* 0x0000ffff0a0a7812 */ /* 0x000fe400078ec0ff */
[----:B------:R-:W-:Y:S01]  /*e83e0*/  LOP3.LUT R14, R14, 0xffff, RZ, 0xc0, !PT ;  /* 0x0000ffff0e0e7812 */ /* 0x000fe200078ec0ff */
[----:B------:R0:W-:Y:S04]  /*e83f0*/  STL [R1+0x18fc], R21 ;  /* 0x0018fc1501007387 */ /* 0x0001e80000100800 */
[----:B------:R1:W-:Y:S01]  /*e8400*/  STL.64 [R1+0xc10], R22 ;  /* 0x000c101601007387 */ /* 0x0003e20000100a00 */
[----:B------:R-:W-:Y:S01]  /*e8410*/  PRMT R14, R10, 0x3340, R14 ;  /* 0x000033400a0e7816 */ /* 0x000fe2000000000e */
[----:B0-----:R-:W-:Y:S01]  /*e8420*/  IMAD.X R21, R18, 0x1, R27, P2 ;  /* 0x0000000112157824 */ /* 0x001fe200010e061b */
[----:B------:R-:W-:Y:S01]  /*e8430*/  PRMT R18, R16, 0x3340, R0 ;  /* 0x0000334010127816 */ /* 0x000fe20000000000 */
[----:B-1----:R-:W4:Y:S04]  /*e8440*/  LDL.LU.64 R22, [R1+0x55f8] ;  /* 0x0055f80001167983 */ /* 0x002f280000300a00 */
[----:B------:R-:W-:Y:S04]  /*e8450*/  STL.64 [R1+0xc08], R20 ;  /* 0x000c081401007387 */ /* 0x000fe80000100a00 */
[----:B------:R-:W-:Y:S04]  /*e8460*/  STL [R1+0x28c], R18 ;  /* 0x00028c1201007387 */ /* 0x000fe80000100800 */
[----:B------:R0:W-:Y:S01]  /*e8470*/  STL [R1+0x598], R14 ;  /* 0x0005980e01007387 */ /* 0x0001e20000100800 */
[----:B---3--:R-:W-:-:S03]  /*e8480*/  LOP3.LUT R10, R29, 0xffff, RZ, 0xc0, !PT ;  /* 0x0000ffff1d0a7812 */ /* 0x008fc600078ec0ff */
[----:B------:R-:W3:Y:S01]  /*e8490*/  LDL.LU R29, [R1+0x4ee8] ;  /* 0x004ee800011d7983 */ /* 0x000ee20000300800 */
[----:B--2---:R-:W-:Y:S02]  /*e84a0*/  LOP3.LUT R16, R19, 0xffff, RZ, 0xc0, !PT ;  /* 0x0000ffff13107812 */ /* 0x004fe400078ec0ff */
[----:B0-----:R-:W-:Y:S01]  /*e84b0*/  SHF.R.U32.HI R14, RZ, 0x8, R8 ;  /* 0x00000008ff0e7819 */ /* 0x001fe20000011608 */
[----:B------:R-:W2:Y:S01]  /*e84c0*/  LDL.LU R19, [R1+0x7b8] ;  /* 0x0007b80001137983 */ /* 0x000ea20000300800 */
[----:B------:R-:W-:Y:S02]  /*e84d0*/  SHF.R.U32.HI R8, RZ, 0x8, R16 ;  /* 0x00000008ff087819 */ /* 0x000fe40000011610 */
[--C-:B------:R-:W-:Y:S02]  /*e84e0*/  PRMT R16, R16, 0x3340, R10.reuse ;  /* 0x0000334010107816 */ /* 0x100fe4000000000a */
[----:B------:R-:W-:Y:S02]  /*e84f0*/  SHF.R.U32.HI R10, RZ, 0x8, R10 ;  /* 0x00000008ff0a7819 */ /* 0x000fe4000001160a */
[----:B------:R-:W-:-:S02]  /*e8500*/  LOP3.LUT R14, R14, 0xffff, RZ, 0xc0, !PT ;  /* 0x0000ffff0e0e7812 */ /* 0x000fc400078ec0ff */
[----:B------:R-:W-:Y:S02]  /*e8510*/  LOP3.LUT R8, R8, 0xffff, RZ, 0xc0, !PT ;  /* 0x0000ffff08087812 */ /* 0x000fe400078ec0ff */
[----:B------:R-:W-:Y:S01]  /*e8520*/  LOP3.LUT R10, R10, 0xffff, RZ, 0xc0, !PT ;  /* 0x0000ffff0a0a7812 */ /* 0x000fe200078ec0ff */
[----:B------:R0:W-:Y:S02]  /*e8530*/  STL [R1+0x700], R16 ;  /* 0x0007001001007387 */ /* 0x0001e40000100800 */
[----:B0-----:R-:W-:Y:S02]  /*e8540*/  PRMT R16, R14, 0x3340, R0 ;  /* 0x000033400e107816 */ /* 0x001fe40000000000 */
[----:B------:R-:W-:Y:S02]  /*e8550*/  PRMT R14, R8, 0x3340, R10 ;  /* 0x00003340080e7816 */ /* 0x000fe4000000000a */
[----:B------:R-:W-:Y:S01]  /*e8560*/  LOP3.LUT R8, R26, 0xffff, RZ, 0xc0, !PT ;  /* 0x0000ffff1a087812 */ /* 0x000fe200078ec0ff */
[----:B------:R0:W-:Y:S04]  /*e8570*/  STL [R1+0x288], R16 ;  /* 0x0002881001007387 */ /* 0x0001e80000100800 */
[----:B------:R1:W-:Y:S04]  /*e8580*/  STL [R1+0x160c], R14 ;  /* 0x00160c0e01007387 */ /* 0x0003e80000100800 */
[----:B------:R-:W2:Y:S01]  /*e8590*/  LDL.LU R26, [R1+0x55f4] ;  /* 0x0055f400011a7983 */ /* 0x000ea20000300800 */
[----:B------:R-:W-:-:S02]  /*e85a0*/  PRMT R18, R8, 0x3340, R0 ;  /* 0x0000334008127816 */ /* 0x000fc40000000000 */
[----:B------:R-:W-:-:S04]  /*e85b0*/  SHF.R.U32.HI R8, RZ, 0x8, R8 ;  /* 0x00000008ff087819 */ /* 0x000fc80000011608 */
[----:B------:R-:W-:Y:S02]  /*e85c0*/  LOP3.LUT R8, R8, 0xffff, RZ, 0xc0, !PT ;  /* 0x0000ffff08087812 */ /* 0x000fe400078ec0ff */
[----:B----4-:R-:W-:Y:S02]  /*e85d0*/  LOP3.LUT R10, R13, 0xffff, RZ, 0xc0, !PT ;  /* 0x0000ffff0d0a7812 */ /* 0x010fe400078ec0ff */
[----:B0-----:R-:W-:Y:S01]  /*e85e0*/  LOP3.LUT R16, R28, 0xffff, RZ, 0xc0, !PT ;  /* 0x0000ffff1c107812 */ /* 0x001fe200078ec0ff */
[----:B------:R-:W4:Y:S04]  /*e85f0*/  LDL.LU R13, [R1+0xbf0] ;  /* 0x000bf000010d7983 */ /* 0x000f280000300800 */
[----:B------:R-:W4:Y:S01]  /*e8600*/  LDL.LU R28, [R1+0x6e4] ;  /* 0x0006e400011c7983 */ /* 0x000f220000300800 */
[----:B-1----:R-:W-:-:S02]  /*e8610*/  PRMT R14, R10, 0x3340, R16 ;  /* 0x000033400a0e7816 */ /* 0x002fc40000000010 */
[----:B------:R-:W-:Y:S02]  /*e8620*/  SHF.R.U32.HI R10, RZ, 0x8, R10 ;  /* 0x00000008ff0a7819 */ /* 0x000fe4000001160a */
[----:B------:R-:W-:Y:S02]  /*e8630*/  SHF.R.U32.HI R16, RZ, 0x8, R16 ;  /* 0x00000008ff107819 */ /* 0x000fe40000011610 */
[----:B------:R-:W-:Y:S02]  /*e8640*/  IADD3 R20, P2, R17, R0, RZ ;  /* 0x0000000011147210 */ /* 0x000fe40007f5e0ff */
[----:B------:R-:W-:Y:S02]  /*e8650*/  PRMT R18, R14, 0x5410, R18 ;  /* 0x000054100e127816 */ /* 0x000fe40000000012 */
[----:B------:R-:W-:Y:S02]  /*e8660*/  SHF.R.S32.HI R14, RZ, 0x1f, R17 ;  /* 0x0000001fff0e7819 */ /* 0x000fe40000011411 */
[----:B------:R-:W-:-:S02]  /*e8670*/  LOP3.LUT R10, R10, 0xffff, RZ, 0xc0, !PT ;  /* 0x0000ffff0a0a7812 */ /* 0x000fc400078ec0ff */
[----:B------:R-:W-:Y:S01]  /*e8680*/  LOP3.LUT R16, R16, 0xffff, RZ, 0xc0, !PT ;  /* 0x0000ffff10107812 */ /* 0x000fe200078ec0ff */
[----:B------:R0:W-:Y:S01]  /*e8690*/  STL [R1+0x18b8], R18 ;  /* 0x0018b81201007387 */ /* 0x0001e20000100800 */
[----:B------:R-:W-:-:S05]  /*e86a0*/  IMAD.X R21, R14, 0x1, R2, P2 ;  /* 0x000000010e157824 */ /* 0x000fca00010e0602 */
[----:B------:R-:W-:Y:S01]  /*e86b0*/  STL.64 [R1+0xc00], R20 ;  /* 0x000c001401007387 */ /* 0x000fe20000100a00 */
[----:B0-----:R-:W-:Y:S02]  /*e86c0*/  PRMT R18, R10, 0x3340, R16 ;  /* 0x000033400a127816 */ /* 0x001fe40000000010 */
[----:B------:R-:W-:Y:S02]  /*e86d0*/  PRMT R16, R8, 0x3340, R0 ;  /* 0x0000334008107816 */ /* 0x000fe40000000000 */
[----:B------:R-:W-:Y:S01]  /*e86e0*/  LOP3.LUT R8, R25, 0xffff, RZ, 0xc0, !PT ;  /* 0x0000ffff19087812 */ /* 0x000fe200078ec0ff */
[----:B------:R-:W-:Y:S04]  /*e86f0*/  STL [R1+0x594], R18 ;  /* 0x0005941201007387 */ /* 0x000fe80000100800 */
[----:B------:R2:W-:Y:S01]  /*e8700*/  STL [R1+0x284], R16 ;  /* 0x0002841001007387 */ /* 0x0005e20000100800 */
[----:B---3--:R-:W-:-:S03]  /*e8710*/  LOP3.LUT R10, R29, 0xffff, RZ, 0xc0, !PT ;  /* 0x0000ffff1d0a7812 */ /* 0x008fc600078ec0ff */
[----:B------:R-:W3:Y:S04]  /*e8720*/  LDL.LU R29, [R1+0xbf4] ;  /* 0x000bf400011d7983 */ /* 0x000ee80000300800 */
[----:B------:R-:W3:Y:S01]  /*e8730*/  LDL.LU R25, [R1+0x6ec] ;  /* 0x0006ec0001197983 */ /* 0x000ee20000300800 */
[----:B--2---:R-:W-:Y:S02]  /*e8740*/  LOP3.LUT R16, R19, 0xffff, RZ, 0xc0, !PT ;  /* 0x0000ffff13107812 */ /* 0x004fe400078ec0ff */
[----:B------:R-:W-:Y:S02]  /*e8750*/  PRMT R19, R8, 0x3340, R0 ;  /* 0x0000334008137816 */ /* 0x000fe40000000000 */
[----:B------:R-:W-:Y:S02]  /*e8760*/  PRMT R18, R10, 0x3340, R16 ;  /* 0x000033400a127816 */ /* 0x000fe40000000010 */
[----:B------:R-:W-:-:S02]  /*e8770*/  SHF.R.U32.HI R10, RZ, 0x8, R10 ;  /* 0x00000008ff0a7819 */ /* 0x000fc4000001160a */
[----:B------:R-:W-:Y:S02]  /*e8780*/  SHF.R.U32.HI R16, RZ, 0x8, R16 ;  /* 0x00000008ff107819 */ /* 0x000fe40000011610 */
[----:B------:R-:W-:Y:S02]  /*e8790*/  PRMT R20, R18, 0x5410, R19 ;  /* 0x0000541012147816 */ /* 0x000fe40000000013 */
[----:B------:R-:W-:Y:S02]  /*e87a0*/  IADD3 R18, P2, R17, R3, RZ ;  /* 0x0000000311127210 */ /* 0x000fe40007f5e0ff */
[----:B------:R-:W-:Y:S02]  /*e87b0*/  LOP3.LUT R10, R10, 0xffff, RZ, 0xc0, !PT ;  /* 0x0000ffff0a0a7812 */ /* 0x000fe400078ec0ff */
[----:B------:R-:W-:Y:S01]  /*e87c0*/  LOP3.LUT R16, R16, 0xffff, RZ, 0xc0, !PT ;  /* 0x0000ffff10107812 */ /* 0x000fe200078ec0ff */
[----:B------:R-:W-:-:S03]  /*e87d0*/  IMAD.X R19, R14, 0x1, R4, P2 ;  /* 0x000000010e137824 */ /* 0x000fc600010e0604 */
[----:B------:R-:W-:Y:S02]  /*e87e0*/  PRMT R16, R10, 0x3340, R16 ;  /* 0x000033400a107816 */ /* 0x000fe40000000010 */
[----:B------:R-:W-:Y:S01]  /*e87f0*/  LOP3.LUT R10, R9, 0xffff, RZ, 0xc0, !PT ;  /* 0x0000ffff090a7812 */ /* 0x000fe200078ec0ff */
[----:B------:R-:W-:Y:S04]  /*e8800*/  STL [R1+0x18b0], R20 ;  /* 0x0018b01401007387 */ /* 0x000fe80000100800 */
[----:B------:R0:W-:Y:S04]  /*e8810*/  STL.64 [R1+0xbf8], R18 ;  /* 0x000bf81201007387 */ /* 0x0001e80000100a00 */
[----:B------:R1:W-:Y:S01]  /*e8820*/  STL [R1+0x590], R16 ;  /* 0x0005901001007387 */ /* 0x0003e20000100800 */
[----:B------:R-:W-:-:S02]  /*e8830*/  SHF.R.U32.HI R8, RZ, 0x8, R8 ;  /* 0x00000008ff087819 */ /* 0x000fc40000011608 */
[----:B0-----:R-:W-:Y:S02]  /*e8840*/  PRMT R18, R10, 0x3340, R0 ;  /* 0x000033400a127816 */ /* 0x001fe40000000000 */
[----:B------:R-:W-:Y:S02]  /*e8850*/  LOP3.LUT R8, R8, 0xffff, RZ, 0xc0, !PT ;  /* 0x0000ffff08087812 */ /* 0x000fe400078ec0ff */
[----:B----4-:R-:W-:Y:S02]  /*e8860*/  LOP3.LUT R13, R13, 0xffff, RZ, 0xc0, !PT ;  /* 0x0000ffff0d0d7812 */ /* 0x010fe400078ec0ff */
[----:B------:R-:W-:-:S04]  /*e8870*/  LOP3.LUT R9, R28, 0xffff, RZ, 0xc0, !PT ;  /* 0x0000ffff1c097812 */ /* 0x000fc800078ec0ff */
[----:B-1----:R-:W-:Y:S02]  /*e8880*/  PRMT R16, R13, 0x3340, R9 ;  /* 0x000033400d107816 */ /* 0x002fe40000000009 */
[----:B------:R-:W-:Y:S02]  /*e8890*/  SHF.R.U32.HI R13, RZ, 0x8, R13 ;  /* 0x00000008ff0d7819 */ /* 0x000fe4000001160d */
[----:B------:R-:W-:Y:S02]  /*e88a0*/  SHF.R.U32.HI R9, RZ, 0x8, R9 ;  /* 0x00000008ff097819 */ /* 0x000fe40000011609 */
[----:B------:R-:W-:Y:S02]  /*e88b0*/  PRMT R16, R16, 0x5410, R18 ;  /* 0x0000541010107816 */ /* 0x000fe40000000012 */
[----:B------:R-:W-:Y:S02]  /*e88c0*/  LOP3.LUT R13, R13, 0xffff, RZ, 0xc0, !PT ;  /* 0x0000ffff0d0d7812 */ /* 0x000fe400078ec0ff */
[----:B------:R-:W-:Y:S01]  /*e88d0*/  PRMT R18, R8, 0x3340, R0 ;  /* 0x0000334008127816 */ /* 0x000fe20000000000 */
[----:B------:R0:W-:Y:S04]  /*e88e0*/  STL [R1+0x189c], R16 ;  /* 0x00189c1001007387 */ /* 0x0001e80000100800 */
[----:B------:R-:W2:Y:S01]  /*e88f0*/  LDL.LU R8, [R1+0x4f38] ;  /* 0x004f380001087983 */ /* 0x000ea20000300800 */
[----:B0-----:R-:W-:-:S03]  /*e8900*/  LOP3.LUT R16, R9, 0xffff, RZ, 0xc0, !PT ;  /* 0x0000ffff09107812 */ /* 0x001fc600078ec0ff */
[----:B------:R-:W4:Y:S01]  /*e8910*/  LDL.LU R9, [R1+0x6ac] ;  /* 0x0006ac0001097983 */ /* 0x000f220000300800 */
[----:B------:R-:W-:-:S03]  /*e8920*/  PRMT R16, R13, 0x3340, R16 ;  /* 0x000033400d107816 */ /* 0x000fc60000000010 */
[----:B------:R0:W-:Y:S04]  /*e8930*/  STL [R1+0x280], R18 ;  /* 0x0002801201007387 */ /* 0x0001e80000100800 */
[----:B0-----:R-:W4:Y:S04]  /*e8940*/  LDL.LU R18, [R1+0xa00] ;  /* 0x000a000001127983 */ /* 0x001f280000300800 */
[----:B------:R0:W-:Y:S02]  /*e8950*/  STL [R1+0x588], R16 ;  /* 0x0005881001007387 */ /* 0x0001e40000100800 */
[----:B0-----:R-:W-:-:S02]  /*e8960*/  LOP3.LUT R16, R22, 0xffff, RZ, 0xc0, !PT ;  /* 0x0000ffff16107812 */ /* 0x001fc400078ec0ff */
[----:B---3--:R-:W-:Y:S02]  /*e8970*/  LOP3.LUT R13, R29, 0xffff, RZ, 0xc0, !PT ;  /* 0x0000ffff1d0d7812 */ /* 0x008fe400078ec0ff */
[----:B------:R-:W-:-:S03]  /*e8980*/  LOP3.LUT R19, R25, 0xffff, RZ, 0xc0, !PT ;  /* 0x0000ffff19137812 */ /* 0x000fc600078ec0ff */
[----:B------:R0:W-:Y:S04]  /*e8990*/  STL [R1+0x734], R13 ;  /* 0x0007340d01007387 */ /* 0x0001e80000100800 */
[----:B------:R1:W-:Y:S01]  /*e89a0*/  STL [R1+0x730], R19 ;  /* 0x0007301301007387 */ /* 0x0003e20000100800 */
[----:B0-----:R-:W-:Y:S02]  /*e89b0*/  SHF.R.U32.HI R13, RZ, 0x8, R13 ;  /* 0x00000008ff0d7819 */ /* 0x001fe4000001160d */
[----:B-1----:R-:W-:Y:S02]  /*e89c0*/  SHF.R.U32.HI R19, RZ, 0x8, R19 ;  /* 0x00000008ff137819 */ /* 0x002fe40000011613 */
[----:B------:R-:W-:Y:S02]  /*e89d0*/  LOP3.LUT R13, R13, 0xffff, RZ, 0xc0, !PT ;  /* 0x0000ffff0d0d7812 */ /* 0x000fe400078ec0ff */
[----:B------:R-:W-:Y:S01]  /*e89e0*/  LOP3.LUT R19, R19, 0xffff, RZ, 0xc0, !PT ;  /* 0x0000ffff13137812 */ /* 0x000fe200078ec0ff */
[----:B------:R0:W-:Y:S03]  /*e89f0*/  STL [R1+0x724], R16 ;  /* 0x0007241001007387 */ /* 0x0001e60000100800 */
[----:B------:R-:W-:-:S02]  /*e8a00*/  PRMT R20, R13, 0x3340, R19 ;  /* 0x000033400d147816 */ /* 0x000fc40000000013 */
[----:B------:R-:W3:Y:S04]  /*e8a10*/  LDL.LU R13, [R1+0x4f44] ;  /* 0x004f4400010d7983 */ /* 0x000ee80000300800 */
[----:B------:R-:W3:Y:S04]  /*e8a20*/  LDL.LU R19, [R1+0x6bc] ;  /* 0x0006bc0001137983 */ /* 0x000ee80000300800 */
[----:B------:R1:W-:Y:S04]  /*e8a30*/  STL [R1+0x584], R20 ;  /* 0x0005841401007387 */ /* 0x0003e80000100800 */
[----:B------:R-:W3:Y:S04]  /*e8a40*/  LDL.LU R22, [R1+0xa04] ;  /* 0x000a040001167983 */ /* 0x000ee80000300800 */
[----:B------:R-:W3:Y:S01]  /*e8a50*/  LDL.LU R28, [R1+0x4f0c] ;  /* 0x004f0c00011c7983 */ /* 0x000ee20000300800 */
[----:B0-----:R-:W-:-:S03]  /*e8a60*/  SHF.R.U32.HI R16, RZ, 0x8, R16 ;  /* 0x00000008ff107819 */ /* 0x001fc60000011610 */
[----:B------:R-:W3:Y:S04]  /*e8a70*/  LDL.LU R29, [R1+0x684] ;  /* 0x00068400011d7983 */ /* 0x000ee80000300800 */
[----:B------:R-:W3:Y:S01]  /*e8a80*/  LDL.LU R25, [R1+0x998] ;  /* 0x0009980001197983 */ /* 0x000ee20000300800 */
[----:B------:R-:W-:Y:S02]  /*e8a90*/  LOP3.LUT R16, R16, 0xffff, RZ, 0xc0, !PT ;  /* 0x0000ffff10107812 */ /* 0x000fe400078ec0ff */
[----:B-1----:R-:W-:Y:S02]  /*e8aa0*/  IADD3 R20, P2, R17, R5, RZ ;  /* 0x0000000511147210 */ /* 0x002fe40007f5e0ff */
[----:B------:R-:W-:-:S03]  /*e8ab0*/  PRMT R16, R16, 0x3340, R0 ;  /* 0x0000334010107816 */ /* 0x000fc60000000000 */
[----:B------:R-:W-:Y:S02]  /*e8ac0*/  IMAD.X R21, R14, 0x1, R7, P2 ;  /* 0x000000010e157824 */ /* 0x000fe400010e0607 */
[----:B------:R-:W-:Y:S04]  /*e8ad0*/  STL [R1+0x27c], R16 ;  /* 0x00027c1001007387 */ /* 0x000fe80000100800 */
[----:B------:R0:W-:Y:S04]  /*e8ae0*/  STL.64 [R1+0xbf0], R20 ;  /* 0x000bf01401007387 */ /* 0x0001e80000100a00 */
[----:B------:R1:W-:Y:S01]  /*e8af0*/  STL.64 [R1+0x55e8], R6 ;  /* 0x0055e80601007387 */ /* 0x0003e20000100a00 */
[----:B0-----:R-:W-:-:S03]  /*e8b00*/  IADD3 R20, P2, R17, R6, RZ ;  /* 0x0000000611147210 */ /* 0x001fc60007f5e0ff */
[----:B------:R-:W3:Y:S01]  /*e8b10*/  LDL.LU R17, [R1+0x2b4] ;  /* 0x0002b40001117983 */ /* 0x000ee20000300800 */
[----:B-1----:R-:W-:-:S04]  /*e8b20*/  SHF.R.U32.HI R6, RZ, 0x8, R10 ;  /* 0x00000008ff067819 */ /* 0x002fc8000001160a */
[----:B------:R-:W-:Y:S01]  /*e8b30*/  LOP3.LUT R6, R6, 0xffff, RZ, 0xc0, !PT ;  /* 0x0000ffff06067812 */ /* 0x000fe200078ec0ff */
[----:B------:R-:W-:-:S03]  /*e8b40*/  IMAD.X R21, R14, 0x1, R27, P2 ;  /* 0x000000010e157824 */ /* 0x000fc600010e061b */
[----:B------:R-:W-:Y:S02]  /*e8b50*/  PRMT R10, R6, 0x3340, R0 ;  /* 0x00003340060a7816 */ /* 0x000fe40000000000 */
[----:B------:R-:W-:Y:S04]  /*e8b60*/  STL.64 [R1+0xbe8], R20 ;  /* 0x000be81401007387 */ /* 0x000fe80000100a00 */
[----:B------:R0:W-:Y:S01]  /*e8b70*/  STL [R1+0x278], R10 ;  /* 0x0002780a01007387 */ /* 0x0001e20000100800 */
[----:B--2---:R-:W-:Y:S02]  /*e8b80*/  LOP3.LUT R7, R8, 0xffff, RZ, 0xc0, !PT ;  /* 0x0000ffff08077812 */ /* 0x004fe400078ec0ff */
[----:B----4-:R-:W-:-:S04]  /*e8b90*/  LOP3.LUT R6, R9, 0xffff, RZ, 0xc0, !PT ;  /* 0x0000ffff09067812 */ /* 0x010fc800078ec0ff */
[----:B0-----:R-:W-:Y:S02]  /*e8ba0*/  PRMT R10, R6, 0x3340, R0 ;  /* 0x00003340060a7816 */ /* 0x001fe40000000000 */
[----:B------:R-:W-:Y:S02]  /*e8bb0*/  SHF.R.U32.HI R6, RZ, 0x8, R6 ;  /* 0x00000008ff067819 */ /* 0x000fe40000011606 */
[----:B------:R-:W-:-:S04]  /*e8bc0*/  LOP3.LUT R8, R18, 0xffff, RZ, 0xc0, !PT ;  /* 0x0000ffff12087812 */ /* 0x000fc800078ec0ff */
[--C-:B------:R-:W-:Y:S02]  /*e8bd0*/  PRMT R9, R7, 0x3340, R8.reuse ;  /* 0x0000334007097816 */ /* 0x100fe40000000008 */
[----:B------:R-:W-:Y:S02]  /*e8be0*/  SHF.R.U32.HI R7, RZ, 0x8, R7 ;  /* 0x00000008ff077819 */ /* 0x000fe40000011607 */
[----:B------:R-:W-:Y:S02]  /*e8bf0*/  SHF.R.U32.HI R8, RZ, 0x8, R8 ;  /* 0x00000008ff087819 */ /* 0x000fe40000011608 */
[----:B------:R-:W-:Y:S02]  /*e8c00*/  PRMT R9, R9, 0x5410, R10 ;  /* 0x0000541009097816 */ /* 0x000fe4000000000a */
[----:B------:R-:W-:Y:S02]  /*e8c10*/  LOP3.LUT R7, R7, 0xffff, RZ, 0xc0, !PT ;  /* 0x0000ffff07077812 */ /* 0x000fe400078ec0ff */
[----:B------:R-:W-:-:S02]  /*e8c20*/  LOP3.LUT R8, R8, 0xffff, RZ, 0xc0, !PT ;  /* 0x0000ffff08087812 */ /* 0x000fc400078ec0ff */
[----:B------:R-:W-:Y:S01]  /*e8c30*/  LOP3.LUT R6, R6, 0xffff, RZ, 0xc0, !PT ;  /* 0x0000ffff06067812 */ /* 0x000fe200078ec0ff */
[----:B------:R0:W-:Y:S01]  /*e8c40*/  STL [R1+0x1898], R9 ;  /* 0x0018980901007387 */ /* 0x0001e20000100800 */
[----:B------:R-:W-:Y:S02]  /*e8c50*/  PRMT R7, R7, 0x3340, R8 ;  /* 0x0000334007077816 */ /* 0x000fe40000000008 */
[----:B------:R-:W-:-:S03]  /*e8c60*/  PRMT R6, R6, 0x3340, R0 ;  /* 0x0000334006067816 */ /* 0x000fc60000000000 */
[----:B------:R-:W-:Y:S04]  /*e8c70*/  STL [R1+0x580], R7 ;  /* 0x0005800701007387 */ /* 0x000fe80000100800 */
[----:B------:R1:W-:Y:S01]  /*e8c80*/  STL [R1+0x274], R6 ;  /* 0x0002740601007387 */ /* 0x0003e20000100800 */
[----:B---3--:R-:W-:Y:S02]  /*e8c90*/  LOP3.LUT R13, R13, 0xffff, RZ, 0xc0, !PT ;  /* 0x0000ffff0d0d7812 */ /* 0x008fe400078ec0ff */
[----:B------:R-:W-:Y:S02]  /*e8ca0*/  LOP3.LUT R10, R19, 0xffff, RZ, 0xc0, !PT ;  /* 0x0000ffff130a7812 */ /* 0x000fe400078ec0ff */
[----:B------:R-:W-:Y:S02]  /*e8cb0*/  LOP3.LUT R16, R22, 0xffff, RZ, 0xc0, !PT ;  /* 0x0000ffff16107812 */ /* 0x000fe400078ec0ff */
[----:B0-----:R-:W-:-:S02]  /*e8cc0*/  PRMT R9, R10, 0x3340, R0 ;  /* 0x000033400a097816 */ /* 0x001fc40000000000 */
[----:B------:R-:W-:Y:S02]  /*e8cd0*/  PRMT R8, R13, 0x3340, R16 ;  /* 0x000033400d087816 */ /* 0x000fe40000000010 */
[----:B-1----:R-:W-:Y:S02]  /*e8ce0*/  LOP3.LUT R6, R28, 0xffff, RZ, 0xc0, !PT ;  /* 0x0000ffff1c067812 */ /* 0x002fe400078ec0ff */
[----:B------:R-:W-:Y:S02]  /*e8cf0*/  LOP3.LUT R14, R29, 0xffff, RZ, 0xc0, !PT ;  /* 0x0000ffff1d0e7812 */ /* 0x000fe400078ec0ff */
[----:B------:R-:W-:Y:S02]  /*e8d00*/  PRMT R18, R8, 0x5410, R9 ;  /* 0x0000541008127816 */ /* 0x000fe40000000009 */
[----:B------:R-:W-:Y:S01]  /*e8d10*/  LOP3.LUT R7, R25, 0xffff, RZ, 0xc0, !PT ;  /* 0x0000ffff19077812 */ /* 0x000fe200078ec0ff */
[----:B------:R-:W2:Y:S04]  /*e8d20*/  LDL.LU R8, [R1+0x4f20] ;  /* 0x004f200001087983 */ /* 0x000ea80000300800 */
[----:B------:R-:W3:Y:S04]  /*e8d30*/  LDL.LU R9, [R1+0x698] ;  /* 0x0006980001097983 */ /* 0x000ee80000300800 */
[----:B------:R0:W-:Y:S01]  /*e8d40*/  STL [R1+0x188c], R18 ;  /* 0x00188c1201007387 */ /* 0x0001e20000100800 */
[----:B------:R-:W-:-:S02]  /*e8d50*/  PRMT R19, R14, 0x3340, R0 ;  /* 0x000033400e137816 */ /* 0x000fc40000000000 */
[----:B------:R-:W-:Y:S02]  /*e8d60*/  SHF.R.U32.HI R13, RZ, 0x8, R13 ;  /* 0x00000008ff0d7819 */ /* 0x000fe4000001160d */
[----:B------:R-:W-:Y:S01]  /*e8d70*/  SHF.R.U32.HI R16, RZ, 0x8, R16 ;  /* 0x00000008ff107819 */ /* 0x000fe20000011610 */
[----:B------:R-:W4:Y:S01]  /*e8d80*/  LDL.LU R29, [R1+0x99c] ;  /* 0x00099c00011d7983 */ /* 0x000f220000300800 */
[----:B0-----:R-:W-:Y:S02]  /*e8d90*/  PRMT R18, R6, 0x3340, R7 ;  /* 0x0000334006127816 */ /* 0x001fe40000000007 */
[----:B------:R-:W-:Y:S02]  /*e8da0*/  SHF.R.U32.HI R6, RZ, 0x8, R6 ;  /* 0x00000008ff067819 */ /* 0x000fe40000011606 */
[----:B------:R-:W-:Y:S02]  /*e8db0*/  PRMT R21, R18, 0x5410, R19 ;  /* 0x0000541012157816 */ /* 0x000fe40000000013 */
[----:B------:R-:W-:-:S02]  /*e8dc0*/  SHF.R.U32.HI R7, RZ, 0x8, R7 ;  /* 0x00000008ff077819 */ /* 0x000fc40000011607 */
[----:B------:R-:W-:Y:S02]  /*e8dd0*/  LOP3.LUT R13, R13, 0xffff, RZ, 0xc0, !PT ;  /* 0x0000ffff0d0d7812 */ /* 0x000fe400078ec0ff */
[----:B------:R-:W-:Y:S02]  /*e8de0*/  LOP3.LUT R16, R16, 0xffff, RZ, 0xc0, !PT ;  /* 0x0000ffff10107812 */ /* 0x000fe400078ec0ff */
[----:B------:R-:W-:Y:S02]  /*e8df0*/  SHF.R.S32.HI R20, RZ, 0x1f, R17 ;  /* 0x0000001fff147819 */ /* 0x000fe40000011411 */
[----:B------:R-:W-:Y:S02]  /*e8e00*/  IADD3 R18, P2, R17, R0, RZ ;  /* 0x0000000011127210 */ /* 0x000fe40007f5e0ff */
[----:B------:R-:W-:Y:S02]  /*e8e10*/  LOP3.LUT R6, R6, 0xffff, RZ, 0xc0, !PT ;  /* 0x0000ffff06067812 */ /* 0x000fe400078ec0ff */
[----:B------:R-:W-:Y:S01]  /*e8e20*/  LOP3.LUT R7, R7, 0xffff, RZ, 0xc0, !PT ;  /* 0x0000ffff07077812 */ /* 0x000fe200078ec0ff */
[----:B------:R-:W-:Y:S01]  /*e8e30*/  IMAD.X R19, R20, 0x1, R2, P2 ;  /* 0x0000000114137824 */ /* 0x000fe200010e0602 */
[----:B------:R-:W-:Y:S01]  /*e8e40*/  PRMT R13, R13, 0x3340, R16 ;  /* 0x000033400d0d7816 */ /* 0x000fe20000000010 */
[----:B------:R-:W-:Y:S04]  /*e8e50*/  STL [R1+0x1888], R21 ;  /* 0x0018881501007387 */ /* 0x000fe80000100800 */
[----:B------:R0:W-:Y:S01]  /*e8e60*/  STL.64 [R1+0xbd8], R18 ;  /* 0x000bd81201007387 */ /* 0x0001e20000100a00 */
[----:B------:R-:W-:-:S03]  /*e8e70*/  PRMT R6, R6, 0x3340, R7 ;  /* 0x0000334006067816 */ /* 0x000fc60000000007 */
[----:B0-----:R-:W4:Y:S04]  /*e8e80*/  LDL.LU R18, [R1+0x55f0] ;  /* 0x0055f00001127983 */ /* 0x001f280000300800 */
[----:B------:R-:W4:Y:S04]  /*e8e90*/  LDL.LU R19, [R1+0x4ef8] ;  /* 0x004ef80001137983 */ /* 0x000f280000300800 */
[----:B------:R0:W-:Y:S04]  /*e8ea0*/  STL [R1+0x57c], R13 ;  /* 0x00057c0d01007387 */ /* 0x0001e80000100800 */
[----:B0-----:R-:W4:Y:S04]  /*e8eb0*/  LDL.LU R13, [R1+0x5a0] ;  /* 0x0005a000010d7983 */ /* 0x001f280000300800 */
[----:B------:R0:W-:Y:S04]  /*e8ec0*/  STL [R1+0x578], R6 ;  /* 0x0005780601007387 */ /* 0x0001e80000100800 */
[----:B------:R-:W4:Y:S04]  /*e8ed0*/  LDL.LU R22, [R1+0x968] ;  /* 0x0009680001167983 */ /* 0x000f280000300800 */
[----:B------:R-:W4:Y:S01]  /*e8ee0*/  LDL.LU R28, [R1+0x4efc] ;  /* 0x004efc00011c7983 */ /* 0x000f220000300800 */
[----:B0-----:R-:W-:-:S05]  /*e8ef0*/  IADD3 R6, P2, R17, R3, RZ ;  /* 0x0000000311067210 */ /* 0x001fca0007f5e0ff */
[----:B------:R-:W-:-:S05]  /*e8f00*/  IMAD.X R7, R20, 0x1, R4, P2 ;  /* 0x0000000114077824 */ /* 0x000fca00010e0604 */
[----:B------:R0:W-:Y:S04]  /*e8f10*/  STL.64 [R1+0xbe0], R6 ;  /* 0x000be00601007387 */ /* 0x0001e80000100a00 */
[----:B0-----:R-:W4:Y:S04]  /*e8f20*/  LDL.LU.64 R6, [R1+0x55e8] ;  /* 0x0055e80001067983 */ /* 0x001f280000300a00 */
[----:B------:R-:W4:Y:S01]  /*e8f30*/  LDL.LU R25, [R1+0x96c] ;  /* 0x00096c0001197983 */ /* 0x000f220000300800 */
[----:B------:R-:W-:Y:S02]  /*e8f40*/  SHF.R.U32.HI R14, RZ, 0x8, R14 ;  /* 0x00000008ff0e7819 */ /* 0x000fe4000001160e */
[----:B------:R-:W-:-:S02]  /*e8f50*/  SHF.R.U32.HI R10, RZ, 0x8, R10 ;  /* 0x00000008ff0a7819 */ /* 0x000fc4000001160a */
[----:B------:R-:W-:Y:S02]  /*e8f60*/  LOP3.LUT R14, R14, 0xffff, RZ, 0xc0, !PT ;  /* 0x0000ffff0e0e7812 */ /* 0x000fe400078ec0ff */
[----:B------:R-:W-:Y:S02]  /*e8f70*/  LOP3.LUT R10, R10, 0xffff, RZ, 0xc0, !PT ;  /* 0x0000ffff0a0a7812 */ /* 0x000fe400078ec0ff */
[--C-:B------:R-:W-:Y:S02]  /*e8f80*/  PRMT R14, R14, 0x3340, R0.reuse ;  /* 0x000033400e0e7816 */ /* 0x100fe40000000000 */
[----:B------:R-:W-:-:S03]  /*e8f90*/  PRMT R10, R10, 0x3340, R0 ;  /* 0x000033400a0a7816 */ /* 0x000fc60000000000 */
[----:B------:R2:W-:Y:S04]  /*e8fa0*/  STL [R1+0x270], R14 ;  /* 0x0002700e01007387 */ /* 0x0005e80000100800 */
[----:B------:R4:W-:Y:S01]  /*e8fb0*/  STL [R1+0x26c], R10 ;  /* 0x00026c0a01007387 */ /* 0x0009e20000100800 */
[----:B--2---:R-:W-:Y:S02]  /*e8fc0*/  LOP3.LUT R14, R8, 0xffff, RZ, 0xc0, !PT ;  /* 0x0000ffff080e7812 */ /* 0x004fe400078ec0ff */
[----:B---3--:R-:W-:Y:S02]  /*e8fd0*/  LOP3.LUT R8, R9, 0xffff, RZ, 0xc0, !PT ;  /* 0x0000ffff09087812 */ /* 0x008fe400078ec0ff */
[----:B----4-:R-:W-:-:S03]  /*e8fe0*/  LOP3.LUT R10, R29, 0xffff, RZ, 0xc0, !PT ;  /* 0x0000ffff1d0a7812 */ /* 0x010fc600078ec0ff */
[----:B------:R0:W-:Y:S01]  /*e8ff0*/  STL [R1+0x738], R8 ;  /* 0x0007380801007387 */ /* 0x0001e20000100800 */
[----:B------:R-:W-:-:S03]  /*e9000*/  PRMT R9, R8, 0x3340, R0 ;  /* 0x0000334008097816 */ /* 0x000fc60000000000 */
[----:B------:R-:W2:Y:S01]  /*e9010*/  LDL.LU R29, [R1+0x2b8] ;  /* 0x0002b800011d7983 */ /* 0x000ea20000300800 */
[----:B0-----:R-:W-:-:S04]  /*e9020*/  PRMT R8, R14, 0x3340, R10 ;  /* 0x000033400e087816 */ /* 0x001fc8000000000a */
[----:B------:R-:W-:Y:S02]  /*e9030*/  PRMT R16, R8, 0x5410, R9 ;  /* 0x0000541008107816 */ /* 0x000fe40000000009 */
[----:B------:R-:W-:-:S03]  /*e9040*/  IADD3 R8, P2, R17, R5, RZ ;  /* 0x0000000511087210 */ /* 0x000fc60007f5e0ff */
[----:B------:R0:W-:Y:S02]  /*e9050*/  STL [R1+0x1868], R16 ;  /* 0x0018681001007387 */ /* 0x0001e40000100800 */
[----:B------:R-:W-:Y:S01]  /*e9060*/  IMAD.X R9, R20, 0x1, R7, P2 ;  /* 0x0000000114097824 */ /* 0x000fe200010e0607 */
[----:B0-----:R-:W-:-:S04]  /*e9070*/  IADD3 R16, P2, R17, R6, RZ ;  /* 0x0000000611107210 */ /* 0x001fc80007f5e0ff */
[----:B------:R0:W-:Y:S01]  /*e9080*/  STL.64 [R1+0xbd0], R8 ;  /* 0x000bd00801007387 */ /* 0x0001e20000100a00 */
[----:B------:R-:W-:-:S03]  /*e9090*/  IMAD.X R17, R20, 0x1, R27, P2 ;  /* 0x0000000114117824 */ /* 0x000fc600010e061b */
[----:B0-----:R-:W3:Y:S04]  /*e90a0*/  LDL.LU.64 R8, [R1+0x55e0] ;  /* 0x0055e00001087983 */ /* 0x001ee80000300a00 */
[----:B------:R0:W-:Y:S02]  /*e90b0*/  STL.64 [R1+0x55d0], R6 ;  /* 0x0055d00601007387 */ /* 0x0001e40000100a00 */
[----:B0-----:R-:W-:Y:S02]  /*e90c0*/  SHF.R.U32.HI R6, RZ, 0x8, R14 ;  /* 0x00000008ff067819 */ /* 0x001fe4000001160e */
[----:B------:R-:W-:Y:S02]  /*e90d0*/  SHF.R.U32.HI R7, RZ, 0x8, R10 ;  /* 0x00000008ff077819 */ /* 0x000fe4000001160a */
[----:B------:R-:W-:-:S02]  /*e90e0*/  LOP3.LUT R6, R6, 0xffff, RZ, 0xc0, !PT ;  /* 0x0000ffff06067812 */ /* 0x000fc400078ec0ff */
[----:B------:R-:W-:-:S04]  /*e90f0*/  LOP3.LUT R7, R7, 0xffff, RZ, 0xc0, !PT ;  /* 0x0000ffff07077812 */ /* 0x000fc800078ec0ff */
[----:B------:R-:W-:Y:S01]  /*e9100*/  PRMT R7, R6, 0x3340, R7 ;  /* 0x0000334006077816 */ /* 0x000fe20000000007 */
[----:B------:R0:W-:Y:S04]  /*e9110*/  STL.64 [R1+0xbc8], R16 ;  /* 0x000bc81001007387 */ /* 0x0001e80000100a00 */
[----:B------:R1:W-:Y:S01]  /*e9120*/  STL [R1+0x574], R7 ;  /* 0x0005740701007387 */ /* 0x0003e20000100800 */
[----:B0-----:R-:W-:Y:S02]  /*e9130*/  LOP3.LUT R16, R19, 0xffff, RZ, 0xc0, !PT ;  /* 0x0000ffff13107812 */ /* 0x001fe400078ec0ff */
[----:B-1----:R-:W-:Y:S02]  /*e9140*/  LOP3.LUT R7, R11, 0xffff, RZ, 0xc0, !PT ;  /* 0x0000ffff0b077812 */ /* 0x002fe400078ec0ff */
[----:B------:R-:W-:Y:S01]  /*e9150*/  LOP3.LUT R17, R22, 0xffff, RZ, 0xc0, !PT ;  /* 0x0000ffff16117812 */ /* 0x000fe200078ec0ff */
[----:B------:R-:W4:Y:S04]  /*e9160*/  LDL.LU R11, [R1+0x55d8] ;  /* 0x0055d800010b7983 */ /* 0x000f280000300800 */
[----:B------:R-:W3:Y:S04]  /*e9170*/  LDL.LU R19, [R1+0x4ee4] ;  /* 0x004ee40001137983 */ /* 0x000ee80000300800 */
[----:B------:R-:W4:Y:S01]  /*e9180*/  LDL.LU R22, [R1+0x748] ;  /* 0x0007480001167983 */ /* 0x000f220000300800 */
[----:B------:R-:W-:-:S02]  /*e9190*/  LOP3.LUT R6, R13, 0xffff, RZ, 0xc0, !PT ;  /* 0x0000ffff0d067812 */ /* 0x000fc400078ec0ff */
[----:B------:R-:W-:Y:S01]  /*e91a0*/  LOP3.LUT R10, R28, 0xffff, RZ, 0xc0, !PT ;  /* 0x0000ffff1c0a7812 */ /* 0x000fe200078ec0ff */
[----:B------:R-:W4:Y:S04]  /*e91b0*/  LDL.LU R13, [R1+0x4f80] ;  /* 0x004f8000010d7983 */ /* 0x000f280000300800 */
[----:B------:R-:W4:Y:S01]  /*e91c0*/  LDL.LU R28, [R1+0x6dc] ;  /* 0x0006dc00011c7983 */ /* 0x000f220000300800 */
[----:B------:R-:W-:-:S03]  /*e91d0*/  LOP3.LUT R14, R25, 0xffff, RZ, 0xc0, !PT ;  /* 0x0000ffff190e7812 */ /* 0x000fc600078ec0ff */
[----:B------:R-:W4:Y:S01]  /*e91e0*/  LDL.LU R25, [R1+0xa10] ;  /* 0x000a100001197983 */ /* 0x000f220000300800 */
[----:B------:R-:W-:Y:S02]  /*e91f0*/  PRMT R21, R6, 0x3340, R0 ;  /* 0x0000334006157816 */ /* 0x000fe40000000000 */
[----:B------:R-:W-:Y:S02]  /*e9200*/  PRMT R20, R16, 0x3340, R17 ;  /* 0x0000334010147816 */ /* 0x000fe40000000011 */
[----:B------:R-:W-:Y:S02]  /*e9210*/  SHF.R.U32.HI R16, RZ, 0x8, R16 ;  /* 0x00000008ff107819 */ /* 0x000fe40000011610 */
[----:B------:R-:W-:Y:S02]  /*e9220*/  PRMT R20, R20, 0x5410, R21 ;  /* 0x0000541014147816 */ /* 0x000fe40000000015 */
[----:B------:R-:W-:Y:S02]  /*e9230*/  SHF.R.U32.HI R17, RZ, 0x8, R17 ;  /* 0x00000008ff117819 */ /* 0x000fe40000011611 */
[----:B------:R-:W-:-:S02]  /*e9240*/  PRMT R21, R7, 0x3340, R0 ;  /* 0x0000334007157816 */ /* 0x000fc40000000000 */
[----:B------:R-:W-:Y:S01]  /*e9250*/  LOP3.LUT R16, R16, 0xffff, RZ, 0xc0, !PT ;  /* 0x0000ffff10107812 */ /* 0x000fe200078ec0ff */
[----:B------:R0:W-:Y:S01]  /*e9260*/  STL [R1+0x185c], R20 ;  /* 0x00185c1401007387 */ /* 0x0001e20000100800 */
[----:B------:R-:W-:-:S04]  /*e9270*/  LOP3.LUT R17, R17, 0xffff, RZ, 0xc0, !PT ;  /* 0x0000ffff11117812 */ /* 0x000fc800078ec0ff */
[----:B------:R-:W-:Y:S02]  /*e9280*/  PRMT R16, R16, 0x3340, R17 ;  /* 0x0000334010107816 */ /* 0x000fe40000000011 */
[----:B0-----:R-:W-:Y:S02]  /*e9290*/  PRMT R20, R10, 0x3340, R14 ;  /* 0x000033400a147816 */ /* 0x001fe4000000000e */
[----:B------:R-:W-:Y:S02]  /*e92a0*/  SHF.R.U32.HI R10, RZ, 0x8, R10 ;  /* 0x00000008ff0a7819 */ /* 0x000fe4000001160a */
[----:B------:R-:W-:Y:S02]  /*e92b0*/  PRMT R20, R20, 0x5410, R21 ;  /* 0x0000541014147816 */ /* 0x000fe40000000015 */
[----:B------:R-:W-:Y:S02]  /*e92c0*/  SHF.R.U32.HI R14, RZ, 0x8, R14 ;  /* 0x00000008ff0e7819 */ /* 0x000fe4000001160e */
[----:B------:R-:W-:-:S02]  /*e92d0*/  SHF.R.U32.HI R7, RZ, 0x8, R7 ;  /* 0x00000008ff077819 */ /* 0x000fc40000011607 */
[----:B------:R-:W-:Y:S01]  /*e92e0*/  SHF.R.U32.HI R6, RZ, 0x8, R6 ;  /* 0x00000008ff067819 */ /* 0x000fe20000011606 */
[----:B------:R2:W-:Y:S04]  /*e92f0*/  STL [R1+0x1858], R20 ;  /* 0x0018581401007387 */ /* 0x0005e80000100800 */
[----:B------:R0:W-:Y:S01]  /*e9300*/  STL [R1+0x56c], R16 ;  /* 0x00056c1001007387 */ /* 0x0001e20000100800 */
[----:B------:R-:W-:Y:S02]  /*e9310*/  LOP3.LUT R10, R10, 0xffff, RZ, 0xc0, !PT ;  /* 0x0000ffff0a0a7812 */ /* 0x000fe400078ec0ff */
[----:B------:R-:W-:Y:S02]  /*e9320*/  LOP3.LUT R14, R14, 0xffff, RZ, 0xc0, !PT ;  /* 0x0000ffff0e0e7812 */ /* 0x000fe400078ec0ff */
[----:B------:R-:W-:-:S02]  /*e9330*/  LOP3.LUT R7, R7, 0xffff, RZ, 0xc0, !PT ;  /* 0x0000ffff07077812 */ /* 0x000fc400078ec0ff */
[----:B------:R-:W-:Y:S02]  /*e9340*/  LOP3.LUT R6, R6, 0xffff, RZ, 0xc0, !PT ;  /* 0x0000ffff06067812 */ /* 0x000fe400078ec0ff */
[----:B------:R-:W-:Y:S02]  /*e9350*/  PRMT R10, R10, 0x3340, R14 ;  /* 0x000033400a0a7816 */ /* 0x000fe4000000000e */
[--C-:B------:R-:W-:Y:S02]  /*e9360*/  PRMT R7, R7, 0x3340, R0.reuse ;  /* 0x0000334007077816 */ /* 0x100fe40000000000 */
[----:B------:R-:W-:Y:S01]  /*e9370*/  PRMT R6, R6, 0x3340, R0 ;  /* 0x0000334006067816 */ /* 0x000fe20000000000 */
[----:B------:R-:W-:Y:S01]  /*e9380*/  STL [R1+0x568], R10 ;  /* 0x0005680a01007387 */ /* 0x000fe20000100800 */
[----:B--2---:R-:W-:Y:S02]  /*e9390*/  SHF.R.S32.HI R20, RZ, 0x1f, R29 ;  /* 0x0000001fff147819 */ /* 0x004fe4000001141d */
[----:B0-----:R-:W-:-:S05]  /*e93a0*/  IADD3 R16, P2, R29, R0, RZ ;  /* 0x000000001d107210 */ /* 0x001fca0007f5e0ff */
[----:B------:R-:W-:-:S05]  /*e93b0*/  IMAD.X R17, R20, 0x1, R2, P2 ;  /* 0x0000000114117824 */ /* 0x000fca00010e0602 */
[----:B------:R0:W-:Y:S04]  /*e93c0*/  STL.64 [R1+0xbc0], R16 ;  /* 0x000bc01001007387 */ /* 0x0001e80000100a00 */
[----:B------:R1:W-:Y:S04]  /*e93d0*/  STL [R1+0x268], R7 ;  /* 0x0002680701007387 */ /* 0x0003e80000100800 */
[----:B------:R2:W-:Y:S01]  /*e93e0*/  STL [R1+0x264], R6 ;  /* 0x0002640601007387 */ /* 0x0005e20000100800 */
[----:B---3--:R-:W-:Y:S02]  /*e93f0*/  LOP3.LUT R21, R19, 0xffff, RZ, 0xc0, !PT ;  /* 0x0000ffff13157812 */ /* 0x008fe400078ec0ff */
[----:B------:R-:W-:-:S02]  /*e9400*/  LOP3.LUT R19, R9, 0xffff, RZ, 0xc0, !PT ;  /* 0x0000ffff09137812 */ /* 0x000fc400078ec0ff */
[----:B----4-:R-:W-:Y:S01]  /*e9410*/  LOP3.LUT R22, R22, 0xffff, RZ, 0xc0, !PT ;  /* 0x0000ffff16167812 */ /* 0x010fe200078ec0ff */
[----:B------:R-:W3:Y:S01]  /*e9420*/  LDL.LU R9, [R1+0x4fa0] ;  /* 0x004fa00001097983 */ /* 0x000ee20000300800 */
[----:B0-----:R-:W-:Y:S02]  /*e9430*/  LOP3.LUT R16, R13, 0xffff, RZ, 0xc0, !PT ;  /* 0x0000ffff0d107812 */ /* 0x001fe400078ec0ff */
[----:B-1----:R-:W-:Y:S02]  /*e9440*/  PRMT R7, R19, 0x3340, R0 ;  /* 0x0000334013077816 */ /* 0x002fe40000000000 */
[----:B--2---:R-:W-:Y:S02]  /*e9450*/  PRMT R6, R21, 0x3340, R22 ;  /* 0x0000334015067816 */ /* 0x004fe40000000016 */
[----:B------:R-:W-:Y:S02]  /*e9460*/  LOP3.LUT R13, R28, 0xffff, RZ, 0xc0, !PT ;  /* 0x0000ffff1c0d7812 */ /* 0x000fe400078ec0ff */
[----:B------:R-:W-:Y:S01]  /*e9470*/  LOP3.LUT R17, R25, 0xffff, RZ, 0xc0, !PT ;  /* 0x0000ffff19117812 */ /* 0x000fe200078ec0ff */
[----:B------:R-:W2:Y:S01]  /*e9480*/  LDL.LU R14, [R1+0x6f8] ;  /* 0x0006f800010e7983 */ /* 0x000ea20000300800 */
[----:B------:R-:W-:-:S03]  /*e9490*/  PRMT R6, R6, 0x5410, R7 ;  /* 0x0000541006067816 */ /* 0x000fc60000000007 */
[----:B------:R-:W4:Y:S01]  /*e94a0*/  LDL.LU R10, [R1+0xa14] ;  /* 0x000a1400010a7983 */ /* 0x000f220000300800 */
[----:B------:R-:W-:-:S03]  /*e94b0*/  PRMT R7, R13, 0x3340, R0 ;  /* 0x000033400d077816 */ /* 0x000fc60000000000 */
[----:B------:R0:W-:Y:S02]  /*e94c0*/  STL [R1+0x184c], R6 ;  /* 0x00184c0601007387 */ /* 0x0001e40000100800 */
[----:B0-----:R-:W-:-:S04]  /*e94d0*/  PRMT R6, R16, 0x3340, R17 ;  /* 0x0000334010067816 */ /* 0x001fc80000000011 */
[----:B------:R-:W-:Y:S02]  /*e94e0*/  PRMT R25, R6, 0x5410, R7 ;  /* 0x0000541006197816 */ /* 0x000fe40000000007 */
[----:B------:R-:W-:-:S05]  /*e94f0*/  IADD3 R6, P2, R29, R3, RZ ;  /* 0x000000031d067210 */ /* 0x000fca0007f5e0ff */
[----:B------:R-:W-:Y:S01]  /*e9500*/  IMAD.X R7, R20, 0x1, R4, P2 ;  /* 0x0000000114077824 */ /* 0x000fe200010e0604 */
[----:B------:R-:W-:Y:S04]  /*e9510*/  STL [R1+0x1848], R25 ;  /* 0x0018481901007387 */ /* 0x000fe80000100800 */
[----:B------:R0:W-:Y:S04]  /*e9520*/  STL.64 [R1+0xba8], R6 ;  /* 0x000ba80601007387 */ /* 0x0001e80000100a00 */
[----:B0-----:R-:W4:Y:S01]  /*e9530*/  LDL.LU.64 R6, [R1+0x55d0] ;  /* 0x0055d00001067983 */ /* 0x001f220000300a00 */
[----:B------:R-:W-:-:S04]  /*e9540*/  SHF.R.U32.HI R22, RZ, 0x8, R22 ;  /* 0x00000008ff167819 */ /* 0x000fc80000011616 */
[----:B------:R-:W-:Y:S02]  /*e9550*/  LOP3.LUT R25, R22, 0xffff, RZ, 0xc0, !PT ;  /* 0x0000ffff16197812 */ /* 0x000fe400078ec0ff */
[----:B------:R-:W4:Y:S04]  /*e9560*/  LDL.LU R22, [R1+0x4f30] ;  /* 0x004f300001167983 */ /* 0x000f280000300800 */
[----:B------:R-:W4:Y:S01]  /*e9570*/  LDL.LU R28, [R1+0x9b8] ;  /* 0x0009b800011c7983 */ /* 0x000f220000300800 */
[----:B------:R-:W-:Y:S02]  /*e9580*/  SHF.R.U32.HI R21, RZ, 0x8, R21 ;  /* 0x00000008ff157819 */ /* 0x000fe40000011615 */
[----:B------:R-:W-:Y:S02]  /*e9590*/  SHF.R.U32.HI R16, RZ, 0x8, R16 ;  /* 0x00000008ff107819 */ /* 0x000fe40000011610 */
[----:B------:R-:W-:-:S02]  /*e95a0*/  SHF.R.U32.HI R17, RZ, 0x8, R17 ;  /* 0x00000008ff117819 */ /* 0x000fc40000011611 */
[----:B------:R-:W-:Y:S02]  /*e95b0*/  LOP3.LUT R21, R21, 0xffff, RZ, 0xc0, !PT ;  /* 0x0000ffff15157812 */ /* 0x000fe400078ec0ff */
[----:B------:R-:W-:Y:S02]  /*e95c0*/  LOP3.LUT R16, R16, 0xffff, RZ, 0xc0, !PT ;  /* 0x0000ffff10107812 */ /* 0x000fe400078ec0ff */
[----:B------:R-:W-:Y:S02]  /*e95d0*/  LOP3.LUT R17, R17, 0xffff, RZ, 0xc0, !PT ;  /* 0x0000ffff11117812 */ /* 0x000fe400078ec0ff */
[----:B------:R-:W-:Y:S02]  /*e95e0*/  PRMT R21, R21, 0x3340, R25 ;  /* 0x0000334015157816 */ /* 0x000fe40000000019 */
[----:B------:R-:W4:Y:S04]  /*e95f0*/  LDL.LU R25, [R1+0x55c8] ;  /* 0x0055c80001197983 */ /* 0x000f280000300800 */
[----:B------:R0:W-:Y:S02]  /*e9600*/  STL [R1+0x560], R21 ;  /* 0x0005601501007387 */ /* 0x0001e40000100800 */
[----:B0-----:R-:W-:-:S02]  /*e9610*/  PRMT R21, R16, 0x3340, R17 ;  /* 0x0000334010157816 */ /* 0x001fc40000000011 */
[----:B------:R-:W-:-:S03]  /*e9620*/  IADD3 R16, P2, R29, R5, RZ ;  /* 0x000000051d107210 */ /* 0x000fc60007f5e0ff */
[----:B------:R-:W-:Y:S01]  /*e9630*/  STL [R1+0x55c], R21 ;  /* 0x00055c1501007387 */ /* 0x000fe20000100800 */
[----:B------:R-:W-:-:S04]  /*e9640*/  SHF.R.U32.HI R13, RZ, 0x8, R13 ;  /* 0x00000008ff0d7819 */ /* 0x000fc8000001160d */
[----:B------:R-:W-:Y:S02]  /*e9650*/  LOP3.LUT R13, R13, 0xffff, RZ, 0xc0, !PT ;  /* 0x0000ffff0d0d7812 */ /* 0x000fe400078ec0ff */
[----:B------:R-:W-:-:S04]  /*e9660*/  SHF.R.U32.HI R19, RZ, 0x8, R19 ;  /* 0x00000008ff137819 */ /* 0x000fc80000011613 */
[----:B------:R-:W-:Y:S02]  /*e9670*/  LOP3.LUT R19, R19, 0xffff, RZ, 0xc0, !PT ;  /* 0x0000ffff13137812 */ /* 0x000fe400078ec0ff */
[----:B---3--:R-:W-:Y:S02]  /*e9680*/  LOP3.LUT R9, R9, 0xffff, RZ, 0xc0, !PT ;  /* 0x0000ffff09097812 */ /* 0x008fe400078ec0ff */
[----:B--2---:R-:W-:Y:S02]  /*e9690*/  LOP3.LUT R14, R14, 0xffff, RZ, 0xc0, !PT ;  /* 0x0000ffff0e0e7812 */ /* 0x004fe400078ec0ff */
[----:B----4-:R-:W-:Y:S01]  /*e96a0*/  LOP3.LUT R10, R10, 0xffff, RZ, 0xc0, !PT ;  /* 0x0000ffff0a0a7812 */ /* 0x010fe200078ec0ff */
[----:B------:R-:W-:-:S05]  /*e96b0*/  IMAD.X R17, R20, 0x1, R7, P2 ;  /* 0x0000000114117824 */ /* 0x000fca00010e0607 */
[----:B------:R0:W-:Y:S02]  /*e96c0*/  STL.64 [R1+0xbb8], R16 ;  /* 0x000bb81001007387 */ /* 0x0001e40000100a00 */
[----:B0-----:R-:W-:-:S05]  /*e96d0*/  IADD3 R16, P2, R29, R6, RZ ;  /* 0x000000061d107210 */ /* 0x001fca0007f5e0ff */
[----:B------:R-:W-:-:S05]  /*e96e0*/  IMAD.X R17, R20, 0x1, R27, P2 ;  /* 0x0000000114117824 */ /* 0x000fca00010e061b */
[----:B------:R0:W-:Y:S04]  /*e96f0*/  STL.64 [R1+0xbb0], R16 ;  /* 0x000bb01001007387 */ /* 0x0001e80000100a00 */
[----:B------:R-:W2:Y:S01]  /*e9700*/  LDL.LU R29, [R1+0x4f40] ;  /* 0x004f4000011d7983 */ /* 0x000ea20000300800 */
[----:B0-----:R-:W-:-:S03]  /*e9710*/  PRMT R16, R13, 0x3340, R0 ;  /* 0x000033400d107816 */ /* 0x001fc60000000000 */
[----:B------:R-:W3:Y:S04]  /*e9720*/  LDL.LU R13, [R1+0x2bc] ;  /* 0x0002bc00010d7983 */ /* 0x000ee80000300800 */
[----:B------:R0:W-:Y:S04]  /*e9730*/  STL [R1+0x260], R16 ;  /* 0x0002601001007387 */ /* 0x0001e80000100800 */
[----:B0-----:R-:W4:Y:S04]  /*e9740*/  LDL.LU R16, [R1+0x6b0] ;  /* 0x0006b00001107983 */ /* 0x001f280000300800 */
[----:B------:R-:W4:Y:S01]  /*e9750*/  LDL.LU R17, [R1+0x9bc] ;  /* 0x0009bc0001117983 */ /* 0x000f220000300800 */
[----:B------:R-:W-:-:S02]  /*e9760*/  PRMT R21, R14, 0x3340, R0 ;  /* 0x000033400e157816 */ /* 0x000fc40000000000 */
[--C-:B------:R-:W-:Y:S02]  /*e9770*/  PRMT R20, R9, 0x3340, R10.reuse ;  /* 0x0000334009147816 */ /* 0x100fe4000000000a */
[----:B------:R-:W-:Y:S02]  /*e9780*/  SHF.R.U32.HI R9, RZ, 0x8, R9 ;  /* 0x00000008ff097819 */ /* 0x000fe40000011609 */
[----:B------:R-:W-:Y:S02]  /*e9790*/  SHF.R.U32.HI R10, RZ, 0x8, R10 ;  /* 0x00000008ff0a7819 */ /* 0x000fe4000001160a */
[----:B------:R-:W-:Y:S02]  /*e97a0*/  PRMT R20, R20, 0x5410, R21 ;  /* 0x0000541014147816 */ /* 0x000fe40000000015 */
[----:B------:R-:W-:Y:S02]  /*e97b0*/  LOP3.LUT R9, R9, 0xffff, RZ, 0xc0, !PT ;  /* 0x0000ffff09097812 */ /* 0x000fe400078ec0ff */
[----:B------:R-:W-:Y:S01]  /*e97c0*/  LOP3.LUT R10, R10, 0xffff, RZ, 0xc0, !PT ;  /* 0x0000ffff0a0a7812 */ /* 0x000fe200078ec0ff */
[----:B------:R0:W-:Y:S02]  /*e97d0*/  STL [R1+0x183c], R20 ;  /* 0x00183c1401007387 */ /* 0x0001e40000100800 */
[----:B0-----:R-:W-:-:S02]  /*e97e0*/  PRMT R20, R19, 0x3340, R0 ;  /* 0x0000334013147816 */ /* 0x001fc40000000000 */
[----:B------:R-:W-:Y:S02]  /*e97f0*/  PRMT R19, R9, 0x3340, R10 ;  /* 0x0000334009137816 */ /* 0x000fe4000000000a */
[----:B------:R-:W-:Y:S02]  /*e9800*/  LOP3.LUT R9, R22, 0xffff, RZ, 0xc0, !PT ;  /* 0x0000ffff16097812 */ /* 0x000fe400078ec0ff */
[----:B------:R-:W-:Y:S01]  /*e9810*/  LOP3.LUT R10, R28, 0xffff, RZ, 0xc0, !PT ;  /* 0x0000ffff1c0a7812 */ /* 0x000fe200078ec0ff */
[----:B------:R-:W-:Y:S04]  /*e9820*/  STL [R1+0x25c], R20 ;  /* 0x00025c1401007387 */ /* 0x000fe80000100800 */
[----:B------:R0:W-:Y:S04]  /*e9830*/  STL [R1+0x550], R19 ;  /* 0x0005501301007387 */ /* 0x0001e80000100800 */
[----:B------:R1:W-:Y:S04]  /*e9840*/  STL [R1+0x720], R9 ;  /* 0x0007200901007387 */ /* 0x0003e80000100800 */
[----:B------:R1:W-:Y:S04]  /*e9850*/  STL [R1+0x710], R10 ;  /* 0x0007100a01007387 */ /* 0x0003e80000100800 */
[----:B0-----:R-:W4:Y:S04]  /*e9860*/  LDL.LU R19, [R1+0x4f14] ;  /* 0x004f140001137983 */ /* 0x001f280000300800 */
[----:B------:R-:W4:Y:S01]  /*e9870*/  LDL.LU R22, [R1+0x9a8] ;  /* 0x0009a80001167983 */ /* 0x000f220000300800 */
[----:B------:R-:W-:-:S02]  /*e9880*/  SHF.R.U32.HI R14, RZ, 0x8, R14 ;  /* 0x00000008ff0e7819 */ /* 0x000fc4000001160e */
[----:B-1----:R-:W-:Y:S02]  /*e9890*/  SHF.R.U32.HI R9, RZ, 0x8, R9 ;  /* 0x00000008ff097819 */ /* 0x002fe40000011609 */
[----:B------:R-:W-:Y:S01]  /*e98a0*/  SHF.R.U32.HI R10, RZ, 0x8, R10 ;  /* 0x00000008ff0a7819 */ /* 0x000fe2000001160a */
[----:B------:R-:W4:Y:S01]  /*e98b0*/  LDL.LU R28, [R1+0x4f1c] ;  /* 0x004f1c00011c7983 */ /* 0x000f220000300800 */
[----:B------:R-:W-:Y:S02]  /*e98c0*/  LOP3.LUT R14, R14, 0xffff, RZ, 0xc0, !PT ;  /* 0x0000ffff0e0e7812 */ /* 0x000fe400078ec0ff */
[----:B------:R-:W-:Y:S02]  /*e98d0*/  LOP3.LUT R9, R9, 0xffff, RZ, 0xc0, !PT ;  /* 0x0000ffff09097812 */ /* 0x000fe400078ec0ff */
[----:B------:R-:W-:Y:S02]  /*e98e0*/  LOP3.LUT R10, R10, 0xffff, RZ, 0xc0, !PT ;  /* 0x0000ffff0a0a7812 */ /* 0x000fe400078ec0ff */
[----:B------:R-:W-:-:S02]  /*e98f0*/  PRMT R14, R14, 0x3340, R0 ;  /* 0x000033400e0e7816 */ /* 0x000fc40000000000 */
[----:B------:R-:W-:-:S03]  /*e9900*/  PRMT R10, R9, 0x3340, R10 ;  /* 0x00003340090a7816 */ /* 0x000fc6000000000a */
[----:B------:R4:W-:Y:S01]  /*e9910*/  STL [R1+0x258], R14 ;  /* 0x0002580e01007387 */ /* 0x0009e20000100800 */
[----:B--2---:R-:W-:-:S03]  /*e9920*/  LOP3.LUT R9, R29, 0xffff, RZ, 0xc0, !PT ;  /* 0x0000ffff1d097812 */ /* 0x004fc600078ec0ff */
[----:B------:R-:W2:Y:S04]  /*e9930*/  LDL.LU R29, [R1+0x9ac] ;  /* 0x0009ac00011d7983 */ /* 0x000ea80000300800 */
[----:B------:R0:W-:Y:S01]  /*e9940*/  STL [R1+0x54c], R10 ;  /* 0x00054c0a01007387 */ /* 0x0001e20000100800 */
[----:B---3--:R-:W-:Y:S02]  /*e9950*/  IADD3 R20, P2, R13, R0, RZ ;  /* 0x000000000d147210 */ /* 0x008fe40007f5e0ff */
[----:B----4-:R-:W-:Y:S02]  /*e9960*/  LOP3.LUT R14, R16, 0xffff, RZ, 0xc0, !PT ;  /* 0x0000ffff100e7812 */ /* 0x010fe400078ec0ff */
[----:B------:R-:W-:Y:S02]  /*e9970*/  LOP3.LUT R16, R17, 0xffff, RZ, 0xc0, !PT ;  /* 0x0000ffff11107812 */ /* 0x000fe400078ec0ff */
[----:B------:R-:W-:-:S02]  /*e9980*/  PRMT R17, R14, 0x3340, R0 ;  /* 0x000033400e117816 */ /* 0x000fc40000000000 */
[--C-:B0-----:R-:W-:Y:S02]  /*e9990*/  PRMT R10, R9, 0x3340, R16.reuse ;  /* 0x00003340090a7816 */ /* 0x101fe40000000010 */
[----:B------:R-:W-:Y:S02]  /*e99a0*/  SHF.R.U32.HI R9, RZ, 0x8, R9 ;  /* 0x00000008ff097819 */ /* 0x000fe40000011609 */
[----:B------:R-:W-:Y:S02]  /*e99b0*/  SHF.R.U32.HI R16, RZ, 0x8, R16 ;  /* 0x00000008ff107819 */ /* 0x000fe40000011610 */
[----:B------:R-:W-:Y:S02]  /*e99c0*/  PRMT R17, R10, 0x5410, R17 ;  /* 0x000054100a117816 */ /* 0x000fe40000000011 */
[----:B------:R-:W-:Y:S02]  /*e99d0*/  SHF.R.S32.HI R10, RZ, 0x1f, R13 ;  /* 0x0000001fff0a7819 */ /* 0x000fe4000001140d */
[----:B------:R-:W-:-:S02]  /*e99e0*/  LOP3.LUT R9, R9, 0xffff, RZ, 0xc0, !PT ;  /* 0x0000ffff09097812 */ /* 0x000fc400078ec0ff */
[----:B------:R-:W-:Y:S01]  /*e99f0*/  LOP3.LUT R16, R16, 0xffff, RZ, 0xc0, !PT ;  /* 0x0000ffff10107812 */ /* 0x000fe200078ec0ff */
[----:B------:R-:W-:-:S03]  /*e9a00*/  IMAD.X R21, R10, 0x1, R2, P2 ;  /* 0x000000010a157824 */ /* 0x000fc600010e0602 */
[----:B------:R-:W-:Y:S01]  /*e9a10*/  PRMT R16, R9, 0x3340, R16 ;  /* 0x0000334009107816 */ /* 0x000fe20000000010 */
[----:B------:R-:W-:Y:S01]  /*e9a20*/  STL [R1+0x570], R17 ;  /* 0x0005701101007387 */ /* 0x000fe20000100800 */
[----:B------:R-:W-:-:S03]  /*e9a30*/  LOP3.LUT R9, R25, 0xffff, RZ, 0xc0, !PT ;  /* 0x0000ffff19097812 */ /* 0x000fc600078ec0ff */
[----:B------:R0:W-:Y:S01]  /*e9a40*/  STL.64 [R1+0xba0], R20 ;  /* 0x000ba01401007387 */ /* 0x0001e20000100a00 */
[----:B------:R-:W-:-:S04]  /*e9a50*/  SHF.R.U32.HI R14, RZ, 0x8, R14 ;  /* 0x00000008ff0e7819 */ /* 0x000fc8000001160e */
[----:B------:R-:W-:Y:S01]  /*e9a60*/  LOP3.LUT R14, R14, 0xffff, RZ, 0xc0, !PT ;  /* 0x0000ffff0e0e7812 */ /* 0x000fe200078ec0ff */
[----:B0-----:R-:W3:Y:S04]  /*e9a70*/  LDL.LU R21, [R1+0x55c4] ;  /* 0x0055c40001157983 */ /* 0x001ee80000300800 */
[----:B------:R-:W-:Y:S04]  /*e9a80*/  STL [R1+0x548], R16 ;  /* 0x0005481001007387 */ /* 0x000fe80000100800 */
[----:B------:R-:W4:Y:S04]  /*e9a90*/  LDL.LU R25, [R1+0x55c0] ;  /* 0x0055c00001197983 */ /* 0x000f280000300800 */
[----:B------:R0:W-:Y:S01]  /*e9aa0*/  STL [R1+0x708], R9 ;  /* 0x0007080901007387 */ /* 0x0001e20000100800 */
[----:B------:R-:W-:-:S02]  /*e9ab0*/  PRMT R14, R14, 0x3340, R0 ;  /* 0x000033400e0e7816 */ /* 0x000fc40000000000 */
[----:B0-----:R-:W-:-:S04]  /*e9ac0*/  SHF.R.U32.HI R9, RZ, 0x8, R9 ;  /* 0x00000008ff097819 */ /* 0x001fc80000011609 */
[----:B------:R-:W-:-:S04]  /*e9ad0*/  LOP3.LUT R9, R9, 0xffff, RZ, 0xc0, !PT ;  /* 0x0000ffff09097812 */ /* 0x000fc800078ec0ff */
[----:B------:R-:W-:Y:S02]  /*e9ae0*/  PRMT R9, R9, 0x3340, R0 ;  /* 0x0000334009097816 */ /* 0x000fe40000000000 */
[----:B------:R-:W-:Y:S01]  /*e9af0*/  LOP3.LUT R17, R19, 0xffff, RZ, 0xc0, !PT ;  /* 0x0000ffff13117812 */ /* 0x000fe200078ec0ff */
[----:B------:R-:W-:Y:S04]  /*e9b00*/  STL [R1+0x254], R14 ;  /* 0x0002540e01007387 */ /* 0x000fe80000100800 */
[----:B------:R0:W-:Y:S01]  /*e9b10*/  STL [R1+0x250], R9 ;  /* 0x0002500901007387 */ /* 0x0001e20000100800 */
[----:B------:R-:W-:-:S03]  /*e9b20*/  LOP3.LUT R19, R22, 0xffff, RZ, 0xc0, !PT ;  /* 0x0000ffff16137812 */ /* 0x000fc600078ec0ff */
[----:B------:R-:W3:Y:S01]  /*e9b30*/  LDL.LU R22, [R1+0x4ef4] ;  /* 0x004ef40001167983 */ /* 0x000ee20000300800 */
[----:B0-----:R-:W-:-:S03]  /*e9b40*/  LOP3.LUT R9, R26, 0xffff, RZ, 0xc0, !PT ;  /* 0x0000ffff1a097812 */ /* 0x001fc600078ec0ff */
[----:B------:R-:W4:Y:S01]  /*e9b50*/  LDL.LU R26, [R1+0x7c0] ;  /* 0x0007c000011a7983 */ /* 0x000f220000300800 */
[----:B------:R-:W-:Y:S02]  /*e9b60*/  LOP3.LUT R11, R11, 0xffff, RZ, 0xc0, !PT ;  /* 0x0000ffff0b0b7812 */ /* 0x000fe400078ec0ff */
[----:B------:R-:W-:Y:S02]  /*e9b70*/  LOP3.LUT R14, R28, 0xffff, RZ, 0xc0, !PT ;  /* 0x0000ffff1c0e7812 */ /* 0x000fe400078ec0ff */
[----:B------:R-:W-:Y:S02]  /*e9b80*/  PRMT R20, R17, 0x3340, R19 ;  /* 0x0000334011147816 */ /* 0x000fe40000000013 */
[----:B------:R-:W-:Y:S02]  /*e9b90*/  PRMT R28, R11, 0x3340, R0 ;  /* 0x000033400b1c7816 */ /* 0x000fe40000000000 */
[----:B------:R-:W-:Y:S02]  /*e9ba0*/  SHF.R.U32.HI R17, RZ, 0x8, R17 ;  /* 0x00000008ff117819 */ /* 0x000fe40000011611 */
[----:B------:R-:W-:-:S02]  /*e9bb0*/  SHF.R.U32.HI R19, RZ, 0x8, R19 ;  /* 0x00000008ff137819 */ /* 0x000fc40000011613 */
[----:B------:R-:W-:Y:S02]  /*e9bc0*/  LOP3.LUT R17, R17, 0xffff, RZ, 0xc0, !PT ;  /* 0x0000ffff11117812 */ /* 0x000fe400078ec0ff */
[----:B------:R-:W-:-:S04]  /*e9bd0*/  LOP3.LUT R19, R19, 0xffff, RZ, 0xc0, !PT ;  /* 0x0000ffff13137812 */ /* 0x000fc800078ec0ff */
[----:B------:R-:W-:Y:S02]  /*e9be0*/  PRMT R19, R17, 0x3340, R19 ;  /* 0x0000334011137816 */ /* 0x000fe40000000013 */
[----:B--2---:R-:W-:Y:S02]  /*e9bf0*/  LOP3.LUT R16, R29, 0xffff, RZ, 0xc0, !PT ;  /* 0x0000ffff1d107812 */ /* 0x004fe400078ec0ff */
[----:B------:R-:W-:Y:S02]  /*e9c00*/  PRMT R29, R20, 0x5410, R28 ;  /* 0x00005410141d7816 */ /* 0x000fe4000000001c */
[----:B------:R-:W-:Y:S02]  /*e9c10*/  PRMT R28, R9, 0x3340, R0 ;  /* 0x00003340091c7816 */ /* 0x000fe40000000000 */
[----:B------:R-:W-:Y:S02]  /*e9c20*/  PRMT R20, R14, 0x3340, R16 ;  /* 0x000033400e147816 */ /* 0x000fe40000000010 */
[----:B------:R-:W-:-:S02]  /*e9c30*/  SHF.R.U32.HI R14, RZ, 0x8, R14 ;  /* 0x00000008ff0e7819 */ /* 0x000fc4000001160e */
[----:B------:R-:W-:Y:S02]  /*e9c40*/  SHF.R.U32.HI R16, RZ, 0x8, R16 ;  /* 0x00000008ff107819 */ /* 0x000fe40000011610 */
[----:B------:R-:W-:Y:S02]  /*e9c50*/  PRMT R20, R20, 0x5410, R28 ;  /* 0x0000541014147816 */ /* 0x000fe4000000001c */
[C---:B------:R-:W-:Y:S02]  /*e9c60*/  IADD3 R28, P2, R13.reuse, R3, RZ ;  /* 0x000000030d1c7210 */ /* 0x040fe40007f5e0ff */
[----:B------:R-:W-:Y:S02]  /*e9c70*/  LOP3.LUT R14, R14, 0xffff, RZ, 0xc0, !PT ;  /* 0x0000ffff0e0e7812 */ /* 0x000fe400078ec0ff */
[----:B------:R-:W-:Y:S01]  /*e9c80*/  LOP3.LUT R16, R16, 0xffff, RZ, 0xc0, !PT ;  /* 0x0000ffff10107812 */ /* 0x000fe200078ec0ff */
[----:B------:R0:W-:Y:S03]  /*e9c90*/  STL [R1+0x558], R29 ;  /* 0x0005581d01007387 */ /* 0x0001e60000100800 */
[----:B------:R-:W-:Y:S01]  /*e9ca0*/  PRMT R14, R14, 0x3340, R16 ;  /* 0x000033400e0e7816 */ /* 0x000fe20000000010 */
[----:B------:R-:W-:Y:S01]  /*e9cb0*/  STL [R1+0x554], R20 ;  /* 0x0005541401007387 */ /* 0x000fe20000100800 */
[----:B0-----:R-:W-:Y:S01]  /*e9cc0*/  IMAD.X R29, R10, 0x1, R4, P2 ;  /* 0x000000010a1d7824 */ /* 0x001fe200010e0604 */
[----:B------:R-:W-:-:S04]  /*e9cd0*/  IADD3 R16, P2, R13, R5, RZ ;  /* 0x000000050d107210 */ /* 0x000fc80007f5e0ff */
[----:B------:R0:W-:Y:S01]  /*e9ce0*/  STL.64 [R1+0xb88], R28 ;  /* 0x000b881c01007387 */ /* 0x0001e20000100a00 */
[----:B------:R-:W-:Y:S01]  /*e9cf0*/  IMAD.X R17, R10, 0x1, R7, P2 ;  /* 0x000000010a117824 */ /* 0x000fe200010e0607 */
[----:B------:R-:W-:Y:S02]  /*e9d00*/  SHF.R.U32.HI R9, RZ, 0x8, R9 ;  /* 0x00000008ff097819 */ /* 0x000fe40000011609 */
[----:B0-----:R-:W2:Y:S04]  /*e9d10*/  LDL.LU R28, [R1+0x4f08] ;  /* 0x004f0800011c7983 */ /* 0x001ea80000300800 */
[----:B------:R-:W2:Y:S04]  /*e9d20*/  LDL.LU R29, [R1+0x2c0] ;  /* 0x0002c000011d7983 */ /* 0x000ea80000300800 */
[----:B------:R-:W-:Y:S04]  /*e9d30*/  STL [R1+0x540], R19 ;  /* 0x0005401301007387 */ /* 0x000fe80000100800 */
[----:B------:R-:W-:Y:S04]  /*e9d40*/  STL [R1+0x52c], R14 ;  /* 0x00052c0e01007387 */ /* 0x000fe80000100800 */
[----:B------:R0:W-:Y:S01]  /*e9d50*/  STL.64 [R1+0xb98], R16 ;  /* 0x000b981001007387 */ /* 0x0001e20000100a00 */
[----:B------:R-:W-:-:S02]  /*e9d60*/  LOP3.LUT R9, R9, 0xffff, RZ, 0xc0, !PT ;  /* 0x0000ffff09097812 */ /* 0x000fc400078ec0ff */
[----:B0-----:R-:W-:Y:S02]  /*e9d70*/  IADD3 R16, P2, R13, R6, RZ ;  /* 0x000000060d107210 */ /* 0x001fe40007f5e0ff */
[----:B------:R-:W-:-:S03]  /*e9d80*/  PRMT R13, R9, 0x3340, R0 ;  /* 0x00003340090d7816 */ /* 0x000fc60000000000 */
[----:B------:R-:W-:Y:S01]  /*e9d90*/  IMAD.X R17, R10, 0x1, R27, P2 ;  /* 0x000000010a117824 */ /* 0x000fe200010e061b */
[----:B------:R-:W-:-:S04]  /*e9da0*/  LOP3.LUT R10, R12, 0xffff, RZ, 0xc0, !PT ;  /* 0x0000ffff0c0a7812 */ /* 0x000fc800078ec0ff */
[----:B------:R-:W-:Y:S04]  /*e9db0*/  STL.64 [R1+0xb90], R16 ;  /* 0x000b901001007387 */ /* 0x000fe80000100a00 */
[----:B------:R0:W-:Y:S01]  /*e9dc0*/  STL [R1+0x24c], R13 ;  /* 0x00024c0d01007387 */ /* 0x0001e20000100800 */
[----:B------:R-:W-:Y:S02]  /*e9dd0*/  PRMT R14, R10, 0x3340, R0 ;  /* 0x000033400a0e7816 */ /* 0x000fe40000000000 */
[----:B---3--:R-:W-:Y:S02]  /*e9de0*/  LOP3.LUT R9, R22, 0xffff, RZ, 0xc0, !PT ;  /* 0x0000ffff16097812 */ /* 0x008fe400078ec0ff */
[----:B----4-:R-:W-:-:S04]  /*e9df0*/  LOP3.LUT R12, R26, 0xffff, RZ, 0xc0, !PT ;  /* 0x0000ffff1a0c7812 */ /* 0x010fc800078ec0ff */
[----:B0-----:R-:W-:-:S04]  /*e9e00*/  PRMT R13, R9, 0x3340, R12 ;  /* 0x00003340090d7816 */ /* 0x001fc8000000000c */
[----:B------:R-:W-:Y:S02]  /*e9e10*/  PRMT R16, R13, 0x5410, R14 ;  /* 0x000054100d107816 */ /* 0x000fe4000000000e */
[----:B------:R-:W3:Y:S04]  /*e9e20*/  LDL.LU R13, [R1+0x5018] ;  /* 0x00501800010d7983 */ /* 0x000ee80000300800 */
[----:B------:R0:W-:Y:S01]  /*e9e30*/  STL [R1+0x534], R16 ;  /* 0x0005341001007387 */ /* 0x0001e20000100800 */
        /* <DEDUP_REMOVED lines=10> */
[----:B------:R-:W-:Y:S04]  /*e9ee0*/  STL [R1+0x248], R14 ;  /* 0x0002480e01007387 */ /* 0x000fe80000100800 */
[----:B------:R1:W-:Y:S01]  /*e9ef0*/  STL [R1+0x528], R12 ;  /* 0x0005280c01007387 */ /* 0x0003e20000100800 */
[----:B------:R-:W-:-:S03]  /*e9f00*/  LOP3.LUT R8, R8, 0xffff, RZ, 0xc0, !PT ;  /* 0x0000ffff08087812 */ /* 0x000fc600078ec0ff */
[----:B------:R-:W4:Y:S01]  /*e9f10*/  LDL.LU R22, [R1+0x5030] ;  /* 0x0050300001167983 */ /* 0x000f220000300800 */
[----:B0-----:R-:W-:Y:S02]  /*e9f20*/  PRMT R16, R8, 0x3340, R0 ;  /* 0x0000334008107816 */ /* 0x001fe40000000000 */
[----:B-1----:R-:W-:Y:S02]  /*e9f30*/  LOP3.LUT R12, R25, 0xffff, RZ, 0xc0, !PT ;  /* 0x0000ffff190c7812 */ /* 0x002fe400078ec0ff */
[----:B------:R-:W-:-:S04]  /*e9f40*/  SHF.R.U32.HI R8, RZ, 0x8, R8 ;  /* 0x00000008ff087819 */ /* 0x000fc80000011608 */
[----:B------:R-:W-:Y:S02]  /*e9f50*/  LOP3.LUT R8, R8, 0xffff, RZ, 0xc0, !PT ;  /* 0x0000ffff08087812 */ /* 0x000fe400078ec0ff */
[----:B--2---:R-:W-:Y:S02]  /*e9f60*/  LOP3.LUT R9, R28, 0xffff, RZ, 0xc0, !PT ;  /* 0x0000ffff1c097812 */ /* 0x004fe400078ec0ff */
[----:B------:R-:W2:Y:S02]  /*e9f70*/  LDL.LU R28, [R1+0x768] ;  /* 0x00076800011c7983 */ /* 0x000ea40000300800 */
[----:B------:R-:W-:-:S04]  /*e9f80*/  PRMT R14, R9, 0x3340, R12 ;  /* 0x00003340090e7816 */ /* 0x000fc8000000000c */
[----:B------:R-:W-:Y:S02]  /*e9f90*/  PRMT R14, R14, 0x5410, R16 ;  /* 0x000054100e0e7816 */ /* 0x000fe40000000010 */
[----:B------:R-:W-:Y:S02]  /*e9fa0*/  SHF.R.U32.HI R9, RZ, 0x8, R9 ;  /* 0x00000008ff097819 */ /* 0x000fe40000011609 */
[----:B------:R-:W-:Y:S02]  /*e9fb0*/  SHF.R.U32.HI R12, RZ, 0x8, R12 ;  /* 0x00000008ff0c7819 */ /* 0x000fe4000001160c */
[----:B------:R-:W-:Y:S02]  /*e9fc0*/  SHF.R.S32.HI R19, RZ, 0x1f, R29 ;  /* 0x0000001fff137819 */ /* 0x000fe4000001141d */
[----:B------:R-:W-:Y:S01]  /*e9fd0*/  IADD3 R16, P2, R29, R0, RZ ;  /* 0x000000001d107210 */ /* 0x000fe20007f5e0ff */
[----:B------:R-:W-:Y:S04]  /*e9fe0*/  STL [R1+0x530], R14 ;  /* 0x0005300e01007387 */ /* 0x000fe80000100800 */
[----:B------:R-:W2:Y:S01]  /*e9ff0*/  LDL.LU R25, [R1+0xa24] ;  /* 0x000a240001197983 */ /* 0x000ea20000300800 */
[----:B------:R-:W-:-:S02]  /*ea000*/  LOP3.LUT R9, R9, 0xffff, RZ, 0xc0, !PT ;  /* 0x0000ffff09097812 */ /* 0x000fc400078ec0ff */
[----:B------:R-:W-:Y:S01]  /*ea010*/  LOP3.LUT R12, R12, 0xffff, RZ, 0xc0, !PT ;  /* 0x0000ffff0c0c7812 */ /* 0x000fe200078ec0ff */
[----:B------:R-:W-:-:S03]  /*ea020*/  IMAD.X R17, R19, 0x1, R2, P2 ;  /* 0x0000000113117824 */ /* 0x000fc600010e0602 */
[----:B------:R-:W-:Y:S02]  /*ea030*/  PRMT R12, R9, 0x3340, R12 ;  /* 0x00003340090c7816 */ /* 0x000fe4000000000c */
[----:B------:R-:W-:Y:S01]  /*ea040*/  PRMT R9, R8, 0x3340, R0 ;  /* 0x0000334008097816 */ /* 0x000fe20000000000 */
[----:B------:R4:W-:Y:S04]  /*ea050*/  STL.64 [R1+0xb80], R16 ;  /* 0x000b801001007387 */ /* 0x0009e80000100a00 */
[----:B------:R-:W-:Y:S04]  /*ea060*/  STL [R1+0x524], R12 ;  /* 0x0005240c01007387 */ /* 0x000fe80000100800 */
[----:B------:R0:W-:Y:S01]  /*ea070*/  STL [R1+0x244], R9 ;  /* 0x0002440901007387 */ /* 0x0001e20000100800 */
[----:B---3--:R-:W-:-:S02]  /*ea080*/  LOP3.LUT R8, R13, 0xffff, RZ, 0xc0, !PT ;  /* 0x0000ffff0d087812 */ /* 0x008fc400078ec0ff */
[----:B----4-:R-:W-:Y:S02]  /*ea090*/  LOP3.LUT R17, R26, 0xffff, RZ, 0xc0, !PT ;  /* 0x0000ffff1a117812 */ /* 0x010fe400078ec0ff */
[----:B0-----:R-:W-:Y:S02]  /*ea0a0*/  LOP3.LUT R9, R11, 0xffff, RZ, 0xc0, !PT ;  /* 0x0000ffff0b097812 */ /* 0x001fe400078ec0ff */
[----:B------:R-:W-:Y:S02]  /*ea0b0*/  PRMT R12, R17, 0x3340, R0 ;  /* 0x00003340110c7816 */ /* 0x000fe40000000000 */
[----:B------:R-:W-:-:S04]  /*ea0c0*/  PRMT R11, R8, 0x3340, R9 ;  /* 0x00003340080b7816 */ /* 0x000fc80000000009 */
[----:B------:R-:W-:Y:S02]  /*ea0d0*/  PRMT R11, R11, 0x5410, R12 ;  /* 0x000054100b0b7816 */ /* 0x000fe4000000000c */
[----:B------:R-:W-:-:S05]  /*ea0e0*/  IADD3 R12, P2, R29, R3, RZ ;  /* 0x000000031d0c7210 */ /* 0x000fca0007f5e0ff */
[----:B------:R-:W-:Y:S01]  /*ea0f0*/  IMAD.X R13, R19, 0x1, R4, P2 ;  /* 0x00000001130d7824 */ /* 0x000fe200010e0604 */
[----:B------:R0:W-:Y:S04]  /*ea100*/  STL [R1+0x500], R11 ;  /* 0x0005000b01007387 */ /* 0x0001e80000100800 */
[----:B------:R-:W3:Y:S04]  /*ea110*/  LDL.LU R26, [R1+0x4fac] ;  /* 0x004fac00011a7983 */ /* 0x000ee80000300800 */
[----:B------:R-:W-:Y:S04]  /*ea120*/  STL.64 [R1+0xb78], R12 ;  /* 0x000b780c01007387 */ /* 0x000fe80000100a00 */
[----:B0-----:R-:W4:Y:S01]  /*ea130*/  LDL.LU R11, [R1+0x9e8] ;  /* 0x0009e800010b7983 */ /* 0x001f220000300800 */
[----:B------:R-:W-:-:S02]  /*ea140*/  SHF.R.U32.HI R10, RZ, 0x8, R10 ;  /* 0x00000008ff0a7819 */ /* 0x000fc4000001160a */
[----:B------:R-:W-:Y:S02]  /*ea150*/  SHF.R.U32.HI R8, RZ, 0x8, R8 ;  /* 0x00000008ff087819 */ /* 0x000fe40000011608 */
[----:B------:R-:W-:Y:S02]  /*ea160*/  SHF.R.U32.HI R9, RZ, 0x8, R9 ;  /* 0x00000008ff097819 */ /* 0x000fe40000011609 */
[----:B------:R-:W-:Y:S02]  /*ea170*/  LOP3.LUT R10, R10, 0xffff, RZ, 0xc0, !PT ;  /* 0x0000ffff0a0a7812 */ /* 0x000fe400078ec0ff */
[----:B------:R-:W-:Y:S02]  /*ea180*/  LOP3.LUT R8, R8, 0xffff, RZ, 0xc0, !PT ;  /* 0x0000ffff08087812 */ /* 0x000fe400078ec0ff */
[----:B------:R-:W-:Y:S02]  /*ea190*/  LOP3.LUT R9, R9, 0xffff, RZ, 0xc0, !PT ;  /* 0x0000ffff09097812 */ /* 0x000fe400078ec0ff */
[----:B------:R-:W-:-:S02]  /*ea1a0*/  PRMT R10, R10, 0x3340, R0 ;  /* 0x000033400a0a7816 */ /* 0x000fc40000000000 */
[----:B------:R-:W-:Y:S02]  /*ea1b0*/  PRMT R8, R8, 0x3340, R9 ;  /* 0x0000334008087816 */ /* 0x000fe40000000009 */
[----:B------:R-:W-:Y:S01]  /*ea1c0*/  LOP3.LUT R14, R22, 0xffff, RZ, 0xc0, !PT ;  /* 0x0000ffff160e7812 */ /* 0x000fe200078ec0ff */
[----:B------:R2:W-:Y:S04]  /*ea1d0*/  STL [R1+0x240], R10 ;  /* 0x0002400a01007387 */ /* 0x0005e80000100800 */
[----:B------:R0:W-:Y:S01]  /*ea1e0*/  STL [R1+0x518], R8 ;  /* 0x0005180801007387 */ /* 0x0001e20000100800 */
[----:B------:R-:W-:-:S04]  /*ea1f0*/  SHF.R.U32.HI R17, RZ, 0x8, R17 ;  /* 0x00000008ff117819 */ /* 0x000fc80000011611 */
[----:B------:R-:W-:Y:S02]  /*ea200*/  LOP3.LUT R17, R17, 0xffff, RZ, 0xc0, !PT ;  /* 0x0000ffff11117812 */ /* 0x000fe400078ec0ff */
[----:B--2---:R-:W-:-:S04]  /*ea210*/  LOP3.LUT R10, R28, 0xffff, RZ, 0xc0, !PT ;  /* 0x0000ffff1c0a7812 */ /* 0x004fc800078ec0ff */
[----:B------:R-:W-:Y:S02]  /*ea220*/  PRMT R9, R10, 0x3340, R0 ;  /* 0x000033400a097816 */ /* 0x000fe40000000000 */
[----:B------:R-:W-:Y:S02]  /*ea230*/  LOP3.LUT R16, R25, 0xffff, RZ, 0xc0, !PT ;  /* 0x0000ffff19107812 */ /* 0x000fe400078ec0ff */
[----:B------:R-:W2:Y:S04]  /*ea240*/  LDL.LU R25, [R1+0x2c4] ;  /* 0x0002c40001197983 */ /* 0x000ea80000300800 */
[----:B------:R-:W2:Y:S01]  /*ea250*/  LDL.LU R12, [R1+0x4f34] ;  /* 0x004f3400010c7983 */ /* 0x000ea20000300800 */
[----:B0-----:R-:W-:-:S03]  /*ea260*/  PRMT R8, R14, 0x3340, R16 ;  /* 0x000033400e087816 */ /* 0x001fc60000000010 */
[----:B------:R-:W2:Y:S01]  /*ea270*/  LDL.LU R13, [R1+0x6b4] ;  /* 0x0006b400010d7983 */ /* 0x000ea20000300800 */
[----:B------:R-:W-:-:S05]  /*ea280*/  PRMT R8, R8, 0x5410, R9 ;  /* 0x0000541008087816 */ /* 0x000fca0000000009 */
[----:B------:R0:W-:Y:S04]  /*ea290*/  STL [R1+0x4fc], R8 ;  /* 0x0004fc0801007387 */ /* 0x0001e80000100800 */
[----:B------:R-:W2:Y:S01]  /*ea2a0*/  LDL.LU R22, [R1+0x9c8] ;  /* 0x0009c80001167983 */ /* 0x000ea20000300800 */
[----:B------:R-:W-:Y:S02]  /*ea2b0*/  SHF.R.U32.HI R14, RZ, 0x8, R14 ;  /* 0x00000008ff0e7819 */ /* 0x000fe4000001160e */
[----:B------:R-:W-:Y:S02]  /*ea2c0*/  SHF.R.U32.HI R16, RZ, 0x8, R16 ;  /* 0x00000008ff107819 */ /* 0x000fe40000011610 */
[----:B0-----:R-:W-:Y:S02]  /*ea2d0*/  IADD3 R8, P2, R29, R5, RZ ;  /* 0x000000051d087210 */ /* 0x001fe40007f5e0ff */
[----:B------:R-:W-:-:S03]  /*ea2e0*/  LOP3.LUT R14, R14, 0xffff, RZ, 0xc0, !PT ;  /* 0x0000ffff0e0e7812 */ /* 0x000fc600078ec0ff */
[----:B------:R-:W-:Y:S01]  /*ea2f0*/  IMAD.X R9, R19, 0x1, R7, P2 ;  /* 0x0000000113097824 */ /* 0x000fe200010e0607 */
[----:B------:R-:W-:Y:S02]  /*ea300*/  IADD3 R28, P2, R29, R6, RZ ;  /* 0x000000061d1c7210 */ /* 0x000fe40007f5e0ff */
[----:B------:R-:W-:-:S03]  /*ea310*/  LOP3.LUT R16, R16, 0xffff, RZ, 0xc0, !PT ;  /* 0x0000ffff10107812 */ /* 0x000fc600078ec0ff */
[----:B------:R-:W-:Y:S01]  /*ea320*/  IMAD.X R29, R19, 0x1, R27, P2 ;  /* 0x00000001131d7824 */ /* 0x000fe200010e061b */
[----:B------:R-:W-:Y:S02]  /*ea330*/  PRMT R19, R17, 0x3340, R0 ;  /* 0x0000334011137816 */ /* 0x000fe40000000000 */
[----:B------:R-:W-:Y:S01]  /*ea340*/  PRMT R14, R14, 0x3340, R16 ;  /* 0x000033400e0e7816 */ /* 0x000fe20000000010 */
[----:B------:R0:W-:Y:S04]  /*ea350*/  STL.64 [R1+0xb70], R8 ;  /* 0x000b700801007387 */ /* 0x0001e80000100a00 */
[----:B0-----:R-:W2:Y:S04]  /*ea360*/  LDL.LU.64 R8, [R1+0x55b8] ;  /* 0x0055b80001087983 */ /* 0x001ea80000300a00 */
[----:B------:R-:W-:Y:S04]  /*ea370*/  STL.64 [R1+0xb68], R28 ;  /* 0x000b681c01007387 */ /* 0x000fe80000100a00 */
[----:B------:R-:W-:Y:S04]  /*ea380*/  STL [R1+0x23c], R19 ;  /* 0x00023c1301007387 */ /* 0x000fe80000100800 */
[----:B------:R4:W-:Y:S01]  /*ea390*/  STL [R1+0x510], R14 ;  /* 0x0005100e01007387 */ /* 0x0009e20000100800 */
[----:B---3--:R-:W-:-:S02]  /*ea3a0*/  LOP3.LUT R17, R26, 0xffff, RZ, 0xc0, !PT ;  /* 0x0000ffff1a117812 */ /* 0x008fc400078ec0ff */
[----:B----4-:R-:W-:Y:S02]  /*ea3b0*/  LOP3.LUT R14, R11, 0xffff, RZ, 0xc0, !PT ;  /* 0x0000ffff0b0e7812 */ /* 0x010fe400078ec0ff */
[----:B------:R-:W3:Y:S04]  /*ea3c0*/  LDL.LU R11, [R1+0x4f48] ;  /* 0x004f4800010b7983 */ /* 0x000ee80000300800 */
[----:B------:R-:W4:Y:S04]  /*ea3d0*/  LDL.LU R28, [R1+0x9cc] ;  /* 0x0009cc00011c7983 */ /* 0x000f280000300800 */
[----:B------:R-:W4:Y:S04]  /*ea3e0*/  LDL.LU R29, [R1+0x4f10] ;  /* 0x004f1000011d7983 */ /* 0x000f280000300800 */
[----:B------:R-:W4:Y:S01]  /*ea3f0*/  LDL.LU R26, [R1+0x89c] ;  /* 0x00089c00011a7983 */ /* 0x000f220000300800 */
[----:B------:R-:W-:-:S02]  /*ea400*/  SHF.R.U32.HI R16, RZ, 0x8, R10 ;  /* 0x00000008ff107819 */ /* 0x000fc4000001160a */
        /* <DEDUP_REMOVED lines=9> */
[----:B------:R0:W-:Y:S04]  /*ea4a0*/  STL [R1+0x238], R16 ;  /* 0x0002381001007387 */ /* 0x0001e80000100800 */
[----:B------:R1:W-:Y:S01]  /*ea4b0*/  STL [R1+0x508], R14 ;  /* 0x0005080e01007387 */ /* 0x0003e20000100800 */
[----:B--2---:R-:W-:-:S02]  /*ea4c0*/  LOP3.LUT R12, R12, 0xffff, RZ, 0xc0, !PT ;  /* 0x0000ffff0c0c7812 */ /* 0x004fc400078ec0ff */
[----:B------:R-:W-:-:S04]  /*ea4d0*/  LOP3.LUT R10, R13, 0xffff, RZ, 0xc0, !PT ;  /* 0x0000ffff0d0a7812 */ /* 0x000fc800078ec0ff */
[----:B0-----:R-:W-:Y:S02]  /*ea4e0*/  PRMT R16, R10, 0x3340, R0 ;  /* 0x000033400a107816 */ /* 0x001fe40000000000 */
[----:B------:R-:W-:-:S04]  /*ea4f0*/  LOP3.LUT R13, R22, 0xffff, RZ, 0xc0, !PT ;  /* 0x0000ffff160d7812 */ /* 0x000fc800078ec0ff */
[--C-:B-1----:R-:W-:Y:S02]  /*ea500*/  PRMT R14, R12, 0x3340, R13.reuse ;  /* 0x000033400c0e7816 */ /* 0x102fe4000000000d */
[----:B------:R-:W-:Y:S02]  /*ea510*/  SHF.R.U32.HI R12, RZ, 0x8, R12 ;  /* 0x00000008ff0c7819 */ /* 0x000fe4000001160c */
[----:B------:R-:W-:Y:S02]  /*ea520*/  SHF.R.U32.HI R13, RZ, 0x8, R13 ;  /* 0x00000008ff0d7819 */ /* 0x000fe4000001160d */
[----:B------:R-:W-:Y:S02]  /*ea530*/  SHF.R.S32.HI R20, RZ, 0x1f, R25 ;  /* 0x0000001fff147819 */ /* 0x000fe40000011419 */
[----:B------:R-:W-:Y:S02]  /*ea540*/  PRMT R14, R14, 0x5410, R16 ;  /* 0x000054100e0e7816 */ /* 0x000fe40000000010 */
[----:B------:R-:W-:-:S02]  /*ea550*/  IADD3 R16, P2, R25, R0, RZ ;  /* 0x0000000019107210 */ /* 0x000fc40007f5e0ff */
[----:B------:R-:W-:Y:S02]  /*ea560*/  SHF.R.U32.HI R10, RZ, 0x8, R10 ;  /* 0x00000008ff0a7819 */ /* 0x000fe4000001160a */
[----:B------:R-:W-:Y:S02]  /*ea570*/  LOP3.LUT R12, R12, 0xffff, RZ, 0xc0, !PT ;  /* 0x0000ffff0c0c7812 */ /* 0x000fe400078ec0ff */
[----:B------:R-:W-:Y:S01]  /*ea580*/  LOP3.LUT R13, R13, 0xffff, RZ, 0xc0, !PT ;  /* 0x0000ffff0d0d7812 */ /* 0x000fe200078ec0ff */
[----:B------:R-:W-:Y:S01]  /*ea590*/  IMAD.X R17, R20, 0x1, R2, P2 ;  /* 0x0000000114117824 */ /* 0x000fe200010e0602 */
[----:B------:R-:W-:Y:S02]  /*ea5a0*/  LOP3.LUT R10, R10, 0xffff, RZ, 0xc0, !PT ;  /* 0x0000ffff0a0a7812 */ /* 0x000fe400078ec0ff */
[----:B------:R-:W-:Y:S01]  /*ea5b0*/  PRMT R13, R12, 0x3340, R13 ;  /* 0x000033400c0d7816 */ /* 0x000fe2000000000d */
[----:B------:R-:W-:Y:S04]  /*ea5c0*/  STL [R1+0x488], R14 ;  /* 0x0004880e01007387 */ /* 0x000fe80000100800 */
[----:B------:R0:W-:Y:S01]  /*ea5d0*/  STL.64 [R1+0xb60], R16 ;  /* 0x000b601001007387 */ /* 0x0001e20000100a00 */
[----:B------:R-:W-:-:S02]  /*ea5e0*/  PRMT R12, R10, 0x3340, R0 ;  /* 0x000033400a0c7816 */ /* 0x000fc40000000000 */
[----:B------:R-:W-:Y:S01]  /*ea5f0*/  LOP3.LUT R10, R21, 0xffff, RZ, 0xc0, !PT ;  /* 0x0000ffff150a7812 */ /* 0x000fe200078ec0ff */
[----:B------:R4:W-:Y:S04]  /*ea600*/  STL [R1+0x420], R13 ;  /* 0x0004200d01007387 */ /* 0x0009e80000100800 */
[----:B------:R1:W-:Y:S04]  /*ea610*/  STL [R1+0x1c], R12 ;  /* 0x00001c0c01007387 */ /* 0x0003e80000100800 */
[----:B------:R-:W2:Y:S01]  /*ea620*/  LDL.LU R21, [R1+0x55b0] ;  /* 0x0055b00001157983 */ /* 0x000ea20000300800 */
[----:B0-----:R-:W-:-:S02]  /*ea630*/  PRMT R17, R10, 0x3340, R0 ;  /* 0x000033400a117816 */ /* 0x001fc40000000000 */
[----:B------:R-:W-:Y:S02]  /*ea640*/  LOP3.LUT R14, R9, 0xffff, RZ, 0xc0, !PT ;  /* 0x0000ffff090e7812 */ /* 0x000fe400078ec0ff */
[----:B---3--:R-:W-:Y:S02]  /*ea650*/  LOP3.LUT R11, R11, 0xffff, RZ, 0xc0, !PT ;  /* 0x0000ffff0b0b7812 */ /* 0x008fe400078ec0ff */
[----:B----4-:R-:W-:Y:S02]  /*ea660*/  LOP3.LUT R13, R28, 0xffff, RZ, 0xc0, !PT ;  /* 0x0000ffff1c0d7812 */ /* 0x010fe400078ec0ff */
[----:B------:R-:W-:Y:S02]  /*ea670*/  LOP3.LUT R16, R29, 0xffff, RZ, 0xc0, !PT ;  /* 0x0000ffff1d107812 */ /* 0x000fe400078ec0ff */
[----:B------:R-:W-:Y:S02]  /*ea680*/  LOP3.LUT R9, R26, 0xffff, RZ, 0xc0, !PT ;  /* 0x0000ffff1a097812 */ /* 0x000fe400078ec0ff */
[----:B-1----:R-:W-:-:S04]  /*ea690*/  PRMT R12, R11, 0x3340, R13 ;  /* 0x000033400b0c7816 */ /* 0x002fc8000000000d */
[----:B------:R-:W-:Y:S02]  /*ea6a0*/  PRMT R19, R12, 0x5410, R17 ;  /* 0x000054100c137816 */ /* 0x000fe40000000011 */
[----:B------:R-:W-:Y:S02]  /*ea6b0*/  PRMT R12, R16, 0x3340, R9 ;  /* 0x00003340100c7816 */ /* 0x000fe40000000009 */
[----:B------:R-:W-:Y:S01]  /*ea6c0*/  PRMT R17, R14, 0x3340, R0 ;  /* 0x000033400e117816 */ /* 0x000fe20000000000 */
[----:B------:R0:W-:Y:S03]  /*ea6d0*/  STL [R1+0x494], R19 ;  /* 0x0004941301007387 */ /* 0x0001e60000100800 */
[----:B------:R-:W-:Y:S02]  /*ea6e0*/  PRMT R17, R12, 0x5410, R17 ;  /* 0x000054100c117816 */ /* 0x000fe40000000011 */
[----:B------:R-:W3:Y:S04]  /*ea6f0*/  LDL.LU R12, [R1+0x4f24] ;  /* 0x004f2400010c7983 */ /* 0x000ee80000300800 */
[----:B0-----:R-:W4:Y:S01]  /*ea700*/  LDL.LU R19, [R1+0x8a8] ;  /* 0x0008a80001137983 */ /* 0x001f220000300800 */
[----:B------:R-:W-:-:S02]  /*ea710*/  IADD3 R28, P2, R25, R3, RZ ;  /* 0x00000003191c7210 */ /* 0x000fc40007f5e0ff */
[----:B------:R-:W-:Y:S02]  /*ea720*/  SHF.R.U32.HI R11, RZ, 0x8, R11 ;  /* 0x00000008ff0b7819 */ /* 0x000fe4000001160b */
[----:B------:R-:W-:Y:S02]  /*ea730*/  SHF.R.U32.HI R13, RZ, 0x8, R13 ;  /* 0x00000008ff0d7819 */ /* 0x000fe4000001160d */
[----:B------:R-:W-:Y:S02]  /*ea740*/  SHF.R.U32.HI R16, RZ, 0x8, R16 ;  /* 0x00000008ff107819 */ /* 0x000fe40000011610 */
[----:B------:R-:W-:Y:S01]  /*ea750*/  SHF.R.U32.HI R9, RZ, 0x8, R9 ;  /* 0x00000008ff097819 */ /* 0x000fe20000011609 */
[----:B------:R-:W-:Y:S01]  /*ea760*/  IMAD.X R29, R20, 0x1, R4, P2 ;  /* 0x00000001141d7824 */ /* 0x000fe200010e0604 */
[----:B------:R-:W-:Y:S02]  /*ea770*/  LOP3.LUT R11, R11, 0xffff, RZ, 0xc0, !PT ;  /* 0x0000ffff0b0b7812 */ /* 0x000fe400078ec0ff */
[----:B------:R-:W-:Y:S01]  /*ea780*/  LOP3.LUT R26, R13, 0xffff, RZ, 0xc0, !PT ;  /* 0x0000ffff0d1a7812 */ /* 0x000fe200078ec0ff */
[----:B------:R0:W-:Y:S04]  /*ea790*/  STL [R1+0x490], R17 ;  /* 0x0004901101007387 */ /* 0x0001e80000100800 */
[----:B------:R1:W-:Y:S01]  /*ea7a0*/  STL.64 [R1+0xb48], R28 ;  /* 0x000b481c01007387 */ /* 0x0003e20000100a00 */
[----:B------:R-:W-:-:S03]  /*ea7b0*/  LOP3.LUT R16, R16, 0xffff, RZ, 0xc0, !PT ;  /* 0x0000ffff10107812 */ /* 0x000fc600078ec0ff */
[----:B------:R-:W2:Y:S01]  /*ea7c0*/  LDL.LU R13, [R1+0x507c] ;  /* 0x00507c00010d7983 */ /* 0x000ea20000300800 */
[----:B------:R-:W-:Y:S02]  /*ea7d0*/  PRMT R11, R11, 0x3340, R26 ;  /* 0x000033400b0b7816 */ /* 0x000fe4000000001a */
[----:B0-----:R-:W-:Y:S02]  /*ea7e0*/  LOP3.LUT R17, R9, 0xffff, RZ, 0xc0, !PT ;  /* 0x0000ffff09117812 */ /* 0x001fe400078ec0ff */
[----:B------:R-:W2:Y:S04]  /*ea7f0*/  LDL.LU R9, [R1+0x7cc] ;  /* 0x0007cc0001097983 */ /* 0x000ea80000300800 */
[----:B------:R-:W2:Y:S04]  /*ea800*/  LDL.LU R22, [R1+0xa30] ;  /* 0x000a300001167983 */ /* 0x000ea80000300800 */
[----:B-1----:R-:W2:Y:S01]  /*ea810*/  LDL.LU R28, [R1+0x5080] ;  /* 0x00508000011c7983 */ /* 0x002ea20000300800 */
[----:B------:R-:W-:-:S03]  /*ea820*/  PRMT R17, R16, 0x3340, R17 ;  /* 0x0000334010117816 */ /* 0x000fc60000000011 */
[----:B------:R-:W2:Y:S01]  /*ea830*/  LDL.LU R29, [R1+0x874] ;  /* 0x00087400011d7983 */ /* 0x000ea20000300800 */
[----:B------:R-:W-:-:S03]  /*ea840*/  IADD3 R16, P2, R25, R5, RZ ;  /* 0x0000000519107210 */ /* 0x000fc60007f5e0ff */
[----:B------:R-:W2:Y:S04]  /*ea850*/  LDL.LU R26, [R1+0x55ac] ;  /* 0x0055ac00011a7983 */ /* 0x000ea80000300800 */
[----:B------:R0:W-:Y:S04]  /*ea860*/  STL [R1+0x424], R11 ;  /* 0x0004240b01007387 */ /* 0x0001e80000100800 */
[----:B0-----:R-:W2:Y:S04]  /*ea870*/  LDL.LU R11, [R1+0x55a8] ;  /* 0x0055a800010b7983 */ /* 0x001ea80000300800 */
[----:B------:R0:W-:Y:S02]  /*ea880*/  STL [R1+0x150], R17 ;  /* 0x0001501101007387 */ /* 0x0001e40000100800 */
[----:B0-----:R-:W-:-:S05]  /*ea890*/  IMAD.X R17, R20, 0x1, R7, P2 ;  /* 0x0000000114117824 */ /* 0x001fca00010e0607 */
[----:B------:R0:W-:Y:S02]  /*ea8a0*/  STL.64 [R1+0xb58], R16 ;  /* 0x000b581001007387 */ /* 0x0001e40000100a00 */
[----:B0-----:R-:W-:Y:S02]  /*ea8b0*/  IADD3 R16, P2, R25, R6, RZ ;  /* 0x0000000619107210 */ /* 0x001fe40007f5e0ff */
[----:B------:R-:W2:Y:S01]  /*ea8c0*/  LDL.LU R25, [R1+0xa34] ;  /* 0x000a340001197983 */ /* 0x000ea20000300800 */
[----:B------:R-:W-:Y:S02]  /*ea8d0*/  SHF.R.U32.HI R14, RZ, 0x8, R14 ;  /* 0x00000008ff0e7819 */ /* 0x000fe4000001160e */
[----:B------:R-:W-:Y:S01]  /*ea8e0*/  SHF.R.U32.HI R10, RZ, 0x8, R10 ;  /* 0x00000008ff0a7819 */ /* 0x000fe2000001160a */
[----:B------:R-:W-:Y:S01]  /*ea8f0*/  IMAD.X R17, R20, 0x1, R27, P2 ;  /* 0x0000000114117824 */ /* 0x000fe200010e061b */
[----:B------:R-:W-:Y:S02]  /*ea900*/  LOP3.LUT R14, R14, 0xffff, RZ, 0xc0, !PT ;  /* 0x0000ffff0e0e7812 */ /* 0x000fe400078ec0ff */
[----:B------:R-:W-:-:S02]  /*ea910*/  LOP3.LUT R10, R10, 0xffff, RZ, 0xc0, !PT ;  /* 0x0000ffff0a0a7812 */ /* 0x000fc400078ec0ff */
[----:B------:R0:W-:Y:S02]  /*ea920*/  STL.64 [R1+0xb50], R16 ;  /* 0x000b501001007387 */ /* 0x0001e40000100a00 */
[--C-:B0-----:R-:W-:Y:S02]  /*ea930*/  PRMT R16, R14, 0x3340, R0.reuse ;  /* 0x000033400e107816 */ /* 0x101fe40000000000 */
[----:B------:R-:W-:-:S03]  /*ea940*/  PRMT R14, R10, 0x3340, R0 ;  /* 0x000033400a0e7816 */ /* 0x000fc60000000000 */
[----:B------:R-:W-:Y:S04]  /*ea950*/  STL [R1+0x10], R16 ;  /* 0x0000101001007387 */ /* 0x000fe80000100800 */
[----:B------:R-:W-:Y:S01]  /*ea960*/  STL [R1+0x2c], R14 ;  /* 0x00002c0e01007387 */ /* 0x000fe20000100800 */
[----:B---3--:R-:W-:-:S05]  /*ea970*/  LOP3.LUT R12, R12, 0xffff, RZ, 0xc0, !PT ;  /* 0x0000ffff0c0c7812 */ /* 0x008fca00078ec0ff */
[----:B------:R0:W-:Y:S04]  /*ea980*/  STL [R1+0x5c4], R12 ;  /* 0x0005c40c01007387 */ /* 0x0001e80000100800 */
[----:B------:R-:W3:Y:S01]  /*ea990*/  LDL.LU R17, [R1+0x2c8] ;  /* 0x0002c80001117983 */ /* 0x000ee20000300800 */
[----:B----4-:R-:W-:-:S05]  /*ea9a0*/  LOP3.LUT R10, R19, 0xffff, RZ, 0xc0, !PT ;  /* 0x0000ffff130a7812 */ /* 0x010fca00078ec0ff */
[----:B------:R1:W-:Y:S01]  /*ea9b0*/  STL [R1+0x5c0], R10 ;  /* 0x0005c00a01007387 */ /* 0x0003e20000100800 */
[----:B0-----:R-:W-:Y:S02]  /*ea9c0*/  SHF.R.U32.HI R12, RZ, 0x8, R12 ;  /* 0x00000008ff0c7819 */ /* 0x001fe4000001160c */
[----:B-1----:R-:W-:-:S04]  /*ea9d0*/  SHF.R.U32.HI R10, RZ, 0x8, R10 ;  /* 0x00000008ff0a7819 */ /* 0x002fc8000001160a */
[----:B------:R-:W-:Y:S02]  /*ea9e0*/  LOP3.LUT R14, R10, 0xffff, RZ, 0xc0, !PT ;  /* 0x0000ffff0a0e7812 */ /* 0x000fe400078ec0ff */
[----:B------:R-:W-:Y:S02]  /*ea9f0*/  LOP3.LUT R10, R18, 0xffff, RZ, 0xc0, !PT ;  /* 0x0000ffff120a7812 */ /* 0x000fe400078ec0ff */
[----:B------:R-:W-:-:S03]  /*eaa00*/  LOP3.LUT R12, R12, 0xffff, RZ, 0xc0, !PT ;  /* 0x0000ffff0c0c7812 */ /* 0x000fc600078ec0ff */
[----:B------:R0:W-:Y:S01]  /*eaa10*/  STL [R1+0x5bc], R10 ;  /* 0x0005bc0a01007387 */ /* 0x0001e20000100800 */
[----:B------:R-:W-:Y:S02]  /*eaa20*/  PRMT R12, R12, 0x3340, R14 ;  /* 0x000033400c0c7816 */ /* 0x000fe4000000000e */
[----:B0-----:R-:W-:-:S03]  /*eaa30*/  SHF.R.U32.HI R10, RZ, 0x8, R10 ;  /* 0x00000008ff0a7819 */ /* 0x001fc6000001160a */
[----:B------:R0:W-:Y:S01]  /*eaa40*/  STL [R1+0x3e8], R12 ;  /* 0x0003e80c01007387 */ /* 0x0001e20000100800 */
[----:B------:R-:W-:-:S04]  /*eaa50*/  LOP3.LUT R10, R10, 0xffff, RZ, 0xc0, !PT ;  /* 0x0000ffff0a0a7812 */ /* 0x000fc800078ec0ff */
[--C-:B0-----:R-:W-:Y:S02]  /*eaa60*/  PRMT R12, R10, 0x3340, R0.reuse ;  /* 0x000033400a0c7816 */ /* 0x101fe40000000000 */
[----:B--2---:R-:W-:Y:S02]  /*eaa70*/  LOP3.LUT R10, R9, 0xffff, RZ, 0xc0, !PT ;  /* 0x0000ffff090a7812 */ /* 0x004fe400078ec0ff */
[----:B------:R-:W-:Y:S01]  /*eaa80*/  LOP3.LUT R14, R29, 0xffff, RZ, 0xc0, !PT ;  /* 0x0000ffff1d0e7812 */ /* 0x000fe200078ec0ff */
[----:B------:R0:W-:Y:S01]  /*eaa90*/  STL [R1+0x94], R12 ;  /* 0x0000940c01007387 */ /* 0x0001e20000100800 */
[----:B------:R-:W-:Y:S02]  /*eaaa0*/  LOP3.LUT R18, R13, 0xffff, RZ, 0xc0, !PT ;  /* 0x0000ffff0d127812 */ /* 0x000fe400078ec0ff */
[----:B------:R-:W-:Y:S01]  /*eaab0*/  LOP3.LUT R19, R22, 0xffff, RZ, 0xc0, !PT ;  /* 0x0000ffff16137812 */ /* 0x000fe200078ec0ff */
[----:B0-----:R-:W2:Y:S04]  /*eaac0*/  LDL.LU R12, [R1+0x5014] ;  /* 0x00501400010c7983 */ /* 0x001ea80000300800 */
[----:B------:R-:W4:Y:S04]  /*eaad0*/  LDL.LU R9, [R1+0x75c] ;  /* 0x00075c0001097983 */ /* 0x000f280000300800 */
[----:B------:R-:W4:Y:S01]  /*eaae0*/  LDL.LU R29, [R1+0x9fc] ;  /* 0x0009fc00011d7983 */ /* 0x000f220000300800 */
[----:B------:R-:W-:-:S02]  /*eaaf0*/  PRMT R22, R10, 0x3340, R0 ;  /* 0x000033400a167816 */ /* 0x000fc40000000000 */
[--C-:B------:R-:W-:Y:S02]  /*eab00*/  PRMT R20, R18, 0x3340, R19.reuse ;  /* 0x0000334012147816 */ /* 0x100fe40000000013 */
[----:B------:R-:W-:Y:S02]  /*eab10*/  LOP3.LUT R13, R28, 0xffff, RZ, 0xc0, !PT ;  /* 0x0000ffff1c0d7812 */ /* 0x000fe400078ec0ff */
[----:B------:R-:W-:Y:S02]  /*eab20*/  LOP3.LUT R16, R25, 0xffff, RZ, 0xc0, !PT ;  /* 0x0000ffff19107812 */ /* 0x000fe400078ec0ff */
[----:B------:R-:W-:Y:S02]  /*eab30*/  SHF.R.U32.HI R18, RZ, 0x8, R18 ;  /* 0x00000008ff127819 */ /* 0x000fe40000011612 */
[----:B------:R-:W-:Y:S02]  /*eab40*/  SHF.R.U32.HI R19, RZ, 0x8, R19 ;  /* 0x00000008ff137819 */ /* 0x000fe40000011613 */
[----:B------:R-:W-:-:S02]  /*eab50*/  PRMT R25, R20, 0x5410, R22 ;  /* 0x0000541014197816 */ /* 0x000fc40000000016 */
[----:B------:R-:W-:Y:S02]  /*eab60*/  PRMT R22, R14, 0x3340, R0 ;  /* 0x000033400e167816 */ /* 0x000fe40000000000 */
[----:B------:R-:W-:Y:S02]  /*eab70*/  PRMT R20, R13, 0x3340, R16 ;  /* 0x000033400d147816 */ /* 0x000fe40000000010 */
[----:B------:R-:W-:Y:S02]  /*eab80*/  LOP3.LUT R18, R18, 0xffff, RZ, 0xc0, !PT ;  /* 0x0000ffff12127812 */ /* 0x000fe400078ec0ff */
[----:B------:R-:W-:Y:S02]  /*eab90*/  LOP3.LUT R19, R19, 0xffff, RZ, 0xc0, !PT ;  /* 0x0000ffff13137812 */ /* 0x000fe400078ec0ff */
[----:B------:R-:W-:Y:S02]  /*eaba0*/  PRMT R20, R20, 0x5410, R22 ;  /* 0x0000541014147816 */ /* 0x000fe40000000016 */
[----:B------:R-:W-:Y:S01]  /*eabb0*/  PRMT R18, R18, 0x3340, R19 ;  /* 0x0000334012127816 */ /* 0x000fe20000000013 */
[----:B------:R0:W-:Y:S04]  /*eabc0*/  STL [R1+0x484], R25 ;  /* 0x0004841901007387 */ /* 0x0001e80000100800 */
[----:B------:R-:W-:Y:S04]  /*eabd0*/  STL [R1+0x480], R20 ;  /* 0x0004801401007387 */ /* 0x000fe80000100800 */
[----:B------:R-:W4:Y:S01]  /*eabe0*/  LDL.LU R22, [R1+0x502c] ;  /* 0x00502c0001167983 */ /* 0x000f220000300800 */
[----:B------:R-:W-:-:S03]  /*eabf0*/  SHF.R.U32.HI R13, RZ, 0x8, R13 ;  /* 0x00000008ff0d7819 */ /* 0x000fc6000001160d */
[----:B------:R-:W-:Y:S01]  /*eac00*/  STL [R1+0x3cc], R18 ;  /* 0x0003cc1201007387 */ /* 0x000fe20000100800 */
[----:B------:R-:W-:-:S03]  /*eac10*/  SHF.R.U32.HI R16, RZ, 0x8, R16 ;  /* 0x00000008ff107819 */ /* 0x000fc60000011610 */
[----:B------:R-:W4:Y:S01]  /*eac20*/  LDL.LU R28, [R1+0x774] ;  /* 0x00077400011c7983 */ /* 0x000f220000300800 */
[----:B------:R-:W-:Y:S02]  /*eac30*/  LOP3.LUT R13, R13, 0xffff, RZ, 0xc0, !PT ;  /* 0x0000ffff0d0d7812 */ /* 0x000fe400078ec0ff */
[----:B------:R-:W-:-:S04]  /*eac40*/  LOP3.LUT R16, R16, 0xffff, RZ, 0xc0, !PT ;  /* 0x0000ffff10107812 */ /* 0x000fc800078ec0ff */
[----:B------:R-:W-:-:S05]  /*eac50*/  PRMT R13, R13, 0x3340, R16 ;  /* 0x000033400d0d7816 */ /* 0x000fca0000000010 */
[----:B------:R3:W-:Y:S04]  /*eac60*/  STL [R1+0x2c0], R13 ;  /* 0x0002c00d01007387 */ /* 0x0007e80000100800 */
[----:B0-----:R-:W4:Y:S01]  /*eac70*/  LDL.LU R25, [R1+0xa08] ;  /* 0x000a080001197983 */ /* 0x001f220000300800 */
[----:B------:R-:W-:Y:S02]  /*eac80*/  SHF.R.U32.HI R14, RZ, 0x8, R14 ;  /* 0x00000008ff0e7819 */ /* 0x000fe4000001160e */
[----:B------:R-:W-:Y:S02]  /*eac90*/  SHF.R.U32.HI R10, RZ, 0x8, R10 ;  /* 0x00000008ff0a7819 */ /* 0x000fe4000001160a */
[----:B------:R-:W-:Y:S02]  /*eaca0*/  LOP3.LUT R14, R14, 0xffff, RZ, 0xc0, !PT ;  /* 0x0000ffff0e0e7812 */ /* 0x000fe400078ec0ff */
[----:B------:R-:W-:-:S02]  /*eacb0*/  LOP3.LUT R10, R10, 0xffff, RZ, 0xc0, !PT ;  /* 0x0000ffff0a0a7812 */ /* 0x000fc400078ec0ff */
[--C-:B------:R-:W-:Y:S02]  /*eacc0*/  PRMT R16, R14, 0x3340, R0.reuse ;  /* 0x000033400e107816 */ /* 0x100fe40000000000 */
[----:B------:R-:W-:Y:S02]  /*eacd0*/  PRMT R14, R10, 0x3340, R0 ;  /* 0x000033400a0e7816 */ /* 0x000fe40000000000 */
[----:B---3--:R-:W-:Y:S02]  /*eace0*/  SHF.R.S32.HI R13, RZ, 0x1f, R17 ;  /* 0x0000001fff0d7819 */ /* 0x008fe40000011411 */
[----:B------:R-:W-:-:S05]  /*eacf0*/  IADD3 R18, P2, R17, R0, RZ ;  /* 0x0000000011127210 */ /* 0x000fca0007f5e0ff */
[----:B------:R-:W-:-:S05]  /*ead00*/  IMAD.X R19, R13, 0x1, R2, P2 ;  /* 0x000000010d137824 */ /* 0x000fca00010e0602 */
[----:B------:R0:W-:Y:S04]  /*ead10*/  STL.64 [R1+0xb40], R18 ;  /* 0x000b401201007387 */ /* 0x0001e80000100a00 */
[----:B------:R-:W-:Y:S04]  /*ead20*/  STL [R1+0x24], R16 ;  /* 0x0000241001007387 */ /* 0x000fe80000100800 */
[----:B------:R1:W-:Y:S01]  /*ead30*/  STL [R1+0x90], R14 ;  /* 0x0000900e01007387 */ /* 0x0003e20000100800 */
[----:B0-----:R-:W-:-:S05]  /*ead40*/  IADD3 R18, P2, R17, R3, RZ ;  /* 0x0000000311127210 */ /* 0x001fca0007f5e0ff */
[----:B------:R-:W-:Y:S01]  /*ead50*/  IMAD.X R19, R13, 0x1, R4, P2 ;  /* 0x000000010d137824 */ /* 0x000fe200010e0604 */
[----:B--2---:R-:W-:Y:S02]  /*ead60*/  LOP3.LUT R12, R12, 0xffff, RZ, 0xc0, !PT ;  /* 0x0000ffff0c0c7812 */ /* 0x004fe400078ec0ff */
[----:B----4-:R-:W-:Y:S02]  /*ead70*/  LOP3.LUT R10, R9, 0xffff, RZ, 0xc0, !PT ;  /* 0x0000ffff090a7812 */ /* 0x010fe400078ec0ff */
[----:B-1----:R-:W-:Y:S02]  /*ead80*/  LOP3.LUT R14, R29, 0xffff, RZ, 0xc0, !PT ;  /* 0x0000ffff1d0e7812 */ /* 0x002fe400078ec0ff */
[----:B------:R-:W-:Y:S02]  /*ead90*/  PRMT R16, R10, 0x3340, R0 ;  /* 0x000033400a107816 */ /* 0x000fe40000000000 */
[----:B------:R-:W-:Y:S02]  /*eada0*/  PRMT R9, R12, 0x3340, R14 ;  /* 0x000033400c097816 */ /* 0x000fe4000000000e */
[----:B------:R-:W-:-:S02]  /*eadb0*/  SHF.R.U32.HI R12, RZ, 0x8, R12 ;  /* 0x00000008ff0c7819 */ /* 0x000fc4000001160c */
[----:B------:R-:W-:Y:S02]  /*eadc0*/  SHF.R.U32.HI R14, RZ, 0x8, R14 ;  /* 0x00000008ff0e7819 */ /* 0x000fe4000001160e */
[----:B------:R-:W-:Y:S02]  /*eadd0*/  PRMT R16, R9, 0x5410, R16 ;  /* 0x0000541009107816 */ /* 0x000fe40000000010 */
[----:B------:R-:W2:Y:S04]  /*eade0*/  LDL.LU R9, [R1+0x4fa8] ;  /* 0x004fa80001097983 */ /* 0x000ea80000300800 */
[----:B------:R-:W3:Y:S01]  /*eadf0*/  LDL.LU R29, [R1+0x9ec] ;  /* 0x0009ec00011d7983 */ /* 0x000ee20000300800 */
[----:B------:R-:W-:Y:S02]  /*eae00*/  SHF.R.U32.HI R10, RZ, 0x8, R10 ;  /* 0x00000008ff0a7819 */ /* 0x000fe4000001160a */
[----:B------:R-:W-:-:S02]  /*eae10*/  LOP3.LUT R12, R12, 0xffff, RZ, 0xc0, !PT ;  /* 0x0000ffff0c0c7812 */ /* 0x000fc400078ec0ff */
[----:B------:R-:W-:Y:S02]  /*eae20*/  LOP3.LUT R14, R14, 0xffff, RZ, 0xc0, !PT ;  /* 0x0000ffff0e0e7812 */ /* 0x000fe400078ec0ff */
[----:B------:R-:W-:Y:S02]  /*eae30*/  LOP3.LUT R10, R10, 0xffff, RZ, 0xc0, !PT ;  /* 0x0000ffff0a0a7812 */ /* 0x000fe400078ec0ff */
[----:B------:R-:W-:Y:S01]  /*eae40*/  PRMT R14, R12, 0x3340, R14 ;  /* 0x000033400c0e7816 */ /* 0x000fe2000000000e */
[----:B------:R-:W-:Y:S04]  /*eae50*/  STL [R1+0x478], R16 ;  /* 0x0004781001007387 */ /* 0x000fe80000100800 */
[----:B------:R-:W-:Y:S01]  /*eae60*/  STL.64 [R1+0xb38], R18 ;  /* 0x000b381201007387 */ /* 0x000fe20000100a00 */
[----:B------:R-:W-:-:S03]  /*eae70*/  PRMT R12, R10, 0x3340, R0 ;  /* 0x000033400a0c7816 */ /* 0x000fc60000000000 */
[----:B------:R0:W-:Y:S01]  /*eae80*/  STL [R1+0x3c8], R14 ;  /* 0x0003c80e01007387 */ /* 0x0001e20000100800 */
[----:B------:R-:W-:-:S03]  /*eae90*/  LOP3.LUT R10, R22, 0xffff, RZ, 0xc0, !PT ;  /* 0x0000ffff160a7812 */ /* 0x000fc600078ec0ff */
[----:B------:R1:W-:Y:S04]  /*eaea0*/  STL [R1+0x34], R12 ;  /* 0x0000340c01007387 */ /* 0x0003e80000100800 */
[----:B------:R-:W4:Y:S01]  /*eaeb0*/  LDL.LU R22, [R1+0x4fc4] ;  /* 0x004fc40001167983 */ /* 0x000f220000300800 */
[----:B0-----:R-:W-:-:S05]  /*eaec0*/  LOP3.LUT R14, R28, 0xffff, RZ, 0xc0, !PT ;  /* 0x0000ffff1c0e7812 */ /* 0x001fca00078ec0ff */
[----:B------:R0:W-:Y:S04]  /*eaed0*/  STL [R1+0x5b8], R14 ;  /* 0x0005b80e01007387 */ /* 0x0001e80000100800 */
[----:B------:R-:W4:Y:S01]  /*eaee0*/  LDL.LU R28, [R1+0x9f8] ;  /* 0x0009f800011c7983 */ /* 0x000f220000300800 */
[----:B-1----:R-:W-:-:S03]  /*eaef0*/  LOP3.LUT R12, R25, 0xffff, RZ, 0xc0, !PT ;  /* 0x0000ffff190c7812 */ /* 0x002fc600078ec0ff */
[----:B------:R-:W4:Y:S01]  /*eaf00*/  LDL.LU R25, [R1+0x2cc] ;  /* 0x0002cc0001197983 */ /* 0x000f220000300800 */
[----:B------:R-:W-:Y:S02]  /*eaf10*/  PRMT R16, R14, 0x3340, R0 ;  /* 0x000033400e107816 */ /* 0x000fe40000000000 */
[----:B------:R-:W-:Y:S02]  /*eaf20*/  IADD3 R18, P2, R17, R5, RZ ;  /* 0x0000000511127210 */ /* 0x000fe40007f5e0ff */
[----:B0-----:R-:W-:Y:S02]  /*eaf30*/  PRMT R14, R10, 0x3340, R12 ;  /* 0x000033400a0e7816 */ /* 0x001fe4000000000c */
[----:B------:R-:W-:Y:S02]  /*eaf40*/  SHF.R.U32.HI R10, RZ, 0x8, R10 ;  /* 0x00000008ff0a7819 */ /* 0x000fe4000001160a */
[----:B------:R-:W-:Y:S01]  /*eaf50*/  SHF.R.U32.HI R12, RZ, 0x8, R12 ;  /* 0x00000008ff0c7819 */ /* 0x000fe2000001160c */
[----:B------:R-:W-:Y:S01]  /*eaf60*/  IMAD.X R19, R13, 0x1, R7, P2 ;  /* 0x000000010d137824 */ /* 0x000fe200010e0607 */
[----:B------:R-:W-:-:S02]  /*eaf70*/  PRMT R14, R14, 0x5410, R16 ;  /* 0x000054100e0e7816 */ /* 0x000fc40000000010 */
[----:B------:R-:W-:Y:S02]  /*eaf80*/  IADD3 R16, P2, R17, R6, RZ ;  /* 0x0000000611107210 */ /* 0x000fe40007f5e0ff */
[----:B------:R-:W-:Y:S02]  /*eaf90*/  LOP3.LUT R10, R10, 0xffff, RZ, 0xc0, !PT ;  /* 0x0000ffff0a0a7812 */ /* 0x000fe400078ec0ff */
[----:B------:R-:W-:Y:S01]  /*eafa0*/  LOP3.LUT R12, R12, 0xffff, RZ, 0xc0, !PT ;  /* 0x0000ffff0c0c7812 */ /* 0x000fe200078ec0ff */
[----:B------:R-:W-:-:S03]  /*eafb0*/  IMAD.X R17, R13, 0x1, R27, P2 ;  /* 0x000000010d117824 */ /* 0x000fc600010e061b */
[----:B------:R-:W-:Y:S01]  /*eafc0*/  PRMT R12, R10, 0x3340, R12 ;  /* 0x000033400a0c7816 */ /* 0x000fe2000000000c */
[----:B------:R-:W-:Y:S04]  /*eafd0*/  STL [R1+0x4f4], R14 ;  /* 0x0004f40e01007387 */ /* 0x000fe80000100800 */
[----:B------:R0:W-:Y:S04]  /*eafe0*/  STL.64 [R1+0xb30], R18 ;  /* 0x000b301201007387 */ /* 0x0001e80000100a00 */
[----:B0-----:R-:W4:Y:S04]  /*eaff0*/  LDL.LU.64 R18, [R1+0x55a0] ;  /* 0x0055a00001127983 */ /* 0x001f280000300a00 */
[----:B------:R-:W-:Y:S04]  /*eb000*/  STL.64 [R1+0xb28], R16 ;  /* 0x000b281001007387 */ /* 0x000fe80000100a00 */
[----:B------:R3:W-:Y:S01]  /*eb010*/  STL [R1+0x4f8], R12 ;  /* 0x0004f80c01007387 */ /* 0x0007e20000100800 */
[----:B--2---:R-:W-:-:S02]  /*eb020*/  LOP3.LUT R10, R9, 0xffff, RZ, 0xc0, !PT ;  /* 0x0000ffff090a7812 */ /* 0x004fc400078ec0ff */
[----:B---3--:R-:W-:Y:S02]  /*eb030*/  LOP3.LUT R12, R29, 0xffff, RZ, 0xc0, !PT ;  /* 0x0000ffff1d0c7812 */ /* 0x008fe400078ec0ff */
[----:B------:R-:W-:Y:S02]  /*eb040*/  LOP3.LUT R9, R26, 0xffff, RZ, 0xc0, !PT ;  /* 0x0000ffff1a097812 */ /* 0x000fe400078ec0ff */
[----:B------:R-:W2:Y:S01]  /*eb050*/  LDL.LU R26, [R1+0x559c] ;  /* 0x00559c00011a7983 */ /* 0x000ea20000300800 */
[----:B------:R-:W-:Y:S02]  /*eb060*/  PRMT R13, R10, 0x3340, R12 ;  /* 0x000033400a0d7816 */ /* 0x000fe4000000000c */
[----:B------:R-:W-:Y:S02]  /*eb070*/  SHF.R.U32.HI R10, RZ, 0x8, R10 ;  /* 0x00000008ff0a7819 */ /* 0x000fe4000001160a */
[----:B------:R-:W-:Y:S02]  /*eb080*/  SHF.R.U32.HI R12, RZ, 0x8, R12 ;  /* 0x00000008ff0c7819 */ /* 0x000fe4000001160c */
[----:B------:R-:W-:-:S02]  /*eb090*/  PRMT R14, R9, 0x3340, R0 ;  /* 0x00003340090e7816 */ /* 0x000fc40000000000 */
[----:B------:R-:W-:Y:S02]  /*eb0a0*/  SHF.R.U32.HI R9, RZ, 0x8, R9 ;  /* 0x00000008ff097819 */ /* 0x000fe40000011609 */
[----:B------:R-:W-:Y:S02]  /*eb0b0*/  LOP3.LUT R10, R10, 0xffff, RZ, 0xc0, !PT ;  /* 0x0000ffff0a0a7812 */ /* 0x000fe400078ec0ff */
[----:B------:R-:W-:Y:S02]  /*eb0c0*/  LOP3.LUT R12, R12, 0xffff, RZ, 0xc0, !PT ;  /* 0x0000ffff0c0c7812 */ /* 0x000fe400078ec0ff */
[----:B------:R-:W-:Y:S02]  /*eb0d0*/  PRMT R13, R13, 0x5410, R14 ;  /* 0x000054100d0d7816 */ /* 0x000fe4000000000e */
[----:B------:R-:W-:Y:S01]  /*eb0e0*/  LOP3.LUT R9, R9, 0xffff, RZ, 0xc0, !PT ;  /* 0x0000ffff09097812 */ /* 0x000fe200078ec0ff */
[----:B------:R-:W3:Y:S01]  /*eb0f0*/  LDL.LU R29, [R1+0x4f4c] ;  /* 0x004f4c00011d7983 */ /* 0x000ee20000300800 */
[----:B------:R-:W-:-:S02]  /*eb100*/  PRMT R10, R10, 0x3340, R12 ;  /* 0x000033400a0a7816 */ /* 0x000fc4000000000c */
[----:B------:R-:W-:Y:S01]  /*eb110*/  PRMT R12, R9, 0x3340, R0 ;  /* 0x00003340090c7816 */ /* 0x000fe20000000000 */
[----:B------:R-:W-:Y:S04]  /*eb120*/  STL [R1+0x470], R13 ;  /* 0x0004700d01007387 */ /* 0x000fe80000100800 */
[----:B------:R0:W-:Y:S01]  /*eb130*/  STL [R1+0x2b4], R10 ;  /* 0x0002b40a01007387 */ /* 0x0001e20000100800 */
[----:B----4-:R-:W-:-:S03]  /*eb140*/  LOP3.LUT R9, R22, 0xffff, RZ, 0xc0, !PT ;  /* 0x0000ffff16097812 */ /* 0x010fc600078ec0ff */
[----:B------:R1:W-:Y:S01]  /*eb150*/  STL [R1+0x40], R12 ;  /* 0x0000400c01007387 */ /* 0x0003e20000100800 */
[----:B0-----:R-:W-:Y:S02]  /*eb160*/  LOP3.LUT R10, R21, 0xffff, RZ, 0xc0, !PT ;  /* 0x0000ffff150a7812 */ /* 0x001fe400078ec0ff */
[----:B------:R-:W-:Y:S01]  /*eb170*/  LOP3.LUT R16, R28, 0xffff, RZ, 0xc0, !PT ;  /* 0x0000ffff1c107812 */ /* 0x000fe200078ec0ff */
[----:B------:R-:W4:Y:S01]  /*eb180*/  LDL.LU R21, [R1+0x5598] ;  /* 0x0055980001157983 */ /* 0x000f220000300800 */
[----:B------:R-:W-:Y:S02]  /*eb190*/  PRMT R13, R10, 0x3340, R0 ;  /* 0x000033400a0d7816 */ /* 0x000fe40000000000 */
[----:B-1----:R-:W-:Y:S02]  /*eb1a0*/  PRMT R12, R9, 0x3340, R16 ;  /* 0x00003340090c7816 */ /* 0x002fe40000000010 */
[----:B------:R-:W-:Y:S02]  /*eb1b0*/  SHF.R.S32.HI R14, RZ, 0x1f, R25 ;  /* 0x0000001fff0e7819 */ /* 0x000fe40000011419 */
[----:B------:R-:W-:-:S02]  /*eb1c0*/  PRMT R17, R12, 0x5410, R13 ;  /* 0x000054100c117816 */ /* 0x000fc4000000000d */
[----:B------:R-:W-:-:S05]  /*eb1d0*/  IADD3 R12, P2, R25, R0, RZ ;  /* 0x00000000190c7210 */ /* 0x000fca0007f5e0ff */
[----:B------:R-:W-:Y:S01]  /*eb1e0*/  IMAD.X R13, R14, 0x1, R2, P2 ;  /* 0x000000010e0d7824 */ /* 0x000fe200010e0602 */
[----:B------:R-:W-:Y:S04]  /*eb1f0*/  STL [R1+0x46c], R17 ;  /* 0x00046c1101007387 */ /* 0x000fe80000100800 */
[----:B------:R0:W-:Y:S02]  /*eb200*/  STL.64 [R1+0xae8], R12 ;  /* 0x000ae80c01007387 */ /* 0x0001e40000100a00 */
[----:B0-----:R-:W-:Y:S02]  /*eb210*/  SHF.R.U32.HI R12, RZ, 0x8, R9 ;  /* 0x00000008ff0c7819 */ /* 0x001fe40000011609 */
        /* <DEDUP_REMOVED lines=9> */
[----:B------:R-:W-:-:S02]  /*eb2b0*/  PRMT R16, R10, 0x3340, R0 ;  /* 0x000033400a107816 */ /* 0x000fc40000000000 */
[----:B------:R-:W-:Y:S01]  /*eb2c0*/  LOP3.LUT R10, R19, 0xffff, RZ, 0xc0, !PT ;  /* 0x0000ffff130a7812 */ /* 0x000fe200078ec0ff */
[----:B------:R-:W-:Y:S04]  /*eb2d0*/  STL [R1+0x2a8], R17 ;  /* 0x0002a81101007387 */ /* 0x000fe80000100800 */
[----:B------:R4:W-:Y:S01]  /*eb2e0*/  STL [R1+0x4c], R16 ;  /* 0x00004c1001007387 */ /* 0x0009e20000100800 */
[----:B------:R-:W-:Y:S02]  /*eb2f0*/  PRMT R19, R10, 0x3340, R0 ;  /* 0x000033400a137816 */ /* 0x000fe40000000000 */
[----:B------:R-:W-:Y:S02]  /*eb300*/  IADD3 R20, P2, R25, R3, RZ ;  /* 0x0000000319147210 */ /* 0x000fe40007f5e0ff */
[----:B------:R-:W-:-:S04]  /*eb310*/  SHF.R.U32.HI R10, RZ, 0x8, R10 ;  /* 0x00000008ff0a7819 */ /* 0x000fc8000001160a */
[----:B------:R-:W-:Y:S02]  /*eb320*/  LOP3.LUT R10, R10, 0xffff, RZ, 0xc0, !PT ;  /* 0x0000ffff0a0a7812 */ /* 0x000fe400078ec0ff */
[----:B---3--:R-:W-:Y:S02]  /*eb330*/  LOP3.LUT R12, R29, 0xffff, RZ, 0xc0, !PT ;  /* 0x0000ffff1d0c7812 */ /* 0x008fe400078ec0ff */
[----:B----4-:R-:W-:-:S04]  /*eb340*/  LOP3.LUT R16, R21, 0xffff, RZ, 0xc0, !PT ;  /* 0x0000ffff15107812 */ /* 0x010fc800078ec0ff */
[----:B------:R-:W-:Y:S02]  /*eb350*/  PRMT R17, R12, 0x3340, R16 ;  /* 0x000033400c117816 */ /* 0x000fe40000000010 */
[----:B------:R-:W-:Y:S02]  /*eb360*/  SHF.R.U32.HI R12, RZ, 0x8, R12 ;  /* 0x00000008ff0c7819 */ /* 0x000fe4000001160c */
[----:B------:R-:W-:Y:S02]  /*eb370*/  SHF.R.U32.HI R16, RZ, 0x8, R16 ;  /* 0x00000008ff107819 */ /* 0x000fe40000011610 */
[----:B------:R-:W-:Y:S01]  /*eb380*/  PRMT R17, R17, 0x5410, R19 ;  /* 0x0000541011117816 */ /* 0x000fe20000000013 */
[----:B------:R-:W-:Y:S01]  /*eb390*/  IMAD.X R21, R14, 0x1, R4, P2 ;  /* 0x000000010e157824 */ /* 0x000fe200010e0604 */
[----:B------:R-:W-:Y:S02]  /*eb3a0*/  LOP3.LUT R12, R12, 0xffff, RZ, 0xc0, !PT ;  /* 0x0000ffff0c0c7812 */ /* 0x000fe400078ec0ff */
[----:B------:R-:W-:Y:S01]  /*eb3b0*/  LOP3.LUT R16, R16, 0xffff, RZ, 0xc0, !PT ;  /* 0x0000ffff10107812 */ /* 0x000fe200078ec0ff */
[----:B------:R-:W-:Y:S04]  /*eb3c0*/  STL [R1+0x474], R17 ;  /* 0x0004741101007387 */ /* 0x000fe80000100800 */
[----:B------:R-:W3:Y:S04]  /*eb3d0*/  LDL.LU R28, [R1+0x5108] ;  /* 0x00510800011c7983 */ /* 0x000ee80000300800 */
[----:B------:R-:W4:Y:S04]  /*eb3e0*/  LDL.LU R29, [R1+0x8ac] ;  /* 0x0008ac00011d7983 */ /* 0x000f280000300800 */
[----:B------:R0:W-:Y:S01]  /*eb3f0*/  STL.64 [R1+0xae0], R20 ;  /* 0x000ae01401007387 */ /* 0x0001e20000100a00 */
[----:B------:R-:W-:-:S02]  /*eb400*/  PRMT R16, R12, 0x3340, R16 ;  /* 0x000033400c107816 */ /* 0x000fc40000000010 */
[--C-:B------:R-:W-:Y:S01]  /*eb410*/  PRMT R12, R10, 0x3340, R0.reuse ;  /* 0x000033400a0c7816 */ /* 0x100fe20000000000 */
[----:B0-----:R-:W4:Y:S04]  /*eb420*/  LDL.LU R21, [R1+0xa44] ;  /* 0x000a440001157983 */ /* 0x001f280000300800 */
[----:B------:R-:W4:Y:S01]  /*eb430*/  LDL.LU R19, [R1+0x2d0] ;  /* 0x0002d00001137983 */ /* 0x000f220000300800 */
[----:B--2---:R-:W-:Y:S02]  /*eb440*/  LOP3.LUT R10, R13, 0xffff, RZ, 0xc0, !PT ;  /* 0x0000ffff0d0a7812 */ /* 0x004fe400078ec0ff */
[----:B------:R-:W-:Y:S02]  /*eb450*/  LOP3.LUT R17, R9, 0xffff, RZ, 0xc0, !PT ;  /* 0x0000ffff09117812 */ /* 0x000fe400078ec0ff */
[----:B------:R-:W-:Y:S01]  /*eb460*/  LOP3.LUT R9, R22, 0xffff, RZ, 0xc0, !PT ;  /* 0x0000ffff16097812 */ /* 0x000fe200078ec0ff */
[----:B------:R-:W-:Y:S04]  /*eb470*/  STL [R1+0x2b8], R16 ;  /* 0x0002b81001007387 */ /* 0x000fe80000100800 */
[----:B------:R0:W-:Y:S01]  /*eb480*/  STL [R1+0x54], R12 ;  /* 0x0000540c01007387 */ /* 0x0001e20000100800 */
[----:B------:R-:W-:-:S02]  /*eb490*/  PRMT R13, R17, 0x3340, R0 ;  /* 0x00003340110d7816 */ /* 0x000fc40000000000 */
[----:B0-----:R-:W-:-:S04]  /*eb4a0*/  PRMT R12, R10, 0x3340, R9 ;  /* 0x000033400a0c7816 */ /* 0x001fc80000000009 */
[----:B------:R-:W-:Y:S02]  /*eb4b0*/  PRMT R16, R12, 0x5410, R13 ;  /* 0x000054100c107816 */ /* 0x000fe4000000000d */
[----:B------:R-:W-:-:S05]  /*eb4c0*/  IADD3 R12, P2, R25, R5, RZ ;  /* 0x00000005190c7210 */ /* 0x000fca0007f5e0ff */
[----:B------:R-:W-:Y:S01]  /*eb4d0*/  IMAD.X R13, R14, 0x1, R7, P2 ;  /* 0x000000010e0d7824 */ /* 0x000fe200010e0607 */
[----:B------:R-:W-:Y:S04]  /*eb4e0*/  STL [R1+0x47c], R16 ;  /* 0x00047c1001007387 */ /* 0x000fe80000100800 */
[----:B------:R0:W-:Y:S02]  /*eb4f0*/  STL.64 [R1+0xad8], R12 ;  /* 0x000ad80c01007387 */ /* 0x0001e40000100a00 */
[----:B0-----:R-:W-:-:S05]  /*eb500*/  IADD3 R12, P2, R25, R6, RZ ;  /* 0x00000006190c7210 */ /* 0x001fca0007f5e0ff */
[----:B------:R-:W-:-:S05]  /*eb510*/  IMAD.X R13, R14, 0x1, R27, P2 ;  /* 0x000000010e0d7824 */ /* 0x000fca00010e061b */
[----:B------:R0:W-:Y:S04]  /*eb520*/  STL.64 [R1+0xad0], R12 ;  /* 0x000ad00c01007387 */ /* 0x0001e80000100a00 */
[----:B0-----:R-:W2:Y:S04]  /*eb530*/  LDL.LU.64 R12, [R1+0x5590] ;  /* 0x00559000010c7983 */ /* 0x001ea80000300a00 */
[----:B------:R-:W2:Y:S01]  /*eb540*/  LDL.LU R25, [R1+0x5098] ;  /* 0x0050980001197983 */ /* 0x000ea20000300800 */
[----:B------:R-:W-:Y:S02]  /*eb550*/  SHF.R.U32.HI R10, RZ, 0x8, R10 ;  /* 0x00000008ff0a7819 */ /* 0x000fe4000001160a */
[----:B------:R-:W-:-:S02]  /*eb560*/  SHF.R.U32.HI R14, RZ, 0x8, R9 ;  /* 0x00000008ff0e7819 */ /* 0x000fc40000011609 */
[----:B------:R-:W2:Y:S01]  /*eb570*/  LDL.LU R9, [R1+0x87c] ;  /* 0x00087c0001097983 */ /* 0x000ea20000300800 */
[----:B------:R-:W-:Y:S02]  /*eb580*/  LOP3.LUT R10, R10, 0xffff, RZ, 0xc0, !PT ;  /* 0x0000ffff0a0a7812 */ /* 0x000fe400078ec0ff */
[----:B------:R-:W-:Y:S01]  /*eb590*/  LOP3.LUT R14, R14, 0xffff, RZ, 0xc0, !PT ;  /* 0x0000ffff0e0e7812 */ /* 0x000fe200078ec0ff */
[----:B------:R-:W2:Y:S03]  /*eb5a0*/  LDL.LU R22, [R1+0xa1c] ;  /* 0x000a1c0001167983 */ /* 0x000ea60000300800 */
[----:B------:R-:W-:-:S05]  /*eb5b0*/  PRMT R16, R10, 0x3340, R14 ;  /* 0x000033400a107816 */ /* 0x000fca000000000e */
[----:B------:R0:W-:Y:S01]  /*eb5c0*/  STL [R1+0x2b0], R16 ;  /* 0x0002b01001007387 */ /* 0x0001e20000100800 */
[----:B------:R-:W-:-:S04]  /*eb5d0*/  SHF.R.U32.HI R17, RZ, 0x8, R17 ;  /* 0x00000008ff117819 */ /* 0x000fc80000011611 */
[----:B------:R-:W-:-:S04]  /*eb5e0*/  LOP3.LUT R17, R17, 0xffff, RZ, 0xc0, !PT ;  /* 0x0000ffff11117812 */ /* 0x000fc800078ec0ff */
[--C-:B------:R-:W-:Y:S02]  /*eb5f0*/  PRMT R17, R17, 0x3340, R0.reuse ;  /* 0x0000334011117816 */ /* 0x100fe40000000000 */
[----:B---3--:R-:W-:Y:S02]  /*eb600*/  LOP3.LUT R14, R28, 0xffff, RZ, 0xc0, !PT ;  /* 0x0000ffff1c0e7812 */ /* 0x008fe400078ec0ff */
[----:B----4-:R-:W-:Y:S02]  /*eb610*/  LOP3.LUT R10, R29, 0xffff, RZ, 0xc0, !PT ;  /* 0x0000ffff1d0a7812 */ /* 0x010fe400078ec0ff */
[----:B0-----:R-:W-:Y:S02]  /*eb620*/  LOP3.LUT R16, R21, 0xffff, RZ, 0xc0, !PT ;  /* 0x0000ffff15107812 */ /* 0x001fe400078ec0ff */
[----:B------:R-:W-:Y:S02]  /*eb630*/  PRMT R21, R10, 0x3340, R0 ;  /* 0x000033400a157816 */ /* 0x000fe40000000000 */
[----:B------:R-:W-:-:S04]  /*eb640*/  PRMT R20, R14, 0x3340, R16 ;  /* 0x000033400e147816 */ /* 0x000fc80000000010 */
[----:B------:R-:W-:Y:S02]  /*eb650*/  PRMT R20, R20, 0x5410, R21 ;  /* 0x0000541014147816 */ /* 0x000fe40000000015 */
[----:B------:R-:W-:Y:S02]  /*eb660*/  SHF.R.U32.HI R14, RZ, 0x8, R14 ;  /* 0x00000008ff0e7819 */ /* 0x000fe4000001160e */
[----:B------:R-:W-:Y:S01]  /*eb670*/  SHF.R.U32.HI R16, RZ, 0x8, R16 ;  /* 0x00000008ff107819 */ /* 0x000fe20000011610 */
[----:B------:R0:W-:Y:S04]  /*eb680*/  STL [R1+0x498], R20 ;  /* 0x0004981401007387 */ /* 0x0001e80000100800 */
[----:B------:R-:W3:Y:S04]  /*eb690*/  LDL.LU R28, [R1+0x50a0] ;  /* 0x0050a000011c7983 */ /* 0x000ee80000300800 */
[----:B------:R-:W4:Y:S01]  /*eb6a0*/  LDL.LU R21, [R1+0xa28] ;  /* 0x000a280001157983 */ /* 0x000f220000300800 */
[----:B------:R-:W-:-:S02]  /*eb6b0*/  LOP3.LUT R14, R14, 0xffff, RZ, 0xc0, !PT ;  /* 0x0000ffff0e0e7812 */ /* 0x000fc400078ec0ff */
[----:B------:R-:W-:Y:S02]  /*eb6c0*/  LOP3.LUT R16, R16, 0xffff, RZ, 0xc0, !PT ;  /* 0x0000ffff10107812 */ /* 0x000fe400078ec0ff */
[----:B------:R-:W-:Y:S02]  /*eb6d0*/  SHF.R.U32.HI R10, RZ, 0x8, R10 ;  /* 0x00000008ff0a7819 */ /* 0x000fe4000001160a */
[----:B------:R-:W-:Y:S02]  /*eb6e0*/  PRMT R14, R14, 0x3340, R16 ;  /* 0x000033400e0e7816 */ /* 0x000fe40000000010 */
[----:B------:R-:W-:Y:S02]  /*eb6f0*/  IADD3 R16, P2, R19, R0, RZ ;  /* 0x0000000013107210 */ /* 0x000fe40007f5e0ff */
[----:B0-----:R-:W-:Y:S02]  /*eb700*/  SHF.R.S32.HI R20, RZ, 0x1f, R19 ;  /* 0x0000001fff147819 */ /* 0x001fe40000011413 */
[----:B------:R-:W-:Y:S01]  /*eb710*/  LOP3.LUT R10, R10, 0xffff, RZ, 0xc0, !PT ;  /* 0x0000ffff0a0a7812 */ /* 0x000fe200078ec0ff */
[----:B------:R0:W-:Y:S04]  /*eb720*/  STL [R1+0x60], R17 ;  /* 0x0000601101007387 */ /* 0x0001e80000100800 */
[----:B------:R1:W-:Y:S01]  /*eb730*/  STL [R1+0x2ac], R14 ;  /* 0x0002ac0e01007387 */ /* 0x0003e20000100800 */
[----:B0-----:R-:W-:Y:S01]  /*eb740*/  IMAD.X R17, R20, 0x1, R2, P2 ;  /* 0x0000000114117824 */ /* 0x001fe200010e0602 */
[----:B-1----:R-:W-:-:S04]  /*eb750*/  PRMT R14, R10, 0x3340, R0 ;  /* 0x000033400a0e7816 */ /* 0x002fc80000000000 */
[----:B------:R-:W-:Y:S04]  /*eb760*/  STL.64 [R1+0xab0], R16 ;  /* 0x000ab01001007387 */ /* 0x000fe80000100a00 */
[----:B------:R-:W4:Y:S04]  /*eb770*/  LDL.LU R29, [R1+0x5020] ;  /* 0x00502000011d7983 */ /* 0x000f280000300800 */
[----:B------:R0:W-:Y:S01]  /*eb780*/  STL [R1+0x70], R14 ;  /* 0x0000700e01007387 */ /* 0x0001e20000100800 */
[----:B--2---:R-:W-:-:S03]  /*eb790*/  LOP3.LUT R10, R25, 0xffff, RZ, 0xc0, !PT ;  /* 0x0000ffff190a7812 */ /* 0x004fc600078ec0ff */
[----:B------:R-:W2:Y:S01]  /*eb7a0*/  LDL.LU R25, [R1+0xa0c] ;  /* 0x000a0c0001197983 */ /* 0x000ea20000300800 */
[----:B------:R-:W-:Y:S02]  /*eb7b0*/  LOP3.LUT R9, R9, 0xffff, RZ, 0xc0, !PT ;  /* 0x0000ffff09097812 */ /* 0x000fe400078ec0ff */
[----:B0-----:R-:W-:Y:S02]  /*eb7c0*/  LOP3.LUT R14, R22, 0xffff, RZ, 0xc0, !PT ;  /* 0x0000ffff160e7812 */ /* 0x001fe400078ec0ff */
[----:B------:R-:W-:Y:S02]  /*eb7d0*/  PRMT R17, R9, 0x3340, R0 ;  /* 0x0000334009117816 */ /* 0x000fe40000000000 */
[----:B------:R-:W-:Y:S02]  /*eb7e0*/  PRMT R16, R10, 0x3340, R14 ;  /* 0x000033400a107816 */ /* 0x000fe4000000000e */
[----:B------:R-:W-:Y:S02]  /*eb7f0*/  SHF.R.U32.HI R10, RZ, 0x8, R10 ;  /* 0x00000008ff0a7819 */ /* 0x000fe4000001160a */
[----:B------:R-:W-:-:S02]  /*eb800*/  SHF.R.U32.HI R14, RZ, 0x8, R14 ;  /* 0x00000008ff0e7819 */ /* 0x000fc4000001160e */
[----:B------:R-:W-:Y:S02]  /*eb810*/  SHF.R.U32.HI R9, RZ, 0x8, R9 ;  /* 0x00000008ff097819 */ /* 0x000fe40000011609 */
[----:B------:R-:W-:Y:S02]  /*eb820*/  LOP3.LUT R10, R10, 0xffff, RZ, 0xc0, !PT ;  /* 0x0000ffff0a0a7812 */ /* 0x000fe400078ec0ff */
[----:B------:R-:W-:Y:S02]  /*eb830*/  LOP3.LUT R14, R14, 0xffff, RZ, 0xc0, !PT ;  /* 0x0000ffff0e0e7812 */ /* 0x000fe400078ec0ff */
[----:B------:R-:W-:Y:S02]  /*eb840*/  LOP3.LUT R9, R9, 0xffff, RZ, 0xc0, !PT ;  /* 0x0000ffff09097812 */ /* 0x000fe400078ec0ff */
[----:B------:R-:W-:Y:S02]  /*eb850*/  PRMT R16, R16, 0x5410, R17 ;  /* 0x0000541010107816 */ /* 0x000fe40000000011 */
[----:B------:R-:W-:-:S02]  /*eb860*/  PRMT R14, R10, 0x3340, R14 ;  /* 0x000033400a0e7816 */ /* 0x000fc4000000000e */
[----:B------:R-:W-:Y:S01]  /*eb870*/  PRMT R9, R9, 0x3340, R0 ;  /* 0x0000334009097816 */ /* 0x000fe20000000000 */
[----:B------:R-:W-:Y:S04]  /*eb880*/  STL [R1+0x49c], R16 ;  /* 0x00049c1001007387 */ /* 0x000fe80000100800 */
[----:B------:R-:W-:Y:S04]  /*eb890*/  STL [R1+0x54c0], R14 ;  /* 0x0054c00e01007387 */ /* 0x000fe80000100800 */
[----:B------:R-:W2:Y:S04]  /*eb8a0*/  LDL.LU R17, [R1+0x5034] ;  /* 0x0050340001117983 */ /* 0x000ea80000300800 */
[----:B------:R0:W-:Y:S02]  /*eb8b0*/  STL [R1+0x7c], R9 ;  /* 0x00007c0901007387 */ /* 0x0001e40000100800 */
[----:B0-----:R-:W-:-:S02]  /*eb8c0*/  LOP3.LUT R9, R26, 0xffff, RZ, 0xc0, !PT ;  /* 0x0000ffff1a097812 */ /* 0x001fc400078ec0ff */
[----:B---3--:R-:W-:Y:S02]  /*eb8d0*/  LOP3.LUT R10, R28, 0xffff, RZ, 0xc0, !PT ;  /* 0x0000ffff1c0a7812 */ /* 0x008fe400078ec0ff */
[----:B----4-:R-:W-:Y:S02]  /*eb8e0*/  LOP3.LUT R14, R21, 0xffff, RZ, 0xc0, !PT ;  /* 0x0000ffff150e7812 */ /* 0x010fe400078ec0ff */
[----:B------:R-:W3:Y:S04]  /*eb8f0*/  LDL.LU R21, [R1+0xa18] ;  /* 0x000a180001157983 */ /* 0x000ee80000300800 */
[----:B------:R0:W-:Y:S04]  /*eb900*/  STL [R1+0x5b4], R10 ;  /* 0x0005b40a01007387 */ /* 0x0001e80000100800 */
[----:B------:R-:W4:Y:S04]  /*eb910*/  LDL.LU R26, [R1+0x558c] ;  /* 0x00558c00011a7983 */ /* 0x000f280000300800 */
[----:B------:R1:W-:Y:S04]  /*eb920*/  STL [R1+0x5b0], R14 ;  /* 0x0005b00e01007387 */ /* 0x0003e80000100800 */
[----:B------:R1:W-:Y:S01]  /*eb930*/  STL [R1+0x5ac], R9 ;  /* 0x0005ac0901007387 */ /* 0x0003e20000100800 */
[----:B0-----:R-:W-:-:S02]  /*eb940*/  SHF.R.U32.HI R10, RZ, 0x8, R10 ;  /* 0x00000008ff0a7819 */ /* 0x001fc4000001160a */
[----:B-1----:R-:W-:Y:S02]  /*eb950*/  SHF.R.U32.HI R14, RZ, 0x8, R14 ;  /* 0x00000008ff0e7819 */ /* 0x002fe4000001160e */
        /* <DEDUP_REMOVED lines=9> */
[----:B------:R-:W-:Y:S02]  /*eb9f0*/  IADD3 R28, P2, R19, R3, RZ ;  /* 0x00000003131c7210 */ /* 0x000fe40007f5e0ff */
[----:B0-----:R-:W-:-:S03]  /*eba00*/  LOP3.LUT R10, R11, 0xffff, RZ, 0xc0, !PT ;  /* 0x0000ffff0b0a7812 */ /* 0x001fc600078ec0ff */
[----:B------:R-:W-:Y:S01]  /*eba10*/  IMAD.X R29, R20, 0x1, R4, P2 ;  /* 0x00000001141d7824 */ /* 0x000fe200010e0604 */
[----:B------:R-:W4:Y:S01]  /*eba20*/  LDL.LU R11, [R1+0x5588] ;  /* 0x00558800010b7983 */ /* 0x000f220000300800 */
[----:B------:R-:W-:Y:S02]  /*eba30*/  PRMT R22, R10, 0x3340, R0 ;  /* 0x000033400a167816 */ /* 0x000fe40000000000 */
[----:B--2---:R-:W-:-:S04]  /*eba40*/  LOP3.LUT R16, R25, 0xffff, RZ, 0xc0, !PT ;  /* 0x0000ffff19107812 */ /* 0x004fc800078ec0ff */
[----:B-1----:R-:W-:-:S04]  /*eba50*/  PRMT R9, R14, 0x3340, R16 ;  /* 0x000033400e097816 */ /* 0x002fc80000000010 */
[----:B------:R-:W-:-:S05]  /*eba60*/  PRMT R9, R9, 0x5410, R22 ;  /* 0x0000541009097816 */ /* 0x000fca0000000016 */
[----:B------:R-:W-:Y:S04]  /*eba70*/  STL [R1+0x4a4], R9 ;  /* 0x0004a40901007387 */ /* 0x000fe80000100800 */
[----:B------:R0:W-:Y:S04]  /*eba80*/  STL.64 [R1+0xa98], R28 ;  /* 0x000a981c01007387 */ /* 0x0001e80000100a00 */
[----:B0-----:R-:W2:Y:S01]  /*eba90*/  LDL.LU.64 R28, [R1+0x5580] ;  /* 0x00558000011c7983 */ /* 0x001ea20000300a00 */
[----:B------:R-:W-:Y:S02]  /*ebaa0*/  SHF.R.U32.HI R10, RZ, 0x8, R10 ;  /* 0x00000008ff0a7819 */ /* 0x000fe4000001160a */
[----:B------:R-:W-:-:S02]  /*ebab0*/  SHF.R.U32.HI R14, RZ, 0x8, R14 ;  /* 0x00000008ff0e7819 */ /* 0x000fc4000001160e */
[----:B------:R-:W-:Y:S01]  /*ebac0*/  SHF.R.U32.HI R16, RZ, 0x8, R16 ;  /* 0x00000008ff107819 */ /* 0x000fe20000011610 */
[----:B------:R-:W4:Y:S01]  /*ebad0*/  LDL.LU R9, [R1+0x4fa4] ;  /* 0x004fa40001097983 */ /* 0x000f220000300800 */
[----:B------:R-:W-:Y:S02]  /*ebae0*/  LOP3.LUT R10, R10, 0xffff, RZ, 0xc0, !PT ;  /* 0x0000ffff0a0a7812 */ /* 0x000fe400078ec0ff */
[----:B------:R-:W-:Y:S02]  /*ebaf0*/  LOP3.LUT R14, R14, 0xffff, RZ, 0xc0, !PT ;  /* 0x0000ffff0e0e7812 */ /* 0x000fe400078ec0ff */
[----:B------:R-:W-:Y:S01]  /*ebb00*/  LOP3.LUT R16, R16, 0xffff, RZ, 0xc0, !PT ;  /* 0x0000ffff10107812 */ /* 0x000fe200078ec0ff */
[----:B------:R-:W4:Y:S01]  /*ebb10*/  LDL.LU R22, [R1+0x92c] ;  /* 0x00092c0001167983 */ /* 0x000f220000300800 */
[----:B------:R-:W-:Y:S02]  /*ebb20*/  PRMT R10, R10, 0x3340, R0 ;  /* 0x000033400a0a7816 */ /* 0x000fe40000000000 */
[----:B------:R-:W-:-:S02]  /*ebb30*/  PRMT R25, R14, 0x3340, R16 ;  /* 0x000033400e197816 */ /* 0x000fc40000000010 */
[----:B------:R-:W-:Y:S01]  /*ebb40*/  LOP3.LUT R16, R17, 0xffff, RZ, 0xc0, !PT ;  /* 0x0000ffff11107812 */ /* 0x000fe200078ec0ff */
[----:B------:R3:W-:Y:S02]  /*ebb50*/  STL [R1+0x88], R10 ;  /* 0x0000880a01007387 */ /* 0x0007e40000100800 */
[----:B---3--:R-:W-:-:S04]  /*ebb60*/  LOP3.LUT R10, R21, 0xffff, RZ, 0xc0, !PT ;  /* 0x0000ffff150a7812 */ /* 0x008fc800078ec0ff */
[----:B------:R-:W-:Y:S02]  /*ebb70*/  PRMT R17, R16, 0x3340, R10 ;  /* 0x0000334010117816 */ /* 0x000fe4000000000a */
[----:B--2---:R-:W-:-:S04]  /*ebb80*/  LOP3.LUT R14, R29, 0xffff, RZ, 0xc0, !PT ;  /* 0x0000ffff1d0e7812 */ /* 0x004fc800078ec0ff */
[----:B------:R-:W-:-:S04]  /*ebb90*/  PRMT R21, R14, 0x3340, R0 ;  /* 0x000033400e157816 */ /* 0x000fc80000000000 */
[----:B------:R-:W-:Y:S02]  /*ebba0*/  PRMT R29, R17, 0x5410, R21 ;  /* 0x00005410111d7816 */ /* 0x000fe40000000015 */
[----:B------:R-:W2:Y:S04]  /*ebbb0*/  LDL.LU R17, [R1+0x4fc0] ;  /* 0x004fc00001117983 */ /* 0x000ea80000300800 */
[----:B------:R-:W3:Y:S04]  /*ebbc0*/  LDL.LU R21, [R1+0x2d4] ;  /* 0x0002d40001157983 */ /* 0x000ee80000300800 */
[----:B------:R-:W-:Y:S04]  /*ebbd0*/  STL [R1+0x5458], R29 ;  /* 0x0054581d01007387 */ /* 0x000fe80000100800 */
[----:B------:R0:W-:Y:S04]  /*ebbe0*/  STL [R1+0x5540], R28 ;  /* 0x0055401c01007387 */ /* 0x0001e80000100800 */
[----:B------:R1:W-:Y:S01]  /*ebbf0*/  STL.64 [R1+0x5570], R4 ;  /* 0x0055700401007387 */ /* 0x0003e20000100a00 */
[----:B0-----:R-:W-:-:S05]  /*ebc00*/  IADD3 R28, P2, R19, R5, RZ ;  /* 0x00000005131c7210 */ /* 0x001fca0007f5e0ff */
[C---:B------:R-:W-:Y:S01]  /*ebc10*/  IMAD.X R29, R20.reuse, 0x1, R7, P2 ;  /* 0x00000001141d7824 */ /* 0x040fe200010e0607 */
[----:B-1----:R-:W-:Y:S02]  /*ebc20*/  IADD3 R4, P2, R19, R6, RZ ;  /* 0x0000000613047210 */ /* 0x002fe40007f5e0ff */
[----:B------:R-:W3:Y:S03]  /*ebc30*/  LDL.LU R19, [R1+0x5578] ;  /* 0x0055780001137983 */ /* 0x000ee60000300800 */
[----:B------:R-:W-:Y:S01]  /*ebc40*/  IMAD.X R5, R20, 0x1, R27, P2 ;  /* 0x0000000114057824 */ /* 0x000fe200010e061b */
[----:B------:R-:W-:Y:S04]  /*ebc50*/  STL.64 [R1+0xa90], R28 ;  /* 0x000a901c01007387 */ /* 0x000fe80000100a00 */
[----:B------:R0:W-:Y:S02]  /*ebc60*/  STL.64 [R1+0xa88], R4 ;  /* 0x000a880401007387 */ /* 0x0001e40000100a00 */
[----:B0-----:R-:W-:-:S02]  /*ebc70*/  SHF.R.U32.HI R4, RZ, 0x8, R16 ;  /* 0x00000008ff047819 */ /* 0x001fc40000011610 */
[----:B------:R-:W-:Y:S02]  /*ebc80*/  SHF.R.U32.HI R5, RZ, 0x8, R10 ;  /* 0x00000008ff057819 */ /* 0x000fe4000001160a */
[----:B------:R-:W-:Y:S02]  /*ebc90*/  LOP3.LUT R4, R4, 0xffff, RZ, 0xc0, !PT ;  /* 0x0000ffff04047812 */ /* 0x000fe400078ec0ff */
[----:B------:R-:W-:-:S04]  /*ebca0*/  LOP3.LUT R5, R5, 0xffff, RZ, 0xc0, !PT ;  /* 0x0000ffff05057812 */ /* 0x000fc800078ec0ff */
[----:B------:R-:W-:Y:S02]  /*ebcb0*/  PRMT R5, R4, 0x3340, R5 ;  /* 0x0000334004057816 */ /* 0x000fe40000000005 */
[----:B----4-:R-:W-:Y:S02]  /*ebcc0*/  LOP3.LUT R4, R9, 0xffff, RZ, 0xc0, !PT ;  /* 0x0000ffff09047812 */ /* 0x010fe400078ec0ff */
[----:B------:R-:W-:Y:S01]  /*ebcd0*/  LOP3.LUT R10, R8, 0xffff, RZ, 0xc0, !PT ;  /* 0x0000ffff080a7812 */ /* 0x000fe200078ec0ff */
[----:B------:R0:W-:Y:S01]  /*ebce0*/  STL [R1+0x2c4], R5 ;  /* 0x0002c40501007387 */ /* 0x0001e20000100800 */
[----:B------:R-:W-:Y:S02]  /*ebcf0*/  SHF.R.U32.HI R14, RZ, 0x8, R14 ;  /* 0x00000008ff0e7819 */ /* 0x000fe4000001160e */
[----:B------:R-:W-:Y:S02]  /*ebd00*/  PRMT R9, R10, 0x3340, R0 ;  /* 0x000033400a097816 */ /* 0x000fe40000000000 */
[----:B0-----:R-:W-:-:S02]  /*ebd10*/  LOP3.LUT R5, R22, 0xffff, RZ, 0xc0, !PT ;  /* 0x0000ffff16057812 */ /* 0x001fc400078ec0ff */
[----:B------:R-:W-:Y:S02]  /*ebd20*/  LOP3.LUT R14, R14, 0xffff, RZ, 0xc0, !PT ;  /* 0x0000ffff0e0e7812 */ /* 0x000fe400078ec0ff */
[--C-:B------:R-:W-:Y:S02]  /*ebd30*/  PRMT R8, R4, 0x3340, R5.reuse ;  /* 0x0000334004087816 */ /* 0x100fe40000000005 */
[----:B------:R-:W-:Y:S02]  /*ebd40*/  SHF.R.U32.HI R4, RZ, 0x8, R4 ;  /* 0x00000008ff047819 */ /* 0x000fe40000011604 */
[----:B------:R-:W-:Y:S02]  /*ebd50*/  SHF.R.U32.HI R5, RZ, 0x8, R5 ;  /* 0x00000008ff057819 */ /* 0x000fe40000011605 */
[----:B------:R-:W-:Y:S02]  /*ebd60*/  PRMT R16, R8, 0x5410, R9 ;  /* 0x0000541008107816 */ /* 0x000fe40000000009 */
[----:B------:R-:W-:-:S02]  /*ebd70*/  LOP3.LUT R4, R4, 0xffff, RZ, 0xc0, !PT ;  /* 0x0000ffff04047812 */ /* 0x000fc400078ec0ff */
[----:B------:R-:W-:Y:S02]  /*ebd80*/  LOP3.LUT R5, R5, 0xffff, RZ, 0xc0, !PT ;  /* 0x0000ffff05057812 */ /* 0x000fe400078ec0ff */
[----:B------:R-:W-:Y:S01]  /*ebd90*/  PRMT R14, R14, 0x3340, R0 ;  /* 0x000033400e0e7816 */ /* 0x000fe20000000000 */
[----:B------:R-:W4:Y:S04]  /*ebda0*/  LDL.LU R8, [R1+0x5134] ;  /* 0x0051340001087983 */ /* 0x000f280000300800 */
[----:B------:R-:W4:Y:S04]  /*ebdb0*/  LDL.LU R9, [R1+0x8f8] ;  /* 0x0008f80001097983 */ /* 0x000f280000300800 */
[----:B------:R-:W-:Y:S04]  /*ebdc0*/  STL [R1+0x4ec], R16 ;  /* 0x0004ec1001007387 */ /* 0x000fe80000100800 */
[----:B------:R-:W4:Y:S01]  /*ebdd0*/  LDL.LU R22, [R1+0xa64] ;  /* 0x000a640001167983 */ /* 0x000f220000300800 */
[----:B------:R-:W-:-:S03]  /*ebde0*/  PRMT R4, R4, 0x3340, R5 ;  /* 0x0000334004047816 */ /* 0x000fc60000000005 */
[----:B------:R0:W-:Y:S04]  /*ebdf0*/  STL [R1+0x84], R14 ;  /* 0x0000840e01007387 */ /* 0x0001e80000100800 */
[----:B------:R1:W-:Y:S01]  /*ebe00*/  STL [R1+0x404], R4 ;  /* 0x0004040401007387 */ /* 0x0003e20000100800 */
[----:B0-----:R-:W-:-:S03]  /*ebe10*/  LOP3.LUT R14, R13, 0xffff, RZ, 0xc0, !PT ;  /* 0x0000ffff0d0e7812 */ /* 0x001fc600078ec0ff */
[----:B------:R-:W4:Y:S01]  /*ebe20*/  LDL.LU R13, [R1+0x513c] ;  /* 0x00513c00010d7983 */ /* 0x000f220000300800 */
[----:B------:R-:W-:Y:S02]  /*ebe30*/  PRMT R5, R14, 0x3340, R0 ;  /* 0x000033400e057816 */ /* 0x000fe40000000000 */
[----:B--2---:R-:W-:Y:S02]  /*ebe40*/  LOP3.LUT R16, R17, 0xffff, RZ, 0xc0, !PT ;  /* 0x0000ffff11107812 */ /* 0x004fe400078ec0ff */
[----:B---3--:R-:W-:Y:S02]  /*ebe50*/  SHF.R.S32.HI R29, RZ, 0x1f, R21 ;  /* 0x0000001fff1d7819 */ /* 0x008fe40000011415 */
[----:B------:R-:W-:Y:S02]  /*ebe60*/  LOP3.LUT R17, R19, 0xffff, RZ, 0xc0, !PT ;  /* 0x0000ffff13117812 */ /* 0x000fe400078ec0ff */
[----:B------:R-:W2:Y:S02]  /*ebe70*/  LDL.LU R19, [R1+0xa6c] ;  /* 0x000a6c0001137983 */ /* 0x000ea40000300800 */
[----:B-1----:R-:W-:-:S04]  /*ebe80*/  PRMT R4, R16, 0x3340, R17 ;  /* 0x0000334010047816 */ /* 0x002fc80000000011 */
[----:B------:R-:W-:-:S05]  /*ebe90*/  PRMT R4, R4, 0x5410, R5 ;  /* 0x0000541004047816 */ /* 0x000fca0000000005 */
[----:B------:R0:W-:Y:S02]  /*ebea0*/  STL [R1+0x4e8], R4 ;  /* 0x0004e80401007387 */ /* 0x0001e40000100800 */
[----:B0-----:R-:W-:-:S05]  /*ebeb0*/  IADD3 R4, P2, R21, R0, RZ ;  /* 0x0000000015047210 */ /* 0x001fca0007f5e0ff */
[----:B------:R-:W-:-:S05]  /*ebec0*/  IMAD.X R5, R29, 0x1, R2, P2 ;  /* 0x000000011d057824 */ /* 0x000fca00010e0602 */
[----:B------:R0:W-:Y:S04]  /*ebed0*/  STL.64 [R1+0xa48], R4 ;  /* 0x000a480401007387 */ /* 0x0001e80000100a00 */
[----:B0-----:R-:W3:Y:S01]  /*ebee0*/  LDL.LU.64 R4, [R1+0x5570] ;  /* 0x0055700001047983 */ /* 0x001ee20000300a00 */
[----:B------:R-:W-:Y:S02]  /*ebef0*/  SHF.R.U32.HI R16, RZ, 0x8, R16 ;  /* 0x00000008ff107819 */ /* 0x000fe40000011610 */
[----:B------:R-:W-:Y:S02]  /*ebf00*/  SHF.R.U32.HI R17, RZ, 0x8, R17 ;  /* 0x00000008ff117819 */ /* 0x000fe40000011611 */
[----:B------:R-:W-:Y:S02]  /*ebf10*/  SHF.R.U32.HI R14, RZ, 0x8, R14 ;  /* 0x00000008ff0e7819 */ /* 0x000fe4000001160e */
[----:B------:R-:W-:-:S02]  /*ebf20*/  LOP3.LUT R16, R16, 0xffff, RZ, 0xc0, !PT ;  /* 0x0000ffff10107812 */ /* 0x000fc400078ec0ff */
[----:B------:R-:W-:Y:S02]  /*ebf30*/  LOP3.LUT R17, R17, 0xffff, RZ, 0xc0, !PT ;  /* 0x0000ffff11117812 */ /* 0x000fe400078ec0ff */
[----:B------:R-:W-:Y:S02]  /*ebf40*/  LOP3.LUT R14, R14, 0xffff, RZ, 0xc0, !PT ;  /* 0x0000ffff0e0e7812 */ /* 0x000fe400078ec0ff */
[----:B------:R-:W-:Y:S02]  /*ebf50*/  PRMT R16, R16, 0x3340, R17 ;  /* 0x0000334010107816 */ /* 0x000fe40000000011 */
[----:B------:R-:W-:Y:S02]  /*ebf60*/  PRMT R14, R14, 0x3340, R0 ;  /* 0x000033400e0e7816 */ /* 0x000fe40000000000 */
[----:B----4-:R-:W-:Y:S02]  /*ebf70*/  LOP3.LUT R28, R9, 0xffff, RZ, 0xc0, !PT ;  /* 0x0000ffff091c7812 */ /* 0x010fe400078ec0ff */
[----:B------:R-:W-:-:S02]  /*ebf80*/  LOP3.LUT R8, R8, 0xffff, RZ, 0xc0, !PT ;  /* 0x0000ffff08087812 */ /* 0x000fc400078ec0ff */
[----:B------:R-:W-:Y:S01]  /*ebf90*/  LOP3.LUT R9, R22, 0xffff, RZ, 0xc0, !PT ;  /* 0x0000ffff16097812 */ /* 0x000fe200078ec0ff */
[----:B------:R0:W-:Y:S04]  /*ebfa0*/  STL [R1+0x2d0], R16 ;  /* 0x0002d01001007387 */ /* 0x0001e80000100800 */
[----:B------:R1:W-:Y:S01]  /*ebfb0*/  STL [R1+0x80], R14 ;  /* 0x0000800e01007387 */ /* 0x0003e20000100800 */
[----:B------:R-:W-:Y:S02]  /*ebfc0*/  SHF.R.U32.HI R10, RZ, 0x8, R10 ;  /* 0x00000008ff0a7819 */ /* 0x000fe4000001160a */
[----:B0-----:R-:W-:Y:S02]  /*ebfd0*/  PRMT R16, R28, 0x3340, R0 ;  /* 0x000033401c107816 */ /* 0x001fe40000000000 */
[----:B-1----:R-:W-:-:S04]  /*ebfe0*/  PRMT R14, R8, 0x3340, R9 ;  /* 0x00003340080e7816 */ /* 0x002fc80000000009 */
[----:B------:R-:W-:Y:S02]  /*ebff0*/  PRMT R14, R14, 0x5410, R16 ;  /* 0x000054100e0e7816 */ /* 0x000fe40000000010 */
[----:B------:R-:W-:Y:S02]  /*ec000*/  IADD3 R16, P2, R21, R3, RZ ;  /* 0x0000000315107210 */ /* 0x000fe40007f5e0ff */
[----:B------:R-:W-:Y:S02]  /*ec010*/  SHF.R.U32.HI R8, RZ, 0x8, R8 ;  /* 0x00000008ff087819 */ /* 0x000fe40000011608 */
[----:B------:R-:W-:Y:S02]  /*ec020*/  SHF.R.U32.HI R9, RZ, 0x8, R9 ;  /* 0x00000008ff097819 */ /* 0x000fe40000011609 */
[----:B------:R-:W-:Y:S01]  /*ec030*/  LOP3.LUT R10, R10, 0xffff, RZ, 0xc0, !PT ;  /* 0x0000ffff0a0a7812 */ /* 0x000fe200078ec0ff */
[----:B------:R0:W-:Y:S01]  /*ec040*/  STL [R1+0x4e4], R14 ;  /* 0x0004e40e01007387 */ /* 0x0001e20000100800 */
[----:B------:R-:W-:-:S02]  /*ec050*/  LOP3.LUT R8, R8, 0xffff, RZ, 0xc0, !PT ;  /* 0x0000ffff08087812 */ /* 0x000fc400078ec0ff */
[----:B------:R-:W-:Y:S02]  /*ec060*/  LOP3.LUT R9, R9, 0xffff, RZ, 0xc0, !PT ;  /* 0x0000ffff09097812 */ /* 0x000fe400078ec0ff */
[----:B------:R-:W-:Y:S02]  /*ec070*/  PRMT R10, R10, 0x3340, R0 ;  /* 0x000033400a0a7816 */ /* 0x000fe40000000000 */
[----:B------:R-:W-:Y:S02]  /*ec080*/  PRMT R8, R8, 0x3340, R9 ;  /* 0x0000334008087816 */ /* 0x000fe40000000009 */
[----:B0-----:R-:W-:Y:S02]  /*ec090*/  LOP3.LUT R14, R13, 0xffff, RZ, 0xc0, !PT ;  /* 0x0000ffff0d0e7812 */ /* 0x001fe400078ec0ff */
[----:B--2---:R-:W-:Y:S01]  /*ec0a0*/  LOP3.LUT R20, R19, 0xffff, RZ, 0xc0, !PT ;  /* 0x0000ffff13147812 */ /* 0x004fe200078ec0ff */
[----:B---3--:R-:W-:-:S05]  /*ec0b0*/  IMAD.X R17, R29, 0x1, R4, P2 ;  /* 0x000000011d117824 */ /* 0x008fca00010e0604 */
[----:B------:R0:W-:Y:S04]  /*ec0c0*/  STL.64 [R1+0xa40], R16 ;  /* 0x000a401001007387 */ /* 0x0001e80000100a00 */
[----:B0-----:R-:W2:Y:S04]  /*ec0d0*/  LDL.LU R17, [R1+0x5110] ;  /* 0x0051100001117983 */ /* 0x001ea80000300800 */
[----:B------:R-:W3:Y:S04]  /*ec0e0*/  LDL.LU R16, [R1+0xa54] ;  /* 0x000a540001107983 */ /* 0x000ee80000300800 */
[----:B------:R0:W-:Y:S04]  /*ec0f0*/  STL [R1+0x78], R10 ;  /* 0x0000780a01007387 */ /* 0x0001e80000100800 */
[----:B------:R1:W-:Y:S01]  /*ec100*/  STL [R1+0x3ec], R8 ;  /* 0x0003ec0801007387 */ /* 0x0003e20000100800 */
[----:B0-----:R-:W-:-:S02]  /*ec110*/  LOP3.LUT R10, R26, 0xffff, RZ, 0xc0, !PT ;  /* 0x0000ffff1a0a7812 */ /* 0x001fc400078ec0ff */
[----:B-1----:R-:W-:Y:S01]  /*ec120*/  PRMT R8, R14, 0x3340, R20 ;  /* 0x000033400e087816 */ /* 0x002fe20000000014 */
[----:B------:R-:W4:Y:S04]  /*ec130*/  LDL.LU R26, [R1+0x5568] ;  /* 0x00556800011a7983 */ /* 0x000f280000300800 */
[----:B------:R-:W4:Y:S01]  /*ec140*/  LDL.LU R13, [R1+0x5088] ;  /* 0x00508800010d7983 */ /* 0x000f220000300800 */
[----:B------:R-:W-:-:S03]  /*ec150*/  PRMT R9, R10, 0x3340, R0 ;  /* 0x000033400a097816 */ /* 0x000fc60000000000 */
[----:B------:R-:W4:Y:S04]  /*ec160*/  LDL.LU R22, [R1+0xa2c] ;  /* 0x000a2c0001167983 */ /* 0x000f280000300800 */
[----:B------:R-:W4:Y:S01]  /*ec170*/  LDL.LU R19, [R1+0x5094] ;  /* 0x0050940001137983 */ /* 0x000f220000300800 */
[----:B------:R-:W-:Y:S02]  /*ec180*/  PRMT R9, R8, 0x5410, R9 ;  /* 0x0000541008097816 */ /* 0x000fe40000000009 */
[----:B------:R-:W-:-:S03]  /*ec190*/  IADD3 R8, P2, R21, R5, RZ ;  /* 0x0000000515087210 */ /* 0x000fc60007f5e0ff */
[----:B------:R0:W-:Y:S02]  /*ec1a0*/  STL [R1+0x4e0], R9 ;  /* 0x0004e00901007387 */ /* 0x0001e40000100800 */
[----:B0-----:R-:W-:-:S05]  /*ec1b0*/  IMAD.X R9, R29, 0x1, R7, P2 ;  /* 0x000000011d097824 */ /* 0x001fca00010e0607 */
[----:B------:R0:W-:Y:S02]  /*ec1c0*/  STL.64 [R1+0xa38], R8 ;  /* 0x000a380801007387 */ /* 0x0001e40000100a00 */
[----:B0-----:R-:W-:Y:S02]  /*ec1d0*/  IADD3 R8, P2, R21, R6, RZ ;  /* 0x0000000615087210 */ /* 0x001fe40007f5e0ff */
[----:B------:R-:W4:Y:S03]  /*ec1e0*/  LDL.LU R21, [R1+0xa50] ;  /* 0x000a500001157983 */ /* 0x000f260000300800 */
        /* <DEDUP_REMOVED lines=8> */
[----:B------:R-:W-:Y:S02]  /*ec270*/  SHF.R.U32.HI R28, RZ, 0x8, R28 ;  /* 0x00000008ff1c7819 */ /* 0x000fe4000001161c */
[----:B------:R-:W-:Y:S02]  /*ec280*/  PRMT R20, R14, 0x3340, R20 ;  /* 0x000033400e147816 */ /* 0x000fe40000000014 */
[----:B------:R-:W-:-:S04]  /*ec290*/  LOP3.LUT R28, R28, 0xffff, RZ, 0xc0, !PT ;  /* 0x0000ffff1c1c7812 */ /* 0x000fc800078ec0ff */
[----:B------:R-:W-:-:S05]  /*ec2a0*/  PRMT R28, R28, 0x3340, R0 ;  /* 0x000033401c1c7816 */ /* 0x000fca0000000000 */
[----:B------:R-:W-:Y:S04]  /*ec2b0*/  STL [R1+0x6c], R28 ;  /* 0x00006c1c01007387 */ /* 0x000fe80000100800 */
[----:B------:R-:W-:Y:S01]  /*ec2c0*/  STL [R1+0x400], R20 ;  /* 0x0004001401007387 */ /* 0x000fe20000100800 */
[----:B------:R-:W-:Y:S02]  /*ec2d0*/  LOP3.LUT R12, R12, 0xffff, RZ, 0xc0, !PT ;  /* 0x0000ffff0c0c7812 */ /* 0x000fe400078ec0ff */
[----:B--2---:R-:W-:Y:S02]  /*ec2e0*/  LOP3.LUT R17, R17, 0xffff, RZ, 0xc0, !PT ;  /* 0x0000ffff11117812 */ /* 0x004fe400078ec0ff */
[----:B---3--:R-:W-:Y:S02]  /*ec2f0*/  LOP3.LUT R14, R16, 0xffff, RZ, 0xc0, !PT ;  /* 0x0000ffff100e7812 */ /* 0x008fe400078ec0ff */
        /* <DEDUP_REMOVED lines=9> */
[----:B------:R0:W-:Y:S04]  /*ec390*/  STL [R1+0x564], R17 ;  /* 0x0005641101007387 */ /* 0x0001e80000100800 */
[----:B------:R1:W-:Y:S04]  /*ec3a0*/  STL [R1+0x74], R16 ;  /* 0x0000741001007387 */ /* 0x0003e80000100800 */
[----:B------:R2:W-:Y:S01]  /*ec3b0*/  STL [R1+0x4f0], R10 ;  /* 0x0004f00a01007387 */ /* 0x0005e20000100800 */
[----:B----4-:R-:W-:-:S02]  /*ec3c0*/  LOP3.LUT R13, R13, 0xffff, RZ, 0xc0, !PT ;  /* 0x0000ffff0d0d7812 */ /* 0x010fc400078ec0ff */
[----:B------:R-:W-:Y:S02]  /*ec3d0*/  LOP3.LUT R14, R22, 0xffff, RZ, 0xc0, !PT ;  /* 0x0000ffff160e7812 */ /* 0x000fe400078ec0ff */
[----:B------:R-:W-:Y:S02]  /*ec3e0*/  LOP3.LUT R19, R19, 0xffff, RZ, 0xc0, !PT ;  /* 0x0000ffff13137812 */ /* 0x000fe400078ec0ff */
[----:B0-----:R-:W-:Y:S02]  /*ec3f0*/  PRMT R17, R12, 0x3340, R0 ;  /* 0x000033400c117816 */ /* 0x001fe40000000000 */
[----:B-1----:R-:W-:Y:S02]  /*ec400*/  PRMT R16, R13, 0x3340, R14 ;  /* 0x000033400d107816 */ /* 0x002fe4000000000e */
[----:B------:R-:W-:Y:S02]  /*ec410*/  LOP3.LUT R20, R21, 0xffff, RZ, 0xc0, !PT ;  /* 0x0000ffff15147812 */ /* 0x000fe400078ec0ff */
[----:B------:R-:W-:-:S02]  /*ec420*/  PRMT R21, R16, 0x5410, R17 ;  /* 0x0000541010157816 */ /* 0x000fc40000000011 */
[----:B--2---:R-:W-:Y:S02]  /*ec430*/  LOP3.LUT R10, R9, 0xffff, RZ, 0xc0, !PT ;  /* 0x0000ffff090a7812 */ /* 0x004fe400078ec0ff */
[----:B------:R-:W2:Y:S01]  /*ec440*/  LDL.LU R9, [R1+0x501c] ;  /* 0x00501c0001097983 */ /* 0x000ea20000300800 */
[----:B------:R-:W-:Y:S02]  /*ec450*/  PRMT R16, R19, 0x3340, R20 ;  /* 0x0000334013107816 */ /* 0x000fe40000000014 */
[----:B------:R-:W-:Y:S01]  /*ec460*/  PRMT R17, R10, 0x3340, R0 ;  /* 0x000033400a117816 */ /* 0x000fe20000000000 */
[----:B------:R0:W-:Y:S01]  /*ec470*/  STL [R1+0x48c], R21 ;  /* 0x00048c1501007387 */ /* 0x0001e20000100800 */
[----:B------:R-:W-:Y:S02]  /*ec480*/  SHF.R.U32.HI R19, RZ, 0x8, R19 ;  /* 0x00000008ff137819 */ /* 0x000fe40000011613 */
[----:B------:R-:W-:Y:S02]  /*ec490*/  SHF.R.U32.HI R20, RZ, 0x8, R20 ;  /* 0x00000008ff147819 */ /* 0x000fe40000011614 */
[----:B------:R-:W-:-:S02]  /*ec4a0*/  SHF.R.S32.HI R22, RZ, 0x1f, R29 ;  /* 0x0000001fff167819 */ /* 0x000fc4000001141d */
[----:B------:R-:W-:Y:S02]  /*ec4b0*/  LOP3.LUT R19, R19, 0xffff, RZ, 0xc0, !PT ;  /* 0x0000ffff13137812 */ /* 0x000fe400078ec0ff */
[----:B------:R-:W-:Y:S02]  /*ec4c0*/  LOP3.LUT R20, R20, 0xffff, RZ, 0xc0, !PT ;  /* 0x0000ffff14147812 */ /* 0x000fe400078ec0ff */
[----:B0-----:R-:W-:Y:S02]  /*ec4d0*/  PRMT R21, R16, 0x5410, R17 ;  /* 0x0000541010157816 */ /* 0x001fe40000000011 */
[----:B------:R-:W-:-:S03]  /*ec4e0*/  IADD3 R16, P2, R29, R0, RZ ;  /* 0x000000001d107210 */ /* 0x000fc60007f5e0ff */
[----:B------:R0:W-:Y:S02]  /*ec4f0*/  STL [R1+0x4a0], R21 ;  /* 0x0004a01501007387 */ /* 0x0001e40000100800 */
[----:B------:R-:W-:-:S05]  /*ec500*/  IMAD.X R17, R22, 0x1, R2, P2 ;  /* 0x0000000116117824 */ /* 0x000fca00010e0602 */
[----:B------:R1:W-:Y:S01]  /*ec510*/  STL.64 [R1+0x9f0], R16 ;  /* 0x0009f01001007387 */ /* 0x0003e20000100a00 */
[----:B0-----:R-:W-:-:S03]  /*ec520*/  PRMT R21, R19, 0x3340, R20 ;  /* 0x0000334013157816 */ /* 0x001fc60000000014 */
[----:B-1----:R-:W3:Y:S04]  /*ec530*/  LDL.LU.64 R16, [R1+0x5558] ;  /* 0x0055580001107983 */ /* 0x002ee80000300a00 */
[----:B------:R0:W-:Y:S04]  /*ec540*/  STL [R1+0x54c4], R21 ;  /* 0x0054c41501007387 */ /* 0x0001e80000100800 */
[----:B------:R-:W4:Y:S01]  /*ec550*/  LDL.LU R19, [R1+0x5038] ;  /* 0x0050380001137983 */ /* 0x000f220000300800 */
[----:B------:R-:W-:Y:S02]  /*ec560*/  SHF.R.U32.HI R13, RZ, 0x8, R13 ;  /* 0x00000008ff0d7819 */ /* 0x000fe4000001160d */
[----:B------:R-:W-:-:S02]  /*ec570*/  SHF.R.U32.HI R14, RZ, 0x8, R14 ;  /* 0x00000008ff0e7819 */ /* 0x000fc4000001160e */
[----:B------:R-:W-:Y:S02]  /*ec580*/  LOP3.LUT R13, R13, 0xffff, RZ, 0xc0, !PT ;  /* 0x0000ffff0d0d7812 */ /* 0x000fe400078ec0ff */
[----:B------:R-:W-:Y:S02]  /*ec590*/  LOP3.LUT R14, R14, 0xffff, RZ, 0xc0, !PT ;  /* 0x0000ffff0e0e7812 */ /* 0x000fe400078ec0ff */
[----:B------:R-:W-:Y:S02]  /*ec5a0*/  IADD3 R20, P2, R29, R3, RZ ;  /* 0x000000031d147210 */ /* 0x000fe40007f5e0ff */
[----:B------:R-:W-:Y:S02]  /*ec5b0*/  PRMT R13, R13, 0x3340, R14 ;  /* 0x000033400d0d7816 */ /* 0x000fe4000000000e */
[----:B------:R-:W-:Y:S01]  /*ec5c0*/  SHF.R.U32.HI R12, RZ, 0x8, R12 ;  /* 0x00000008ff0c7819 */ /* 0x000fe2000001160c */
[----:B0-----:R-:W-:Y:S02]  /*ec5d0*/  IMAD.X R21, R22, 0x1, R4, P2 ;  /* 0x0000000116157824 */ /* 0x001fe400010e0604 */
[----:B------:R0:W-:Y:S01]  /*ec5e0*/  STL [R1+0x2d4], R13 ;  /* 0x0002d40d01007387 */ /* 0x0001e20000100800 */
[----:B------:R-:W-:-:S02]  /*ec5f0*/  LOP3.LUT R12, R12, 0xffff, RZ, 0xc0, !PT ;  /* 0x0000ffff0c0c7812 */ /* 0x000fc400078ec0ff */
[----:B------:R-:W-:Y:S01]  /*ec600*/  SHF.R.U32.HI R10, RZ, 0x8, R10 ;  /* 0x00000008ff0a7819 */ /* 0x000fe2000001160a */
[----:B0-----:R-:W3:Y:S04]  /*ec610*/  LDL.LU R13, [R1+0x97c] ;  /* 0x00097c00010d7983 */ /* 0x001ee80000300800 */
[----:B------:R0:W-:Y:S01]  /*ec620*/  STL.64 [R1+0xa10], R20 ;  /* 0x000a101401007387 */ /* 0x0001e20000100a00 */
[----:B------:R-:W-:Y:S02]  /*ec630*/  LOP3.LUT R10, R10, 0xffff, RZ, 0xc0, !PT ;  /* 0x0000ffff0a0a7812 */ /* 0x000fe400078ec0ff */
[--C-:B0-----:R-:W-:Y:S02]  /*ec640*/  PRMT R20, R12, 0x3340, R0.reuse ;  /* 0x000033400c147816 */ /* 0x101fe40000000000 */
[----:B------:R-:W-:-:S02]  /*ec650*/  PRMT R12, R10, 0x3340, R0 ;  /* 0x000033400a0c7816 */ /* 0x000fc40000000000 */
[----:B------:R-:W-:Y:S01]  /*ec660*/  LOP3.LUT R10, R8, 0xffff, RZ, 0xc0, !PT ;  /* 0x0000ffff080a7812 */ /* 0x000fe200078ec0ff */
[----:B------:R0:W-:Y:S02]  /*ec670*/  STL [R1+0x68], R20 ;  /* 0x0000681401007387 */ /* 0x0001e40000100800 */
[----:B0-----:R-:W-:Y:S02]  /*ec680*/  LOP3.LUT R20, R26, 0xffff, RZ, 0xc0, !PT ;  /* 0x0000ffff1a147812 */ /* 0x001fe400078ec0ff */
[----:B------:R0:W-:Y:S04]  /*ec690*/  STL [R1+0x64], R12 ;  /* 0x0000640c01007387 */ /* 0x0001e80000100800 */
[----:B0-----:R-:W3:Y:S04]  /*ec6a0*/  LDL.LU R12, [R1+0x5158] ;  /* 0x00515800010c7983 */ /* 0x001ee80000300800 */
[----:B------:R-:W3:Y:S01]  /*ec6b0*/  LDL.LU R26, [R1+0xa78] ;  /* 0x000a7800011a7983 */ /* 0x000ee20000300800 */
[----:B--2---:R-:W-:-:S02]  /*ec6c0*/  LOP3.LUT R14, R9, 0xffff, RZ, 0xc0, !PT ;  /* 0x0000ffff090e7812 */ /* 0x004fc400078ec0ff */
        /* <DEDUP_REMOVED lines=8> */
[----:B------:R-:W-:Y:S02]  /*ec750*/  SHF.R.U32.HI R20, RZ, 0x8, R20 ;  /* 0x00000008ff147819 */ /* 0x000fe40000011614 */
[----:B------:R-:W-:-:S02]  /*ec760*/  IADD3 R28, P2, R29, R6, RZ ;  /* 0x000000061d1c7210 */ /* 0x000fc40007f5e0ff */
[----:B------:R-:W-:Y:S01]  /*ec770*/  SHF.R.U32.HI R10, RZ, 0x8, R10 ;  /* 0x00000008ff0a7819 */ /* 0x000fe2000001160a */
[----:B0-----:R-:W2:Y:S01]  /*ec780*/  LDL.LU.64 R8, [R1+0x5550] ;  /* 0x0055500001087983 */ /* 0x001ea20000300a00 */
[----:B------:R-:W-:Y:S02]  /*ec790*/  LOP3.LUT R14, R14, 0xffff, RZ, 0xc0, !PT ;  /* 0x0000ffff0e0e7812 */ /* 0x000fe400078ec0ff */
[----:B------:R-:W-:Y:S02]  /*ec7a0*/  LOP3.LUT R20, R20, 0xffff, RZ, 0xc0, !PT ;  /* 0x0000ffff14147812 */ /* 0x000fe400078ec0ff */
[----:B------:R-:W-:Y:S01]  /*ec7b0*/  LOP3.LUT R10, R10, 0xffff, RZ, 0xc0, !PT ;  /* 0x0000ffff0a0a7812 */ /* 0x000fe200078ec0ff */
[----:B------:R-:W-:Y:S01]  /*ec7c0*/  IMAD.X R29, R22, 0x1, R27, P2 ;  /* 0x00000001161d7824 */ /* 0x000fe200010e061b */
[----:B------:R-:W-:Y:S02]  /*ec7d0*/  PRMT R14, R14, 0x3340, R20 ;  /* 0x000033400e0e7816 */ /* 0x000fe40000000014 */
[----:B------:R-:W-:-:S02]  /*ec7e0*/  PRMT R10, R10, 0x3340, R0 ;  /* 0x000033400a0a7816 */ /* 0x000fc40000000000 */
[----:B------:R-:W-:Y:S04]  /*ec7f0*/  STL.64 [R1+0xa00], R28 ;  /* 0x000a001c01007387 */ /* 0x000fe80000100a00 */
[----:B------:R-:W2:Y:S04]  /*ec800*/  LDL.LU R22, [R1+0x5160] ;  /* 0x0051600001167983 */ /* 0x000ea80000300800 */
[----:B------:R4:W-:Y:S04]  /*ec810*/  STL [R1+0x2d8], R14 ;  /* 0x0002d80e01007387 */ /* 0x0009e80000100800 */
[----:B------:R3:W-:Y:S01]  /*ec820*/  STL [R1+0x5c], R10 ;  /* 0x00005c0a01007387 */ /* 0x0007e20000100800 */
[----:B----4-:R-:W-:-:S03]  /*ec830*/  LOP3.LUT R14, R19, 0xffff, RZ, 0xc0, !PT ;  /* 0x0000ffff130e7812 */ /* 0x010fc600078ec0ff */
[----:B------:R-:W4:Y:S01]  /*ec840*/  LDL.LU R19, [R1+0xa7c] ;  /* 0x000a7c0001137983 */ /* 0x000f220000300800 */
[----:B---3--:R-:W-:-:S03]  /*ec850*/  LOP3.LUT R10, R13, 0xffff, RZ, 0xc0, !PT ;  /* 0x0000ffff0d0a7812 */ /* 0x008fc600078ec0ff */
[----:B------:R-:W3:Y:S04]  /*ec860*/  LDL.LU R13, [R1+0x2dc] ;  /* 0x0002dc00010d7983 */ /* 0x000ee80000300800 */
[----:B------:R-:W-:Y:S04]  /*ec870*/  STL [R1+0x5a4], R14 ;  /* 0x0005a40e01007387 */ /* 0x000fe80000100800 */
[----:B------:R0:W-:Y:S02]  /*ec880*/  STL [R1+0x5a0], R10 ;  /* 0x0005a00a01007387 */ /* 0x0001e40000100800 */
[----:B0-----:R-:W-:-:S04]  /*ec890*/  SHF.R.U32.HI R10, RZ, 0x8, R10 ;  /* 0x00000008ff0a7819 */ /* 0x001fc8000001160a */
[----:B------:R-:W-:Y:S02]  /*ec8a0*/  LOP3.LUT R20, R10, 0xffff, RZ, 0xc0, !PT ;  /* 0x0000ffff0a147812 */ /* 0x000fe400078ec0ff */
[----:B------:R-:W-:Y:S02]  /*ec8b0*/  LOP3.LUT R10, R15, 0xffff, RZ, 0xc0, !PT ;  /* 0x0000ffff0f0a7812 */ /* 0x000fe400078ec0ff */
[----:B------:R-:W-:Y:S01]  /*ec8c0*/  SHF.R.U32.HI R14, RZ, 0x8, R14 ;  /* 0x00000008ff0e7819 */ /* 0x000fe2000001160e */
[----:B------:R-:W3:Y:S04]  /*ec8d0*/  LDL.LU R15, [R1+0x5548] ;  /* 0x00554800010f7983 */ /* 0x000ee80000300800 */
[----:B------:R0:W-:Y:S01]  /*ec8e0*/  STL [R1+0x59c], R10 ;  /* 0x00059c0a01007387 */ /* 0x0001e20000100800 */
[----:B------:R-:W-:-:S02]  /*ec8f0*/  LOP3.LUT R14, R14, 0xffff, RZ, 0xc0, !PT ;  /* 0x0000ffff0e0e7812 */ /* 0x000fc400078ec0ff */
[----:B0-----:R-:W-:Y:S02]  /*ec900*/  SHF.R.U32.HI R10, RZ, 0x8, R10 ;  /* 0x00000008ff0a7819 */ /* 0x001fe4000001160a */
[----:B------:R-:W-:Y:S02]  /*ec910*/  PRMT R14, R14, 0x3340, R20 ;  /* 0x000033400e0e7816 */ /* 0x000fe40000000014 */
[----:B------:R-:W-:-:S04]  /*ec920*/  LOP3.LUT R10, R10, 0xffff, RZ, 0xc0, !PT ;  /* 0x0000ffff0a0a7812 */ /* 0x000fc800078ec0ff */
[----:B------:R-:W-:Y:S01]  /*ec930*/  PRMT R20, R10, 0x3340, R0 ;  /* 0x000033400a147816 */ /* 0x000fe20000000000 */
[----:B------:R0:W-:Y:S04]  /*ec940*/  STL [R1+0x44c], R14 ;  /* 0x00044c0e01007387 */ /* 0x0001e80000100800 */
[----:B------:R1:W-:Y:S01]  /*ec950*/  STL [R1+0x58], R20 ;  /* 0x0000581401007387 */ /* 0x0003e20000100800 */
[----:B0-----:R-:W-:Y:S02]  /*ec960*/  LOP3.LUT R14, R12, 0xffff, RZ, 0xc0, !PT ;  /* 0x0000ffff0c0e7812 */ /* 0x001fe400078ec0ff */
[----:B-1----:R-:W-:-:S04]  /*ec970*/  LOP3.LUT R20, R26, 0xffff, RZ, 0xc0, !PT ;  /* 0x0000ffff1a147812 */ /* 0x002fc800078ec0ff */
[----:B------:R-:W-:Y:S02]  /*ec980*/  PRMT R12, R14, 0x3340, R20 ;  /* 0x000033400e0c7816 */ /* 0x000fe40000000014 */
[----:B------:R-:W-:Y:S02]  /*ec990*/  SHF.R.U32.HI R14, RZ, 0x8, R14 ;  /* 0x00000008ff0e7819 */ /* 0x000fe4000001160e */
[----:B------:R-:W-:Y:S02]  /*ec9a0*/  SHF.R.U32.HI R20, RZ, 0x8, R20 ;  /* 0x00000008ff147819 */ /* 0x000fe40000011614 */
[----:B------:R-:W-:Y:S02]  /*ec9b0*/  LOP3.LUT R14, R14, 0xffff, RZ, 0xc0, !PT ;  /* 0x0000ffff0e0e7812 */ /* 0x000fe400078ec0ff */
[----:B------:R-:W-:-:S04]  /*ec9c0*/  LOP3.LUT R20, R20, 0xffff, RZ, 0xc0, !PT ;  /* 0x0000ffff14147812 */ /* 0x000fc800078ec0ff */
[----:B------:R-:W-:Y:S02]  /*ec9d0*/  PRMT R14, R14, 0x3340, R20 ;  /* 0x000033400e0e7816 */ /* 0x000fe40000000014 */
[----:B--2---:R-:W-:Y:S02]  /*ec9e0*/  LOP3.LUT R10, R9, 0xffff, RZ, 0xc0, !PT ;  /* 0x0000ffff090a7812 */ /* 0x004fe400078ec0ff */
[----:B------:R-:W2:Y:S02]  /*ec9f0*/  LDL.LU R9, [R1+0x5544] ;  /* 0x0055440001097983 */ /* 0x000ea40000300800 */
[----:B------:R-:W-:Y:S02]  /*eca00*/  PRMT R21, R10, 0x3340, R0 ;  /* 0x000033400a157816 */ /* 0x000fe40000000000 */
[----:B------:R-:W-:Y:S02]  /*eca10*/  SHF.R.U32.HI R10, RZ, 0x8, R10 ;  /* 0x00000008ff0a7819 */ /* 0x000fe4000001160a */
[----:B------:R-:W-:-:S02]  /*eca20*/  PRMT R21, R12, 0x5410, R21 ;  /* 0x000054100c157816 */ /* 0x000fc40000000015 */
[----:B------:R-:W-:Y:S01]  /*eca30*/  LOP3.LUT R10, R10, 0xffff, RZ, 0xc0, !PT ;  /* 0x0000ffff0a0a7812 */ /* 0x000fe200078ec0ff */
[----:B------:R-:W2:Y:S04]  /*eca40*/  LDL.LU R12, [R1+0x5130] ;  /* 0x00513000010c7983 */ /* 0x000ea80000300800 */
[----:B------:R-:W-:Y:S04]  /*eca50*/  STL [R1+0x4ac], R21 ;  /* 0x0004ac1501007387 */ /* 0x000fe80000100800 */
[----:B------:R-:W2:Y:S01]  /*eca60*/  LDL.LU R26, [R1+0xa60] ;  /* 0x000a6000011a7983 */ /* 0x000ea20000300800 */
[----:B------:R-:W-:-:S02]  /*eca70*/  PRMT R20, R10, 0x3340, R0 ;  /* 0x000033400a147816 */ /* 0x000fc40000000000 */
[----:B------:R-:W-:Y:S01]  /*eca80*/  LOP3.LUT R10, R22, 0xffff, RZ, 0xc0, !PT ;  /* 0x0000ffff160a7812 */ /* 0x000fe200078ec0ff */
[----:B------:R0:W-:Y:S04]  /*eca90*/  STL [R1+0x440], R14 ;  /* 0x0004400e01007387 */ /* 0x0001e80000100800 */
[----:B------:R1:W-:Y:S01]  /*ecaa0*/  STL [R1+0x50], R20 ;  /* 0x0000501401007387 */ /* 0x0003e20000100800 */
[----:B----4-:R-:W-:Y:S02]  /*ecab0*/  LOP3.LUT R22, R19, 0xffff, RZ, 0xc0, !PT ;  /* 0x0000ffff13167812 */ /* 0x010fe400078ec0ff */
[----:B0-----:R-:W-:Y:S02]  /*ecac0*/  LOP3.LUT R14, R11, 0xffff, RZ, 0xc0, !PT ;  /* 0x0000ffff0b0e7812 */ /* 0x001fe400078ec0ff */
[----:B------:R-:W-:-:S02]  /*ecad0*/  PRMT R11, R10, 0x3340, R22 ;  /* 0x000033400a0b7816 */ /* 0x000fc40000000016 */
[----:B------:R-:W-:-:S04]  /*ecae0*/  PRMT R19, R14, 0x3340, R0 ;  /* 0x000033400e137816 */ /* 0x000fc80000000000 */
[----:B-1----:R-:W-:Y:S02]  /*ecaf0*/  PRMT R20, R11, 0x5410, R19 ;  /* 0x000054100b147816 */ /* 0x002fe40000000013 */
[----:B------:R-:W4:Y:S04]  /*ecb00*/  LDL.LU R11, [R1+0x5138] ;  /* 0x00513800010b7983 */ /* 0x000f280000300800 */
[----:B------:R0:W-:Y:S04]  /*ecb10*/  STL [R1+0x5408], R20 ;  /* 0x0054081401007387 */ /* 0x0001e80000100800 */
[----:B------:R-:W4:Y:S01]  /*ecb20*/  LDL.LU R19, [R1+0xa68] ;  /* 0x000a680001137983 */ /* 0x000f220000300800 */
[----:B------:R-:W-:-:S02]  /*ecb30*/  SHF.R.U32.HI R10, RZ, 0x8, R10 ;  /* 0x00000008ff0a7819 */ /* 0x000fc4000001160a */
[----:B------:R-:W-:Y:S02]  /*ecb40*/  SHF.R.U32.HI R14, RZ, 0x8, R14 ;  /* 0x00000008ff0e7819 */ /* 0x000fe4000001160e */
[----:B---3--:R-:W-:Y:S02]  /*ecb50*/  SHF.R.S32.HI R21, RZ, 0x1f, R13 ;  /* 0x0000001fff157819 */ /* 0x008fe4000001140d */
[----:B------:R-:W-:Y:S02]  /*ecb60*/  IADD3 R28, P2, R13, R0, RZ ;  /* 0x000000000d1c7210 */ /* 0x000fe40007f5e0ff */
[----:B------:R-:W-:Y:S02]  /*ecb70*/  LOP3.LUT R10, R10, 0xffff, RZ, 0xc0, !PT ;  /* 0x0000ffff0a0a7812 */ /* 0x000fe400078ec0ff */
[----:B0-----:R-:W-:Y:S02]  /*ecb80*/  SHF.R.U32.HI R20, RZ, 0x8, R22 ;  /* 0x00000008ff147819 */ /* 0x001fe40000011616 */
[----:B------:R-:W-:-:S02]  /*ecb90*/  LOP3.LUT R14, R14, 0xffff, RZ, 0xc0, !PT ;  /* 0x0000ffff0e0e7812 */ /* 0x000fc400078ec0ff */
[----:B------:R-:W-:Y:S01]  /*ecba0*/  LOP3.LUT R20, R20, 0xffff, RZ, 0xc0, !PT ;  /* 0x0000ffff14147812 */ /* 0x000fe200078ec0ff */
[----:B------:R-:W-:-:S03]  /*ecbb0*/  IMAD.X R29, R21, 0x1, R2, P2 ;  /* 0x00000001151d7824 */ /* 0x000fc600010e0602 */
[----:B------:R-:W-:Y:S02]  /*ecbc0*/  PRMT R10, R10, 0x3340, R20 ;  /* 0x000033400a0a7816 */ /* 0x000fe40000000014 */
[----:B------:R-:W-:Y:S01]  /*ecbd0*/  PRMT R20, R14, 0x3340, R0 ;  /* 0x000033400e147816 */ /* 0x000fe20000000000 */
[----:B------:R0:W-:Y:S04]  /*ecbe0*/  STL.64 [R1+0x9c8], R28 ;  /* 0x0009c81c01007387 */ /* 0x0001e80000100a00 */
[----:B------:R1:W-:Y:S01]  /*ecbf0*/  STL [R1+0x48], R20 ;  /* 0x0000481401007387 */ /* 0x0003e20000100800 */
[----:B0-----:R-:W-:-:S05]  /*ecc00*/  IADD3 R28, P2, R13, R3, RZ ;  /* 0x000000030d1c7210 */ /* 0x001fca0007f5e0ff */
[----:B------:R-:W-:Y:S01]  /*ecc10*/  IMAD.X R29, R21, 0x1, R4, P2 ;  /* 0x00000001151d7824 */ /* 0x000fe200010e0604 */
[----:B------:R-:W-:Y:S02]  /*ecc20*/  LOP3.LUT R8, R8, 0xffff, RZ, 0xc0, !PT ;  /* 0x0000ffff08087812 */ /* 0x000fe400078ec0ff */
[----:B--2---:R-:W-:Y:S02]  /*ecc30*/  LOP3.LUT R14, R12, 0xffff, RZ, 0xc0, !PT ;  /* 0x0000ffff0c0e7812 */ /* 0x004fe400078ec0ff */
[----:B-1----:R-:W-:Y:S02]  /*ecc40*/  LOP3.LUT R20, R26, 0xffff, RZ, 0xc0, !PT ;  /* 0x0000ffff1a147812 */ /* 0x002fe400078ec0ff */
[----:B------:R-:W-:Y:S02]  /*ecc50*/  LOP3.LUT R12, R17, 0xffff, RZ, 0xc0, !PT ;  /* 0x0000ffff110c7812 */ /* 0x000fe400078ec0ff */
[----:B------:R-:W-:Y:S02]  /*ecc60*/  PRMT R17, R14, 0x3340, R20 ;  /* 0x000033400e117816 */ /* 0x000fe40000000014 */
[----:B------:R-:W-:-:S02]  /*ecc70*/  SHF.R.U32.HI R14, RZ, 0x8, R14 ;  /* 0x00000008ff0e7819 */ /* 0x000fc4000001160e */
[----:B------:R-:W-:Y:S02]  /*ecc80*/  SHF.R.U32.HI R20, RZ, 0x8, R20 ;  /* 0x00000008ff147819 */ /* 0x000fe40000011614 */
[----:B------:R-:W-:Y:S02]  /*ecc90*/  PRMT R22, R12, 0x3340, R0 ;  /* 0x000033400c167816 */ /* 0x000fe40000000000 */
[----:B------:R-:W-:Y:S02]  /*ecca0*/  SHF.R.U32.HI R12, RZ, 0x8, R12 ;  /* 0x00000008ff0c7819 */ /* 0x000fe4000001160c */
[----:B------:R-:W-:Y:S02]  /*eccb0*/  LOP3.LUT R14, R14, 0xffff, RZ, 0xc0, !PT ;  /* 0x0000ffff0e0e7812 */ /* 0x000fe400078ec0ff */
[----:B------:R-:W-:Y:S02]  /*eccc0*/  LOP3.LUT R20, R20, 0xffff, RZ, 0xc0, !PT ;  /* 0x0000ffff14147812 */ /* 0x000fe400078ec0ff */
[----:B------:R-:W-:-:S02]  /*eccd0*/  PRMT R26, R17, 0x5410, R22 ;  /* 0x00005410111a7816 */ /* 0x000fc40000000016 */
[----:B------:R-:W-:Y:S01]  /*ecce0*/  LOP3.LUT R12, R12, 0xffff, RZ, 0xc0, !PT ;  /* 0x0000ffff0c0c7812 */ /* 0x000fe200078ec0ff */
[----:B------:R-:W-:Y:S01]  /*eccf0*/  IMAD.MOV.U32 R17, RZ, RZ, R24 ;  /* 0x000000ffff117224 */ /* 0x000fe200078e0018 */
[----:B------:R-:W-:Y:S01]  /*ecd00*/  PRMT R20, R14, 0x3340, R20 ;  /* 0x000033400e147816 */ /* 0x000fe20000000014 */
[----:B------:R-:W2:Y:S04]  /*ecd10*/  LDL.LU R22, [R1+0x510c] ;  /* 0x00510c0001167983 */ /* 0x000ea80000300800 */
[----:B------:R-:W3:Y:S04]  /*ecd20*/  LDL.LU R24, [R1+0xa58] ;  /* 0x000a580001187983 */ /* 0x000ee80000300800 */
[----:B------:R-:W-:Y:S04]  /*ecd30*/  STL [R1+0x540c], R26 ;  /* 0x00540c1a01007387 */ /* 0x000fe80000100800 */
[----:B------:R-:W-:Y:S01]  /*ecd40*/  STL.64 [R1+0x9c0], R28 ;  /* 0x0009c01c01007387 */ /* 0x000fe20000100a00 */
[----:B------:R-:W-:-:S03]  /*ecd50*/  PRMT R12, R12, 0x3340, R0 ;  /* 0x000033400c0c7816 */ /* 0x000fc60000000000 */
[----:B------:R0:W-:Y:S01]  /*ecd60*/  STL [R1+0x460], R20 ;  /* 0x0004601401007387 */ /* 0x0001e20000100800 */
[----:B----4-:R-:W-:-:S03]  /*ecd70*/  LOP3.LUT R14, R11, 0xffff, RZ, 0xc0, !PT ;  /* 0x0000ffff0b0e7812 */ /* 0x010fc600078ec0ff */
[----:B------:R1:W-:Y:S01]  /*ecd80*/  STL [R1+0x44], R12 ;  /* 0x0000440c01007387 */ /* 0x0003e20000100800 */
[----:B0-----:R-:W-:Y:S02]  /*ecd90*/  LOP3.LUT R20, R19, 0xffff, RZ, 0xc0, !PT ;  /* 0x0000ffff13147812 */ /* 0x001fe400078ec0ff */
[----:B-1----:R-:W-:Y:S02]  /*ecda0*/  PRMT R12, R8, 0x3340, R0 ;  /* 0x00003340080c7816 */ /* 0x002fe40000000000 */
[----:B------:R-:W-:Y:S02]  /*ecdb0*/  PRMT R11, R14, 0x3340, R20 ;  /* 0x000033400e0b7816 */ /* 0x000fe40000000014 */
[----:B------:R-:W-:Y:S01]  /*ecdc0*/  IADD3 R28, P2, R13, R5, RZ ;  /* 0x000000050d1c7210 */ /* 0x000fe20007f5e0ff */
[----:B------:R0:W-:Y:S01]  /*ecdd0*/  STL [R1+0x58c], R8 ;  /* 0x00058c0801007387 */ /* 0x0001e20000100800 */
[----:B------:R-:W-:-:S03]  /*ecde0*/  PRMT R12, R11, 0x5410, R12 ;  /* 0x000054100b0c7816 */ /* 0x000fc6000000000c */
[----:B------:R-:W-:Y:S01]  /*ecdf0*/  IMAD.X R29, R21, 0x1, R7, P2 ;  /* 0x00000001151d7824 */ /* 0x000fe200010e0607 */
[----:B0-----:R-:W4:Y:S04]  /*ece00*/  LDL.LU R8, [R1+0x5114] ;  /* 0x0051140001087983 */ /* 0x001f280000300800 */
[----:B------:R-:W4:Y:S04]  /*ece10*/  LDL.LU R19, [R1+0xa5c] ;  /* 0x000a5c0001137983 */ /* 0x000f280000300800 */
[----:B------:R-:W4:Y:S04]  /*ece20*/  LDL.LU R11, [R1+0x2e0] ;  /* 0x0002e000010b7983 */ /* 0x000f280000300800 */
[----:B------:R0:W-:Y:S04]  /*ece30*/  STL [R1+0x4d8], R12 ;  /* 0x0004d80c01007387 */ /* 0x0001e80000100800 */
[----:B------:R1:W-:Y:S01]  /*ece40*/  STL.64 [R1+0x9b8], R28 ;  /* 0x0009b81c01007387 */ /* 0x0003e20000100a00 */
[----:B0-----:R-:W-:-:S03]  /*ece50*/  IADD3 R12, P2, R13, R6, RZ ;  /* 0x000000060d0c7210 */ /* 0x001fc60007f5e0ff */
[----:B-1----:R-:W4:Y:S02]  /*ece60*/  LDL.LU R28, [R1+0x5540] ;  /* 0x00554000011c7983 */ /* 0x002f240000300800 */
[----:B------:R-:W-:-:S05]  /*ece70*/  IMAD.X R13, R21, 0x1, R27, P2 ;  /* 0x00000001150d7824 */ /* 0x000fca00010e061b */
[----:B------:R0:W-:Y:S04]  /*ece80*/  STL.64 [R1+0x9b0], R12 ;  /* 0x0009b00c01007387 */ /* 0x0001e80000100a00 */
[----:B0-----:R-:W4:Y:S01]  /*ece90*/  LDL.LU.64 R12, [R1+0x5538] ;  /* 0x00553800010c7983 */ /* 0x001f220000300a00 */
[----:B------:R-:W-:Y:S02]  /*ecea0*/  SHF.R.U32.HI R14, RZ, 0x8, R14 ;  /* 0x00000008ff0e7819 */ /* 0x000fe4000001160e */
[----:B------:R-:W-:Y:S02]  /*eceb0*/  SHF.R.U32.HI R20, RZ, 0x8, R20 ;  /* 0x00000008ff147819 */ /* 0x000fe40000011614 */
[----:B------:R-:W-:Y:S02]  /*ecec0*/  LOP3.LUT R14, R14, 0xffff, RZ, 0xc0, !PT ;  /* 0x0000ffff0e0e7812 */ /* 0x000fe400078ec0ff */
[----:B------:R-:W-:-:S04]  /*eced0*/  LOP3.LUT R20, R20, 0xffff, RZ, 0xc0, !PT ;  /* 0x0000ffff14147812 */ /* 0x000fc800078ec0ff */
[----:B------:R-:W-:-:S05]  /*ecee0*/  PRMT R21, R14, 0x3340, R20 ;  /* 0x000033400e157816 */ /* 0x000fca0000000014 */
[----:B------:R3:W-:Y:S01]  /*ecef0*/  STL [R1+0x4dc], R21 ;  /* 0x0004dc1501007387 */ /* 0x0007e20000100800 */
[----:B--2---:R-:W-:Y:S02]  /*ecf00*/  LOP3.LUT R20, R22, 0xffff, RZ, 0xc0, !PT ;  /* 0x0000ffff16147812 */ /* 0x004fe400078ec0ff */
[----:B---3--:R-:W-:Y:S02]  /*ecf10*/  LOP3.LUT R21, R24, 0xffff, RZ, 0xc0, !PT ;  /* 0x0000ffff18157812 */ /* 0x008fe400078ec0ff */
[----:B----4-:R-:W-:Y:S01]  /*ecf20*/  LOP3.LUT R14, R12, 0xffff, RZ, 0xc0, !PT ;  /* 0x0000ffff0c0e7812 */ /* 0x010fe200078ec0ff */
[----:B------:R-:W-:Y:S01]  /*ecf30*/  IMAD.MOV.U32 R12, RZ, RZ, R17 ;  /* 0x000000ffff0c7224 */ /* 0x000fe200078e0011 */
[----:B------:R-:W-:Y:S02]  /*ecf40*/  PRMT R17, R20, 0x3340, R21 ;  /* 0x0000334014117816 */ /* 0x000fe40000000015 */
[----:B------:R-:W-:-:S04]  /*ecf50*/  PRMT R22, R14, 0x3340, R0 ;  /* 0x000033400e167816 */ /* 0x000fc80000000000 */
[----:B------:R-:W-:Y:S02]  /*ecf60*/  PRMT R24, R17, 0x5410, R22 ;  /* 0x0000541011187816 */ /* 0x000fe40000000016 */
[----:B------:R-:W2:Y:S01]  /*ecf70*/  LDL.LU R17, [R1+0x509c] ;  /* 0x00509c0001117983 */ /* 0x000ea20000300800 */
[----:B------:R-:W-:Y:S02]  /*ecf80*/  SHF.R.U32.HI R20, RZ, 0x8, R20 ;  /* 0x00000008ff147819 */ /* 0x000fe40000011614 */
[----:B------:R-:W-:Y:S02]  /*ecf90*/  SHF.R.U32.HI R21, RZ, 0x8, R21 ;  /* 0x00000008ff157819 */ /* 0x000fe40000011615 */
[----:B------:R-:W-:Y:S02]  /*ecfa0*/  SHF.R.U32.HI R14, RZ, 0x8, R14 ;  /* 0x00000008ff0e7819 */ /* 0x000fe4000001160e */
[----:B------:R-:W-:Y:S02]  /*ecfb0*/  LOP3.LUT R20, R20, 0xffff, RZ, 0xc0, !PT ;  /* 0x0000ffff14147812 */ /* 0x000fe400078ec0ff */
[----:B------:R-:W-:-:S02]  /*ecfc0*/  LOP3.LUT R21, R21, 0xffff, RZ, 0xc0, !PT ;  /* 0x0000ffff15157812 */ /* 0x000fc400078ec0ff */
[----:B------:R-:W-:Y:S02]  /*ecfd0*/  LOP3.LUT R14, R14, 0xffff, RZ, 0xc0, !PT ;  /* 0x0000ffff0e0e7812 */ /* 0x000fe400078ec0ff */
[----:B------:R-:W-:Y:S02]  /*ecfe0*/  PRMT R21, R20, 0x3340, R21 ;  /* 0x0000334014157816 */ /* 0x000fe40000000015 */
[----:B------:R-:W-:Y:S01]  /*ecff0*/  PRMT R20, R14, 0x3340, R0 ;  /* 0x000033400e147816 */ /* 0x000fe20000000000 */
[----:B------:R-:W-:Y:S04]  /*ed000*/  STL [R1+0x5410], R24 ;  /* 0x0054101801007387 */ /* 0x000fe80000100800 */
[----:B------:R-:W-:Y:S01]  /*ed010*/  STL [R1+0x2dc], R21 ;  /* 0x0002dc1501007387 */ /* 0x000fe20000100800 */
[----:B------:R-:W-:-:S02]  /*ed020*/  LOP3.LUT R8, R8, 0xffff, RZ, 0xc0, !PT ;  /* 0x0000ffff08087812 */ /* 0x000fc400078ec0ff */
[----:B------:R-:W-:Y:S01]  /*ed030*/  LOP3.LUT R14, R18, 0xffff, RZ, 0xc0, !PT ;  /* 0x0000ffff120e7812 */ /* 0x000fe200078ec0ff */
[----:B------:R0:W-:Y:S02]  /*ed040*/  STL [R1+0x3c], R20 ;  /* 0x00003c1401007387 */ /* 0x0001e40000100800 */
[----:B0-----:R-:W-:Y:S02]  /*ed050*/  LOP3.LUT R20, R19, 0xffff, RZ, 0xc0, !PT ;  /* 0x0000ffff13147812 */ /* 0x001fe400078ec0ff */
[----:B------:R-:W-:Y:S02]  /*ed060*/  PRMT R19, R14, 0x3340, R0 ;  /* 0x000033400e137816 */ /* 0x000fe40000000000 */
[----:B------:R-:W-:Y:S02]  /*ed070*/  PRMT R18, R8, 0x3340, R20 ;  /* 0x0000334008127816 */ /* 0x000fe40000000014 */
[----:B------:R-:W-:Y:S02]  /*ed080*/  SHF.R.S32.HI R21, RZ, 0x1f, R11 ;  /* 0x0000001fff157819 */ /* 0x000fe4000001140b */
[----:B------:R-:W-:-:S02]  /*ed090*/  PRMT R22, R18, 0x5410, R19 ;  /* 0x0000541012167816 */ /* 0x000fc40000000013 */
[----:B------:R-:W-:-:S05]  /*ed0a0*/  IADD3 R18, P2, R11, R0, RZ ;  /* 0x000000000b127210 */ /* 0x000fca0007f5e0ff */
[----:B------:R-:W-:Y:S01]  /*ed0b0*/  IMAD.X R19, R21, 0x1, R2, P2 ;  /* 0x0000000115137824 */ /* 0x000fe200010e0602 */
[----:B------:R-:W-:Y:S04]  /*ed0c0*/  STL.64 [R1+0x53f0], R22 ;  /* 0x0053f01601007387 */ /* 0x000fe80000100a00 */
[----:B------:R0:W-:Y:S01]  /*ed0d0*/  STL.64 [R1+0x980], R18 ;  /* 0x0009801201007387 */ /* 0x0001e20000100a00 */
[----:B------:R-:W-:Y:S02]  /*ed0e0*/  SHF.R.U32.HI R8, RZ, 0x8, R8 ;  /* 0x00000008ff087819 */ /* 0x000fe40000011608 */
[----:B------:R-:W-:Y:S02]  /*ed0f0*/  SHF.R.U32.HI R20, RZ, 0x8, R20 ;  /* 0x00000008ff147819 */ /* 0x000fe40000011614 */
[----:B------:R-:W-:Y:S01]  /*ed100*/  SHF.R.U32.HI R14, RZ, 0x8, R14 ;  /* 0x00000008ff0e7819 */ /* 0x000fe2000001160e */
[----:B0-----:R-:W3:Y:S04]  /*ed110*/  LDL.LU R18, [R1+0x5198] ;  /* 0x0051980001127983 */ /* 0x001ee80000300800 */
[----:B------:R-:W4:Y:S01]  /*ed120*/  LDL.LU R19, [R1+0xabc] ;  /* 0x000abc0001137983 */ /* 0x000f220000300800 */
[----:B------:R-:W-:-:S02]  /*ed130*/  LOP3.LUT R8, R8, 0xffff, RZ, 0xc0, !PT ;  /* 0x0000ffff08087812 */ /* 0x000fc400078ec0ff */
[----:B------:R-:W-:Y:S02]  /*ed140*/  LOP3.LUT R20, R20, 0xffff, RZ, 0xc0, !PT ;  /* 0x0000ffff14147812 */ /* 0x000fe400078ec0ff */
[----:B------:R-:W-:Y:S02]  /*ed150*/  LOP3.LUT R14, R14, 0xffff, RZ, 0xc0, !PT ;  /* 0x0000ffff0e0e7812 */ /* 0x000fe400078ec0ff */
[----:B------:R-:W-:Y:S02]  /*ed160*/  PRMT R8, R8, 0x3340, R20 ;  /* 0x0000334008087816 */ /* 0x000fe40000000014 */
[--C-:B------:R-:W-:Y:S02]  /*ed170*/  PRMT R20, R14, 0x3340, R0.reuse ;  /* 0x000033400e147816 */ /* 0x100fe40000000000 */
[----:B------:R-:W-:Y:S02]  /*ed180*/  LOP3.LUT R14, R28, 0xffff, RZ, 0xc0, !PT ;  /* 0x0000ffff1c0e7812 */ /* 0x000fe400078ec0ff */
[----:B------:R-:W-:Y:S01]  /*ed190*/  LOP3.LUT R13, R13, 0xffff, RZ, 0xc0, !PT ;  /* 0x0000ffff0d0d7812 */ /* 0x000fe200078ec0ff */
[----:B------:R0:W-:Y:S01]  /*ed1a0*/  STL [R1+0x38], R20 ;  /* 0x0000381401007387 */ /* 0x0001e20000100800 */
[----:B------:R-:W-:-:S02]  /*ed1b0*/  PRMT R22, R14, 0x3340, R0 ;  /* 0x000033400e167816 */ /* 0x000fc40000000000 */
[----:B--2---:R-:W-:-:S04]  /*ed1c0*/  LOP3.LUT R17, R17, 0xffff, RZ, 0xc0, !PT ;  /* 0x0000ffff11117812 */ /* 0x004fc800078ec0ff */
[----:B0-----:R-:W-:-:S04]  /*ed1d0*/  PRMT R20, R17, 0x3340, R13 ;  /* 0x0000334011147816 */ /* 0x001fc8000000000d */
[----:B------:R-:W-:Y:S02]  /*ed1e0*/  PRMT R28, R20, 0x5410, R22 ;  /* 0x00005410141c7816 */ /* 0x000fe40000000016 */
[----:B------:R-:W-:-:S05]  /*ed1f0*/  IADD3 R22, P2, R11, R3, RZ ;  /* 0x000000030b167210 */ /* 0x000fca0007f5e0ff */
[----:B------:R-:W-:Y:S01]  /*ed200*/  IMAD.X R23, R21, 0x1, R4, P2 ;  /* 0x0000000115177824 */ /* 0x000fe200010e0604 */
[----:B------:R-:W-:Y:S01]  /*ed210*/  STL [R1+0x5420], R28 ;  /* 0x0054201c01007387 */ /* 0x000fe20000100800 */
[----:B------:R-:W-:-:S03]  /*ed220*/  SHF.R.U32.HI R20, RZ, 0x8, R17 ;  /* 0x00000008ff147819 */ /* 0x000fc60000011611 */
[----:B------:R0:W-:Y:S02]  /*ed230*/  STL.64 [R1+0x978], R22 ;  /* 0x0009781601007387 */ /* 0x0001e40000100a00 */
[----:B0-----:R-:W-:Y:S02]  /*ed240*/  SHF.R.U32.HI R22, RZ, 0x8, R13 ;  /* 0x00000008ff167819 */ /* 0x001fe4000001160d */
[----:B------:R-:W2:Y:S04]  /*ed250*/  LDL.LU R13, [R1+0x51a4] ;  /* 0x0051a400010d7983 */ /* 0x000ea80000300800 */
[----:B------:R-:W2:Y:S01]  /*ed260*/  LDL.LU R17, [R1+0xacc] ;  /* 0x000acc0001117983 */ /* 0x000ea20000300800 */
[----:B------:R-:W-:Y:S02]  /*ed270*/  SHF.R.U32.HI R14, RZ, 0x8, R14 ;  /* 0x00000008ff0e7819 */ /* 0x000fe4000001160e */
[----:B------:R-:W-:-:S02]  /*ed280*/  LOP3.LUT R20, R20, 0xffff, RZ, 0xc0, !PT ;  /* 0x0000ffff14147812 */ /* 0x000fc400078ec0ff */
[----:B------:R-:W-:Y:S02]  /*ed290*/  LOP3.LUT R22, R22, 0xffff, RZ, 0xc0, !PT ;  /* 0x0000ffff16167812 */ /* 0x000fe400078ec0ff */
[----:B------:R-:W-:Y:S02]  /*ed2a0*/  LOP3.LUT R14, R14, 0xffff, RZ, 0xc0, !PT ;  /* 0x0000ffff0e0e7812 */ /* 0x000fe400078ec0ff */
[----:B------:R-:W-:Y:S02]  /*ed2b0*/  PRMT R24, R20, 0x3340, R22 ;  /* 0x0000334014187816 */ /* 0x000fe40000000016 */
[----:B------:R-:W-:Y:S02]  /*ed2c0*/  PRMT R22, R14, 0x3340, R0 ;  /* 0x000033400e167816 */ /* 0x000fe40000000000 */
[----:B------:R-:W-:Y:S01]  /*ed2d0*/  LOP3.LUT R20, R9, 0xffff, RZ, 0xc0, !PT ;  /* 0x0000ffff09147812 */ /* 0x000fe200078ec0ff */
[----:B------:R-:W-:Y:S04]  /*ed2e0*/  STL.64 [R1+0x54b8], R24 ;  /* 0x0054b81801007387 */ /* 0x000fe80000100a00 */
[----:B------:R0:W-:Y:S01]  /*ed2f0*/  STL [R1+0x30], R22 ;  /* 0x0000301601007387 */ /* 0x0001e20000100800 */
[----:B---3--:R-:W-:-:S02]  /*ed300*/  LOP3.LUT R14, R18, 0xffff, RZ, 0xc0, !PT ;  /* 0x0000ffff120e7812 */ /* 0x008fc400078ec0ff */
[----:B----4-:R-:W-:Y:S02]  /*ed310*/  LOP3.LUT R18, R19, 0xffff, RZ, 0xc0, !PT ;  /* 0x0000ffff13127812 */ /* 0x010fe400078ec0ff */
[----:B------:R-:W-:Y:S02]  /*ed320*/  PRMT R19, R20, 0x3340, R0 ;  /* 0x0000334014137816 */ /* 0x000fe40000000000 */
[----:B0-----:R-:W-:Y:S02]  /*ed330*/  IADD3 R22, P2, R11, R5, RZ ;  /* 0x000000050b167210 */ /* 0x001fe40007f5e0ff */
[----:B------:R-:W-:-:S03]  /*ed340*/  PRMT R9, R14, 0x3340, R18 ;  /* 0x000033400e097816 */ /* 0x000fc60000000012 */
[----:B------:R-:W-:Y:S01]  /*ed350*/  IMAD.X R23, R21, 0x1, R7, P2 ;  /* 0x0000000115177824 */ /* 0x000fe200010e0607 */
[----:B------:R-:W-:Y:S02]  /*ed360*/  PRMT R19, R9, 0x5410, R19 ;  /* 0x0000541009137816 */ /* 0x000fe40000000013 */
[----:B------:R-:W-:Y:S02]  /*ed370*/  SHF.R.U32.HI R14, RZ, 0x8, R14 ;  /* 0x00000008ff0e7819 */ /* 0x000fe4000001160e */
[----:B------:R-:W-:Y:S01]  /*ed380*/  SHF.R.U32.HI R18, RZ, 0x8, R18 ;  /* 0x00000008ff127819 */ /* 0x000fe20000011612 */
[----:B------:R-:W-:Y:S04]  /*ed390*/  STL [R1+0x5430], R19 ;  /* 0x0054301301007387 */ /* 0x000fe80000100800 */
[----:B------:R0:W-:Y:S04]  /*ed3a0*/  STL.64 [R1+0x970], R22 ;  /* 0x0009701601007387 */ /* 0x0001e80000100a00 */
[----:B------:R-:W3:Y:S04]  /*ed3b0*/  LDL.LU R9, [R1+0x5150] ;  /* 0x0051500001097983 */ /* 0x000ee80000300800 */
[----:B------:R-:W4:Y:S01]  /*ed3c0*/  LDL.LU R29, [R1+0x948] ;  /* 0x00094800011d7983 */ /* 0x000f220000300800 */
[----:B------:R-:W-:-:S02]  /*ed3d0*/  LOP3.LUT R14, R14, 0xffff, RZ, 0xc0, !PT ;  /* 0x0000ffff0e0e7812 */ /* 0x000fc400078ec0ff */
[----:B------:R-:W-:Y:S02]  /*ed3e0*/  LOP3.LUT R18, R18, 0xffff, RZ, 0xc0, !PT ;  /* 0x0000ffff12127812 */ /* 0x000fe400078ec0ff */
[----:B0-----:R-:W-:Y:S02]  /*ed3f0*/  IADD3 R22, P2, R11, R6, RZ ;  /* 0x000000060b167210 */ /* 0x001fe40007f5e0ff */
[----:B------:R-:W4:Y:S01]  /*ed400*/  LDL.LU R11, [R1+0xa74] ;  /* 0x000a7400010b7983 */ /* 0x000f220000300800 */
[----:B------:R-:W-:Y:S02]  /*ed410*/  PRMT R18, R14, 0x3340, R18 ;  /* 0x000033400e127816 */ /* 0x000fe40000000012 */
[----:B------:R-:W-:-:S05]  /*ed420*/  IMAD.X R23, R21, 0x1, R27, P2 ;  /* 0x0000000115177824 */ /* 0x000fca00010e061b */
[----:B------:R-:W-:Y:S04]  /*ed430*/  STL.64 [R1+0x968], R22 ;  /* 0x0009681601007387 */ /* 0x000fe80000100a00 */
[----:B------:R0:W-:Y:S04]  /*ed440*/  STL [R1+0x54c8], R18 ;  /* 0x0054c81201007387 */ /* 0x0001e80000100800 */
[----:B0-----:R-:W4:Y:S01]  /*ed450*/  LDL.LU R18, [R1+0x2e4] ;  /* 0x0002e40001127983 */ /* 0x001f220000300800 */
[----:B------:R-:W-:-:S04]  /*ed460*/  LOP3.LUT R14, R15, 0xffff, RZ, 0xc0, !PT ;  /* 0x0000ffff0f0e7812 */ /* 0x000fc800078ec0ff */
[----:B------:R-:W-:Y:S02]  /*ed470*/  PRMT R19, R14, 0x3340, R0 ;  /* 0x000033400e137816 */ /* 0x000fe40000000000 */
[----:B--2---:R-:W-:Y:S02]  /*ed480*/  LOP3.LUT R13, R13, 0xffff, RZ, 0xc0, !PT ;  /* 0x0000ffff0d0d7812 */ /* 0x004fe400078ec0ff */
[----:B------:R-:W-:-:S04]  /*ed490*/  LOP3.LUT R15, R17, 0xffff, RZ, 0xc0, !PT ;  /* 0x0000ffff110f7812 */ /* 0x000fc800078ec0ff */
[----:B------:R-:W-:Y:S02]  /*ed4a0*/  PRMT R17, R13, 0x3340, R15 ;  /* 0x000033400d117816 */ /* 0x000fe4000000000f */
[----:B------:R-:W-:Y:S02]  /*ed4b0*/  SHF.R.U32.HI R13, RZ, 0x8, R13 ;  /* 0x00000008ff0d7819 */ /* 0x000fe4000001160d */
[----:B------:R-:W-:-:S05]  /*ed4c0*/  PRMT R17, R17, 0x5410, R19 ;  /* 0x0000541011117816 */ /* 0x000fca0000000013 */
[----:B------:R0:W-:Y:S04]  /*ed4d0*/  STL.64 [R1+0x53d8], R16 ;  /* 0x0053d81001007387 */ /* 0x0001e80000100a00 */
[----:B------:R-:W2:Y:S01]  /*ed4e0*/  LDL.LU R26, [R1+0x5164] ;  /* 0x00516400011a7983 */ /* 0x000ea20000300800 */
[----:B0-----:R-:W-:Y:S02]  /*ed4f0*/  SHF.R.U32.HI R17, RZ, 0x8, R15 ;  /* 0x00000008ff117819 */ /* 0x001fe4000001160f */
[----:B------:R-:W-:Y:S02]  /*ed500*/  SHF.R.U32.HI R16, RZ, 0x8, R14 ;  /* 0x00000008ff107819 */ /* 0x000fe4000001160e */
[----:B------:R-:W-:Y:S01]  /*ed510*/  LOP3.LUT R15, R13, 0xffff, RZ, 0xc0, !PT ;  /* 0x0000ffff0d0f7812 */ /* 0x000fe200078ec0ff */
[----:B------:R-:W2:Y:S04]  /*ed520*/  LDL.LU R14, [R1+0x958] ;  /* 0x00095800010e7983 */ /* 0x000ea80000300800 */
[----:B------:R-:W2:Y:S01]  /*ed530*/  LDL.LU R13, [R1+0xa84] ;  /* 0x000a8400010d7983 */ /* 0x000ea20000300800 */
[----:B------:R-:W-:-:S02]  /*ed540*/  LOP3.LUT R17, R17, 0xffff, RZ, 0xc0, !PT ;  /* 0x0000ffff11117812 */ /* 0x000fc400078ec0ff */
[----:B------:R-:W-:Y:S02]  /*ed550*/  LOP3.LUT R16, R16, 0xffff, RZ, 0xc0, !PT ;  /* 0x0000ffff10107812 */ /* 0x000fe400078ec0ff */
[----:B------:R-:W-:Y:S02]  /*ed560*/  PRMT R15, R15, 0x3340, R17 ;  /* 0x000033400f0f7816 */ /* 0x000fe40000000011 */
[----:B------:R-:W-:-:S03]  /*ed570*/  PRMT R16, R16, 0x3340, R0 ;  /* 0x0000334010107816 */ /* 0x000fc60000000000 */
[----:B------:R4:W-:Y:S01]  /*ed580*/  STL [R1+0x54cc], R15 ;  /* 0x0054cc0f01007387 */ /* 0x0009e20000100800 */
[----:B---3--:R-:W-:-:S03]  /*ed590*/  LOP3.LUT R9, R9, 0xffff, RZ, 0xc0, !PT ;  /* 0x0000ffff09097812 */ /* 0x008fc600078ec0ff */
[----:B------:R0:W-:Y:S01]  /*ed5a0*/  STL [R1+0x28], R16 ;  /* 0x0000281001007387 */ /* 0x0001e20000100800 */
[----:B----4-:R-:W-:Y:S02]  /*ed5b0*/  LOP3.LUT R15, R29, 0xffff, RZ, 0xc0, !PT ;  /* 0x0000ffff1d0f7812 */ /* 0x010fe400078ec0ff */
[----:B------:R-:W-:Y:S02]  /*ed5c0*/  LOP3.LUT R17, R11, 0xffff, RZ, 0xc0, !PT ;  /* 0x0000ffff0b117812 */ /* 0x000fe400078ec0ff */
[----:B0-----:R-:W-:Y:S02]  /*ed5d0*/  PRMT R16, R15, 0x3340, R0 ;  /* 0x000033400f107816 */ /* 0x001fe40000000000 */
[----:B------:R-:W-:-:S04]  /*ed5e0*/  PRMT R11, R9, 0x3340, R17 ;  /* 0x00003340090b7816 */ /* 0x000fc80000000011 */
[----:B------:R-:W-:Y:S02]  /*ed5f0*/  PRMT R11, R11, 0x5410, R16 ;  /* 0x000054100b0b7816 */ /* 0x000fe40000000010 */
[----:B------:R-:W-:Y:S02]  /*ed600*/  SHF.R.S32.HI R16, RZ, 0x1f, R18 ;  /* 0x0000001fff107819 */ /* 0x000fe40000011412 */
[----:B------:R-:W-:Y:S01]  /*ed610*/  IADD3 R22, P2, R18, R0, RZ ;  /* 0x0000000012167210 */ /* 0x000fe20007f5e0ff */
[----:B------:R0:W-:Y:S04]  /*ed620*/  STL.64 [R1+0x5498], R10 ;  /* 0x0054980a01007387 */ /* 0x0001e80000100a00 */
[----:B------:R-:W-:Y:S01]  /*ed630*/  IMAD.X R23, R16, 0x1, R2, P2 ;  /* 0x0000000110177824 */ /* 0x000fe200010e0602 */
[----:B------:R-:W-:-:S04]  /*ed640*/  SHF.R.U32.HI R9, RZ, 0x8, R9 ;  /* 0x00000008ff097819 */ /* 0x000fc80000011609 */
[----:B------:R1:W-:Y:S01]  /*ed650*/  STL.64 [R1+0x940], R22 ;  /* 0x0009401601007387 */ /* 0x0003e20000100a00 */
[----:B0-----:R-:W-:-:S03]  /*ed660*/  SHF.R.U32.HI R11, RZ, 0x8, R20 ;  /* 0x00000008ff0b7819 */ /* 0x001fc60000011614 */
[----:B------:R-:W3:Y:S04]  /*ed670*/  LDL.LU R20, [R1+0xb08] ;  /* 0x000b080001147983 */ /* 0x000ee80000300800 */
[----:B------:R-:W4:Y:S01]  /*ed680*/  LDL.LU R21, [R1+0x9d8] ;  /* 0x0009d80001157983 */ /* 0x000f220000300800 */
[----:B------:R-:W-:Y:S02]  /*ed690*/  SHF.R.U32.HI R10, RZ, 0x8, R17 ;  /* 0x00000008ff0a7819 */ /* 0x000fe40000011611 */
[----:B------:R-:W-:Y:S02]  /*ed6a0*/  LOP3.LUT R9, R9, 0xffff, RZ, 0xc0, !PT ;  /* 0x0000ffff09097812 */ /* 0x000fe400078ec0ff */
[----:B------:R-:W-:Y:S01]  /*ed6b0*/  LOP3.LUT R11, R11, 0xffff, RZ, 0xc0, !PT ;  /* 0x0000ffff0b0b7812 */ /* 0x000fe200078ec0ff */
[----:B------:R-:W4:Y:S01]  /*ed6c0*/  LDL.LU R29, [R1+0x14] ;  /* 0x00001400011d7983 */ /* 0x000f220000300800 */
[----:B------:R-:W-:-:S02]  /*ed6d0*/  LOP3.LUT R10, R10, 0xffff, RZ, 0xc0, !PT ;  /* 0x0000ffff0a0a7812 */ /* 0x000fc400078ec0ff */
[----:B------:R-:W-:Y:S02]  /*ed6e0*/  PRMT R11, R11, 0x3340, R0 ;  /* 0x000033400b0b7816 */ /* 0x000fe40000000000 */
[----:B------:R-:W-:-:S05]  /*ed6f0*/  PRMT R9, R9, 0x3340, R10 ;  /* 0x0000334009097816 */ /* 0x000fca000000000a */
[----:B------:R0:W-:Y:S04]  /*ed700*/  STL.64 [R1+0x5488], R8 ;  /* 0x0054880801007387 */ /* 0x0001e80000100a00 */
[----:B------:R0:W-:Y:S01]  /*ed710*/  STL [R1+0x20], R11 ;  /* 0x0000200b01007387 */ /* 0x0001e20000100800 */
[----:B-1----:R-:W-:-:S05]  /*ed720*/  IADD3 R22, P2, R18, R3, RZ ;  /* 0x0000000312167210 */ /* 0x002fca0007f5e0ff */
[----:B------:R-:W-:Y:S01]  /*ed730*/  IMAD.X R23, R16, 0x1, R4, P2 ;  /* 0x0000000110177824 */ /* 0x000fe200010e0604 */
[----:B--2---:R-:W-:Y:S02]  /*ed740*/  LOP3.LUT R10, R26, 0xffff, RZ, 0xc0, !PT ;  /* 0x0000ffff1a0a7812 */ /* 0x004fe400078ec0ff */
[----:B0-----:R-:W-:Y:S02]  /*ed750*/  LOP3.LUT R9, R14, 0xffff, RZ, 0xc0, !PT ;  /* 0x0000ffff0e097812 */ /* 0x001fe400078ec0ff */
[----:B------:R-:W-:Y:S02]  /*ed760*/  LOP3.LUT R11, R13, 0xffff, RZ, 0xc0, !PT ;  /* 0x0000ffff0d0b7812 */ /* 0x000fe400078ec0ff */
[----:B------:R-:W-:Y:S02]  /*ed770*/  PRMT R13, R9, 0x3340, R0 ;  /* 0x00003340090d7816 */ /* 0x000fe40000000000 */
[----:B------:R-:W-:-:S04]  /*ed780*/  PRMT R8, R10, 0x3340, R11 ;  /* 0x000033400a087816 */ /* 0x000fc8000000000b */
[----:B------:R-:W-:Y:S02]  /*ed790*/  PRMT R13, R8, 0x5410, R13 ;  /* 0x00005410080d7816 */ /* 0x000fe4000000000d */
[----:B------:R-:W2:Y:S04]  /*ed7a0*/  LDL.LU R8, [R1+0x2e8] ;  /* 0x0002e80001087983 */ /* 0x000ea80000300800 */
[----:B------:R-:W-:Y:S04]  /*ed7b0*/  STL [R1+0x5434], R13 ;  /* 0x0054340d01007387 */ /* 0x000fe80000100800 */
[----:B------:R-:W-:Y:S04]  /*ed7c0*/  STL.64 [R1+0x938], R22 ;  /* 0x0009381601007387 */ /* 0x000fe80000100a00 */
[----:B------:R-:W2:Y:S04]  /*ed7d0*/  LDL.LU R19, [R1+0x14c] ;  /* 0x00014c0001137983 */ /* 0x000ea80000300800 */
[----:B------:R-:W2:Y:S01]  /*ed7e0*/  LDL.LU R24, [R1+0xaf4] ;  /* 0x000af40001187983 */ /* 0x000ea20000300800 */
[----:B------:R-:W-:-:S02]  /*ed7f0*/  SHF.R.U32.HI R10, RZ, 0x8, R10 ;  /* 0x00000008ff0a7819 */ /* 0x000fc4000001160a */
[----:B------:R-:W-:Y:S02]  /*ed800*/  SHF.R.U32.HI R11, RZ, 0x8, R11 ;  /* 0x00000008ff0b7819 */ /* 0x000fe4000001160b */
[----:B------:R-:W-:Y:S02]  /*ed810*/  LOP3.LUT R10, R10, 0xffff, RZ, 0xc0, !PT ;  /* 0x0000ffff0a0a7812 */ /* 0x000fe400078ec0ff */
[----:B------:R-:W-:Y:S01]  /*ed820*/  LOP3.LUT R11, R11, 0xffff, RZ, 0xc0, !PT ;  /* 0x0000ffff0b0b7812 */ /* 0x000fe200078ec0ff */
[----:B------:R-:W-:-:S03]  /*ed830*/  IMAD.MOV.U32 R14, RZ, RZ, R12 ;  /* 0x000000ffff0e7224 */ /* 0x000fc600078e000c */
[----:B------:R-:W-:Y:S02]  /*ed840*/  PRMT R12, R10, 0x3340, R11 ;  /* 0x000033400a0c7816 */ /* 0x000fe4000000000b */
[----:B------:R-:W-:-:S04]  /*ed850*/  SHF.R.U32.HI R10, RZ, 0x8, R9 ;  /* 0x00000008ff0a7819 */ /* 0x000fc80000011609 */
[----:B------:R-:W-:Y:S01]  /*ed860*/  LOP3.LUT R11, R10, 0xffff, RZ, 0xc0, !PT ;  /* 0x0000ffff0a0b7812 */ /* 0x000fe200078ec0ff */
[----:B------:R0:W-:Y:S04]  /*ed870*/  STL [R1+0x54a0], R12 ;  /* 0x0054a00c01007387 */ /* 0x0001e80000100800 */
[----:B------:R-:W2:Y:S04]  /*ed880*/  LDL.LU R25, [R1+0x148] ;  /* 0x0001480001197983 */ /* 0x000ea80000300800 */
[----:B------:R-:W2:Y:S01]  /*ed890*/  LDL.LU R28, [R1+0xaf8] ;  /* 0x000af800011c7983 */ /* 0x000ea20000300800 */
[----:B0-----:R-:W-:-:S05]  /*ed8a0*/  PRMT R12, R11, 0x3340, R0 ;  /* 0x000033400b0c7816 */ /* 0x001fca0000000000 */
[----:B------:R0:W-:Y:S04]  /*ed8b0*/  STL [R1+0x18], R12 ;  /* 0x0000180c01007387 */ /* 0x0001e80000100800 */
[----:B------:R-:W2:Y:S04]  /*ed8c0*/  LDL.LU R22, [R1+0x140] ;  /* 0x0001400001167983 */ /* 0x000ea80000300800 */
[----:B------:R-:W2:Y:S01]  /*ed8d0*/  LDL.LU R23, [R1+0xaac] ;  /* 0x000aac0001177983 */ /* 0x000ea20000300800 */
[----:B---3--:R-:W-:Y:S02]  /*ed8e0*/  LOP3.LUT R9, R20, 0xffff, RZ, 0xc0, !PT ;  /* 0x0000ffff14097812 */ /* 0x008fe400078ec0ff */
[----:B----4-:R-:W-:-:S04]  /*ed8f0*/  LOP3.LUT R10, R21, 0xffff, RZ, 0xc0, !PT ;  /* 0x0000ffff150a7812 */ /* 0x010fc800078ec0ff */
[----:B------:R-:W-:Y:S02]  /*ed900*/  PRMT R11, R9, 0x3340, R10 ;  /* 0x00003340090b7816 */ /* 0x000fe4000000000a */
[----:B0-----:R-:W-:Y:S02]  /*ed910*/  IADD3 R12, P2, R18, R5, RZ ;  /* 0x00000005120c7210 */ /* 0x001fe40007f5e0ff */
[----:B------:R-:W-:-:S03]  /*ed920*/  PRMT R11, R11, 0x5410, R29 ;  /* 0x000054100b0b7816 */ /* 0x000fc6000000001d */
[----:B------:R-:W-:Y:S02]  /*ed930*/  IMAD.X R13, R16, 0x1, R7, P2 ;  /* 0x00000001100d7824 */ /* 0x000fe400010e0607 */
[----:B------:R0:W-:Y:S04]  /*ed940*/  STL [R1+0x186c], R11 ;  /* 0x00186c0b01007387 */ /* 0x0001e80000100800 */
[----:B------:R-:W3:Y:S04]  /*ed950*/  LDL.LU R26, [R1+0x144] ;  /* 0x00014400011a7983 */ /* 0x000ee80000300800 */
[----:B------:R-:W3:Y:S04]  /*ed960*/  LDL.LU R20, [R1+0xab8] ;  /* 0x000ab80001147983 */ /* 0x000ee80000300800 */
[----:B------:R-:W4:Y:S04]  /*ed970*/  LDL.LU R21, [R1+0x138] ;  /* 0x0001380001157983 */ /* 0x000f280000300800 */
[----:B------:R-:W4:Y:S04]  /*ed980*/  LDL.LU R29, [R1+0xaa4] ;  /* 0x000aa400011d7983 */ /* 0x000f280000300800 */
[----:B------:R1:W-:Y:S01]  /*ed990*/  STL.64 [R1+0x958], R12 ;  /* 0x0009580c01007387 */ /* 0x0003e20000100a00 */
[----:B------:R-:W-:-:S02]  /*ed9a0*/  SHF.R.U32.HI R9, RZ, 0x8, R9 ;  /* 0x00000008ff097819 */ /* 0x000fc40000011609 */
[----:B------:R-:W-:Y:S02]  /*ed9b0*/  SHF.R.U32.HI R10, RZ, 0x8, R10 ;  /* 0x00000008ff0a7819 */ /* 0x000fe4000001160a */
[----:B0-----:R-:W-:Y:S02]  /*ed9c0*/  SHF.R.U32.HI R11, RZ, 0x8, R15 ;  /* 0x00000008ff0b7819 */ /* 0x001fe4000001160f */
[----:B-1----:R-:W-:Y:S02]  /*ed9d0*/  IADD3 R12, P2, R18, R6, RZ ;  /* 0x00000006120c7210 */ /* 0x002fe40007f5e0ff */
[----:B------:R-:W-:Y:S02]  /*ed9e0*/  LOP3.LUT R11, R11, 0xffff, RZ, 0xc0, !PT ;  /* 0x0000ffff0b0b7812 */ /* 0x000fe400078ec0ff */
[----:B------:R-:W-:Y:S01]  /*ed9f0*/  LOP3.LUT R9, R9, 0xffff, RZ, 0xc0, !PT ;  /* 0x0000ffff09097812 */ /* 0x000fe200078ec0ff */
[----:B------:R-:W-:Y:S01]  /*eda00*/  IMAD.X R13, R16, 0x1, R27, P2 ;  /* 0x00000001100d7824 */ /* 0x000fe200010e061b */
[----:B------:R-:W-:-:S04]  /*eda10*/  LOP3.LUT R10, R10, 0xffff, RZ, 0xc0, !PT ;  /* 0x0000ffff0a0a7812 */ /* 0x000fc800078ec0ff */
[----:B------:R0:W-:Y:S04]  /*eda20*/  STL.64 [R1+0x950], R12 ;  /* 0x0009500c01007387 */ /* 0x0001e80000100a00 */
[----:B------:R-:W4:Y:S01]  /*eda30*/  LDL.LU R16, [R1+0x2ec] ;  /* 0x0002ec0001107983 */ /* 0x000f220000300800 */
[----:B0-----:R-:W-:Y:S02]  /*eda40*/  PRMT R12, R11, 0x3340, R0 ;  /* 0x000033400b0c7816 */ /* 0x001fe40000000000 */
[----:B------:R-:W-:-:S03]  /*eda50*/  PRMT R11, R9, 0x3340, R10 ;  /* 0x00003340090b7816 */ /* 0x000fc6000000000a */
[----:B------:R-:W-:Y:S04]  /*eda60*/  STL [R1+0x14], R12 ;  /* 0x0000140c01007387 */ /* 0x000fe80000100800 */
[----:B------:R-:W-:Y:S01]  /*eda70*/  STL [R1+0x504], R11 ;  /* 0x0005040b01007387 */ /* 0x000fe20000100800 */
[----:B--2---:R-:W-:-:S05]  /*eda80*/  PRMT R9, R24, 0x5410, R19 ;  /* 0x0000541018097816 */ /* 0x004fca0000000013 */
[----:B------:R0:W-:Y:S04]  /*eda90*/  STL [R1+0x1748], R9 ;  /* 0x0017480901007387 */ /* 0x0001e80000100800 */
[----:B0-----:R-:W2:Y:S01]  /*edaa0*/  LDL.LU R9, [R1+0x13c] ;  /* 0x00013c0001097983 */ /* 0x001ea20000300800 */
[----:B------:R-:W-:Y:S02]  /*edab0*/  SHF.R.S32.HI R10, RZ, 0x1f, R8 ;  /* 0x0000001fff0a7819 */ /* 0x000fe40000011408 */
[----:B------:R-:W-:Y:S02]  /*edac0*/  IADD3 R12, P2, R8, R0, RZ ;  /* 0x00000000080c7210 */ /* 0x000fe40007f5e0ff */
[----:B------:R-:W-:-:S03]  /*edad0*/  PRMT R11, R28, 0x5410, R25 ;  /* 0x000054101c0b7816 */ /* 0x000fc60000000019 */
[----:B------:R-:W-:Y:S01]  /*edae0*/  IMAD.X R13, R10, 0x1, R2, P2 ;  /* 0x000000010a0d7824 */ /* 0x000fe200010e0602 */
[----:B--2---:R-:W-:Y:S04]  /*edaf0*/  STL [R1+0x552c], R9 ;  /* 0x00552c0901007387 */ /* 0x004fe80000100800 */
[----:B------:R-:W-:Y:S04]  /*edb00*/  STL.64 [R1+0x998], R12 ;  /* 0x0009980c01007387 */ /* 0x000fe80000100a00 */
[----:B------:R0:W-:Y:S04]  /*edb10*/  STL [R1+0x171c], R11 ;  /* 0x00171c0b01007387 */ /* 0x0001e80000100800 */
[----:B0-----:R-:W2:Y:S04]  /*edb20*/  LDL.LU R11, [R1+0xaa8] ;  /* 0x000aa800010b7983 */ /* 0x001ea80000300800 */
[----:B------:R-:W2:Y:S04]  /*edb30*/  LDL.LU R15, [R1+0x134] ;  /* 0x00013400010f7983 */ /* 0x000ea80000300800 */
[----:B------:R-:W3:Y:S04]  /*edb40*/  LDL.LU R24, [R1+0xaa0] ;  /* 0x000aa00001187983 */ /* 0x000ee80000300800 */
[----:B------:R-:W3:Y:S01]  /*edb50*/  LDL.LU R25, [R1+0x12c] ;  /* 0x00012c0001197983 */ /* 0x000ee20000300800 */
[----:B------:R-:W-:-:S02]  /*edb60*/  IADD3 R12, P2, R8, R3, RZ ;  /* 0x00000003080c7210 */ /* 0x000fc40007f5e0ff */
[----:B------:R-:W-:-:S03]  /*edb70*/  PRMT R9, R23, 0x5410, R22 ;  /* 0x0000541017097816 */ /* 0x000fc60000000016 */
[----:B------:R-:W-:Y:S01]  /*edb80*/  IMAD.X R13, R10, 0x1, R4, P2 ;  /* 0x000000010a0d7824 */ /* 0x000fe200010e0604 */
[----:B---3--:R-:W-:Y:S04]  /*edb90*/  STL.64 [R1+0x5530], R24 ;  /* 0x0055301801007387 */ /* 0x008fe80000100a00 */
[----:B------:R-:W3:Y:S04]  /*edba0*/  LDL.LU R28, [R1+0xa80] ;  /* 0x000a8000011c7983 */ /* 0x000ee80000300800 */
[----:B------:R-:W-:Y:S04]  /*edbb0*/  STL [R1+0x173c], R9 ;  /* 0x00173c0901007387 */ /* 0x000fe80000100800 */
[----:B------:R0:W-:Y:S02]  /*edbc0*/  STL.64 [R1+0x9a8], R12 ;  /* 0x0009a80c01007387 */ /* 0x0001e40000100a00 */
[----:B0-----:R-:W-:-:S02]  /*edbd0*/  PRMT R12, R20, 0x5410, R26 ;  /* 0x00005410140c7816 */ /* 0x001fc4000000001a */
[----:B----4-:R-:W-:Y:S01]  /*edbe0*/  PRMT R9, R29, 0x5410, R21 ;  /* 0x000054101d097816 */ /* 0x010fe20000000015 */
[----:B------:R-:W4:Y:S04]  /*edbf0*/  LDL.LU R26, [R1+0x130] ;  /* 0x00013000011a7983 */ /* 0x000f280000300800 */
[----:B------:R-:W-:Y:S04]  /*edc00*/  STL [R1+0x1718], R12 ;  /* 0x0017180c01007387 */ /* 0x000fe80000100800 */
[----:B------:R-:W2:Y:S04]  /*edc10*/  LDL.LU R29, [R1+0xa70] ;  /* 0x000a7000011d7983 */ /* 0x000ea80000300800 */
[----:B------:R-:W-:Y:S04]  /*edc20*/  STL [R1+0x1738], R9 ;  /* 0x0017380901007387 */ /* 0x000fe80000100800 */
[----:B--2---:R-:W-:Y:S04]  /*edc30*/  STL [R1+0x5528], R29 ;  /* 0x0055281d01007387 */ /* 0x004fe80000100800 */
[----:B------:R0:W-:Y:S04]  /*edc40*/  STL [R1+0x5518], R14 ;  /* 0x0055180e01007387 */ /* 0x0001e80000100800 */
[----:B0-----:R-:W2:Y:S04]  /*edc50*/  LDL.LU R14, [R1+0x124] ;  /* 0x00012400010e7983 */ /* 0x001ea80000300800 */
[----:B------:R-:W3:Y:S04]  /*edc60*/  LDL.LU R12, [R1+0x168] ;  /* 0x00016800010c7983 */ /* 0x000ee80000300800 */
[----:B------:R-:W3:Y:S01]  /*edc70*/  LDL.LU R13, [R1+0x11c] ;  /* 0x00011c00010d7983 */ /* 0x000ee20000300800 */
[----:B------:R-:W-:Y:S01]  /*edc80*/  IADD3 R24, P2, R8, R5, RZ ;  /* 0x0000000508187210 */ /* 0x000fe20007f5e0ff */
[----:B------:R-:W-:-:S04]  /*edc90*/  IMAD.MOV.U32 R29, RZ, RZ, R10 ;  /* 0x000000ffff1d7224 */ /* 0x000fc800078e000a */
[----:B------:R-:W-:Y:S01]  /*edca0*/  IMAD.X R25, R29, 0x1, R7, P2 ;  /* 0x000000011d197824 */ /* 0x000fe200010e0607 */
[----:B------:R-:W-:-:S05]  /*edcb0*/  IADD3 R8, P2, R8, R6, RZ ;  /* 0x0000000608087210 */ /* 0x000fca0007f5e0ff */
[----:B------:R-:W-:Y:S01]  /*edcc0*/  IMAD.X R9, R29, 0x1, R27, P2 ;  /* 0x000000011d097824 */ /* 0x000fe200010e061b */
[----:B---3--:R0:W-:Y:S04]  /*edcd0*/  STL.64 [R1+0x5520], R12 ;  /* 0x0055200c01007387 */ /* 0x0081e80000100a00 */
[----:B0-----:R-:W3:Y:S04]  /*edce0*/  LDL.LU R12, [R1+0x128] ;  /* 0x00012800010c7983 */ /* 0x001ee80000300800 */
[----:B------:R-:W3:Y:S04]  /*edcf0*/  LDL.LU R13, [R1+0x8d0] ;  /* 0x0008d000010d7983 */ /* 0x000ee80000300800 */
        /* <DEDUP_REMOVED lines=8> */
[----:B------:R0:W-:Y:S04]  /*edd80*/  STL.64 [R1+0x9e8], R24 ;  /* 0x0009e81801007387 */ /* 0x0001e80000100a00 */
[----:B0-----:R-:W4:Y:S04]  /*edd90*/  LDL.LU.64 R24, [R1+0x5530] ;  /* 0x0055300001187983 */ /* 0x001f280000300a00 */
[----:B------:R0:W-:Y:S04]  /*edda0*/  STL.64 [R1+0x9e0], R8 ;  /* 0x0009e00801007387 */ /* 0x0001e80000100a00 */
[----:B0-----:R-:W3:Y:S01]  /*eddb0*/  LDL.LU R9, [R1+0x552c] ;  /* 0x00552c0001097983 */ /* 0x001ee20000300800 */
[----:B----4-:R-:W-:-:S02]  /*eddc0*/  PRMT R8, R28, 0x5410, R25 ;  /* 0x000054101c087816 */ /* 0x010fc40000000019 */
[----:B------:R-:W-:Y:S02]  /*eddd0*/  IADD3 R28, P2, R16, R0, RZ ;  /* 0x00000000101c7210 */ /* 0x000fe40007f5e0ff */
[----:B---3--:R-:W-:Y:S02]  /*edde0*/  PRMT R9, R11, 0x5410, R9 ;  /* 0x000054100b097816 */ /* 0x008fe40000000009 */
[----:B------:R-:W-:-:S03]  /*eddf0*/  PRMT R11, R24, 0x5410, R15 ;  /* 0x00005410180b7816 */ /* 0x000fc6000000000f */
[----:B------:R0:W-:Y:S04]  /*ede00*/  STL [R1+0x16fc], R9 ;  /* 0x0016fc0901007387 */ /* 0x0001e80000100800 */
[----:B0-----:R-:W3:Y:S04]  /*ede10*/  LDL.LU R9, [R1+0x110] ;  /* 0x0001100001097983 */ /* 0x001ee80000300800 */
[----:B------:R0:W-:Y:S04]  /*ede20*/  STL [R1+0x154], R11 ;  /* 0x0001540b01007387 */ /* 0x0001e80000100800 */
[----:B0-----:R-:W3:Y:S04]  /*ede30*/  LDL.LU R11, [R1+0x170] ;  /* 0x00017000010b7983 */ /* 0x001ee80000300800 */
[----:B------:R0:W-:Y:S04]  /*ede40*/  STL [R1+0x158], R8 ;  /* 0x0001580801007387 */ /* 0x0001e80000100800 */
[----:B------:R-:W4:Y:S04]  /*ede50*/  LDL.LU R15, [R1+0x10c] ;  /* 0x00010c00010f7983 */ /* 0x000f280000300800 */
[----:B------:R-:W4:Y:S01]  /*ede60*/  LDL.LU R24, [R1+0x174] ;  /* 0x0001740001187983 */ /* 0x000f220000300800 */
[----:B0-----:R-:W-:-:S05]  /*ede70*/  SHF.R.S32.HI R8, RZ, 0x1f, R16 ;  /* 0x0000001fff087819 */ /* 0x001fca0000011410 */
[----:B------:R-:W-:-:S05]  /*ede80*/  IMAD.X R29, R8, 0x1, R2, P2 ;  /* 0x00000001081d7824 */ /* 0x000fca00010e0602 */
[----:B------:R0:W-:Y:S04]  /*ede90*/  STL.64 [R1+0x9d8], R28 ;  /* 0x0009d81c01007387 */ /* 0x0001e80000100a00 */
[----:B0-----:R-:W2:Y:S04]  /*edea0*/  LDL.LU R29, [R1+0x5528] ;  /* 0x00552800011d7983 */ /* 0x001ea80000300800 */
[----:B------:R-:W4:Y:S01]  /*edeb0*/  LDL.LU R25, [R1+0x108] ;  /* 0x0001080001197983 */ /* 0x000f220000300800 */
[----:B------:R-:W-:-:S03]  /*edec0*/  PRMT R13, R13, 0x5410, R12 ;  /* 0x000054100d0d7816 */ /* 0x000fc6000000000c */
[----:B------:R-:W4:Y:S01]  /*eded0*/  LDL.LU R28, [R1+0x178] ;  /* 0x00017800011c7983 */ /* 0x000f220000300800 */
[----:B------:R-:W-:Y:S02]  /*edee0*/  IADD3 R12, P2, R16, R3, RZ ;  /* 0x00000003100c7210 */ /* 0x000fe40007f5e0ff */
[----:B--2---:R-:W-:-:S05]  /*edef0*/  PRMT R26, R29, 0x5410, R26 ;  /* 0x000054101d1a7816 */ /* 0x004fca000000001a */
[----:B------:R0:W-:Y:S04]  /*edf00*/  STL [R1+0x15c], R26 ;  /* 0x00015c1a01007387 */ /* 0x0001e80000100800 */
[----:B0-----:R-:W2:Y:S04]  /*edf10*/  LDL.LU R26, [R1+0x104] ;  /* 0x00010400011a7983 */ /* 0x001ea80000300800 */
[----:B------:R-:W2:Y:S04]  /*edf20*/  LDL.LU R29, [R1+0x17c] ;  /* 0x00017c00011d7983 */ /* 0x000ea80000300800 */
[----:B------:R0:W-:Y:S02]  /*edf30*/  STL [R1+0x160], R13 ;  /* 0x0001600d01007387 */ /* 0x0001e40000100800 */
[----:B0-----:R-:W-:-:S05]  /*edf40*/  IMAD.X R13, R8, 0x1, R4, P2 ;  /* 0x00000001080d7824 */ /* 0x001fca00010e0604 */
[----:B------:R0:W-:Y:S04]  /*edf50*/  STL.64 [R1+0x9f8], R12 ;  /* 0x0009f80c01007387 */ /* 0x0001e80000100a00 */
[----:B0-----:R-:W3:Y:S02]  /*edf60*/  LDL.LU.64 R12, [R1+0x5520] ;  /* 0x00552000010c7983 */ /* 0x001ee40000300a00 */
[----:B---3--:R-:W-:Y:S02]  /*edf70*/  PRMT R12, R12, 0x5410, R14 ;  /* 0x000054100c0c7816 */ /* 0x008fe4000000000e */
[----:B------:R-:W3:Y:S04]  /*edf80*/  LDL.LU R14, [R1+0x5518] ;  /* 0x00551800010e7983 */ /* 0x000ee80000300800 */
[----:B------:R0:W-:Y:S01]  /*edf90*/  STL [R1+0x168], R12 ;  /* 0x0001680c01007387 */ /* 0x0001e20000100800 */
[----:B------:R-:W-:-:S02]  /*edfa0*/  PRMT R10, R10, 0x5410, R13 ;  /* 0x000054100a0a7816 */ /* 0x000fc4000000000d */
[----:B0-----:R-:W-:-:S03]  /*edfb0*/  IADD3 R12, P2, R16, R5, RZ ;  /* 0x00000005100c7210 */ /* 0x001fc60007f5e0ff */
[----:B------:R-:W-:Y:S02]  /*edfc0*/  STL [R1+0x16f8], R10 ;  /* 0x0016f80a01007387 */ /* 0x000fe40000100800 */
[----:B------:R-:W-:-:S05]  /*edfd0*/  IMAD.X R13, R8, 0x1, R7, P2 ;  /* 0x00000001080d7824 */ /* 0x000fca00010e0607 */
[----:B------:R0:W-:Y:S02]  /*edfe0*/  STL.64 [R1+0xa28], R12 ;  /* 0x000a280c01007387 */ /* 0x0001e40000100a00 */
[----:B0-----:R-:W-:-:S05]  /*edff0*/  IADD3 R12, P2, R16, R6, RZ ;  /* 0x00000006100c7210 */ /* 0x001fca0007f5e0ff */
[----:B------:R-:W-:Y:S01]  /*ee000*/  IMAD.X R13, R8, 0x1, R27, P2 ;  /* 0x00000001080d7824 */ /* 0x000fe200010e061b */
[----:B------:R-:W-:-:S04]  /*ee010*/  PRMT R10, R22, 0x5410, R19 ;  /* 0x00005410160a7816 */ /* 0x000fc80000000013 */
[----:B------:R0:W-:Y:S01]  /*ee020*/  STL.64 [R1+0xa20], R12 ;  /* 0x000a200c01007387 */ /* 0x0001e20000100a00 */
[----:B------:R-:W-:Y:S02]  /*ee030*/  PRMT R8, R20, 0x5410, R23 ;  /* 0x0000541014087816 */ /* 0x000fe40000000017 */
[----:B0-----:R-:W-:-:S05]  /*ee040*/  PRMT R12, R18, 0x5410, R17 ;  /* 0x00005410120c7816 */ /* 0x001fca0000000011 */
[----:B------:R0:W-:Y:S04]  /*ee050*/  STL [R1+0x16f4], R12 ;  /* 0x0016f40c01007387 */ /* 0x0001e80000100800 */
[----:B------:R1:W-:Y:S04]  /*ee060*/  STL [R1+0x164], R10 ;  /* 0x0001640a01007387 */ /* 0x0003e80000100800 */
[----:B------:R-:W3:Y:S04]  /*ee070*/  LDL.LU R16, [R1+0x100] ;  /* 0x0001000001107983 */ /* 0x000ee80000300800 */
[----:B------:R4:W-:Y:S04]  /*ee080*/  STL [R1+0x16c], R8 ;  /* 0x00016c0801007387 */ /* 0x0009e80000100800 */
[----:B------:R-:W3:Y:S04]  /*ee090*/  LDL.LU R17, [R1+0x180] ;  /* 0x0001800001117983 */ /* 0x000ee80000300800 */
[----:B------:R-:W3:Y:S04]  /*ee0a0*/  LDL.LU R18, [R1+0xfc] ;  /* 0x0000fc0001127983 */ /* 0x000ee80000300800 */
[----:B------:R-:W3:Y:S04]  /*ee0b0*/  LDL.LU R19, [R1+0x184] ;  /* 0x0001840001137983 */ /* 0x000ee80000300800 */
[----:B------:R-:W3:Y:S04]  /*ee0c0*/  LDL.LU R22, [R1+0xf8] ;  /* 0x0000f80001167983 */ /* 0x000ee80000300800 */
[----:B------:R-:W3:Y:S04]  /*ee0d0*/  LDL.LU R20, [R1+0x188] ;  /* 0x0001880001147983 */ /* 0x000ee80000300800 */
[----:B------:R-:W3:Y:S01]  /*ee0e0*/  LDL.LU R23, [R1+0x324] ;  /* 0x0003240001177983 */ /* 0x000ee20000300800 */
[----:B0-----:R-:W-:-:S02]  /*ee0f0*/  IADD3 R12, P2, R21, R0, RZ ;  /* 0x00000000150c7210 */ /* 0x001fc40007f5e0ff */
[----:B-1----:R-:W-:-:S05]  /*ee100*/  SHF.R.S32.HI R10, RZ, 0x1f, R21 ;  /* 0x0000001fff0a7819 */ /* 0x002fca0000011415 */
[----:B------:R-:W-:Y:S01]  /*ee110*/  IMAD.X R13, R10, 0x1, R2, P2 ;  /* 0x000000010a0d7824 */ /* 0x000fe200010e0602 */
[----:B----4-:R-:W-:-:S04]  /*ee120*/  IADD3 R8, P2, R21, R3, RZ ;  /* 0x0000000315087210 */ /* 0x010fc80007f5e0ff */
[----:B------:R0:W-:Y:S02]  /*ee130*/  STL.64 [R1+0xa18], R12 ;  /* 0x000a180c01007387 */ /* 0x0001e40000100a00 */
[----:B0-----:R-:W-:Y:S02]  /*ee140*/  PRMT R12, R11, 0x5410, R9 ;  /* 0x000054100b0c7816 */ /* 0x001fe40000000009 */
[----:B------:R-:W-:Y:S01]  /*ee150*/  PRMT R11, R24, 0x5410, R15 ;  /* 0x00005410180b7816 */ /* 0x000fe2000000000f */
[----:B------:R-:W-:Y:S02]  /*ee160*/  IMAD.X R9, R10, 0x1, R4, P2 ;  /* 0x000000010a097824 */ /* 0x000fe400010e0604 */
[----:B------:R-:W-:Y:S04]  /*ee170*/  STL [R1+0x170], R12 ;  /* 0x0001700c01007387 */ /* 0x000fe80000100800 */
[----:B------:R0:W-:Y:S04]  /*ee180*/  STL [R1+0x5508], R3 ;  /* 0x0055080301007387 */ /* 0x0001e80000100800 */
[----:B------:R-:W-:Y:S04]  /*ee190*/  STL [R1+0x174], R11 ;  /* 0x0001740b01007387 */ /* 0x000fe80000100800 */
[----:B------:R1:W-:Y:S04]  /*ee1a0*/  STL [R1+0x550c], R4 ;  /* 0x00550c0401007387 */ /* 0x0003e80000100800 */
[----:B------:R2:W-:Y:S01]  /*ee1b0*/  STL.64 [R1+0xa60], R8 ;  /* 0x000a600801007387 */ /* 0x0005e20000100a00 */
[----:B0-----:R-:W-:-:S03]  /*ee1c0*/  PRMT R3, R28, 0x5410, R25 ;  /* 0x000054101c037816 */ /* 0x001fc60000000019 */
[----:B-1----:R-:W4:Y:S01]  /*ee1d0*/  LDL.LU R4, [R1+0xf4] ;  /* 0x0000f40001047983 */ /* 0x002f220000300800 */
[----:B--2---:R-:W-:-:S03]  /*ee1e0*/  PRMT R8, R29, 0x5410, R26 ;  /* 0x000054101d087816 */ /* 0x004fc6000000001a */
[----:B------:R0:W-:Y:S04]  /*ee1f0*/  STL [R1+0x178], R3 ;  /* 0x0001780301007387 */ /* 0x0001e80000100800 */
[----:B0-----:R-:W4:Y:S04]  /*ee200*/  LDL.LU R3, [R1+0x1a0] ;  /* 0x0001a00001037983 */ /* 0x001f280000300800 */
[----:B------:R-:W-:Y:S04]  /*ee210*/  STL [R1+0x17c], R8 ;  /* 0x00017c0801007387 */ /* 0x000fe80000100800 */
[----:B------:R-:W2:Y:S04]  /*ee220*/  LDL.LU R24, [R1+0x190] ;  /* 0x0001900001187983 */ /* 0x000ea80000300800 */
[----:B------:R-:W3:Y:S04]  /*ee230*/  LDL.LU R25, [R1+0xd8] ;  /* 0x0000d80001197983 */ /* 0x000ee80000300800 */
[----:B---3--:R0:W-:Y:S04]  /*ee240*/  STL [R1+0x54f8], R25 ;  /* 0x0054f81901007387 */ /* 0x0081e80000100800 */
[----:B0-----:R-:W2:Y:S01]  /*ee250*/  LDL.LU R25, [R1+0xdc] ;  /* 0x0000dc0001197983 */ /* 0x001ea20000300800 */
[----:B------:R-:W-:-:S03]  /*ee260*/  IADD3 R8, P2, R21, R5, RZ ;  /* 0x0000000515087210 */ /* 0x000fc60007f5e0ff */
[----:B--2---:R0:W-:Y:S04]  /*ee270*/  STL.64 [R1+0x5500], R24 ;  /* 0x0055001801007387 */ /* 0x0041e80000100a00 */
[----:B0-----:R-:W2:Y:S04]  /*ee280*/  LDL.LU R24, [R1+0xf0] ;  /* 0x0000f00001187983 */ /* 0x001ea80000300800 */
[----:B------:R-:W2:Y:S01]  /*ee290*/  LDL.LU R25, [R1+0x18c] ;  /* 0x00018c0001197983 */ /* 0x000ea20000300800 */
[----:B------:R-:W-:Y:S01]  /*ee2a0*/  IMAD.X R9, R10, 0x1, R7, P2 ;  /* 0x000000010a097824 */ /* 0x000fe200010e0607 */
[----:B------:R-:W-:-:S02]  /*ee2b0*/  SHF.R.S32.HI R12, RZ, 0x1f, R23 ;  /* 0x0000001fff0c7819 */ /* 0x000fc40000011417 */
[----:B----4-:R-:W-:Y:S01]  /*ee2c0*/  PRMT R3, R3, 0x5410, R4 ;  /* 0x0000541003037816 */ /* 0x010fe20000000004 */
[----:B--2---:R-:W-:Y:S04]  /*ee2d0*/  STL.64 [R1+0x5510], R24 ;  /* 0x0055101801007387 */ /* 0x004fe80000100a00 */
[----:B------:R-:W2:Y:S04]  /*ee2e0*/  LDL.LU R28, [R1+0x198] ;  /* 0x00019800011c7983 */ /* 0x000ea80000300800 */
[----:B------:R-:W3:Y:S04]  /*ee2f0*/  LDL.LU R29, [R1+0x328] ;  /* 0x00032800011d7983 */ /* 0x000ee80000300800 */
[----:B------:R0:W-:Y:S04]  /*ee300*/  STL.64 [R1+0xa80], R8 ;  /* 0x000a800801007387 */ /* 0x0001e80000100a00 */
[----:B------:R-:W4:Y:S01]  /*ee310*/  LDL.LU R26, [R1+0xd4] ;  /* 0x0000d400011a7983 */ /* 0x000f220000300800 */
[----:B0-----:R-:W-:-:S03]  /*ee320*/  IADD3 R8, P2, R21, R6, RZ ;  /* 0x0000000615087210 */ /* 0x001fc60007f5e0ff */
[----:B------:R-:W4:Y:S02]  /*ee330*/  LDL.LU R21, [R1+0x194] ;  /* 0x0001940001157983 */ /* 0x000f240000300800 */
[----:B------:R-:W-:Y:S01]  /*ee340*/  IMAD.X R9, R10, 0x1, R27, P2 ;  /* 0x000000010a097824 */ /* 0x000fe200010e061b */
[----:B------:R-:W-:-:S04]  /*ee350*/  PRMT R10, R17, 0x5410, R16 ;  /* 0x00005410110a7816 */ /* 0x000fc80000000010 */
[----:B------:R0:W-:Y:S04]  /*ee360*/  STL.64 [R1+0xa78], R8 ;  /* 0x000a780801007387 */ /* 0x0001e80000100a00 */
[----:B------:R-:W-:Y:S01]  /*ee370*/  STL [R1+0x180], R10 ;  /* 0x0001800a01007387 */ /* 0x000fe20000100800 */
[----:B------:R-:W-:Y:S02]  /*ee380*/  IADD3 R24, P2, R23, R0, RZ ;  /* 0x0000000017187210 */ /* 0x000fe40007f5e0ff */
[----:B0-----:R-:W-:Y:S02]  /*ee390*/  PRMT R9, R19, 0x5410, R18 ;  /* 0x0000541013097816 */ /* 0x001fe40000000012 */
[----:B------:R-:W-:-:S03]  /*ee3a0*/  PRMT R8, R20, 0x5410, R22 ;  /* 0x0000541014087816 */ /* 0x000fc60000000016 */
[----:B------:R-:W-:Y:S04]  /*ee3b0*/  STL [R1+0x184], R9 ;  /* 0x0001840901007387 */ /* 0x000fe80000100800 */
[----:B------:R-:W3:Y:S04]  /*ee3c0*/  LDL.LU R13, [R1+0xd0] ;  /* 0x0000d000010d7983 */ /* 0x000ee80000300800 */
[----:B------:R0:W-:Y:S01]  /*ee3d0*/  STL [R1+0x188], R8 ;  /* 0x0001880801007387 */ /* 0x0001e20000100800 */
[----:B------:R-:W-:-:S03]  /*ee3e0*/  IMAD.X R25, R12, 0x1, R2, P2 ;  /* 0x000000010c197824 */ /* 0x000fc600010e0602 */
[----:B0-----:R-:W3:Y:S04]  /*ee3f0*/  LDL.LU R8, [R1+0x19c] ;  /* 0x00019c0001087983 */ /* 0x001ee80000300800 */
[----:B------:R-:W2:Y:S04]  /*ee400*/  LDL.LU R9, [R1+0xcc] ;  /* 0x0000cc0001097983 */ /* 0x000ea80000300800 */
        /* <DEDUP_REMOVED lines=10> */
[----:B0-----:R-:W4:Y:S04]  /*ee4b0*/  LDL.LU.64 R24, [R1+0x5510] ;  /* 0x0055100001187983 */ /* 0x001f280000300a00 */
[----:B------:R-:W2:Y:S04]  /*ee4c0*/  LDL.LU R4, [R1+0x550c] ;  /* 0x00550c0001047983 */ /* 0x000ea80000300800 */
[----:B------:R0:W-:Y:S04]  /*ee4d0*/  STL [R1+0x16f0], R3 ;  /* 0x0016f00301007387 */ /* 0x0001e80000100800 */
[----:B0-----:R-:W3:Y:S01]  /*ee4e0*/  LDL.LU R3, [R1+0x5508] ;  /* 0x0055080001037983 */ /* 0x001ee20000300800 */
[----:B----4-:R-:W-:-:S05]  /*ee4f0*/  PRMT R25, R25, 0x5410, R24 ;  /* 0x0000541019197816 */ /* 0x010fca0000000018 */
[----:B------:R2:W-:Y:S01]  /*ee500*/  STL [R1+0x18c], R25 ;  /* 0x00018c1901007387 */ /* 0x0005e20000100800 */
[----:B---3--:R-:W-:-:S05]  /*ee510*/  IADD3 R24, P2, R23, R3, RZ ;  /* 0x0000000317187210 */ /* 0x008fca0007f5e0ff */
[----:B--2---:R-:W-:-:S05]  /*ee520*/  IMAD.X R25, R12, 0x1, R4, P2 ;  /* 0x000000010c197824 */ /* 0x004fca00010e0604 */
[----:B------:R0:W-:Y:S04]  /*ee530*/  STL.64 [R1+0xaa8], R24 ;  /* 0x000aa81801007387 */ /* 0x0001e80000100a00 */
[----:B0-----:R-:W2:Y:S02]  /*ee540*/  LDL.LU.64 R24, [R1+0x5500] ;  /* 0x0055000001187983 */ /* 0x001ea40000300a00 */
[----:B--2---:R-:W-:Y:S02]  /*ee550*/  PRMT R24, R24, 0x5410, R25 ;  /* 0x0000541018187816 */ /* 0x004fe40000000019 */
[----:B------:R-:W2:Y:S04]  /*ee560*/  LDL.LU R25, [R1+0x54f8] ;  /* 0x0054f80001197983 */ /* 0x000ea80000300800 */
[----:B------:R0:W-:Y:S02]  /*ee570*/  STL [R1+0x190], R24 ;  /* 0x0001901801007387 */ /* 0x0001e40000100800 */
[----:B0-----:R-:W-:-:S02]  /*ee580*/  IADD3 R24, P2, R23, R5, RZ ;  /* 0x0000000517187210 */ /* 0x001fc40007f5e0ff */
[----:B------:R-:W-:Y:S02]  /*ee590*/  PRMT R9, R10, 0x5410, R9 ;  /* 0x000054100a097816 */ /* 0x000fe40000000009 */
[----:B--2---:R-:W-:Y:S01]  /*ee5a0*/  PRMT R28, R28, 0x5410, R25 ;  /* 0x000054101c1c7816 */ /* 0x004fe20000000019 */
[----:B------:R-:W-:-:S04]  /*ee5b0*/  IMAD.X R25, R12, 0x1, R7, P2 ;  /* 0x000000010c197824 */ /* 0x000fc800010e0607 */
[----:B------:R-:W-:Y:S04]  /*ee5c0*/  STL [R1+0x198], R28 ;  /* 0x0001981c01007387 */ /* 0x000fe80000100800 */
[----:B------:R0:W-:Y:S02]  /*ee5d0*/  STL.64 [R1+0xac8], R24 ;  /* 0x000ac81801007387 */ /* 0x0001e40000100a00 */
[----:B0-----:R-:W-:-:S05]  /*ee5e0*/  IADD3 R24, P2, R23, R6, RZ ;  /* 0x0000000617187210 */ /* 0x001fca0007f5e0ff */
[----:B------:R-:W-:Y:S01]  /*ee5f0*/  IMAD.X R25, R12, 0x1, R27, P2 ;  /* 0x000000010c197824 */ /* 0x000fe200010e061b */
[----:B------:R-:W-:-:S04]  /*ee600*/  PRMT R12, R21, 0x5410, R26 ;  /* 0x00005410150c7816 */ /* 0x000fc8000000001a */
[----:B------:R0:W-:Y:S04]  /*ee610*/  STL.64 [R1+0xac0], R24 ;  /* 0x000ac01801007387 */ /* 0x0001e80000100a00 */
[----:B0-----:R-:W2:Y:S04]  /*ee620*/  LDL.LU R24, [R1+0xa8] ;  /* 0x0000a80001187983 */ /* 0x001ea80000300800 */
[----:B------:R-:W2:Y:S04]  /*ee630*/  LDL.LU R25, [R1+0x6f0] ;  /* 0x0006f00001197983 */ /* 0x000ea80000300800 */
[----:B------:R0:W-:Y:S04]  /*ee640*/  STL [R1+0x194], R12 ;  /* 0x0001940c01007387 */ /* 0x0001e80000100800 */
[----:B------:R-:W3:Y:S04]  /*ee650*/  LDL.LU R28, [R1+0xa4] ;  /* 0x0000a400011c7983 */ /* 0x000ee80000300800 */
[----:B------:R-:W3:Y:S04]  /*ee660*/  LDL.LU R23, [R1+0x6f4] ;  /* 0x0006f40001177983 */ /* 0x000ee80000300800 */
[----:B------:R-:W4:Y:S04]  /*ee670*/  LDL.LU R26, [R1+0xa0] ;  /* 0x0000a000011a7983 */ /* 0x000f280000300800 */
[----:B------:R-:W4:Y:S01]  /*ee680*/  LDL.LU R21, [R1+0x6d4] ;  /* 0x0006d40001157983 */ /* 0x000f220000300800 */
[----:B0-----:R-:W-:-:S02]  /*ee690*/  PRMT R12, R8, 0x5410, R13 ;  /* 0x00005410080c7816 */ /* 0x001fc4000000000d */
[----:B------:R-:W-:-:S03]  /*ee6a0*/  SHF.R.S32.HI R8, RZ, 0x1f, R29 ;  /* 0x0000001fff087819 */ /* 0x000fc6000001141d */
[----:B------:R0:W-:Y:S04]  /*ee6b0*/  STL [R1+0x1a0], R12 ;  /* 0x0001a00c01007387 */ /* 0x0001e80000100800 */
[----:B------:R1:W-:Y:S01]  /*ee6c0*/  STL [R1+0x19c], R9 ;  /* 0x00019c0901007387 */ /* 0x0003e20000100800 */
[----:B0-----:R-:W-:-:S05]  /*ee6d0*/  IADD3 R12, P2, R29, R0, RZ ;  /* 0x000000001d0c7210 */ /* 0x001fca0007f5e0ff */
[C---:B------:R-:W-:Y:S01]  /*ee6e0*/  IMAD.X R13, R8.reuse, 0x1, R2, P2 ;  /* 0x00000001080d7824 */ /* 0x040fe200010e0602 */
[----:B------:R-:W-:Y:S02]  /*ee6f0*/  IADD3 R10, P2, R29, R3, RZ ;  /* 0x000000031d0a7210 */ /* 0x000fe40007f5e0ff */
[----:B-1----:R-:W-:Y:S02]  /*ee700*/  PRMT R9, R17, 0x5410, R16 ;  /* 0x0000541011097816 */ /* 0x002fe40000000010 */
[----:B------:R0:W-:Y:S02]  /*ee710*/  STL.64 [R1+0xab8], R12 ;  /* 0x000ab80c01007387 */ /* 0x0001e40000100a00 */
[----:B0-----:R-:W-:Y:S01]  /*ee720*/  PRMT R12, R15, 0x5410, R11 ;  /* 0x000054100f0c7816 */ /* 0x001fe2000000000b */
[----:B------:R-:W-:-:S04]  /*ee730*/  IMAD.X R11, R8, 0x1, R4, P2 ;  /* 0x00000001080b7824 */ /* 0x000fc800010e0604 */
[----:B------:R-:W-:Y:S04]  /*ee740*/  STL [R1+0x1ac], R12 ;  /* 0x0001ac0c01007387 */ /* 0x000fe80000100800 */
[----:B------:R0:W-:Y:S04]  /*ee750*/  STL [R1+0x1a4], R9 ;  /* 0x0001a40901007387 */ /* 0x0001e80000100800 */
[----:B------:R1:W-:Y:S01]  /*ee760*/  STL.64 [R1+0xaf0], R10 ;  /* 0x000af00a01007387 */ /* 0x0003e20000100a00 */
[----:B0-----:R-:W-:-:S03]  /*ee770*/  PRMT R9, R20, 0x5410, R22 ;  /* 0x0000541014097816 */ /* 0x001fc60000000016 */
[----:B------:R-:W2:Y:S01]  /*ee780*/  LDL.LU R20, [R1+0x330] ;  /* 0x0003300001147983 */ /* 0x000ea20000300800 */
[----:B-1----:R-:W-:-:S05]  /*ee790*/  PRMT R10, R19, 0x5410, R18 ;  /* 0x00005410130a7816 */ /* 0x002fca0000000012 */
[----:B------:R0:W-:Y:S02]  /*ee7a0*/  STL [R1+0x16dc], R10 ;  /* 0x0016dc0a01007387 */ /* 0x0001e40000100800 */
[----:B0-----:R-:W-:-:S05]  /*ee7b0*/  IADD3 R10, P2, R29, R5, RZ ;  /* 0x000000051d0a7210 */ /* 0x001fca0007f5e0ff */
[----:B------:R-:W-:Y:S01]  /*ee7c0*/  IMAD.X R11, R8, 0x1, R7, P2 ;  /* 0x00000001080b7824 */ /* 0x000fe200010e0607 */
[----:B--2---:R-:W-:Y:S04]  /*ee7d0*/  STL [R1+0x54d0], R20 ;  /* 0x0054d01401007387 */ /* 0x004fe80000100800 */
[----:B------:R0:W-:Y:S04]  /*ee7e0*/  STL [R1+0x1a8], R9 ;  /* 0x0001a80901007387 */ /* 0x0001e80000100800 */
[----:B------:R1:W-:Y:S04]  /*ee7f0*/  STL.64 [R1+0x54f0], R4 ;  /* 0x0054f00401007387 */ /* 0x0003e80000100a00 */
[----:B0-----:R-:W2:Y:S04]  /*ee800*/  LDL.LU R9, [R1+0x98] ;  /* 0x0000980001097983 */ /* 0x001ea80000300800 */
[----:B------:R0:W-:Y:S01]  /*ee810*/  STL.64 [R1+0xb18], R10 ;  /* 0x000b180a01007387 */ /* 0x0001e20000100a00 */
[----:B-1----:R-:W-:-:S05]  /*ee820*/  IADD3 R4, P2, R29, R6, RZ ;  /* 0x000000061d047210 */ /* 0x002fca0007f5e0ff */
[----:B------:R-:W-:Y:S01]  /*ee830*/  IMAD.X R5, R8, 0x1, R27, P2 ;  /* 0x0000000108057824 */ /* 0x000fe200010e061b */
[----:B0-----:R-:W2:Y:S04]  /*ee840*/  LDL.LU R10, [R1+0x6d0] ;  /* 0x0006d000010a7983 */ /* 0x001ea80000300800 */
[----:B------:R0:W-:Y:S01]  /*ee850*/  STL.64 [R1+0x54e8], R6 ;  /* 0x0054e80601007387 */ /* 0x0001e20000100a00 */
[----:B------:R-:W-:-:S03]  /*ee860*/  PRMT R8, R25, 0x5410, R24 ;  /* 0x0000541019087816 */ /* 0x000fc60000000018 */
[----:B0-----:R-:W2:Y:S04]  /*ee870*/  LDL.LU R6, [R1+0x9c] ;  /* 0x00009c0001067983 */ /* 0x001ea80000300800 */
[----:B------:R-:W2:Y:S04]  /*ee880*/  LDL.LU R7, [R1+0x6e0] ;  /* 0x0006e00001077983 */ /* 0x000ea80000300800 */
[----:B------:R-:W2:Y:S04]  /*ee890*/  LDL.LU R16, [R1+0x1c] ;  /* 0x00001c0001107983 */ /* 0x000ea80000300800 */
[----:B------:R-:W2:Y:S04]  /*ee8a0*/  LDL.LU R17, [R1+0x420] ;  /* 0x0004200001117983 */ /* 0x000ea80000300800 */
[----:B------:R-:W2:Y:S04]  /*ee8b0*/  LDL.LU R22, [R1+0x10] ;  /* 0x0000100001167983 */ /* 0x000ea80000300800 */
[----:B------:R-:W2:Y:S04]  /*ee8c0*/  LDL.LU R29, [R1+0x150] ;  /* 0x00015000011d7983 */ /* 0x000ea80000300800 */
[----:B------:R3:W-:Y:S04]  /*ee8d0*/  STL.64 [R1+0xb10], R4 ;  /* 0x000b100401007387 */ /* 0x0007e80000100a00 */
[----:B------:R0:W-:Y:S01]  /*ee8e0*/  STL [R1+0x16d8], R8 ;  /* 0x0016d80801007387 */ /* 0x0001e20000100800 */
[----:B---3--:R-:W-:-:S02]  /*ee8f0*/  PRMT R5, R23, 0x5410, R28 ;  /* 0x0000541017057816 */ /* 0x008fc4000000001c */
[----:B----4-:R-:W-:-:S03]  /*ee900*/  PRMT R4, R21, 0x5410, R26 ;  /* 0x0000541015047816 */ /* 0x010fc6000000001a */
[----:B------:R-:W-:Y:S04]  /*ee910*/  STL [R1+0x16a8], R5 ;  /* 0x0016a80501007387 */ /* 0x000fe80000100800 */
[----:B------:R-:W3:Y:S04]  /*ee920*/  LDL.LU R20, [R1+0x2c] ;  /* 0x00002c0001147983 */ /* 0x000ee80000300800 */
[----:B------:R-:W-:Y:S04]  /*ee930*/  STL [R1+0x16bc], R4 ;  /* 0x0016bc0401007387 */ /* 0x000fe80000100800 */
[----:B------:R-:W3:Y:S04]  /*ee940*/  LDL.LU R26, [R1+0x424] ;  /* 0x00042400011a7983 */ /* 0x000ee80000300800 */
[----:B------:R-:W4:Y:S04]  /*ee950*/  LDL.LU R15, [R1+0x94] ;  /* 0x00009400010f7983 */ /* 0x000f280000300800 */
[----:B0-----:R-:W4:Y:S04]  /*ee960*/  LDL.LU R8, [R1+0x3e8] ;  /* 0x0003e80001087983 */ /* 0x001f280000300800 */
[----:B------:R-:W2:Y:S04]  /*ee970*/  LDL.LU R18, [R1+0x24] ;  /* 0x0000240001127983 */ /* 0x000ea80000300800 */
[----:B------:R-:W2:Y:S04]  /*ee980*/  LDL.LU R19, [R1+0x2c0] ;  /* 0x0002c00001137983 */ /* 0x000ea80000300800 */
[----:B--2---:R0:W-:Y:S04]  /*ee990*/  STL.64 [R1+0x54d8], R18 ;  /* 0x0054d81201007387 */ /* 0x0041e80000100a00 */
[----:B0-----:R-:W2:Y:S04]  /*ee9a0*/  LDL.LU R19, [R1+0x32c] ;  /* 0x00032c0001137983 */ /* 0x001ea80000300800 */
[----:B------:R-:W3:Y:S01]  /*ee9b0*/  LDL.LU R21, [R1+0x90] ;  /* 0x0000900001157983 */ /* 0x000ee20000300800 */
[----:B------:R-:W-:Y:S01]  /*ee9c0*/  IMAD.MOV.U32 R24, RZ, RZ, R14 ;  /* 0x000000ffff187224 */ /* 0x000fe200078e000e */
[----:B--2---:R-:W-:-:S02]  /*ee9d0*/  IADD3 R4, P2, R19, R0, RZ ;  /* 0x0000000013047210 */ /* 0x004fc40007f5e0ff */
[----:B---3--:R0:W-:Y:S04]  /*ee9e0*/  STL [R1+0x54e0], R21 ;  /* 0x0054e01501007387 */ /* 0x0081e80000100800 */
[----:B------:R-:W2:Y:S04]  /*ee9f0*/  LDL.LU R14, [R1+0x3cc] ;  /* 0x0003cc00010e7983 */ /* 0x000ea80000300800 */
[----:B------:R-:W3:Y:S04]  /*eea00*/  LDL.LU R12, [R1+0x34] ;  /* 0x00003400010c7983 */ /* 0x000ee80000300800 */
[----:B------:R-:W3:Y:S01]  /*eea10*/  LDL.LU R13, [R1+0x3c8] ;  /* 0x0003c800010d7983 */ /* 0x000ee20000300800 */
[----:B0-----:R-:W-:-:S05]  /*eea20*/  SHF.R.S32.HI R21, RZ, 0x1f, R19 ;  /* 0x0000001fff157819 */ /* 0x001fca0000011413 */
[----:B------:R-:W-:-:S05]  /*eea30*/  IMAD.X R5, R21, 0x1, R2, P2 ;  /* 0x0000000115057824 */ /* 0x000fca00010e0602 */
[----:B------:R0:W-:Y:S04]  /*eea40*/  STL.64 [R1+0xb08], R4 ;  /* 0x000b080401007387 */ /* 0x0001e80000100a00 */
[----:B0-----:R-:W4:Y:S01]  /*eea50*/  LDL.LU.64 R4, [R1+0x54f0] ;  /* 0x0054f00001047983 */ /* 0x001f220000300a00 */
[----:B------:R-:W-:Y:S02]  /*eea60*/  PRMT R18, R7, 0x5410, R6 ;  /* 0x0000541007127816 */ /* 0x000fe40000000006 */
[----:B------:R-:W-:Y:S01]  /*eea70*/  IADD3 R6, P2, R19, R3, RZ ;  /* 0x0000000313067210 */ /* 0x000fe20007f5e0ff */
[----:B------:R-:W2:Y:S01]  /*eea80*/  LDL.LU R11, [R1+0x40] ;  /* 0x00004000010b7983 */ /* 0x000ea20000300800 */
[----:B------:R-:W-:-:S03]  /*eea90*/  PRMT R9, R10, 0x5410, R9 ;  /* 0x000054100a097816 */ /* 0x000fc60000000009 */
[----:B------:R-:W2:Y:S04]  /*eeaa0*/  LDL.LU R23, [R1+0x2b4] ;  /* 0x0002b40001177983 */ /* 0x000ea80000300800 */
[----:B------:R-:W2:Y:S04]  /*eeab0*/  LDL.LU R25, [R1+0x4c] ;  /* 0x00004c0001197983 */ /* 0x000ea80000300800 */
[----:B------:R-:W2:Y:S04]  /*eeac0*/  LDL.LU R28, [R1+0x2a8] ;  /* 0x0002a800011c7983 */ /* 0x000ea80000300800 */
[----:B------:R-:W-:Y:S04]  /*eead0*/  STL [R1+0x16b8], R18 ;  /* 0x0016b81201007387 */ /* 0x000fe80000100800 */
[----:B------:R-:W-:Y:S01]  /*eeae0*/  STL [R1+0x16ac], R9 ;  /* 0x0016ac0901007387 */ /* 0x000fe20000100800 */
[----:B----4-:R-:W-:-:S05]  /*eeaf0*/  IMAD.X R7, R21, 0x1, R4, P2 ;  /* 0x0000000115077824 */ /* 0x010fca00010e0604 */
[----:B------:R0:W-:Y:S04]  /*eeb00*/  STL.64 [R1+0xb20], R6 ;  /* 0x000b200601007387 */ /* 0x0001e80000100a00 */
[----:B0-----:R-:W4:Y:S01]  /*eeb10*/  LDL.LU.64 R6, [R1+0x54e8] ;  /* 0x0054e80001067983 */ /* 0x001f220000300a00 */
[----:B------:R-:W-:Y:S02]  /*eeb20*/  PRMT R10, R17, 0x5410, R16 ;  /* 0x00005410110a7816 */ /* 0x000fe40000000010 */
[----:B------:R-:W-:Y:S02]  /*eeb30*/  IADD3 R16, P2, R19, R5, RZ ;  /* 0x0000000513107210 */ /* 0x000fe40007f5e0ff */
[----:B------:R-:W-:Y:S01]  /*eeb40*/  PRMT R9, R29, 0x5410, R22 ;  /* 0x000054101d097816 */ /* 0x000fe20000000016 */
[----:B------:R-:W-:Y:S04]  /*eeb50*/  STL [R1+0x4], R10 ;  /* 0x0000040a01007387 */ /* 0x000fe80000100800 */
[----:B------:R0:W-:Y:S01]  /*eeb60*/  STL [R1+0x1c], R9 ;  /* 0x00001c0901007387 */ /* 0x0001e20000100800 */
[----:B------:R-:W-:-:S03]  /*eeb70*/  PRMT R26, R26, 0x5410, R20 ;  /* 0x000054101a1a7816 */ /* 0x000fc60000000014 */
[----:B0-----:R-:W2:Y:S04]  /*eeb80*/  LDL.LU R9, [R1+0x54] ;  /* 0x0000540001097983 */ /* 0x001ea80000300800 */
[----:B------:R-:W2:Y:S01]  /*eeb90*/  LDL.LU R10, [R1+0x2b8] ;  /* 0x0002b800010a7983 */ /* 0x000ea20000300800 */
[----:B----4-:R-:W-:Y:S01]  /*eeba0*/  IMAD.X R17, R21, 0x1, R7, P2 ;  /* 0x0000000115117824 */ /* 0x010fe200010e0607 */
[----:B------:R-:W-:-:S04]  /*eebb0*/  IADD3 R18, P2, R19, R6, RZ ;  /* 0x0000000613127210 */ /* 0x000fc80007f5e0ff */
[----:B------:R0:W-:Y:S01]  /*eebc0*/  STL.64 [R1+0xb00], R16 ;  /* 0x000b001001007387 */ /* 0x0001e20000100a00 */
[----:B------:R-:W-:-:S03]  /*eebd0*/  IMAD.X R19, R21, 0x1, R27, P2 ;  /* 0x0000000115137824 */ /* 0x000fc600010e061b */
[----:B0-----:R-:W4:Y:S04]  /*eebe0*/  LDL.LU R16, [R1+0x60] ;  /* 0x0000600001107983 */ /* 0x001f280000300800 */
[----:B------:R-:W4:Y:S04]  /*eebf0*/  LDL.LU R17, [R1+0x2b0] ;  /* 0x0002b00001117983 */ /* 0x000f280000300800 */
[----:B------:R-:W4:Y:S04]  /*eec00*/  LDL.LU R22, [R1+0x70] ;  /* 0x0000700001167983 */ /* 0x000f280000300800 */
[----:B------:R-:W4:Y:S04]  /*eec10*/  LDL.LU R29, [R1+0x2ac] ;  /* 0x0002ac00011d7983 */ /* 0x000f280000300800 */
[----:B------:R-:W4:Y:S04]  /*eec20*/  LDL.LU R21, [R1+0x54e0] ;  /* 0x0054e00001157983 */ /* 0x000f280000300800 */
[----:B------:R0:W-:Y:S04]  /*eec30*/  STL.64 [R1+0xaf8], R18 ;  /* 0x000af81201007387 */ /* 0x0001e80000100a00 */
[----:B0-----:R-:W4:Y:S04]  /*eec40*/  LDL.LU.64 R18, [R1+0x54d8] ;  /* 0x0054d80001127983 */ /* 0x001f280000300a00 */
[----:B------:R-:W4:Y:S01]  /*eec50*/  LDL.LU R20, [R1+0x54d0] ;  /* 0x0054d00001147983 */ /* 0x000f220000300800 */
[----:B------:R-:W-:-:S03]  /*eec60*/  PRMT R8, R8, 0x5410, R15 ;  /* 0x0000541008087816 */ /* 0x000fc6000000000f */
[----:B------:R-:W4:Y:S04]  /*eec70*/  LDL.LU R15, [R1+0x54cc] ;  /* 0x0054cc00010f7983 */ /* 0x000f280000300800 */
[----:B------:R0:W-:Y:S01]  /*eec80*/  STL [R1+0x150], R8 ;  /* 0x0001500801007387 */ /* 0x0001e20000100800 */
[----:B---3--:R-:W-:Y:S02]  /*eec90*/  PRMT R13, R13, 0x5410, R12 ;  /* 0x000054100d0d7816 */ /* 0x008fe4000000000c */
[----:B--2---:R-:W-:Y:S02]  /*eeca0*/  PRMT R23, R23, 0x5410, R11 ;  /* 0x0000541017177816 */ /* 0x004fe4000000000b */
[----:B------:R-:W-:Y:S02]  /*eecb0*/  PRMT R11, R28, 0x5410, R25 ;  /* 0x000054101c0b7816 */ /* 0x000fe40000000019 */
[----:B------:R-:W-:-:S02]  /*eecc0*/  PRMT R9, R10, 0x5410, R9 ;  /* 0x000054100a097816 */ /* 0x000fc40000000009 */
[----:B----4-:R-:W-:Y:S02]  /*eecd0*/  PRMT R14, R14, 0x5410, R21 ;  /* 0x000054100e0e7816 */ /* 0x010fe40000000015 */
[----:B------:R-:W-:Y:S02]  /*eece0*/  PRMT R19, R19, 0x5410, R18 ;  /* 0x0000541013137816 */ /* 0x000fe40000000012 */
[----:B0-----:R-:W-:Y:S02]  /*eecf0*/  SHF.R.S32.HI R8, RZ, 0x1f, R20 ;  /* 0x0000001fff087819 */ /* 0x001fe40000011414 */
[----:B------:R-:W-:Y:S01]  /*eed00*/  IADD3 R18, P2, R20, R0, RZ ;  /* 0x0000000014127210 */ /* 0x000fe20007f5e0ff */
[----:B------:R0:W-:Y:S04]  /*eed10*/  STL [R1+0x2c], R19 ;  /* 0x00002c1301007387 */ /* 0x0001e80000100800 */
[----:B0-----:R-:W-:Y:S01]  /*eed20*/  IMAD.X R19, R8, 0x1, R2, P2 ;  /* 0x0000000108137824 */ /* 0x001fe200010e0602 */
[----:B------:R-:W-:-:S04]  /*eed30*/  IADD3 R12, P2, R20, R3, RZ ;  /* 0x00000003140c7210 */ /* 0x000fc80007f5e0ff */
[----:B------:R0:W-:Y:S04]  /*eed40*/  STL.64 [R1+0xaa0], R18 ;  /* 0x000aa01201007387 */ /* 0x0001e80000100a00 */
[----:B0-----:R-:W2:Y:S04]  /*eed50*/  LDL.LU R18, [R1+0x54c8] ;  /* 0x0054c80001127983 */ /* 0x001ea80000300800 */
[----:B------:R-:W3:Y:S04]  /*eed60*/  LDL.LU R19, [R1+0x7c] ;  /* 0x00007c0001137983 */ /* 0x000ee80000300800 */
[----:B------:R-:W4:Y:S04]  /*eed70*/  LDL.LU R21, [R1+0x54c4] ;  /* 0x0054c40001157983 */ /* 0x000f280000300800 */
[----:B------:R0:W-:Y:S04]  /*eed80*/  STL [R1+0x24], R14 ;  /* 0x0000240e01007387 */ /* 0x0001e80000100800 */
[----:B0-----:R-:W3:Y:S04]  /*eed90*/  LDL.LU R14, [R1+0x54c0] ;  /* 0x0054c000010e7983 */ /* 0x001ee80000300800 */
[----:B------:R0:W-:Y:S04]  /*eeda0*/  STL [R1+0x34], R13 ;  /* 0x0000340d01007387 */ /* 0x0001e80000100800 */
[----:B------:R-:W-:Y:S01]  /*eedb0*/  STL [R1+0x5478], R23 ;  /* 0x0054781701007387 */ /* 0x000fe20000100800 */
[----:B0-----:R-:W-:-:S05]  /*eedc0*/  IMAD.X R13, R8, 0x1, R4, P2 ;  /* 0x00000001080d7824 */ /* 0x001fca00010e0604 */
[----:B------:R0:W-:Y:S04]  /*eedd0*/  STL.64 [R1+0xa68], R12 ;  /* 0x000a680c01007387 */ /* 0x0001e80000100a00 */
[----:B------:R-:W2:Y:S04]  /*eede0*/  LDL.LU R25, [R1+0x8c] ;  /* 0x00008c0001197983 */ /* 0x000ea80000300800 */
[----:B------:R-:W2:Y:S04]  /*eedf0*/  LDL.LU R28, [R1+0x2c8] ;  /* 0x0002c800011c7983 */ /* 0x000ea80000300800 */
[----:B------:R1:W-:Y:S01]  /*eee00*/  STL [R1+0x4c], R11 ;  /* 0x00004c0b01007387 */ /* 0x0003e20000100800 */
[----:B0-----:R-:W-:-:S05]  /*eee10*/  IADD3 R12, P2, R20, R5, RZ ;  /* 0x00000005140c7210 */ /* 0x001fca0007f5e0ff */
[----:B------:R-:W-:-:S05]  /*eee20*/  IMAD.X R13, R8, 0x1, R7, P2 ;  /* 0x00000001080d7824 */ /* 0x000fca00010e0607 */
[----:B------:R0:W-:Y:S04]  /*eee30*/  STL.64 [R1+0xa58], R12 ;  /* 0x000a580c01007387 */ /* 0x0001e80000100a00 */
[----:B-1----:R-:W4:Y:S04]  /*eee40*/  LDL.LU R11, [R1+0x338] ;  /* 0x00033800010b7983 */ /* 0x002f280000300800 */
[----:B------:R-:W4:Y:S01]  /*eee50*/  LDL.LU R23, [R1+0x84] ;  /* 0x0000840001177983 */ /* 0x000f220000300800 */
[----:B0-----:R-:W-:-:S03]  /*eee60*/  IADD3 R12, P2, R20, R6, RZ ;  /* 0x00000006140c7210 */ /* 0x001fc60007f5e0ff */
[----:B------:R-:W4:Y:S02]  /*eee70*/  LDL.LU R20, [R1+0x2c4] ;  /* 0x0002c40001147983 */ /* 0x000f240000300800 */
[----:B------:R-:W-:Y:S02]  /*eee80*/  IMAD.X R13, R8, 0x1, R27, P2 ;  /* 0x00000001080d7824 */ /* 0x000fe400010e061b */
[----:B------:R0:W-:Y:S01]  /*eee90*/  STL.64 [R1+0x54b0], R26 ;  /* 0x0054b01a01007387 */ /* 0x0001e20000100a00 */
[----:B------:R-:W-:-:S03]  /*eeea0*/  PRMT R8, R17, 0x5410, R16 ;  /* 0x0000541011087816 */ /* 0x000fc60000000010 */
[----:B------:R1:W-:Y:S01]  /*eeeb0*/  STL.64 [R1+0xa50], R12 ;  /* 0x000a500c01007387 */ /* 0x0003e20000100a00 */
[----:B------:R-:W-:Y:S02]  /*eeec0*/  IADD3 R16, P2, R24, R0, RZ ;  /* 0x0000000018107210 */ /* 0x000fe40007f5e0ff */
[----:B------:R-:W-:Y:S01]  /*eeed0*/  PRMT R29, R29, 0x5410, R22 ;  /* 0x000054101d1d7816 */ /* 0x000fe20000000016 */
[----:B0-----:R-:W4:Y:S04]  /*eeee0*/  LDL.LU R27, [R1+0x88] ;  /* 0x00008800011b7983 */ /* 0x001f280000300800 */
[----:B------:R-:W-:Y:S04]  /*eeef0*/  STL [R1+0x54], R9 ;  /* 0x0000540901007387 */ /* 0x000fe80000100800 */
[----:B-1----:R-:W2:Y:S04]  /*eef00*/  LDL.LU R12, [R1+0x6c] ;  /* 0x00006c00010c7983 */ /* 0x002ea80000300800 */
[----:B------:R0:W-:Y:S04]  /*eef10*/  STL [R1+0x60], R8 ;  /* 0x0000600801007387 */ /* 0x0001e80000100800 */
[----:B------:R-:W4:Y:S04]  /*eef20*/  LDL.LU R22, [R1+0x3ec] ;  /* 0x0003ec0001167983 */ /* 0x000f280000300800 */
[----:B------:R1:W-:Y:S01]  /*eef30*/  STL [R1+0x547c], R29 ;  /* 0x00547c1d01007387 */ /* 0x0003e20000100800 */
[----:B0-----:R-:W-:-:S03]  /*eef40*/  SHF.R.S32.HI R8, RZ, 0x1f, R24 ;  /* 0x0000001fff087819 */ /* 0x001fc60000011418 */
[----:B-1----:R-:W4:Y:S04]  /*eef50*/  LDL.LU R29, [R1+0x404] ;  /* 0x00040400011d7983 */ /* 0x002f280000300800 */
[----:B------:R-:W4:Y:S01]  /*eef60*/  LDL.LU R9, [R1+0x74] ;  /* 0x0000740001097983 */ /* 0x000f220000300800 */
[----:B------:R-:W-:-:S05]  /*eef70*/  IMAD.X R17, R8, 0x1, R2, P2 ;  /* 0x0000000108117824 */ /* 0x000fca00010e0602 */
[----:B------:R0:W-:Y:S04]  /*eef80*/  STL.64 [R1+0x9d0], R16 ;  /* 0x0009d01001007387 */ /* 0x0001e80000100a00 */
[----:B0-----:R-:W4:Y:S04]  /*eef90*/  LDL.LU R17, [R1+0x400] ;  /* 0x0004000001117983 */ /* 0x001f280000300800 */
[----:B------:R-:W3:Y:S04]  /*eefa0*/  LDL.LU R13, [R1+0x68] ;  /* 0x00006800010d7983 */ /* 0x000ee80000300800 */
[----:B---3--:R0:W-:Y:S04]  /*eefb0*/  STL [R1+0x54a4], R13 ;  /* 0x0054a40d01007387 */ /* 0x0081e80000100800 */
[----:B0-----:R-:W2:Y:S01]  /*eefc0*/  LDL.LU R13, [R1+0x78] ;  /* 0x00007800010d7983 */ /* 0x001ea20000300800 */
[----:B------:R-:W-:-:S03]  /*eefd0*/  PRMT R14, R14, 0x5410, R19 ;  /* 0x000054100e0e7816 */ /* 0x000fc60000000013 */
[----:B--2---:R0:W-:Y:S04]  /*eefe0*/  STL.64 [R1+0x54a8], R12 ;  /* 0x0054a80c01007387 */ /* 0x0041e80000100a00 */
[----:B------:R-:W2:Y:S04]  /*eeff0*/  LDL.LU R10, [R1+0x2d4] ;  /* 0x0002d400010a7983 */ /* 0x000ea80000300800 */
[----:B------:R1:W-:Y:S01]  /*ef000*/  STL.64 [R1+0x5480], R14 ;  /* 0x0054800e01007387 */ /* 0x0003e20000100a00 */
[----:B0-----:R-:W-:Y:S01]  /*ef010*/  IMAD.MOV.U32 R13, RZ, RZ, R24 ;  /* 0x000000ffff0d7224 */ /* 0x001fe200078e0018 */
[----:B------:R-:W-:-:S02]  /*ef020*/  PRMT R12, R28, 0x5410, R25 ;  /* 0x000054101c0c7816 */ /* 0x000fc40000000019 */
[----:B-1----:R-:W3:Y:S04]  /*ef030*/  LDL.LU R15, [R1+0x2d0] ;  /* 0x0002d000010f7983 */ /* 0x002ee80000300800 */
[----:B------:R-:W2:Y:S04]  /*ef040*/  LDL.LU R16, [R1+0x64] ;  /* 0x0000640001107983 */ /* 0x000ea80000300800 */
[----:B------:R-:W2:Y:S01]  /*ef050*/  LDL.LU R19, [R1+0x5c] ;  /* 0x00005c0001137983 */ /* 0x000ea20000300800 */
[----:B------:R-:W-:-:S03]  /*ef060*/  IADD3 R24, P2, R13, R3, RZ ;  /* 0x000000030d187210 */ /* 0x000fc60007f5e0ff */
[----:B------:R-:W-:Y:S04]  /*ef070*/  STL [R1+0x14c], R12 ;  /* 0x00014c0c01007387 */ /* 0x000fe80000100800 */
[----:B------:R-:W2:Y:S01]  /*ef080*/  LDL.LU R28, [R1+0x2d8] ;  /* 0x0002d800011c7983 */ /* 0x000ea20000300800 */
[----:B------:R-:W-:-:S05]  /*ef090*/  IMAD.X R25, R8, 0x1, R4, P2 ;  /* 0x0000000108197824 */ /* 0x000fca00010e0604 */
[----:B------:R0:W-:Y:S04]  /*ef0a0*/  STL.64 [R1+0x9a0], R24 ;  /* 0x0009a01801007387 */ /* 0x0001e80000100a00 */
[----:B0-----:R-:W3:Y:S01]  /*ef0b0*/  LDL.LU.64 R24, [R1+0x54b8] ;  /* 0x0054b80001187983 */ /* 0x001ee20000300a00 */
[----:B------:R-:W-:Y:S02]  /*ef0c0*/  IADD3 R26, P2, R13, R5, RZ ;  /* 0x000000050d1a7210 */ /* 0x000fe40007f5e0ff */
[----:B----4-:R-:W-:Y:S02]  /*ef0d0*/  PRMT R12, R20, 0x5410, R23 ;  /* 0x00005410140c7816 */ /* 0x010fe40000000017 */
[----:B---3--:R-:W-:Y:S01]  /*ef0e0*/  PRMT R25, R25, 0x5410, R27 ;  /* 0x0000541019197816 */ /* 0x008fe2000000001b */
[----:B------:R-:W-:-:S04]  /*ef0f0*/  IMAD.X R27, R8, 0x1, R7, P2 ;  /* 0x00000001081b7824 */ /* 0x000fc800010e0607 */
[----:B------:R0:W-:Y:S04]  /*ef100*/  STL.64 [R1+0x5490], R24 ;  /* 0x0054901801007387 */ /* 0x0001e80000100a00 */
[----:B0-----:R-:W3:Y:S04]  /*ef110*/  LDL.LU R24, [R1+0x80] ;  /* 0x0000800001187983 */ /* 0x001ee80000300800 */
[----:B------:R-:W4:Y:S04]  /*ef120*/  LDL.LU R25, [R1+0x58] ;  /* 0x0000580001197983 */ /* 0x000f280000300800 */
[----:B------:R-:W4:Y:S04]  /*ef130*/  LDL.LU R14, [R1+0x44c] ;  /* 0x00044c00010e7983 */ /* 0x000f280000300800 */
[----:B------:R-:W-:Y:S04]  /*ef140*/  STL [R1+0x84], R12 ;  /* 0x0000840c01007387 */ /* 0x000fe80000100800 */
[----:B------:R-:W4:Y:S04]  /*ef150*/  LDL.LU R23, [R1+0x50] ;  /* 0x0000500001177983 */ /* 0x000f280000300800 */
[----:B------:R-:W4:Y:S04]  /*ef160*/  LDL.LU R20, [R1+0x440] ;  /* 0x0004400001147983 */ /* 0x000f280000300800 */
[----:B------:R0:W-:Y:S04]  /*ef170*/  STL.64 [R1+0x990], R26 ;  /* 0x0009901a01007387 */ /* 0x0001e80000100a00 */
[----:B0-----:R-:W2:Y:S01]  /*ef180*/  LDL.LU.64 R26, [R1+0x54b0] ;  /* 0x0054b000011a7983 */ /* 0x001ea20000300a00 */
[----:B------:R-:W-:Y:S01]  /*ef190*/  IADD3 R12, P2, R13, R6, RZ ;  /* 0x000000060d0c7210 */ /* 0x000fe20007f5e0ff */
[----:B------:R-:W-:-:S02]  /*ef1a0*/  IMAD.MOV.U32 R13, RZ, RZ, R8 ;  /* 0x000000ffff0d7224 */ /* 0x000fc400078e0008 */
[----:B------:R-:W4:Y:S02]  /*ef1b0*/  LDL.LU R8, [R1+0x48] ;  /* 0x0000480001087983 */ /* 0x000f240000300800 */
[----:B--2---:R-:W-:-:S05]  /*ef1c0*/  IMAD.X R13, R13, 0x1, R27, P2 ;  /* 0x000000010d0d7824 */ /* 0x004fca00010e061b */
[----:B------:R0:W-:Y:S04]  /*ef1d0*/  STL.64 [R1+0x988], R12 ;  /* 0x0009880c01007387 */ /* 0x0001e80000100a00 */
[----:B0-----:R-:W2:Y:S01]  /*ef1e0*/  LDL.LU.64 R12, [R1+0x54a8] ;  /* 0x0054a800010c7983 */ /* 0x001ea20000300a00 */
[----:B---3--:R-:W-:-:S05]  /*ef1f0*/  PRMT R15, R15, 0x5410, R24 ;  /* 0x000054100f0f7816 */ /* 0x008fca0000000018 */
[----:B------:R-:W-:Y:S01]  /*ef200*/  STL [R1+0x13c], R15 ;  /* 0x00013c0f01007387 */ /* 0x000fe20000100800 */
[----:B------:R-:W-:Y:S02]  /*ef210*/  SHF.R.S32.HI R24, RZ, 0x1f, R11 ;  /* 0x0000001fff187819 */ /* 0x000fe4000001140b */
[----:B--2---:R-:W-:Y:S02]  /*ef220*/  PRMT R13, R29, 0x5410, R13 ;  /* 0x000054101d0d7816 */ /* 0x004fe4000000000d */
[----:B------:R-:W-:Y:S01]  /*ef230*/  PRMT R12, R22, 0x5410, R12 ;  /* 0x00005410160c7816 */ /* 0x000fe2000000000c */
[----:B------:R-:W2:Y:S04]  /*ef240*/  LDL.LU R29, [R1+0x44] ;  /* 0x00004400011d7983 */ /* 0x000ea80000300800 */
[----:B------:R-:W-:Y:S04]  /*ef250*/  STL [R1+0xfc], R13 ;  /* 0x0000fc0d01007387 */ /* 0x000fe80000100800 */
[----:B------:R-:W2:Y:S04]  /*ef260*/  LDL.LU R22, [R1+0x460] ;  /* 0x0004600001167983 */ /* 0x000ea80000300800 */
[----:B------:R0:W-:Y:S02]  /*ef270*/  STL [R1+0x12c], R12 ;  /* 0x00012c0c01007387 */ /* 0x0001e40000100800 */
[----:B0-----:R-:W-:-:S05]  /*ef280*/  IADD3 R12, P2, R11, R0, RZ ;  /* 0x000000000b0c7210 */ /* 0x001fca0007f5e0ff */
[----:B------:R-:W-:-:S05]  /*ef290*/  IMAD.X R13, R24, 0x1, R2, P2 ;  /* 0x00000001180d7824 */ /* 0x000fca00010e0602 */
[----:B------:R0:W-:Y:S04]  /*ef2a0*/  STL.64 [R1+0x960], R12 ;  /* 0x0009600c01007387 */ /* 0x0001e80000100a00 */
[----:B0-----:R-:W3:Y:S01]  /*ef2b0*/  LDL.LU R13, [R1+0x54a4] ;  /* 0x0054a400010d7983 */ /* 0x001ee20000300800 */
[----:B------:R-:W-:-:S03]  /*ef2c0*/  PRMT R12, R17, 0x5410, R9 ;  /* 0x00005410110c7816 */ /* 0x000fc60000000009 */
[----:B------:R-:W2:Y:S04]  /*ef2d0*/  LDL.LU R9, [R1+0x3c] ;  /* 0x00003c0001097983 */ /* 0x000ea80000300800 */
[----:B------:R-:W2:Y:S04]  /*ef2e0*/  LDL.LU R17, [R1+0x2dc] ;  /* 0x0002dc0001117983 */ /* 0x000ea80000300800 */
[----:B------:R0:W-:Y:S04]  /*ef2f0*/  STL [R1+0x11c], R12 ;  /* 0x00011c0c01007387 */ /* 0x0001e80000100800 */
[----:B------:R-:W2:Y:S01]  /*ef300*/  LDL.LU R15, [R1+0x38] ;  /* 0x00003800010f7983 */ /* 0x000ea20000300800 */
[----:B------:R-:W-:-:S02]  /*ef310*/  PRMT R21, R21, 0x5410, R16 ;  /* 0x0000541015157816 */ /* 0x000fc40000000010 */
[----:B0-----:R-:W-:Y:S02]  /*ef320*/  IADD3 R12, P2, R11, R3, RZ ;  /* 0x000000030b0c7210 */ /* 0x001fe40007f5e0ff */
[----:B------:R-:W-:Y:S02]  /*ef330*/  PRMT R19, R28, 0x5410, R19 ;  /* 0x000054101c137816 */ /* 0x000fe40000000013 */
[----:B----4-:R-:W-:Y:S02]  /*ef340*/  PRMT R20, R20, 0x5410, R23 ;  /* 0x0000541014147816 */ /* 0x010fe40000000017 */
[----:B------:R-:W-:Y:S02]  /*ef350*/  PRMT R14, R14, 0x5410, R25 ;  /* 0x000054100e0e7816 */ /* 0x000fe40000000019 */
[----:B---3--:R-:W-:Y:S01]  /*ef360*/  PRMT R10, R10, 0x5410, R13 ;  /* 0x000054100a0a7816 */ /* 0x008fe2000000000d */
[----:B------:R-:W-:-:S04]  /*ef370*/  IMAD.X R13, R24, 0x1, R4, P2 ;  /* 0x00000001180d7824 */ /* 0x000fc800010e0604 */
[----:B------:R-:W-:Y:S04]  /*ef380*/  STL [R1+0x68], R10 ;  /* 0x0000680a01007387 */ /* 0x000fe80000100800 */
[----:B------:R-:W3:Y:S04]  /*ef390*/  LDL.LU R16, [R1+0x30] ;  /* 0x0000300001107983 */ /* 0x000ee80000300800 */
[----:B------:R0:W-:Y:S04]  /*ef3a0*/  STL.64 [R1+0x948], R12 ;  /* 0x0009480c01007387 */ /* 0x0001e80000100a00 */
[----:B------:R-:W4:Y:S01]  /*ef3b0*/  LDL.LU R28, [R1+0x340] ;  /* 0x00034000011c7983 */ /* 0x000f220000300800 */
[----:B0-----:R-:W-:-:S05]  /*ef3c0*/  IADD3 R12, P2, R11, R5, RZ ;  /* 0x000000050b0c7210 */ /* 0x001fca0007f5e0ff */
[C---:B------:R-:W-:Y:S01]  /*ef3d0*/  IMAD.X R13, R24.reuse, 0x1, R7, P2 ;  /* 0x00000001180d7824 */ /* 0x040fe200010e0607 */
[----:B------:R-:W-:Y:S01]  /*ef3e0*/  IADD3 R10, P2, R11, R6, RZ ;  /* 0x000000060b0a7210 */ /* 0x000fe20007f5e0ff */
[----:B------:R-:W-:Y:S04]  /*ef3f0*/  STL [R1+0x5440], R19 ;  /* 0x0054401301007387 */ /* 0x000fe80000100800 */
[----:B------:R0:W-:Y:S01]  /*ef400*/  STL.64 [R1+0x930], R12 ;  /* 0x0009300c01007387 */ /* 0x0001e20000100a00 */
[----:B------:R-:W-:-:S03]  /*ef410*/  IMAD.X R11, R24, 0x1, R27, P2 ;  /* 0x00000001180b7824 */ /* 0x000fc600010e061b */
[----:B0-----:R-:W4:Y:S04]  /*ef420*/  LDL.LU R12, [R1+0x54a0] ;  /* 0x0054a000010c7983 */ /* 0x001f280000300800 */
[----:B------:R-:W4:Y:S04]  /*ef430*/  LDL.LU R13, [R1+0x28] ;  /* 0x00002800010d7983 */ /* 0x000f280000300800 */
[----:B------:R0:W-:Y:S04]  /*ef440*/  STL.64 [R1+0x928], R10 ;  /* 0x0009280a01007387 */ /* 0x0001e80000100a00 */
[----:B0-----:R-:W3:Y:S04]  /*ef450*/  LDL.LU.64 R10, [R1+0x5498] ;  /* 0x00549800010a7983 */ /* 0x001ee80000300a00 */
[----:B------:R0:W-:Y:S04]  /*ef460*/  STL.64 [R1+0x5438], R20 ;  /* 0x0054381401007387 */ /* 0x0001e80000100a00 */
[----:B------:R-:W-:Y:S04]  /*ef470*/  STL [R1+0xdc], R14 ;  /* 0x0000dc0e01007387 */ /* 0x000fe80000100800 */
[----:B0-----:R-:W4:Y:S04]  /*ef480*/  LDL.LU R21, [R1+0x33c] ;  /* 0x00033c0001157983 */ /* 0x001f280000300800 */
[----:B------:R-:W4:Y:S01]  /*ef490*/  LDL.LU R23, [R1+0x14] ;  /* 0x0000140001177983 */ /* 0x000f220000300800 */
[----:B--2---:R-:W-:-:S02]  /*ef4a0*/  PRMT R22, R22, 0x5410, R29 ;  /* 0x0000541016167816 */ /* 0x004fc4000000001d */
[----:B------:R-:W-:Y:S02]  /*ef4b0*/  PRMT R17, R17, 0x5410, R9 ;  /* 0x0000541011117816 */ /* 0x000fe40000000009 */
[----:B---3--:R-:W-:-:S05]  /*ef4c0*/  PRMT R10, R10, 0x5410, R8 ;  /* 0x000054100a0a7816 */ /* 0x008fca0000000008 */
[----:B------:R0:W-:Y:S01]  /*ef4d0*/  STL.64 [R1+0x5418], R10 ;  /* 0x0054180a01007387 */ /* 0x0001e20000100a00 */
[----:B----4-:R-:W-:Y:S02]  /*ef4e0*/  SHF.R.S32.HI R8, RZ, 0x1f, R21 ;  /* 0x0000001fff087819 */ /* 0x010fe40000011415 */
[----:B------:R-:W-:Y:S01]  /*ef4f0*/  IADD3 R24, P2, R21, R0, RZ ;  /* 0x0000000015187210 */ /* 0x000fe20007f5e0ff */
[----:B0-----:R-:W2:Y:S04]  /*ef500*/  LDL.LU R10, [R1+0x18] ;  /* 0x00001800010a7983 */ /* 0x001ea80000300800 */
[----:B------:R-:W-:-:S05]  /*ef510*/  IMAD.X R25, R8, 0x1, R2, P2 ;  /* 0x0000000108197824 */ /* 0x000fca00010e0602 */
[----:B------:R0:W-:Y:S04]  /*ef520*/  STL.64 [R1+0x920], R24 ;  /* 0x0009201801007387 */ /* 0x0001e80000100a00 */
[----:B0-----:R-:W3:Y:S04]  /*ef530*/  LDL.LU.64 R24, [R1+0x5490] ;  /* 0x0054900001187983 */ /* 0x001ee80000300a00 */
[----:B------:R-:W4:Y:S04]  /*ef540*/  LDL.LU R19, [R1+0x488] ;  /* 0x0004880001137983 */ /* 0x000f280000300800 */
[----:B------:R-:W4:Y:S04]  /*ef550*/  LDL.LU R29, [R1+0x4] ;  /* 0x00000400011d7983 */ /* 0x000f280000300800 */
[----:B------:R0:W-:Y:S02]  /*ef560*/  STL [R1+0x5444], R22 ;  /* 0x0054441601007387 */ /* 0x0001e40000100800 */
[----:B0-----:R-:W-:Y:S01]  /*ef570*/  IMAD.MOV.U32 R22, RZ, RZ, R8 ;  /* 0x000000ffff167224 */ /* 0x001fe200078e0008 */
[----:B------:R-:W-:-:S05]  /*ef580*/  IADD3 R8, P2, R21, R3, RZ ;  /* 0x0000000315087210 */ /* 0x000fca0007f5e0ff */
[----:B------:R-:W-:-:S05]  /*ef590*/  IMAD.X R9, R22, 0x1, R4, P2 ;  /* 0x0000000116097824 */ /* 0x000fca00010e0604 */
[----:B------:R0:W-:Y:S04]  /*ef5a0*/  STL.64 [R1+0x918], R8 ;  /* 0x0009180801007387 */ /* 0x0001e80000100a00 */
[----:B0-----:R-:W2:Y:S01]  /*ef5b0*/  LDL.LU.64 R8, [R1+0x5488] ;  /* 0x0054880001087983 */ /* 0x001ea20000300a00 */
[----:B------:R-:W-:Y:S02]  /*ef5c0*/  IADD3 R14, P2, R21, R5, RZ ;  /* 0x00000005150e7210 */ /* 0x000fe40007f5e0ff */
[----:B---3--:R-:W-:Y:S02]  /*ef5d0*/  PRMT R16, R24, 0x5410, R16 ;  /* 0x0000541018107816 */ /* 0x008fe40000000010 */
[----:B--2---:R-:W-:Y:S01]  /*ef5e0*/  PRMT R8, R8, 0x5410, R15 ;  /* 0x0000541008087816 */ /* 0x004fe2000000000f */
[----:B------:R-:W-:-:S04]  /*ef5f0*/  IMAD.X R15, R22, 0x1, R7, P2 ;  /* 0x00000001160f7824 */ /* 0x000fc800010e0607 */
[----:B------:R0:W-:Y:S04]  /*ef600*/  STL [R1+0x5448], R8 ;  /* 0x0054480801007387 */ /* 0x0001e80000100800 */
[----:B0-----:R-:W2:Y:S04]  /*ef610*/  LDL.LU R8, [R1+0x744] ;  /* 0x0007440001087983 */ /* 0x001ea80000300800 */
[----:B------:R-:W3:Y:S04]  /*ef620*/  LDL.LU R11, [R1+0x74c] ;  /* 0x00074c00010b7983 */ /* 0x000ee80000300800 */
[----:B------:R-:W3:Y:S04]  /*ef630*/  LDL.LU R24, [R1+0x6d8] ;  /* 0x0006d80001187983 */ /* 0x000ee80000300800 */
[----:B------:R0:W-:Y:S04]  /*ef640*/  STL.64 [R1+0x5428], R16 ;  /* 0x0054281001007387 */ /* 0x0001e80000100a00 */
[----:B0-----:R-:W3:Y:S04]  /*ef650*/  LDL.LU R17, [R1+0x20] ;  /* 0x0000200001117983 */ /* 0x001ee80000300800 */
[----:B------:R0:W-:Y:S04]  /*ef660*/  STL.64 [R1+0x908], R14 ;  /* 0x0009080e01007387 */ /* 0x0001e80000100a00 */
[----:B0-----:R-:W4:Y:S01]  /*ef670*/  LDL.LU.64 R14, [R1+0x5480] ;  /* 0x00548000010e7983 */ /* 0x001f220000300a00 */
[----:B------:R-:W-:-:S05]  /*ef680*/  IADD3 R20, P2, R21, R6, RZ ;  /* 0x0000000615147210 */ /* 0x000fca0007f5e0ff */
[----:B------:R-:W-:Y:S02]  /*ef690*/  IMAD.X R21, R22, 0x1, R27, P2 ;  /* 0x0000000116157824 */ /* 0x000fe400010e061b */
[----:B------:R-:W3:Y:S04]  /*ef6a0*/  LDL.LU R22, [R1+0x494] ;  /* 0x0004940001167983 */ /* 0x000ee80000300800 */
[----:B------:R0:W-:Y:S01]  /*ef6b0*/  STL.64 [R1+0x910], R20 ;  /* 0x0009101401007387 */ /* 0x0001e20000100a00 */
[----:B------:R-:W-:Y:S02]  /*ef6c0*/  PRMT R12, R12, 0x5410, R10 ;  /* 0x000054100c0c7816 */ /* 0x000fe4000000000a */
[----:B------:R-:W-:Y:S01]  /*ef6d0*/  SHF.R.S32.HI R10, RZ, 0x1f, R28 ;  /* 0x0000001fff0a7819 */ /* 0x000fe2000001141c */
[----:B0-----:R-:W3:Y:S04]  /*ef6e0*/  LDL.LU R20, [R1+0x490] ;  /* 0x0004900001147983 */ /* 0x001ee80000300800 */
[----:B------:R-:W3:Y:S01]  /*ef6f0*/  LDL.LU R21, [R1+0x1c] ;  /* 0x00001c0001157983 */ /* 0x000ee20000300800 */
[----:B------:R-:W-:-:S02]  /*ef700*/  PRMT R9, R9, 0x5410, R23 ;  /* 0x0000541009097816 */ /* 0x000fc40000000017 */
[----:B--2---:R-:W-:Y:S02]  /*ef710*/  LOP3.LUT R8, R8, 0xffff, RZ, 0xc0, !PT ;  /* 0x0000ffff08087812 */ /* 0x004fe400078ec0ff */
[----:B----4-:R-:W-:Y:S02]  /*ef720*/  PRMT R15, R15, 0x5410, R13 ;  /* 0x000054100f0f7816 */ /* 0x010fe4000000000d */
[----:B------:R-:W2:Y:S04]  /*ef730*/  LDL.LU R13, [R1+0x344] ;  /* 0x00034400010d7983 */ /* 0x000ea80000300800 */
[----:B------:R0:W-:Y:S04]  /*ef740*/  STL.64 [R1+0x5460], R14 ;  /* 0x0054600e01007387 */ /* 0x0001e80000100a00 */
[----:B------:R-:W4:Y:S01]  /*ef750*/  LDL.LU R23, [R1+0x8bc] ;  /* 0x0008bc0001177983 */ /* 0x000f220000300800 */
[----:B0-----:R-:W-:-:S05]  /*ef760*/  IADD3 R14, P2, R28, R0, RZ ;  /* 0x000000001c0e7210 */ /* 0x001fca0007f5e0ff */
[----:B------:R-:W-:-:S05]  /*ef770*/  IMAD.X R15, R10, 0x1, R2, P2 ;  /* 0x000000010a0f7824 */ /* 0x000fca00010e0602 */
[----:B------:R-:W-:Y:S04]  /*ef780*/  STL.64 [R1+0x900], R14 ;  /* 0x0009000e01007387 */ /* 0x000fe80000100a00 */
[----:B------:R0:W-:Y:S02]  /*ef790*/  STL [R1+0x5468], R9 ;  /* 0x0054680901007387 */ /* 0x0001e40000100800 */
[--C-:B0-----:R-:W-:Y:S02]  /*ef7a0*/  PRMT R9, R19, 0x4210, R8.reuse ;  /* 0x0000421013097816 */ /* 0x101fe40000000008 */
[----:B------:R-:W-:Y:S02]  /*ef7b0*/  IADD3 R14, P2, R28, R3, RZ ;  /* 0x000000031c0e7210 */ /* 0x000fe40007f5e0ff */
[----:B------:R-:W-:-:S02]  /*ef7c0*/  PRMT R8, R29, 0x5210, R8 ;  /* 0x000052101d087816 */ /* 0x000fc40000000008 */
[----:B------:R-:W2:Y:S04]  /*ef7d0*/  LDL.LU R29, [R1+0x484] ;  /* 0x00048400011d7983 */ /* 0x000ea80000300800 */
[----:B------:R0:W-:Y:S01]  /*ef7e0*/  STL [R1+0x140], R9 ;  /* 0x0001400901007387 */ /* 0x0001e20000100800 */
[----:B------:R-:W-:Y:S01]  /*ef7f0*/  IMAD.X R15, R10, 0x1, R4, P2 ;  /* 0x000000010a0f7824 */ /* 0x000fe200010e0604 */
[----:B---3--:R-:W-:Y:S02]  /*ef800*/  PRMT R18, R18, 0x5410, R17 ;  /* 0x0000541012127816 */ /* 0x008fe40000000011 */
[----:B------:R-:W-:Y:S01]  /*ef810*/  LOP3.LUT R16, R11, 0xffff, RZ, 0xc0, !PT ;  /* 0x0000ffff0b107812 */ /* 0x000fe200078ec0ff */
[----:B0-----:R-:W3:Y:S04]  /*ef820*/  LDL.LU R9, [R1+0x88c] ;  /* 0x00088c0001097983 */ /* 0x001ee80000300800 */
[----:B------:R0:W-:Y:S04]  /*ef830*/  STL [R1+0xf0], R8 ;  /* 0x0000f00801007387 */ /* 0x0001e80000100800 */
[----:B------:R-:W3:Y:S04]  /*ef840*/  LDL.LU R19, [R1+0x480] ;  /* 0x0004800001137983 */ /* 0x000ee80000300800 */
[----:B------:R1:W-:Y:S01]  /*ef850*/  STL.64 [R1+0x8f8], R14 ;  /* 0x0008f80e01007387 */ /* 0x0003e20000100a00 */
[----:B0-----:R-:W-:-:S03]  /*ef860*/  LOP3.LUT R8, R24, 0xffff, RZ, 0xc0, !PT ;  /* 0x0000ffff18087812 */ /* 0x001fc600078ec0ff */
[----:B-1----:R-:W3:Y:S04]  /*ef870*/  LDL.LU R14, [R1+0x2c] ;  /* 0x00002c00010e7983 */ /* 0x002ee80000300800 */
[----:B------:R-:W3:Y:S04]  /*ef880*/  LDL.LU R15, [R1+0x478] ;  /* 0x00047800010f7983 */ /* 0x000ee80000300800 */
[----:B------:R-:W3:Y:S04]  /*ef890*/  LDL.LU R17, [R1+0x34] ;  /* 0x0000340001117983 */ /* 0x000ee80000300800 */
[----:B------:R-:W3:Y:S04]  /*ef8a0*/  LDL.LU R11, [R1+0x77c] ;  /* 0x00077c00010b7983 */ /* 0x000ee80000300800 */
[----:B------:R-:W4:Y:S01]  /*ef8b0*/  LDL.LU R24, [R1+0x778] ;  /* 0x0007780001187983 */ /* 0x000f220000300800 */
[----:B------:R-:W-:-:S03]  /*ef8c0*/  PRMT R22, R22, 0x4210, R16 ;  /* 0x0000421016167816 */ /* 0x000fc60000000010 */
[----:B----4-:R0:W-:Y:S04]  /*ef8d0*/  STL.64 [R1+0x5470], R24 ;  /* 0x0054701801007387 */ /* 0x0101e80000100a00 */
[----:B0-----:R-:W4:Y:S04]  /*ef8e0*/  LDL.LU R24, [R1+0x24] ;  /* 0x0000240001187983 */ /* 0x001f280000300800 */
[----:B------:R-:W4:Y:S04]  /*ef8f0*/  LDL.LU R25, [R1+0x8cc] ;  /* 0x0008cc0001197983 */ /* 0x000f280000300800 */
[----:B------:R0:W-:Y:S02]  /*ef900*/  STL [R1+0x144], R22 ;  /* 0x0001441601007387 */ /* 0x0001e40000100800 */
[----:B0-----:R-:W-:-:S02]  /*ef910*/  PRMT R22, R26, 0x5210, R16 ;  /* 0x000052101a167816 */ /* 0x001fc40000000010 */
[--C-:B------:R-:W-:Y:S02]  /*ef920*/  PRMT R16, R20, 0x4210, R8.reuse ;  /* 0x0000421014107816 */ /* 0x100fe40000000008 */
[----:B------:R-:W-:Y:S02]  /*ef930*/  IADD3 R20, P2, R28, R5, RZ ;  /* 0x000000051c147210 */ /* 0x000fe40007f5e0ff */
[----:B------:R-:W-:Y:S01]  /*ef940*/  PRMT R8, R21, 0x5210, R8 ;  /* 0x0000521015087816 */ /* 0x000fe20000000008 */
[----:B------:R-:W4:Y:S04]  /*ef950*/  LDL.LU R26, [R1+0x470] ;  /* 0x00047000011a7983 */ /* 0x000f280000300800 */
[----:B------:R-:W-:Y:S01]  /*ef960*/  STL [R1+0xf4], R22 ;  /* 0x0000f41601007387 */ /* 0x000fe20000100800 */
[----:B------:R-:W-:-:S03]  /*ef970*/  IMAD.X R21, R10, 0x1, R7, P2 ;  /* 0x000000010a157824 */ /* 0x000fc600010e0607 */
[----:B------:R0:W-:Y:S04]  /*ef980*/  STL [R1+0x148], R16 ;  /* 0x0001481001007387 */ /* 0x0001e80000100800 */
[----:B------:R1:W-:Y:S01]  /*ef990*/  STL [R1+0xf8], R8 ;  /* 0x0000f80801007387 */ /* 0x0003e20000100800 */
[----:B------:R-:W-:-:S03]  /*ef9a0*/  LOP3.LUT R23, R23, 0xffff, RZ, 0xc0, !PT ;  /* 0x0000ffff17177812 */ /* 0x000fc600078ec0ff */
[----:B0-----:R-:W4:Y:S04]  /*ef9b0*/  LDL.LU R16, [R1+0x46c] ;  /* 0x00046c0001107983 */ /* 0x001f280000300800 */
[----:B-1----:R-:W4:Y:S04]  /*ef9c0*/  LDL.LU R8, [R1+0x4c] ;  /* 0x00004c0001087983 */ /* 0x002f280000300800 */
[----:B------:R0:W-:Y:S01]  /*ef9d0*/  STL.64 [R1+0x8f0], R20 ;  /* 0x0008f01401007387 */ /* 0x0001e20000100a00 */
[----:B--2---:R-:W-:Y:S02]  /*ef9e0*/  PRMT R29, R29, 0x4210, R23 ;  /* 0x000042101d1d7816 */ /* 0x004fe40000000017 */
[----:B0-----:R-:W-:-:S02]  /*ef9f0*/  IADD3 R20, P2, R28, R6, RZ ;  /* 0x000000061c147210 */ /* 0x001fc40007f5e0ff */
[----:B------:R-:W2:Y:S03]  /*efa00*/  LDL.LU R28, [R1+0x6fc] ;  /* 0x0006fc00011c7983 */ /* 0x000ea60000300800 */
[----:B------:R-:W-:Y:S02]  /*efa10*/  IMAD.X R21, R10, 0x1, R27, P2 ;  /* 0x000000010a157824 */ /* 0x000fe400010e061b */
[----:B------:R-:W2:Y:S04]  /*efa20*/  LDL.LU R10, [R1+0x174c] ;  /* 0x00174c00010a7983 */ /* 0x000ea80000300800 */
[----:B------:R0:W-:Y:S04]  /*efa30*/  STL.64 [R1+0x8e8], R20 ;  /* 0x0008e81401007387 */ /* 0x0001e80000100a00 */
[----:B------:R-:W2:Y:S04]  /*efa40*/  LDL.LU R22, [R1+0x474] ;  /* 0x0004740001167983 */ /* 0x000ea80000300800 */
[----:B0-----:R-:W2:Y:S04]  /*efa50*/  LDL.LU R20, [R1+0x54] ;  /* 0x0000540001147983 */ /* 0x001ea80000300800 */
[----:B------:R-:W2:Y:S04]  /*efa60*/  LDL.LU R21, [R1+0x47c] ;  /* 0x00047c0001157983 */ /* 0x000ea80000300800 */
[----:B------:R0:W-:Y:S04]  /*efa70*/  STL [R1+0x130], R29 ;  /* 0x0001301d01007387 */ /* 0x0001e80000100800 */
[----:B0-----:R-:W2:Y:S01]  /*efa80*/  LDL.LU R29, [R1+0x547c] ;  /* 0x00547c00011d7983 */ /* 0x001ea20000300800 */
[----:B---3--:R-:W-:-:S04]  /*efa90*/  LOP3.LUT R9, R9, 0xffff, RZ, 0xc0, !PT ;  /* 0x0000ffff09097812 */ /* 0x008fc800078ec0ff */
[--C-:B------:R-:W-:Y:S02]  /*efaa0*/  PRMT R15, R15, 0x4210, R9.reuse ;  /* 0x000042100f0f7816 */ /* 0x100fe40000000009 */
[----:B------:R-:W-:Y:S02]  /*efab0*/  PRMT R9, R17, 0x5210, R9 ;  /* 0x0000521011097816 */ /* 0x000fe40000000009 */
[----:B----4-:R-:W-:Y:S02]  /*efac0*/  PRMT R24, R24, 0x5210, R23 ;  /* 0x0000521018187816 */ /* 0x010fe40000000017 */
[----:B------:R-:W3:Y:S04]  /*efad0*/  LDL.LU R23, [R1+0x5478] ;  /* 0x0054780001177983 */ /* 0x000ee80000300800 */
[----:B------:R0:W-:Y:S02]  /*efae0*/  STL [R1+0xd0], R24 ;  /* 0x0000d01801007387 */ /* 0x0001e40000100800 */
[----:B0-----:R-:W-:-:S04]  /*efaf0*/  LOP3.LUT R24, R25, 0xffff, RZ, 0xc0, !PT ;  /* 0x0000ffff19187812 */ /* 0x001fc800078ec0ff */
[--C-:B------:R-:W-:Y:S02]  /*efb00*/  PRMT R25, R19, 0x4210, R24.reuse ;  /* 0x0000421013197816 */ /* 0x100fe40000000018 */
[----:B------:R-:W-:Y:S01]  /*efb10*/  PRMT R14, R14, 0x5210, R24 ;  /* 0x000052100e0e7816 */ /* 0x000fe20000000018 */
[----:B------:R-:W4:Y:S04]  /*efb20*/  LDL.LU R19, [R1+0x60] ;  /* 0x0000600001137983 */ /* 0x000f280000300800 */
[----:B------:R-:W-:Y:S01]  /*efb30*/  STL [R1+0x134], R25 ;  /* 0x0001341901007387 */ /* 0x000fe20000100800 */
[----:B------:R-:W-:-:S03]  /*efb40*/  IADD3 R24, P2, R13, R0, RZ ;  /* 0x000000000d187210 */ /* 0x000fc60007f5e0ff */
[----:B------:R0:W-:Y:S04]  /*efb50*/  STL [R1+0xd4], R14 ;  /* 0x0000d40e01007387 */ /* 0x0001e80000100800 */
[----:B------:R-:W-:Y:S01]  /*efb60*/  STL [R1+0x138], R15 ;  /* 0x0001380f01007387 */ /* 0x000fe20000100800 */
[----:B0-----:R-:W-:-:S03]  /*efb70*/  SHF.R.S32.HI R14, RZ, 0x1f, R13 ;  /* 0x0000001fff0e7819 */ /* 0x001fc6000001140d */
[----:B------:R-:W-:Y:S02]  /*efb80*/  STL [R1+0xd8], R9 ;  /* 0x0000d80901007387 */ /* 0x000fe40000100800 */
[----:B------:R-:W-:-:S05]  /*efb90*/  IMAD.X R25, R14, 0x1, R2, P2 ;  /* 0x000000010e197824 */ /* 0x000fca00010e0602 */
[----:B------:R0:W-:Y:S04]  /*efba0*/  STL.64 [R1+0x8e0], R24 ;  /* 0x0008e01801007387 */ /* 0x0001e80000100a00 */
[----:B0-----:R-:W2:Y:S01]  /*efbb0*/  LDL.LU.64 R24, [R1+0x5470] ;  /* 0x0054700001187983 */ /* 0x001ea20000300a00 */
[----:B------:R-:W-:-:S03]  /*efbc0*/  LOP3.LUT R15, R11, 0xffff, RZ, 0xc0, !PT ;  /* 0x0000ffff0b0f7812 */ /* 0x000fc600078ec0ff */
[----:B------:R-:W4:Y:S04]  /*efbd0*/  LDL.LU R17, [R1+0x1758] ;  /* 0x0017580001117983 */ /* 0x000f280000300800 */
[----:B------:R-:W4:Y:S01]  /*efbe0*/  LDL.LU R11, [R1+0x348] ;  /* 0x00034800010b7983 */ /* 0x000f220000300800 */
[----:B--2---:R-:W-:Y:S02]  /*efbf0*/  LOP3.LUT R9, R24, 0xffff, RZ, 0xc0, !PT ;  /* 0x0000ffff18097812 */ /* 0x004fe400078ec0ff */
[--C-:B------:R-:W-:Y:S02]  /*efc00*/  PRMT R24, R26, 0x4210, R15.reuse ;  /* 0x000042101a187816 */ /* 0x100fe4000000000f */
[----:B---3--:R-:W-:Y:S02]  /*efc10*/  PRMT R15, R23, 0x5210, R15 ;  /* 0x00005210170f7816 */ /* 0x008fe4000000000f */
[----:B------:R-:W2:Y:S04]  /*efc20*/  LDL.LU R23, [R1+0x898] ;  /* 0x0008980001177983 */ /* 0x000ea80000300800 */
[----:B------:R0:W-:Y:S01]  /*efc30*/  STL [R1+0x120], R24 ;  /* 0x0001201801007387 */ /* 0x0001e20000100800 */
[----:B------:R-:W-:-:S03]  /*efc40*/  PRMT R16, R16, 0x4210, R9 ;  /* 0x0000421010107816 */ /* 0x000fc60000000009 */
[----:B0-----:R-:W3:Y:S04]  /*efc50*/  LDL.LU R24, [R1+0x79c] ;  /* 0x00079c0001187983 */ /* 0x001ee80000300800 */
[----:B------:R0:W-:Y:S04]  /*efc60*/  STL [R1+0xa0], R15 ;  /* 0x0000a00f01007387 */ /* 0x0001e80000100800 */
[----:B------:R-:W3:Y:S01]  /*efc70*/  LDL.LU R26, [R1+0x49c] ;  /* 0x00049c00011a7983 */ /* 0x000ee20000300800 */
[----:B0-----:R-:W-:Y:S02]  /*efc80*/  PRMT R15, R8, 0x5210, R9 ;  /* 0x00005210080f7816 */ /* 0x001fe40000000009 */
[----:B------:R-:W-:Y:S01]  /*efc90*/  IADD3 R8, P2, R13, R3, RZ ;  /* 0x000000030d087210 */ /* 0x000fe20007f5e0ff */
[----:B------:R-:W-:Y:S04]  /*efca0*/  STL [R1+0x124], R16 ;  /* 0x0001241001007387 */ /* 0x000fe80000100800 */
[----:B------:R-:W-:Y:S01]  /*efcb0*/  IMAD.X R9, R14, 0x1, R4, P2 ;  /* 0x000000010e097824 */ /* 0x000fe200010e0604 */
[----:B------:R-:W-:Y:S04]  /*efcc0*/  STL [R1+0xa4], R15 ;  /* 0x0000a40f01007387 */ /* 0x000fe80000100800 */
[----:B------:R0:W-:Y:S02]  /*efcd0*/  STL.64 [R1+0x8d8], R8 ;  /* 0x0008d80801007387 */ /* 0x0001e40000100a00 */
[----:B0-----:R-:W-:-:S02]  /*efce0*/  LOP3.LUT R8, R28, 0xffff, RZ, 0xc0, !PT ;  /* 0x0000ffff1c087812 */ /* 0x001fc400078ec0ff */
[----:B------:R-:W2:Y:S04]  /*efcf0*/  LDL.LU R9, [R1+0x5468] ;  /* 0x0054680001097983 */ /* 0x000ea80000300800 */
[----:B------:R-:W3:Y:S01]  /*efd00*/  LDL.LU R28, [R1+0x4a4] ;  /* 0x0004a400011c7983 */ /* 0x000ee20000300800 */
[--C-:B------:R-:W-:Y:S02]  /*efd10*/  PRMT R22, R22, 0x4210, R8.reuse ;  /* 0x0000421016167816 */ /* 0x100fe40000000008 */
[----:B------:R-:W-:-:S03]  /*efd20*/  PRMT R16, R20, 0x5210, R8 ;  /* 0x0000521014107816 */ /* 0x000fc60000000008 */
[----:B------:R-:W-:Y:S04]  /*efd30*/  STL [R1+0x128], R22 ;  /* 0x0001281601007387 */ /* 0x000fe80000100800 */
[----:B------:R-:W2:Y:S01]  /*efd40*/  LDL.LU R8, [R1+0x7a4] ;  /* 0x0007a40001087983 */ /* 0x000ea20000300800 */
[----:B------:R-:W-:-:S03]  /*efd50*/  LOP3.LUT R10, R10, 0xffff, RZ, 0xc0, !PT ;  /* 0x0000ffff0a0a7812 */ /* 0x000fc600078ec0ff */
[----:B------:R-:W-:Y:S01]  /*efd60*/  STL [R1+0xa8], R16 ;  /* 0x0000a81001007387 */ /* 0x000fe20000100800 */
[--C-:B------:R-:W-:Y:S02]  /*efd70*/  PRMT R15, R21, 0x4210, R10.reuse ;  /* 0x00004210150f7816 */ /* 0x100fe4000000000a */
[----:B----4-:R-:W-:Y:S01]  /*efd80*/  PRMT R10, R19, 0x5210, R10 ;  /* 0x00005210130a7816 */ /* 0x010fe2000000000a */
[----:B--2---:R0:W-:Y:S04]  /*efd90*/  STL.64 [R1+0x5450], R8 ;  /* 0x0054500801007387 */ /* 0x0041e80000100a00 */
[----:B------:R1:W-:Y:S01]  /*efda0*/  STL [R1+0x110], R15 ;  /* 0x0001100f01007387 */ /* 0x0003e20000100800 */
[----:B0-----:R-:W-:Y:S01]  /*efdb0*/  IMAD.MOV.U32 R8, RZ, RZ, R14 ;  /* 0x000000ffff087224 */ /* 0x001fe200078e000e */
[----:B------:R-:W-:-:S02]  /*efdc0*/  IADD3 R14, P2, R13, R5, RZ ;  /* 0x000000050d0e7210 */ /* 0x000fc40007f5e0ff */
[----:B------:R-:W2:Y:S04]  /*efdd0*/  LDL.LU R9, [R1+0x498] ;  /* 0x0004980001097983 */ /* 0x000ea80000300800 */
[----:B------:R-:W4:Y:S01]  /*efde0*/  LDL.LU R20, [R1+0x7a8] ;  /* 0x0007a80001147983 */ /* 0x000f220000300800 */
[----:B-1----:R-:W-:-:S03]  /*efdf0*/  IMAD.X R15, R8, 0x1, R7, P2 ;  /* 0x00000001080f7824 */ /* 0x002fc600010e0607 */
[----:B------:R-:W4:Y:S04]  /*efe00*/  LDL.LU R22, [R1+0x84] ;  /* 0x0000840001167983 */ /* 0x000f280000300800 */
[----:B------:R-:W4:Y:S04]  /*efe10*/  LDL.LU R19, [R1+0x48c] ;  /* 0x00048c0001137983 */ /* 0x000f280000300800 */
[----:B------:R0:W-:Y:S04]  /*efe20*/  STL [R1+0x90], R10 ;  /* 0x0000900a01007387 */ /* 0x0001e80000100800 */
[----:B------:R-:W4:Y:S04]  /*efe30*/  LDL.LU R21, [R1+0x68] ;  /* 0x0000680001157983 */ /* 0x000f280000300800 */
[----:B------:R1:W-:Y:S04]  /*efe40*/  STL.64 [R1+0x8c8], R14 ;  /* 0x0008c80e01007387 */ /* 0x0003e80000100a00 */
[----:B------:R-:W4:Y:S04]  /*efe50*/  LDL.LU R16, [R1+0x7ac] ;  /* 0x0007ac0001107983 */ /* 0x000f280000300800 */
[----:B0-----:R-:W4:Y:S01]  /*efe60*/  LDL.LU R10, [R1+0x728] ;  /* 0x00072800010a7983 */ /* 0x001f220000300800 */
[----:B-1----:R-:W-:-:S03]  /*efe70*/  IADD3 R14, P2, R13, R6, RZ ;  /* 0x000000060d0e7210 */ /* 0x002fc60007f5e0ff */
[----:B------:R-:W4:Y:S02]  /*efe80*/  LDL.LU R13, [R1+0x4a0] ;  /* 0x0004a000010d7983 */ /* 0x000f240000300800 */
[----:B------:R-:W-:-:S05]  /*efe90*/  IMAD.X R15, R8, 0x1, R27, P2 ;  /* 0x00000001080f7824 */ /* 0x000fca00010e061b */
[----:B------:R0:W-:Y:S04]  /*efea0*/  STL.64 [R1+0x8d0], R14 ;  /* 0x0008d00e01007387 */ /* 0x0001e80000100a00 */
[----:B0-----:R-:W4:Y:S01]  /*efeb0*/  LDL.LU.64 R14, [R1+0x5460] ;  /* 0x00546000010e7983 */ /* 0x001f220000300a00 */
[----:B------:R-:W-:-:S03]  /*efec0*/  LOP3.LUT R8, R17, 0xffff, RZ, 0xc0, !PT ;  /* 0x0000ffff11087812 */ /* 0x000fc600078ec0ff */
[----:B------:R-:W4:Y:S01]  /*efed0*/  LDL.LU R17, [R1+0x4a8] ;  /* 0x0004a80001117983 */ /* 0x000f220000300800 */
[--C-:B--2---:R-:W-:Y:S02]  /*efee0*/  PRMT R9, R9, 0x4210, R8.reuse ;  /* 0x0000421009097816 */ /* 0x104fe40000000008 */
[----:B------:R-:W-:Y:S02]  /*efef0*/  PRMT R8, R29, 0x5210, R8 ;  /* 0x000052101d087816 */ /* 0x000fe40000000008 */
[----:B------:R-:W2:Y:S04]  /*eff00*/  LDL.LU R29, [R1+0x5458] ;  /* 0x00545800011d7983 */ /* 0x000ea80000300800 */
[----:B------:R0:W-:Y:S04]  /*eff10*/  STL [R1+0x114], R9 ;  /* 0x0001140901007387 */ /* 0x0001e80000100800 */
[----:B------:R3:W-:Y:S01]  /*eff20*/  STL [R1+0x94], R8 ;  /* 0x0000940801007387 */ /* 0x0007e20000100800 */
[----:B0-----:R-:W-:-:S02]  /*eff30*/  LOP3.LUT R9, R23, 0xffff, RZ, 0xc0, !PT ;  /* 0x0000ffff17097812 */ /* 0x001fc400078ec0ff */
[----:B---3--:R-:W-:Y:S02]  /*eff40*/  LOP3.LUT R8, R24, 0xffff, RZ, 0xc0, !PT ;  /* 0x0000ffff18087812 */ /* 0x008fe400078ec0ff */
[--C-:B------:R-:W-:Y:S02]  /*eff50*/  PRMT R23, R26, 0x4210, R9.reuse ;  /* 0x000042101a177816 */ /* 0x100fe40000000009 */
[----:B------:R-:W3:Y:S04]  /*eff60*/  LDL.LU R26, [R1+0x175c] ;  /* 0x00175c00011a7983 */ /* 0x000ee80000300800 */
[----:B------:R-:W3:Y:S04]  /*eff70*/  LDL.LU R24, [R1+0x4ac] ;  /* 0x0004ac0001187983 */ /* 0x000ee80000300800 */
[----:B------:R0:W-:Y:S01]  /*eff80*/  STL [R1+0x118], R23 ;  /* 0x0001181701007387 */ /* 0x0001e20000100800 */
[----:B----4-:R-:W-:-:S03]  /*eff90*/  PRMT R9, R14, 0x5210, R9 ;  /* 0x000052100e097816 */ /* 0x010fc60000000009 */
[----:B------:R-:W4:Y:S04]  /*effa0*/  LDL.LU R14, [R1+0x1768] ;  /* 0x00176800010e7983 */ /* 0x000f280000300800 */
[----:B0-----:R-:W4:Y:S04]  /*effb0*/  LDL.LU R23, [R1+0x8a4] ;  /* 0x0008a40001177983 */ /* 0x001f280000300800 */
[----:B------:R0:W-:Y:S02]  /*effc0*/  STL [R1+0x98], R9 ;  /* 0x0000980901007387 */ /* 0x0001e40000100800 */
[----:B0-----:R-:W-:-:S02]  /*effd0*/  PRMT R9, R28, 0x4210, R8 ;  /* 0x000042101c097816 */ /* 0x001fc40000000008 */
[----:B------:R-:W-:Y:S02]  /*effe0*/  PRMT R8, R25, 0x5210, R8 ;  /* 0x0000521019087816 */ /* 0x000fe40000000008 */
[----:B------:R-:W4:Y:S04]  /*efff0*/  LDL.LU R25, [R1+0x34c] ;  /* 0x00034c0001197983 */ /* 0x000f280000300800 */
[----:B------:R-:W-:Y:S04]  /*f0000*/  STL [R1+0x100], R9 ;  /* 0x0001000901007387 */ /* 0x000fe80000100800 */
[----:B------:R0:W-:Y:S01]  /*f0010*/  STL [R1+0x70], R8 ;  /* 0x0000700801007387 */ /* 0x0001e20000100800 */
[----:B------:R-:W-:-:S02]  /*f0020*/  SHF.R.S32.HI R28, RZ, 0x1f, R11 ;  /* 0x0000001fff1c7819 */ /* 0x000fc4000001140b */
[----:B0-----:R-:W-:-:S05]  /*f0030*/  IADD3 R8, P2, R11, R0, RZ ;  /* 0x000000000b087210 */ /* 0x001fca0007f5e0ff */
[----:B------:R-:W-:-:S05]  /*f0040*/  IMAD.X R9, R28, 0x1, R2, P2 ;  /* 0x000000011c097824 */ /* 0x000fca00010e0602 */
[----:B------:R0:W-:Y:S04]  /*f0050*/  STL.64 [R1+0x8c0], R8 ;  /* 0x0008c00801007387 */ /* 0x0001e80000100a00 */
[----:B0-----:R-:W2:Y:S01]  /*f0060*/  LDL.LU.64 R8, [R1+0x5450] ;  /* 0x0054500001087983 */ /* 0x001ea20000300a00 */
[----:B------:R-:W-:-:S04]  /*f0070*/  LOP3.LUT R20, R20, 0xffff, RZ, 0xc0, !PT ;  /* 0x0000ffff14147812 */ /* 0x000fc800078ec0ff */
[--C-:B------:R-:W-:Y:S02]  /*f0080*/  PRMT R19, R19, 0x4210, R20.reuse ;  /* 0x0000421013137816 */ /* 0x100fe40000000014 */
[----:B------:R-:W-:Y:S02]  /*f0090*/  PRMT R21, R21, 0x5210, R20 ;  /* 0x0000521015157816 */ /* 0x000fe40000000014 */
[----:B------:R-:W-:Y:S02]  /*f00a0*/  IADD3 R20, P2, R11, R3, RZ ;  /* 0x000000030b147210 */ /* 0x000fe40007f5e0ff */
[----:B--2---:R-:W-:-:S04]  /*f00b0*/  LOP3.LUT R8, R8, 0xffff, RZ, 0xc0, !PT ;  /* 0x0000ffff08087812 */ /* 0x004fc800078ec0ff */
[--C-:B------:R-:W-:Y:S02]  /*f00c0*/  PRMT R29, R29, 0x4210, R8.reuse ;  /* 0x000042101d1d7816 */ /* 0x100fe40000000008 */
[----:B------:R-:W-:-:S03]  /*f00d0*/  PRMT R22, R22, 0x5210, R8 ;  /* 0x0000521016167816 */ /* 0x000fc60000000008 */
[----:B------:R0:W-:Y:S04]  /*f00e0*/  STL [R1+0x104], R29 ;  /* 0x0001041d01007387 */ /* 0x0001e80000100800 */
[----:B0-----:R-:W2:Y:S04]  /*f00f0*/  LDL.LU R29, [R1+0x350] ;  /* 0x00035000011d7983 */ /* 0x001ea80000300800 */
[----:B------:R-:W2:Y:S04]  /*f0100*/  LDL.LU R8, [R1+0x5448] ;  /* 0x0054480001087983 */ /* 0x000ea80000300800 */
[----:B------:R0:W-:Y:S04]  /*f0110*/  STL [R1+0x74], R22 ;  /* 0x0000741601007387 */ /* 0x0001e80000100800 */
[----:B0-----:R-:W2:Y:S04]  /*f0120*/  LDL.LU R22, [R1+0x5444] ;  /* 0x0054440001167983 */ /* 0x001ea80000300800 */
[----:B------:R0:W-:Y:S04]  /*f0130*/  STL [R1+0xc0], R19 ;  /* 0x0000c01301007387 */ /* 0x0001e80000100800 */
[----:B0-----:R-:W4:Y:S04]  /*f0140*/  LDL.LU R19, [R1+0x5440] ;  /* 0x0054400001137983 */ /* 0x001f280000300800 */
[----:B------:R0:W-:Y:S02]  /*f0150*/  STL [R1+0x50], R21 ;  /* 0x0000501501007387 */ /* 0x0001e40000100800 */
[----:B0-----:R-:W-:-:S05]  /*f0160*/  IMAD.X R21, R28, 0x1, R4, P2 ;  /* 0x000000011c157824 */ /* 0x001fca00010e0604 */
[----:B------:R0:W-:Y:S04]  /*f0170*/  STL.64 [R1+0x8b8], R20 ;  /* 0x0008b81401007387 */ /* 0x0001e80000100a00 */
[----:B0-----:R-:W2:Y:S01]  /*f0180*/  LDL.LU.64 R20, [R1+0x5438] ;  /* 0x0054380001147983 */ /* 0x001ea20000300a00 */
[----:B------:R-:W-:-:S04]  /*f0190*/  LOP3.LUT R16, R16, 0xffff, RZ, 0xc0, !PT ;  /* 0x0000ffff10107812 */ /* 0x000fc800078ec0ff */
[----:B------:R-:W-:Y:S02]  /*f01a0*/  PRMT R13, R13, 0x4210, R16 ;  /* 0x000042100d0d7816 */ /* 0x000fe40000000010 */
[----:B------:R-:W-:-:S03]  /*f01b0*/  LOP3.LUT R10, R10, 0xffff, RZ, 0xc0, !PT ;  /* 0x0000ffff0a0a7812 */ /* 0x000fc600078ec0ff */
[----:B------:R0:W-:Y:S04]  /*f01c0*/  STL [R1+0xc4], R13 ;  /* 0x0000c40d01007387 */ /* 0x0001e80000100800 */
[----:B0-----:R-:W4:Y:S01]  /*f01d0*/  LDL.LU R13, [R1+0x5434] ;  /* 0x00543400010d7983 */ /* 0x001f220000300800 */
[----:B---3--:R-:W-:-:S04]  /*f01e0*/  LOP3.LUT R26, R26, 0xffff, RZ, 0xc0, !PT ;  /* 0x0000ffff1a1a7812 */ /* 0x008fc800078ec0ff */
[----:B------:R-:W-:Y:S02]  /*f01f0*/  PRMT R24, R24, 0x4210, R26 ;  /* 0x0000421018187816 */ /* 0x000fe4000000001a */
[----:B--2---:R-:W-:Y:S02]  /*f0200*/  PRMT R16, R21, 0x5210, R16 ;  /* 0x0000521015107816 */ /* 0x004fe40000000010 */
[----:B------:R-:W2:Y:S04]  /*f0210*/  LDL.LU R21, [R1+0x5168] ;  /* 0x0051680001157983 */ /* 0x000ea80000300800 */
[----:B------:R0:W-:Y:S02]  /*f0220*/  STL [R1+0x54], R16 ;  /* 0x0000541001007387 */ /* 0x0001e40000100800 */
[----:B0-----:R-:W-:-:S02]  /*f0230*/  PRMT R16, R17, 0x4210, R10 ;  /* 0x0000421011107816 */ /* 0x001fc4000000000a */
[----:B----4-:R-:W-:Y:S02]  /*f0240*/  PRMT R10, R19, 0x5210, R10 ;  /* 0x00005210130a7816 */ /* 0x010fe4000000000a */
[----:B------:R-:W3:Y:S04]  /*f0250*/  LDL.LU R19, [R1+0x5430] ;  /* 0x0054300001137983 */ /* 0x000ee80000300800 */
[----:B------:R0:W-:Y:S04]  /*f0260*/  STL [R1+0xc8], R16 ;  /* 0x0000c81001007387 */ /* 0x0001e80000100800 */
[----:B------:R1:W-:Y:S01]  /*f0270*/  STL [R1+0x58], R10 ;  /* 0x0000580a01007387 */ /* 0x0003e20000100800 */
[----:B0-----:R-:W-:-:S05]  /*f0280*/  IADD3 R16, P2, R11, R5, RZ ;  /* 0x000000050b107210 */ /* 0x001fca0007f5e0ff */
[----:B------:R-:W-:Y:S01]  /*f0290*/  IMAD.X R17, R28, 0x1, R7, P2 ;  /* 0x000000011c117824 */ /* 0x000fe200010e0607 */
[----:B-1----:R-:W-:-:S05]  /*f02a0*/  IADD3 R10, P2, R11, R6, RZ ;  /* 0x000000060b0a7210 */ /* 0x002fca0007f5e0ff */
[----:B------:R-:W-:Y:S01]  /*f02b0*/  IMAD.X R11, R28, 0x1, R27, P2 ;  /* 0x000000011c0b7824 */ /* 0x000fe200010e061b */
[----:B------:R0:W-:Y:S01]  /*f02c0*/  STL.64 [R1+0x8b0], R16 ;  /* 0x0008b01001007387 */ /* 0x0001e20000100a00 */
[----:B------:R-:W-:-:S03]  /*f02d0*/  PRMT R20, R20, 0x5210, R26 ;  /* 0x0000521014147816 */ /* 0x000fc6000000001a */
[----:B0-----:R-:W4:Y:S04]  /*f02e0*/  LDL.LU.64 R16, [R1+0x5428] ;  /* 0x0054280001107983 */ /* 0x001f280000300a00 */
[----:B------:R-:W2:Y:S04]  /*f02f0*/  LDL.LU R28, [R1+0x5420] ;  /* 0x00542000011c7983 */ /* 0x000ea80000300800 */
[----:B------:R0:W-:Y:S04]  /*f0300*/  STL.64 [R1+0x8a8], R10 ;  /* 0x0008a80a01007387 */ /* 0x0001e80000100a00 */
[----:B0-----:R-:W3:Y:S04]  /*f0310*/  LDL.LU.64 R10, [R1+0x5418] ;  /* 0x00541800010a7983 */ /* 0x001ee80000300a00 */
[----:B------:R0:W-:Y:S04]  /*f0320*/  STL [R1+0x80], R24 ;  /* 0x0000801801007387 */ /* 0x0001e80000100800 */
[----:B0-----:R-:W4:Y:S04]  /*f0330*/  LDL.LU R24, [R1+0x5410] ;  /* 0x0054100001187983 */ /* 0x001f280000300800 */
[----:B------:R-:W2:Y:S04]  /*f0340*/  LDL.LU R26, [R1+0x540c] ;  /* 0x00540c00011a7983 */ /* 0x000ea80000300800 */
[----:B------:R0:W-:Y:S04]  /*f0350*/  STL [R1+0x40], R20 ;  /* 0x0000401401007387 */ /* 0x0001e80000100800 */
[----:B0-----:R-:W4:Y:S01]  /*f0360*/  LDL.LU R20, [R1+0x5408] ;  /* 0x0054080001147983 */ /* 0x001f220000300800 */
[----:B------:R-:W-:-:S04]  /*f0370*/  LOP3.LUT R14, R14, 0xffff, RZ, 0xc0, !PT ;  /* 0x0000ffff0e0e7812 */ /* 0x000fc800078ec0ff */
[--C-:B---3--:R-:W-:Y:S02]  /*f0380*/  PRMT R10, R10, 0x5210, R14.reuse ;  /* 0x000052100a0a7816 */ /* 0x108fe4000000000e */
[----:B----4-:R-:W-:-:S05]  /*f0390*/  PRMT R20, R20, 0x4210, R14 ;  /* 0x0000421014147816 */ /* 0x010fca000000000e */
[----:B------:R0:W-:Y:S04]  /*f03a0*/  STL [R1+0x84], R20 ;  /* 0x0000841401007387 */ /* 0x0001e80000100800 */
[----:B0-----:R-:W3:Y:S04]  /*f03b0*/  LDL.LU R20, [R1+0x5404] ;  /* 0x0054040001147983 */ /* 0x001ee80000300800 */
[----:B------:R-:W4:Y:S01]  /*f03c0*/  LDL.LU R14, [R1+0x5400] ;  /* 0x00540000010e7983 */ /* 0x000f220000300800 */
[----:B------:R-:W-:-:S03]  /*f03d0*/  LOP3.LUT R23, R23, 0xffff, RZ, 0xc0, !PT ;  /* 0x0000ffff17177812 */ /* 0x000fc600078ec0ff */
[----:B------:R0:W-:Y:S01]  /*f03e0*/  STL [R1+0x44], R10 ;  /* 0x0000440a01007387 */ /* 0x0001e20000100800 */
[--C-:B--2---:R-:W-:Y:S02]  /*f03f0*/  PRMT R26, R26, 0x4210, R23.reuse ;  /* 0x000042101a1a7816 */ /* 0x104fe40000000017 */
[----:B------:R-:W-:Y:S02]  /*f0400*/  PRMT R23, R22, 0x5210, R23 ;  /* 0x0000521016177816 */ /* 0x000fe40000000017 */
[----:B------:R-:W-:Y:S01]  /*f0410*/  IADD3 R22, P2, R25, R0, RZ ;  /* 0x0000000019167210 */ /* 0x000fe20007f5e0ff */
[----:B0-----:R-:W2:Y:S04]  /*f0420*/  LDL.LU R10, [R1+0x53fc] ;  /* 0x0053fc00010a7983 */ /* 0x001ea80000300800 */
[----:B------:R0:W-:Y:S04]  /*f0430*/  STL [R1+0x88], R26 ;  /* 0x0000881a01007387 */ /* 0x0001e80000100800 */
[----:B------:R1:W-:Y:S01]  /*f0440*/  STL [R1+0x48], R23 ;  /* 0x0000481701007387 */ /* 0x0003e20000100800 */
[----:B0-----:R-:W-:-:S05]  /*f0450*/  SHF.R.S32.HI R26, RZ, 0x1f, R25 ;  /* 0x0000001fff1a7819 */ /* 0x001fca0000011419 */
[----:B-1----:R-:W-:-:S05]  /*f0460*/  IMAD.X R23, R26, 0x1, R2, P2 ;  /* 0x000000011a177824 */ /* 0x002fca00010e0602 */
[----:B------:R4:W-:Y:S02]  /*f0470*/  STL.64 [R1+0x8a0], R22 ;  /* 0x0008a01601007387 */ /* 0x0009e40000100a00 */
[----:B----4-:R-:W-:Y:S02]  /*f0480*/  LOP3.LUT R22, R14, 0xffff, RZ, 0xc0, !PT ;  /* 0x0000ffff0e167812 */ /* 0x010fe400078ec0ff */
[----:B------:R-:W4:Y:S02]  /*f0490*/  LDL.LU R14, [R1+0x53f8] ;  /* 0x0053f800010e7983 */ /* 0x000f240000300800 */
[--C-:B------:R-:W-:Y:S02]  /*f04a0*/  PRMT R23, R24, 0x4210, R22.reuse ;  /* 0x0000421018177816 */ /* 0x100fe40000000016 */
[----:B------:R-:W-:Y:S02]  /*f04b0*/  PRMT R17, R17, 0x5210, R22 ;  /* 0x0000521011117816 */ /* 0x000fe40000000016 */
[----:B------:R-:W-:-:S02]  /*f04c0*/  SHF.R.S32.HI R24, RZ, 0x1f, R29 ;  /* 0x0000001fff187819 */ /* 0x000fc4000001141d */
[----:B------:R-:W-:Y:S01]  /*f04d0*/  IADD3 R22, P2, R29, R0, RZ ;  /* 0x000000001d167210 */ /* 0x000fe20007f5e0ff */
[----:B------:R0:W-:Y:S04]  /*f04e0*/  STL [R1+0x60], R23 ;  /* 0x0000601701007387 */ /* 0x0001e80000100800 */
[----:B------:R-:W-:Y:S01]  /*f04f0*/  STL [R1+0x30], R17 ;  /* 0x0000301101007387 */ /* 0x000fe20000100800 */
[----:B0-----:R-:W-:-:S05]  /*f0500*/  IMAD.X R23, R24, 0x1, R2, P2 ;  /* 0x0000000118177824 */ /* 0x001fca00010e0602 */
[----:B------:R0:W-:Y:S04]  /*f0510*/  STL.64 [R1+0x898], R22 ;  /* 0x0008981601007387 */ /* 0x0001e80000100a00 */
[----:B0-----:R-:W2:Y:S01]  /*f0520*/  LDL.LU.64 R22, [R1+0x53f0] ;  /* 0x0053f00001167983 */ /* 0x001ea20000300a00 */
[----:B---3--:R-:W-:-:S03]  /*f0530*/  LOP3.LUT R17, R20, 0xffff, RZ, 0xc0, !PT ;  /* 0x0000ffff14117812 */ /* 0x008fc600078ec0ff */
[----:B------:R-:W3:Y:S01]  /*f0540*/  LDL.LU R20, [R1+0x53ec] ;  /* 0x0053ec0001147983 */ /* 0x000ee20000300800 */
[----:B--2---:R-:W-:-:S04]  /*f0550*/  LOP3.LUT R23, R23, 0xffff, RZ, 0xc0, !PT ;  /* 0x0000ffff17177812 */ /* 0x004fc800078ec0ff */
[--C-:B------:R-:W-:Y:S02]  /*f0560*/  PRMT R22, R22, 0x4210, R23.reuse ;  /* 0x0000421016167816 */ /* 0x100fe40000000017 */
[----:B------:R-:W-:-:S03]  /*f0570*/  PRMT R8, R8, 0x5210, R23 ;  /* 0x0000521008087816 */ /* 0x000fc60000000017 */
[----:B------:R0:W-:Y:S04]  /*f0580*/  STL [R1+0x64], R22 ;  /* 0x0000641601007387 */ /* 0x0001e80000100800 */
[----:B0-----:R-:W2:Y:S04]  /*f0590*/  LDL.LU R22, [R1+0x53e8] ;  /* 0x0053e80001167983 */ /* 0x001ea80000300800 */
[----:B------:R-:W4:Y:S01]  /*f05a0*/  LDL.LU R23, [R1+0x53e4] ;  /* 0x0053e40001177983 */ /* 0x000f220000300800 */
[--C-:B------:R-:W-:Y:S02]  /*f05b0*/  PRMT R28, R28, 0x4210, R17.reuse ;  /* 0x000042101c1c7816 */ /* 0x100fe40000000011 */
[----:B------:R-:W-:Y:S01]  /*f05c0*/  PRMT R16, R16, 0x5210, R17 ;  /* 0x0000521010107816 */ /* 0x000fe20000000011 */
[----:B------:R0:W-:Y:S01]  /*f05d0*/  STL [R1+0x34], R8 ;  /* 0x0000340801007387 */ /* 0x0001e20000100800 */
[----:B------:R-:W-:-:S03]  /*f05e0*/  LOP3.LUT R21, R21, 0xffff, RZ, 0xc0, !PT ;  /* 0x0000ffff15157812 */ /* 0x000fc600078ec0ff */
[----:B0-----:R-:W3:Y:S04]  /*f05f0*/  LDL.LU R8, [R1+0x53e0] ;  /* 0x0053e00001087983 */ /* 0x001ee80000300800 */
[----:B------:R-:W-:Y:S04]  /*f0600*/  STL [R1+0x68], R28 ;  /* 0x0000681c01007387 */ /* 0x000fe80000100800 */
[----:B------:R0:W-:Y:S01]  /*f0610*/  STL [R1+0x38], R16 ;  /* 0x0000381001007387 */ /* 0x0001e20000100800 */
[----:B--2---:R-:W-:Y:S02]  /*f0620*/  LOP3.LUT R22, R22, 0xffff, RZ, 0xc0, !PT ;  /* 0x0000ffff16167812 */ /* 0x004fe400078ec0ff */
[----:B----4-:R-:W-:-:S02]  /*f0630*/  LOP3.LUT R23, R23, 0xffff, RZ, 0xc0, !PT ;  /* 0x0000ffff17177812 */ /* 0x010fc400078ec0ff */
[----:B------:R-:W-:Y:S02]  /*f0640*/  PRMT R17, R22, 0x3340, R0 ;  /* 0x0000334016117816 */ /* 0x000fe40000000000 */
        /* <DEDUP_REMOVED lines=15> */
[----:B0-----:R-:W2:Y:S01]  /*f0740*/  LDL.LU.64 R16, [R1+0x53d8] ;  /* 0x0053d80001107983 */ /* 0x001ea20000300a00 */
[----:B------:R-:W-:-:S05]  /*f0750*/  IADD3 R28, P2, R29, R6, RZ ;  /* 0x000000061d1c7210 */ /* 0x000fca0007f5e0ff */
[----:B------:R-:W-:Y:S01]  /*f0760*/  IMAD.X R29, R24, 0x1, R27, P2 ;  /* 0x00000001181d7824 */ /* 0x000fe200010e061b */
[----:B------:R-:W-:Y:S02]  /*f0770*/  IADD3 R24, P2, R25, R6, RZ ;  /* 0x0000000619187210 */ /* 0x000fe40007f5e0ff */
[----:B------:R-:W-:Y:S02]  /*f0780*/  SHF.R.U32.HI R21, RZ, 0x8, R21 ;  /* 0x00000008ff157819 */ /* 0x000fe40000011615 */
[----:B------:R-:W-:Y:S01]  /*f0790*/  SHF.R.U32.HI R22, RZ, 0x8, R22 ;  /* 0x00000008ff167819 */ /* 0x000fe20000011616 */
[----:B------:R-:W-:Y:S01]  /*f07a0*/  IMAD.X R25, R26, 0x1, R27, P2 ;  /* 0x000000011a197824 */ /* 0x000fe200010e061b */
[----:B------:R-:W-:Y:S02]  /*f07b0*/  SHF.R.U32.HI R27, RZ, 0x8, R23 ;  /* 0x00000008ff1b7819 */ /* 0x000fe40000011617 */
[----:B------:R-:W-:Y:S02]  /*f07c0*/  LOP3.LUT R21, R21, 0xffff, RZ, 0xc0, !PT ;  /* 0x0000ffff15157812 */ /* 0x000fe400078ec0ff */
[----:B------:R-:W-:-:S02]  /*f07d0*/  LOP3.LUT R22, R22, 0xffff, RZ, 0xc0, !PT ;  /* 0x0000ffff16167812 */ /* 0x000fc400078ec0ff */
[----:B------:R-:W-:-:S04]  /*f07e0*/  LOP3.LUT R27, R27, 0xffff, RZ, 0xc0, !PT ;  /* 0x0000ffff1b1b7812 */ /* 0x000fc800078ec0ff */
[----:B------:R-:W-:Y:S02]  /*f07f0*/  PRMT R21, R21, 0x3340, R27 ;  /* 0x0000334015157816 */ /* 0x000fe4000000001b */
[----:B------:R-:W-:Y:S01]  /*f0800*/  PRMT R27, R22, 0x3340, R0 ;  /* 0x00003340161b7816 */ /* 0x000fe20000000000 */
[----:B------:R0:W-:Y:S03]  /*f0810*/  STL.64 [R1+0x870], R28 ;  /* 0x0008701c01007387 */ /* 0x0001e60000100a00 */
[----:B------:R-:W-:Y:S02]  /*f0820*/  PRMT R21, R21, 0x5410, R27 ;  /* 0x0000541015157816 */ /* 0x000fe4000000001b */
[----:B---3--:R-:W-:-:S04]  /*f0830*/  LOP3.LUT R27, R20, 0xffff, RZ, 0xc0, !PT ;  /* 0x0000ffff141b7812 */ /* 0x008fc800078ec0ff */
[--C-:B------:R-:W-:Y:S02]  /*f0840*/  PRMT R19, R19, 0x4210, R27.reuse ;  /* 0x0000421013137816 */ /* 0x100fe4000000001b */
[----:B------:R-:W-:Y:S02]  /*f0850*/  PRMT R18, R18, 0x5210, R27 ;  /* 0x0000521012127816 */ /* 0x000fe4000000001b */
[----:B------:R-:W-:Y:S01]  /*f0860*/  LOP3.LUT R27, R14, 0xffff, RZ, 0xc0, !PT ;  /* 0x0000ffff0e1b7812 */ /* 0x000fe200078ec0ff */
[----:B0-----:R-:W3:Y:S04]  /*f0870*/  LDL.LU.64 R28, [R1+0x53d0] ;  /* 0x0053d000011c7983 */ /* 0x001ee80000300a00 */
[----:B------:R-:W4:Y:S04]  /*f0880*/  LDL.LU R26, [R1+0x53c8] ;  /* 0x0053c800011a7983 */ /* 0x000f280000300800 */
[----:B------:R0:W-:Y:S01]  /*f0890*/  STL.64 [R1+0x3c8], R24 ;  /* 0x0003c81801007387 */ /* 0x0001e20000100a00 */
[----:B------:R-:W-:-:S02]  /*f08a0*/  LOP3.LUT R10, R10, 0xffff, RZ, 0xc0, !PT ;  /* 0x0000ffff0a0a7812 */ /* 0x000fc400078ec0ff */
[--C-:B------:R-:W-:Y:S02]  /*f08b0*/  PRMT R13, R13, 0x4210, R27.reuse ;  /* 0x000042100d0d7816 */ /* 0x100fe4000000001b */
[----:B------:R-:W-:Y:S02]  /*f08c0*/  PRMT R12, R12, 0x5210, R27 ;  /* 0x000052100c0c7816 */ /* 0x000fe4000000001b */
[--C-:B------:R-:W-:Y:S01]  /*f08d0*/  PRMT R11, R11, 0x4210, R10.reuse ;  /* 0x000042100b0b7816 */ /* 0x100fe2000000000a */
[----:B0-----:R-:W3:Y:S04]  /*f08e0*/  LDL.LU.64 R24, [R1+0x53c0] ;  /* 0x0053c00001187983 */ /* 0x001ee80000300a00 */
[----:B------:R-:W3:Y:S04]  /*f08f0*/  LDL.LU R23, [R1+0x53bc] ;  /* 0x0053bc0001177983 */ /* 0x000ee80000300800 */
[----:B------:R-:W3:Y:S04]  /*f0900*/  LDL.LU R22, [R1+0x53b8] ;  /* 0x0053b80001167983 */ /* 0x000ee80000300800 */
[----:B------:R0:W-:Y:S04]  /*f0910*/  STL [R1+0xcc], R21 ;  /* 0x0000cc1501007387 */ /* 0x0001e80000100800 */
[----:B------:R1:W-:Y:S04]  /*f0920*/  STL [R1+0x20], R19 ;  /* 0x0000201301007387 */ /* 0x0003e80000100800 */
[----:B------:R-:W-:Y:S01]  /*f0930*/  STL [R1+0x10], R18 ;  /* 0x0000101201007387 */ /* 0x000fe20000100800 */
[----:B------:R-:W-:-:S02]  /*f0940*/  PRMT R9, R9, 0x5210, R10 ;  /* 0x0000521009097816 */ /* 0x000fc4000000000a */
[----:B--2---:R-:W-:-:S04]  /*f0950*/  LOP3.LUT R16, R16, 0xffff, RZ, 0xc0, !PT ;  /* 0x0000ffff10107812 */ /* 0x004fc800078ec0ff */
[--C-:B------:R-:W-:Y:S02]  /*f0960*/  PRMT R17, R17, 0x4210, R16.reuse ;  /* 0x0000421011117816 */ /* 0x100fe40000000010 */
[----:B------:R-:W-:-:S03]  /*f0970*/  PRMT R15, R15, 0x5210, R16 ;  /* 0x000052100f0f7816 */ /* 0x000fc60000000010 */
[----:B------:R-:W-:Y:S04]  /*f0980*/  STL [R1+0x24], R17 ;  /* 0x0000241101007387 */ /* 0x000fe80000100800 */
[----:B------:R-:W-:Y:S04]  /*f0990*/  STL [R1+0x14], R15 ;  /* 0x0000140f01007387 */ /* 0x000fe80000100800 */
[----:B------:R-:W-:Y:S04]  /*f09a0*/  STL [R1+0x28], R13 ;  /* 0x0000280d01007387 */ /* 0x000fe80000100800 */
[----:B------:R-:W-:Y:S04]  /*f09b0*/  STL [R1+0x18], R12 ;  /* 0x0000180c01007387 */ /* 0x000fe80000100800 */
[----:B0-----:R-:W2:Y:S04]  /*f09c0*/  LDL.LU R21, [R1+0xb8] ;  /* 0x0000b80001157983 */ /* 0x001ea80000300800 */
[----:B------:R0:W-:Y:S04]  /*f09d0*/  STL [R1+0x2c], R11 ;  /* 0x00002c0b01007387 */ /* 0x0001e80000100800 */
[----:B------:R-:W4:Y:S04]  /*f09e0*/  LDL R20, [R1+0xe4] ;  /* 0x0000e40001147983 */ /* 0x000f280000100800 */
[----:B------:R0:W-:Y:S04]  /*f09f0*/  STL [R1+0x1c], R9 ;  /* 0x00001c0901007387 */ /* 0x0001e80000100800 */
[----:B-1----:R-:W3:Y:S04]  /*f0a00*/  LDL R19, [R1+0xe0] ;  /* 0x0000e00001137983 */ /* 0x002ee80000100800 */
[----:B0-----:R-:W3:Y:S04]  /*f0a10*/  LDL R11, [R1+0xbc] ;  /* 0x0000bc00010b7983 */ /* 0x001ee80000100800 */
[----:B------:R-:W3:Y:S01]  /*f0a20*/  LDL R9, [R1+0xe8] ;  /* 0x0000e80001097983 */ /* 0x000ee20000100800 */
[----:B------:R-:W-:-:S02]  /*f0a30*/  LOP3.LUT R8, R8, 0xffff7fff, RZ, 0xc0, !PT ;  /* 0xffff7fff08087812 */ /* 0x000fc400078ec0ff */
[----:B------:R-:W-:Y:S02]  /*f0a40*/  LOP3.LUT R2, R2, 0xfffffffd, RZ, 0xc0, !PT ;  /* 0xfffffffd02027812 */ /* 0x000fe400078ec0ff */
[----:B------:R-:W-:Y:S02]  /*f0a50*/  LOP3.LUT R0, R0, 0x7fffffff, RZ, 0xc0, !PT ;  /* 0x7fffffff00007812 */ /* 0x000fe400078ec0ff */
[----:B----4-:R-:W-:Y:S01]  /*f0a60*/  ISETP.LT.AND P2, PT, R20, UR24, !P1 ;  /* 0x0000001814007c0c */ /* 0x010fe2000cf41270 */
[----:B--2---:R-:W-:Y:S01]  /*f0a70*/  VIADD R27, R21, 0x1ad ;  /* 0x000001ad151b7836 */ /* 0x004fe20000000000 */
[----:B---3--:R-:W-:Y:S01]  /*f0a80*/  ISETP.LT.AND P1, PT, R19, UR26, !P1 ;  /* 0x0000001a13007c0c */ /* 0x008fe2000cf21270 */
[----:B------:R-:W-:Y:S01]  /*f0a90*/  ULDC UR24, c[0x0][0x22c] ;  /* 0x00008b0000187ab9 */ /* 0x000fe20000000800 */
[C---:B------:R-:W-:Y:S01]  /*f0aa0*/  ISETP.LT.AND P0, PT, R21.reuse, UR45, !P0 ;  /* 0x0000002d15007c0c */ /* 0x040fe2000c701270 */
[C---:B------:R-:W-:Y:S02]  /*f0ab0*/  VIADD R14, R21.reuse, 0x1f6 ;  /* 0x000001f6150e7836 */ /* 0x040fe40000000000 */
[----:B------:R-:W-:-:S02]  /*f0ac0*/  VIADD R13, R21, 0x1f7 ;  /* 0x000001f7150d7836 */ /* 0x000fc40000000000 */
[C---:B------:R-:W-:Y:S02]  /*f0ad0*/  VIADD R15, R21.reuse, 0x1fb ;  /* 0x000001fb150f7836 */ /* 0x040fe40000000000 */
[C---:B------:R-:W-:Y:S02]  /*f0ae0*/  VIADD R10, R21.reuse, 0x1fc ;  /* 0x000001fc150a7836 */ /* 0x040fe40000000000 */
[C---:B------:R-:W-:Y:S02]  /*f0af0*/  VIADD R17, R21.reuse, 0x1fd ;  /* 0x000001fd15117836 */ /* 0x040fe40000000000 */
[----:B------:R-:W-:Y:S01]  /*f0b00*/  VIADD R16, R21, 0x1fe ;  /* 0x000001fe15107836 */ /* 0x000fe20000000000 */
[----:B------:R-:W-:Y:S01]  /*f0b10*/  ULDC UR45, c[0x0][0x22c] ;  /* 0x00008b00002d7ab9 */ /* 0x000fe20000000800 */
[----:B------:R-:W-:Y:S02]  /*f0b20*/  LOP3.LUT R3, R3, 0x7fffffff, RZ, 0xc0, !PT ;  /* 0x7fffffff03037812 */ /* 0x000fe400078ec0ff */
[----:B------:R-:W-:Y:S01]  /*f0b30*/  @P2 LOP3.LUT R8, R8, 0x8000, RZ, 0xfc, !PT ;  /* 0x0000800008082812 */ /* 0x000fe200078efcff */
[----:B------:R-:W-:-:S03]  /*f0b40*/  ULDC UR26, c[0x0][0x22c] ;  /* 0x00008b00001a7ab9 */ /* 0x000fc60000000800 */
        /* <DEDUP_REMOVED lines=39> */
[----:B------:R-:W-:-:S04]  /*f0dc0*/  @P1 LOP3.LUT R8, R8, 0x20, RZ, 0xfc, !PT ;  /* 0x0000002008081812 */ /* 0x000fc800078efcff */
[----:B------:R-:W-:-:S04]  /*f0dd0*/  LOP3.LUT R8, R8, 0xfffff7ff, RZ, 0xc0, !PT ;  /* 0xfffff7ff08087812 */ /* 0x000fc800078ec0ff */
[----:B------:R-:W-:Y:S02]  /*f0de0*/  @P0 LOP3.LUT R8, R8, 0x800, RZ, 0xfc, !PT ;  /* 0x0000080008080812 */ /* 0x000fe400078efcff */
[----:B------:R-:W-:Y:S01]  /*f0df0*/  ISETP.GE.AND P0, PT, R27, UR25, PT ;  /* 0x000000191b007c0c */ /* 0x000fe2000bf06270 */
[----:B------:R-:W-:Y:S01]  /*f0e00*/  VIADD R27, R21, 0x1f8 ;  /* 0x000001f8151b7836 */ /* 0x000fe20000000000 */
[----:B------:R-:W-:-:S11]  /*f0e10*/  ULDC UR25, c[0x0][0x22c] ;  /* 0x00008b0000197ab9 */ /* 0x000fd60000000800 */
[----:B------:R-:W-:Y:S02]  /*f0e20*/  @P0 LOP3.LUT R2, R2, 0x2, RZ, 0xfc, !PT ;  /* 0x0000000202020812 */ /* 0x000fe400078efcff */
[----:B------:R-:W-:Y:S01]  /*f0e30*/  ISETP.GE.AND P0, PT, R14, UR27, PT ;  /* 0x0000001b0e007c0c */ /* 0x000fe2000bf06270 */
[----:B------:R-:W-:Y:S01]  /*f0e40*/  ULDC UR27, c[0x0][0x22c] ;  /* 0x00008b00001b7ab9 */ /* 0x000fe20000000800 */
[----:B------:R-:W-:-:S11]  /*f0e50*/  LOP3.LUT R2, R2, 0xffffffef, RZ, 0xc0, !PT ;  /* 0xffffffef02027812 */ /* 0x000fd600078ec0ff */
[----:B------:R-:W-:Y:S02]  /*f0e60*/  @P0 LOP3.LUT R2, R2, 0x10, RZ, 0xfc, !PT ;  /* 0x0000001002020812 */ /* 0x000fe400078efcff */
[----:B------:R-:W-:Y:S02]  /*f0e70*/  ISETP.GE.AND P0, PT, R13, UR29, PT ;  /* 0x0000001d0d007c0c */ /* 0x000fe4000bf06270 */
[----:B------:R-:W-:Y:S01]  /*f0e80*/  LOP3.LUT R2, R2, 0xffffffbf, RZ, 0xc0, !PT ;  /* 0xffffffbf02027812 */ /* 0x000fe200078ec0ff */
[----:B------:R-:W-:Y:S01]  /*f0e90*/  VIADD R13, R21, 0x1f9 ;  /* 0x000001f9150d7836 */ /* 0x000fe20000000000 */
[----:B------:R-:W-:-:S09]  /*f0ea0*/  ULDC UR29, c[0x0][0x22c] ;  /* 0x00008b00001d7ab9 */ /* 0x000fd20000000800 */
[----:B------:R-:W-:Y:S02]  /*f0eb0*/  @P0 LOP3.LUT R2, R2, 0x40, RZ, 0xfc, !PT ;  /* 0x0000004002020812 */ /* 0x000fe400078efcff */
[----:B------:R-:W-:Y:S02]  /*f0ec0*/  ISETP.GE.AND P0, PT, R27, UR31, PT ;  /* 0x0000001f1b007c0c */ /* 0x000fe4000bf06270 */
[----:B------:R-:W-:Y:S01]  /*f0ed0*/  LOP3.LUT R2, R2, 0xfffffeff, RZ, 0xc0, !PT ;  /* 0xfffffeff02027812 */ /* 0x000fe200078ec0ff */
[----:B------:R-:W-:Y:S01]  /*f0ee0*/  VIADD R27, R21, 0x1fa ;  /* 0x000001fa151b7836 */ /* 0x000fe20000000000 */
[----:B------:R-:W-:-:S09]  /*f0ef0*/  ULDC UR31, c[0x0][0x22c] ;  /* 0x00008b00001f7ab9 */ /* 0x000fd20000000800 */
[----:B------:R-:W-:Y:S02]  /*f0f00*/  @P0 LOP3.LUT R2, R2, 0x100, RZ, 0xfc, !PT ;  /* 0x0000010002020812 */ /* 0x000fe400078efcff */
[----:B------:R-:W-:Y:S01]  /*f0f10*/  ISETP.GE.AND P0, PT, R13, UR33, PT ;  /* 0x000000210d007c0c */ /* 0x000fe2000bf06270 */
[----:B------:R-:W-:Y:S01]  /*f0f20*/  ULDC UR33, c[0x0][0x22c] ;  /* 0x00008b0000217ab9 */ /* 0x000fe20000000800 */
[----:B------:R-:W-:-:S11]  /*f0f30*/  LOP3.LUT R2, R2, 0xfffffdff, RZ, 0xc0, !PT ;  /* 0xfffffdff02027812 */ /* 0x000fd600078ec0ff */
        /* <DEDUP_REMOVED lines=22> */
[----:B------:R-:W-:Y:S01]  /*f10a0*/  LOP3.LUT R8, R8, 0xfffffff7, RZ, 0xc0, !PT ;  /* 0xfffffff708087812 */ /* 0x000fe200078ec0ff */
[----:B------:R-:W-:-:S08]  /*f10b0*/  ULDC UR43, c[0x0][0x22c] ;  /* 0x00008b00002b7ab9 */ /* 0x000fd00000000800 */
[----:B------:R-:W-:Y:S02]  /*f10c0*/  @P0 LOP3.LUT R0, R0, 0x1000000, RZ, 0xfc, !PT ;  /* 0x0100000000000812 */ /* 0x000fe400078efcff */
[----:B------:R-:W-:Y:S01]  /*f10d0*/  ISETP.GE.AND P0, PT, R27, UR38, PT ;  /* 0x000000261b007c0c */ /* 0x000fe2000bf06270 */
[----:B------:R-:W-:Y:S01]  /*f10e0*/  ULDC UR38, c[0x0][0x22c] ;  /* 0x00008b0000267ab9 */ /* 0x000fe20000000800 */
[----:B------:R-:W-:-:S11]  /*f10f0*/  LOP3.LUT R0, R0, 0xffffff7f, RZ, 0xc0, !PT ;  /* 0xffffff7f00007812 */ /* 0x000fd600078ec0ff */
[----:B------:R-:W-:Y:S02]  /*f1100*/  @P0 LOP3.LUT R0, R0, 0x80, RZ, 0xfc, !PT ;  /* 0x0000008000000812 */ /* 0x000fe400078efcff */
[----:B------:R-:W-:Y:S01]  /*f1110*/  ISETP.GE.AND P0, PT, R16, UR38, PT ;  /* 0x0000002610007c0c */ /* 0x000fe2000bf06270 */
[C---:B------:R-:W-:Y:S01]  /*f1120*/  VIADD R27, R21.reuse, 0x1b1 ;  /* 0x000001b1151b7836 */ /* 0x040fe20000000000 */
        /* <DEDUP_REMOVED lines=31> */
[----:B------:R-:W-:Y:S02]  /*f1320*/  LOP3.LUT R0, R0, 0xfffffffe, RZ, 0xc0, !PT ;  /* 0xfffffffe00007812 */ /* 0x000fe400078ec0ff */
[----:B------:R-:W-:-:S09]  /*f1330*/  ISETP.GE.AND P1, PT, R10, UR4, PT ;  /* 0x000000040a007c0c */ /* 0x000fd2000bf26270 */
[----:B------:R-:W-:Y:S02]  /*f1340*/  @P0 LOP3.LUT R0, R0, 0x1, RZ, 0xfc, !PT ;  /* 0x0000000100000812 */ /* 0x000fe400078efcff */
[----:B------:R-:W-:Y:S01]  /*f1350*/  ISETP.GE.AND P0, PT, R27, UR45, PT ;  /* 0x0000002d1b007c0c */ /* 0x000fe2000bf06270 */
[C---:B------:R-:W-:Y:S02]  /*f1360*/  VIADD R16, R21.reuse, 0x1b9 ;  /* 0x000001b915107836 */ /* 0x040fe40000000000 */
[C---:B------:R-:W-:Y:S02]  /*f1370*/  VIADD R27, R21.reuse, 0x1ba ;  /* 0x000001ba151b7836 */ /* 0x040fe40000000000 */
[----:B------:R-:W-:Y:S01]  /*f1380*/  VIADD R10, R21, 0x1bb ;  /* 0x000001bb150a7836 */ /* 0x000fe20000000000 */
[----:B------:R-:W-:Y:S02]  /*f1390*/  LOP3.LUT R0, R0, 0xfffffeff, RZ, 0xc0, !PT ;  /* 0xfffffeff00007812 */ /* 0x000fe400078ec0ff */
[----:B------:R-:W-:Y:S01]  /*f13a0*/  LOP3.LUT R7, R7, 0x7fffffff, RZ, 0xc0, !PT ;  /* 0x7fffffff07077812 */ /* 0x000fe200078ec0ff */
[----:B------:R-:W-:Y:S01]  /*f13b0*/  ULDC UR4, c[0x0][0x228] ;  /* 0x00008a0000047ab9 */ /* 0x000fe20000000800 */
[----:B------:R-:W-:-:S03]  /*f13c0*/  ULDC UR45, c[0x0][0x228] ;  /* 0x00008a00002d7ab9 */ /* 0x000fc60000000800 */
[----:B------:R-:W-:Y:S02]  /*f13d0*/  @P0 LOP3.LUT R3, R3, 0x80000000, RZ, 0xfc, !PT ;  /* 0x8000000003030812 */ /* 0x000fe400078efcff */
[----:B------:R-:W-:Y:S02]  /*f13e0*/  ISETP.GE.AND P0, PT, R16, UR5, PT ;  /* 0x0000000510007c0c */ /* 0x000fe4000bf06270 */
[----:B------:R-:W-:Y:S01]  /*f13f0*/  LOP3.LUT R3, R3, 0xbfffffff, RZ, 0xc0, !PT ;  /* 0xbfffffff03037812 */ /* 0x000fe200078ec0ff */
[----:B------:R-:W-:Y:S01]  /*f1400*/  VIADD R16, R21, 0x1bc ;  /* 0x000001bc15107836 */ /* 0x000fe20000000000 */
[----:B------:R-:W-:Y:S02]  /*f1410*/  ULDC UR5, c[0x0][0x228] ;  /* 0x00008a0000057ab9 */ /* 0x000fe40000000800 */
[----:B------:R-:W-:Y:S02]  /*f1420*/  @P1 LOP3.LUT R3, R3, 0x40000000, RZ, 0xfc, !PT ;  /* 0x4000000003031812 */ /* 0x000fe400078efcff */
[----:B------:R-:W-:-:S02]  /*f1430*/  ISETP.GE.AND P1, PT, R27, UR6, PT ;  /* 0x000000061b007c0c */ /* 0x000fc4000bf26270 */
[----:B------:R-:W-:Y:S01]  /*f1440*/  LOP3.LUT R3, R3, 0xdfffffff, RZ, 0xc0, !PT ;  /* 0xdfffffff03037812 */ /* 0x000fe200078ec0ff */
[----:B------:R-:W-:Y:S01]  /*f1450*/  VIADD R27, R21, 0x1bd ;  /* 0x000001bd151b7836 */ /* 0x000fe20000000000 */
[----:B------:R-:W-:Y:S02]  /*f1460*/  LOP3.LUT R6, R6, 0x7fffffff, RZ, 0xc0, !PT ;  /* 0x7fffffff06067812 */ /* 0x000fe400078ec0ff */
[----:B------:R-:W-:Y:S02]  /*f1470*/  LOP3.LUT R5, R5, 0x7fffffff, RZ, 0xc0, !PT ;  /* 0x7fffffff05057812 */ /* 0x000fe400078ec0ff */
[----:B------:R-:W-:Y:S02]  /*f1480*/  @P0 LOP3.LUT R3, R3, 0x20000000, RZ, 0xfc, !PT ;  /* 0x2000000003030812 */ /* 0x000fe400078efcff */
[----:B------:R-:W-:Y:S02]  /*f1490*/  ISETP.GE.AND P0, PT, R10, UR7, PT ;  /* 0x000000070a007c0c */ /* 0x000fe4000bf06270 */
[----:B------:R-:W-:-:S02]  /*f14a0*/  LOP3.LUT R4, R4, 0x7fffffff, RZ, 0xc0, !PT ;  /* 0x7fffffff04047812 */ /* 0x000fc400078ec0ff */
[----:B------:R-:W-:Y:S02]  /*f14b0*/  LOP3.LUT R2, R2, 0x7fffffff, RZ, 0xc0, !PT ;  /* 0x7fffffff02027812 */ /* 0x000fe400078ec0ff */
[----:B------:R-:W-:Y:S01]  /*f14c0*/  LOP3.LUT R3, R3, 0xefffffff, RZ, 0xc0, !PT ;  /* 0xefffffff03037812 */ /* 0x000fe200078ec0ff */
[C---:B------:R-:W-:Y:S02]  /*f14d0*/  VIADD R10, R21.reuse, 0x1be ;  /* 0x000001be150a7836 */ /* 0x040fe40000000000 */
[C---:B------:R-:W-:Y:S02]  /*f14e0*/  VIADD R18, R21.reuse, 0x1ef ;  /* 0x000001ef15127836 */ /* 0x040fe40000000000 */
[----:B------:R-:W-:Y:S01]  /*f14f0*/  VIADD R12, R21, 0x1ff ;  /* 0x000001ff150c7836 */ /* 0x000fe20000000000 */
[----:B------:R-:W-:Y:S02]  /*f1500*/  @P1 LOP3.LUT R3, R3, 0x10000000, RZ, 0xfc, !PT ;  /* 0x1000000003031812 */ /* 0x000fe400078efcff */
[----:B------:R-:W-:Y:S01]  /*f1510*/  ISETP.GE.AND P1, PT, R16, UR8, PT ;  /* 0x0000000810007c0c */ /* 0x000fe2000bf26270 */
[----:B------:R-:W-:-:S02]  /*f1520*/  VIADD R13, R21, 0x1f4 ;  /* 0x000001f4150d7836 */ /* 0x000fc40000000000 */
[----:B------:R-:W-:Y:S01]  /*f1530*/  VIADD R14, R21, 0x1f3 ;  /* 0x000001f3150e7836 */ /* 0x000fe20000000000 */
[----:B------:R-:W-:Y:S01]  /*f1540*/  LOP3.LUT R3, R3, 0xf7ffffff, RZ, 0xc0, !PT ;  /* 0xf7ffffff03037812 */ /* 0x000fe200078ec0ff */
[C---:B------:R-:W-:Y:S02]  /*f1550*/  VIADD R16, R21.reuse, 0x1bf ;  /* 0x000001bf15107836 */ /* 0x040fe40000000000 */
[----:B------:R-:W-:Y:S01]  /*f1560*/  VIADD R15, R21, 0x1f2 ;  /* 0x000001f2150f7836 */ /* 0x000fe20000000000 */
[----:B------:R-:W-:Y:S01]  /*f1570*/  ULDC UR8, c[0x0][0x22c] ;  /* 0x00008b0000087ab9 */ /* 0x000fe20000000800 */
[----:B------:R-:W-:Y:S02]  /*f1580*/  @P0 LOP3.LUT R3, R3, 0x8000000, RZ, 0xfc, !PT ;  /* 0x0800000003030812 */ /* 0x000fe400078efcff */
[----:B------:R-:W-:Y:S01]  /*f1590*/  ISETP.GE.AND P0, PT, R27, UR9, PT ;  /* 0x000000091b007c0c */ /* 0x000fe2000bf06270 */
[----:B------:R-:W-:Y:S01]  /*f15a0*/  ULDC UR7, c[0x0][0x22c] ;  /* 0x00008b0000077ab9 */ /* 0x000fe20000000800 */
[----:B------:R-:W-:Y:S01]  /*f15b0*/  ULDC UR6, c[0x0][0x22c] ;  /* 0x00008b0000067ab9 */ /* 0x000fe20000000800 */
[----:B------:R-:W-:Y:S01]  /*f15c0*/  LOP3.LUT R3, R3, 0xfbffffff, RZ, 0xc0, !PT ;  /* 0xfbffffff03037812 */ /* 0x000fe200078ec0ff */
[----:B------:R-:W-:Y:S01]  /*f15d0*/  VIADD R27, R21, 0x1c0 ;  /* 0x000001c0151b7836 */ /* 0x000fe20000000000 */
[----:B------:R-:W-:-:S02]  /*f15e0*/  ULDC UR9, c[0x0][0x22c] ;  /* 0x00008b0000097ab9 */ /* 0x000fc40000000800 */
        /* <DEDUP_REMOVED lines=9> */
[----:B------:R-:W-:Y:S02]  /*f1680*/  ULDC UR11, c[0x0][0x228] ;  /* 0x00008a00000b7ab9 */ /* 0x000fe40000000800 */
[----:B------:R-:W-:Y:S02]  /*f1690*/  @P1 LOP3.LUT R3, R3, 0x1000000, RZ, 0xfc, !PT ;  /* 0x0100000003031812 */ /* 0x000fe400078efcff */
[----:B------:R-:W-:Y:S02]  /*f16a0*/  ISETP.GE.AND P1, PT, R27, UR12, PT ;  /* 0x0000000c1b007c0c */ /* 0x000fe4000bf26270 */
        /* <DEDUP_REMOVED lines=88> */
[----:B------:R-:W-:-:S04]  /*f1c30*/  @P1 LOP3.LUT R3, R3, 0x40, RZ, 0xfc, !PT ;  /* 0x0000004003031812 */ /* 0x000fc800078efcff */
[----:B------:R-:W-:-:S04]  /*f1c40*/  LOP3.LUT R3, R3, 0xffffffdf, RZ, 0xc0, !PT ;  /* 0xffffffdf03037812 */ /* 0x000fc800078ec0ff */
[----:B------:R-:W-:Y:S02]  /*f1c50*/  @P0 LOP3.LUT R3, R3, 0x20, RZ, 0xfc, !PT ;  /* 0x0000002003030812 */ /* 0x000fe400078efcff */
[----:B------:R-:W-:Y:S02]  /*f1c60*/  ISETP.GE.AND P0, PT, R10, UR55, PT ;  /* 0x000000370a007c0c */ /* 0x000fe4000bf06270 */
[----:B------:R-:W-:Y:S01]  /*f1c70*/  ISETP.GE.AND P1, PT, R27, UR54, PT ;  /* 0x000000361b007c0c */ /* 0x000fe2000bf26270 */
[----:B------:R-:W2:Y:S01]  /*f1c80*/  LDL.LU R10, [R1+0x8] ;  /* 0x00000800010a7983 */ /* 0x000ea20000300800 */
[----:B------:R-:W-:Y:S01]  /*f1c90*/  LOP3.LUT R3, R3, 0xffffffef, RZ, 0xc0, !PT ;  /* 0xffffffef03037812 */ /* 0x000fe200078ec0ff */
[----:B------:R-:W-:Y:S01]  /*f1ca0*/  VIADD R27, R21, 0x1d5 ;  /* 0x000001d5151b7836 */ /* 0x000fe20000000000 */
[----:B------:R-:W-:Y:S01]  /*f1cb0*/  ULDC UR54, c[0x0][0x228] ;  /* 0x00008a0000367ab9 */ /* 0x000fe20000000800 */
[----:B------:R-:W-:-:S08]  /*f1cc0*/  ULDC UR55, c[0x0][0x228] ;  /* 0x00008a0000377ab9 */ /* 0x000fd00000000800 */
        /* <DEDUP_REMOVED lines=17> */
[----:B------:R-:W-:Y:S02]  /*f1de0*/  LOP3.LUT R3, R3, 0xfffffffe, RZ, 0xc0, !PT ;  /* 0xfffffffe03037812 */ /* 0x000fe400078ec0ff */
[----:B------:R-:W-:Y:S01]  /*f1df0*/  ISETP.GE.AND P2, PT, R16, UR61, PT ;  /* 0x0000003d10007c0c */ /* 0x000fe2000bf46270 */
[----:B------:R-:W-:Y:S01]  /*f1e00*/  VIADD R17, R21, 0x1da ;  /* 0x000001da15117836 */ /* 0x000fe20000000000 */
[----:B------:R-:W-:Y:S01]  /*f1e10*/  ULDC UR59, c[0x0][0x228] ;  /* 0x00008a00003b7ab9 */ /* 0x000fe20000000800 */
[----:B------:R-:W-:Y:S02]  /*f1e20*/  @P1 LOP3.LUT R3, R3, 0x1, RZ, 0xfc, !PT ;  /* 0x0000000103031812 */ /* 0x000fe400078efcff */
[----:B------:R-:W-:Y:S01]  /*f1e30*/  ISETP.GE.AND P1, PT, R27, UR60, PT ;  /* 0x0000003c1b007c0c */ /* 0x000fe2000bf26270 */
[----:B------:R-:W-:-:S02]  /*f1e40*/  VIADD R27, R21, 0x1db ;  /* 0x000001db151b7836 */ /* 0x000fc40000000000 */
[----:B------:R-:W-:Y:S01]  /*f1e50*/  VIADD R16, R21, 0x1dc ;  /* 0x000001dc15107836 */ /* 0x000fe20000000000 */
[----:B------:R-:W-:Y:S01]  /*f1e60*/  ISETP.GE.AND P3, PT, R17, UR24, PT ;  /* 0x0000001811007c0c */ /* 0x000fe2000bf66270 */
[----:B------:R-:W-:Y:S01]  /*f1e70*/  ULDC UR60, c[0x0][0x228] ;  /* 0x00008a00003c7ab9 */ /* 0x000fe20000000800 */
[----:B------:R-:W-:Y:S01]  /*f1e80*/  ULDC UR61, c[0x0][0x228] ;  /* 0x00008a00003d7ab9 */ /* 0x000fe20000000800 */
[----:B------:R-:W-:Y:S01]  /*f1e90*/  ISETP.GE.AND P4, PT, R27, UR28, PT ;  /* 0x0000001c1b007c0c */ /* 0x000fe2000bf86270 */
[C---:B------:R-:W-:Y:S01]  /*f1ea0*/  VIADD R27, R21.reuse, 0x1de ;  /* 0x000001de151b7836 */ /* 0x040fe20000000000 */
[----:B------:R-:W-:Y:S01]  /*f1eb0*/  ISETP.GE.AND P5, PT, R16, UR26, PT ;  /* 0x0000001a10007c0c */ /* 0x000fe2000bfa6270 */
[C---:B------:R-:W-:Y:S02]  /*f1ec0*/  VIADD R16, R21.reuse, 0x1df ;  /* 0x000001df15107836 */ /* 0x040fe40000000000 */
[----:B------:R-:W-:Y:S01]  /*f1ed0*/  VIADD R17, R21, 0x1dd ;  /* 0x000001dd15117836 */ /* 0x000fe20000000000 */
[----:B------:R-:W-:Y:S01]  /*f1ee0*/  ULDC UR26, c[0x0][0x228] ;  /* 0x00008a00001a7ab9 */ /* 0x000fe20000000800 */
[----:B------:R-:W-:Y:S01]  /*f1ef0*/  ULDC UR24, c[0x0][0x228] ;  /* 0x00008a0000187ab9 */ /* 0x000fe20000000800 */
[----:B------:R-:W-:-:S02]  /*f1f00*/  ULDC UR28, c[0x0][0x228] ;  /* 0x00008a00001c7ab9 */ /* 0x000fc40000000800 */
[----:B------:R-:W-:Y:S01]  /*f1f10*/  ISETP.GE.AND P6, PT, R17, UR25, PT ;  /* 0x0000001911007c0c */ /* 0x000fe2000bfc6270 */
[----:B------:R-:W-:Y:S01]  /*f1f20*/  VIADD R17, R21, 0x1e0 ;  /* 0x000001e015117836 */ /* 0x000fe20000000000 */
[----:B------:R-:W-:Y:S01]  /*f1f30*/  ULDC UR25, c[0x0][0x228] ;  /* 0x00008a0000197ab9 */ /* 0x000fe20000000800 */
[----:B--2---:R-:W-:-:S04]  /*f1f40*/  LOP3.LUT R10, R10, 0xfffffff7, RZ, 0xc0, !PT ;  /* 0xfffffff70a0a7812 */ /* 0x004fc800078ec0ff */
[----:B------:R-:W-:Y:S02]  /*f1f50*/  @P0 LOP3.LUT R10, R10, 0x8, RZ, 0xfc, !PT ;  /* 0x000000080a0a0812 */ /* 0x000fe400078efcff */
[----:B------:R-:W-:Y:S02]  /*f1f60*/  ISETP.GE.AND P0, PT, R27, UR27, PT ;  /* 0x0000001b1b007c0c */ /* 0x000fe4000bf06270 */
[----:B------:R-:W-:Y:S01]  /*f1f70*/  LOP3.LUT R10, R10, 0xffffffef, RZ, 0xc0, !PT ;  /* 0xffffffef0a0a7812 */ /* 0x000fe200078ec0ff */
[----:B------:R-:W-:Y:S01]  /*f1f80*/  VIADD R27, R21, 0x1e1 ;  /* 0x000001e1151b7836 */ /* 0x000fe20000000000 */
[----:B------:R-:W-:Y:S02]  /*f1f90*/  ULDC UR27, c[0x0][0x228] ;  /* 0x00008a00001b7ab9 */ /* 0x000fe40000000800 */
[----:B------:R-:W-:Y:S02]  /*f1fa0*/  @P1 LOP3.LUT R10, R10, 0x10, RZ, 0xfc, !PT ;  /* 0x000000100a0a1812 */ /* 0x000fe400078efcff */
[----:B------:R-:W-:-:S05]  /*f1fb0*/  ISETP.GE.AND P1, PT, R16, UR29, PT ;  /* 0x0000001d10007c0c */ /* 0x000fca000bf26270 */
[----:B------:R-:W-:Y:S02]  /*f1fc0*/  @P0 LOP3.LUT R0, R0, 0x100, RZ, 0xfc, !PT ;  /* 0x0000010000000812 */ /* 0x000fe400078efcff */
[----:B------:R-:W-:Y:S01]  /*f1fd0*/  ISETP.GE.AND P0, PT, R17, UR30, PT ;  /* 0x0000001e11007c0c */ /* 0x000fe2000bf06270 */
[C---:B------:R-:W-:Y:S01]  /*f1fe0*/  VIADD R16, R21.reuse, 0x1e2 ;  /* 0x000001e215107836 */ /* 0x040fe20000000000 */
[----:B------:R-:W-:Y:S02]  /*f1ff0*/  LOP3.LUT R10, R10, 0xffffffdf, RZ, 0xc0, !PT ;  /* 0xffffffdf0a0a7812 */ /* 0x000fe400078ec0ff */
[----:B------:R-:W-:Y:S01]  /*f2000*/  LOP3.LUT R0, R0, 0xfffffdff, RZ, 0xc0, !PT ;  /* 0xfffffdff00007812 */ /* 0x000fe200078ec0ff */
[----:B------:R-:W-:Y:S01]  /*f2010*/  VIADD R17, R21, 0x1e3 ;  /* 0x000001e315117836 */ /* 0x000fe20000000000 */
[----:B------:R-:W-:Y:S01]  /*f2020*/  ULDC UR29, c[0x0][0x228] ;  /* 0x00008a00001d7ab9 */ /* 0x000fe20000000800 */
[----:B------:R-:W-:Y:S01]  /*f2030*/  ULDC UR30, c[0x0][0x228] ;  /* 0x00008a00001e7ab9 */ /* 0x000fe20000000800 */
[----:B------:R-:W-:-:S02]  /*f2040*/  @P1 LOP3.LUT R0, R0, 0x200, RZ, 0xfc, !PT ;  /* 0x0000020000001812 */ /* 0x000fc400078efcff */
[----:B------:R-:W-:Y:S02]  /*f2050*/  ISETP.GE.AND P1, PT, R27, UR31, PT ;  /* 0x0000001f1b007c0c */ /* 0x000fe4000bf26270 */
[----:B------:R-:W-:Y:S01]  /*f2060*/  LOP3.LUT R0, R0, 0xfffffbff, RZ, 0xc0, !PT ;  /* 0xfffffbff00007812 */ /* 0x000fe200078ec0ff */
[----:B------:R-:W-:Y:S01]  /*f2070*/  VIADD R27, R21, 0x1e4 ;  /* 0x000001e4151b7836 */ /* 0x000fe20000000000 */
[----:B------:R-:W-:Y:S01]  /*f2080*/  @P2 LOP3.LUT R10, R10, 0x20, RZ, 0xfc, !PT ;  /* 0x000000200a0a2812 */ /* 0x000fe200078efcff */
[----:B------:R-:W-:Y:S01]  /*f2090*/  ULDC UR31, c[0x0][0x228] ;  /* 0x00008a00001f7ab9 */ /* 0x000fe20000000800 */
[----:B------:R-:W-:Y:S02]  /*f20a0*/  @P0 LOP3.LUT R0, R0, 0x400, RZ, 0xfc, !PT ;  /* 0x0000040000000812 */ /* 0x000fe400078efcff */
[----:B------:R-:W-:Y:S02]  /*f20b0*/  ISETP.GE.AND P0, PT, R16, UR32, PT ;  /* 0x0000002010007c0c */ /* 0x000fe4000bf06270 */
[----:B------:R-:W-:-:S04]  /*f20c0*/  LOP3.LUT R0, R0, 0xfffff7ff, RZ, 0xc0, !PT ;  /* 0xfffff7ff00007812 */ /* 0x000fc800078ec0ff */
[----:B------:R-:W-:Y:S02]  /*f20d0*/  @P1 LOP3.LUT R0, R0, 0x800, RZ, 0xfc, !PT ;  /* 0x0000080000001812 */ /* 0x000fe400078efcff */
[----:B------:R-:W-:Y:S02]  /*f20e0*/  ISETP.GE.AND P1, PT, R17, UR33, PT ;  /* 0x0000002111007c0c */ /* 0x000fe4000bf26270 */
[----:B------:R-:W-:Y:S01]  /*f20f0*/  LOP3.LUT R0, R0, 0xffffefff, RZ, 0xc0, !PT ;  /* 0xffffefff00007812 */ /* 0x000fe200078ec0ff */
[C---:B------:R-:W-:Y:S02]  /*f2100*/  VIADD R16, R21.reuse, 0x1e5 ;  /* 0x000001e515107836 */ /* 0x040fe40000000000 */
[----:B------:R-:W-:Y:S01]  /*f2110*/  VIADD R17, R21, 0x1e6 ;  /* 0x000001e615117836 */ /* 0x000fe20000000000 */
[----:B------:R-:W-:Y:S02]  /*f2120*/  LOP3.LUT R10, R10, 0xffffffbf, RZ, 0xc0, !PT ;  /* 0xffffffbf0a0a7812 */ /* 0x000fe400078ec0ff */
[----:B------:R-:W-:-:S02]  /*f2130*/  @P0 LOP3.LUT R0, R0, 0x1000, RZ, 0xfc, !PT ;  /* 0x0000100000000812 */ /* 0x000fc400078efcff */
[----:B------:R-:W-:Y:S01]  /*f2140*/  ISETP.GE.AND P0, PT, R27, UR34, PT ;  /* 0x000000221b007c0c */ /* 0x000fe2000bf06270 */
[----:B------:R-:W-:Y:S01]  /*f2150*/  ULDC.64 UR32, c[0x0][0x228] ;  /* 0x00008a0000207ab9 */ /* 0x000fe20000000a00 */
[----:B------:R-:W-:Y:S01]  /*f2160*/  LOP3.LUT R0, R0, 0xffffdfff, RZ, 0xc0, !PT ;  /* 0xffffdfff00007812 */ /* 0x000fe200078ec0ff */
[C---:B------:R-:W-:Y:S01]  /*f2170*/  VIADD R27, R21.reuse, 0x1e7 ;  /* 0x000001e7151b7836 */ /* 0x040fe20000000000 */
[----:B------:R-:W-:Y:S01]  /*f2180*/  @P3 LOP3.LUT R10, R10, 0x40, RZ, 0xfc, !PT ;  /* 0x000000400a0a3812 */ /* 0x000fe200078efcff */
[----:B------:R-:W-:Y:S01]  /*f2190*/  ULDC UR34, c[0x0][0x228] ;  /* 0x00008a0000227ab9 */ /* 0x000fe20000000800 */
[----:B------:R-:W-:Y:S02]  /*f21a0*/  @P1 LOP3.LUT R0, R0, 0x2000, RZ, 0xfc, !PT ;  /* 0x0000200000001812 */ /* 0x000fe400078efcff */
[----:B------:R-:W-:Y:S02]  /*f21b0*/  ISETP.GE.AND P1, PT, R16, UR35, PT ;  /* 0x0000002310007c0c */ /* 0x000fe4000bf26270 */
[----:B------:R-:W-:Y:S01]  /*f21c0*/  LOP3.LUT R0, R0, 0xffffbfff, RZ, 0xc0, !PT ;  /* 0xffffbfff00007812 */ /* 0x000fe200078ec0ff */
[----:B------:R-:W-:Y:S01]  /*f21d0*/  VIADD R16, R21, 0x1e8 ;  /* 0x000001e815107836 */ /* 0x000fe20000000000 */
[----:B------:R-:W-:Y:S01]  /*f21e0*/  LOP3.LUT R10, R10, 0xfffffffb, RZ, 0xc0, !PT ;  /* 0xfffffffb0a0a7812 */ /* 0x000fe200078ec0ff */
        /* <DEDUP_REMOVED lines=31> */
[----:B------:R-:W-:Y:S01]  /*f23e0*/  ISETP.GE.AND P2, PT, R27, UR43, PT ;  /* 0x0000002b1b007c0c */ /* 0x000fe2000bf46270 */
[----:B------:R-:W-:Y:S01]  /*f23f0*/  ULDC UR43, c[0x0][0x228] ;  /* 0x00008a00002b7ab9 */ /* 0x000fe20000000800 */
[----:B------:R-:W-:Y:S01]  /*f2400*/  LOP3.LUT R0, R0, 0xffefffff, RZ, 0xc0, !PT ;  /* 0xffefffff00007812 */ /* 0x000fe200078ec0ff */
[----:B------:R-:W-:-:S03]  /*f2410*/  ULDC UR41, c[0x0][0x228] ;  /* 0x00008a0000297ab9 */ /* 0x000fc60000000800 */
[----:B------:R-:W-:Y:S02]  /*f2420*/  @P0 LOP3.LUT R0, R0, 0x100000, RZ, 0xfc, !PT ;  /* 0x0010000000000812 */ /* 0x000fe400078efcff */
[----:B------:R-:W-:Y:S01]  /*f2430*/  ISETP.GE.AND P0, PT, R17, UR42, PT ;  /* 0x0000002a11007c0c */ /* 0x000fe2000bf06270 */
[----:B------:R-:W-:Y:S01]  /*f2440*/  ULDC UR42, c[0x0][0x228] ;  /* 0x00008a00002a7ab9 */ /* 0x000fe20000000800 */
[----:B------:R-:W-:-:S04]  /*f2450*/  LOP3.LUT R0, R0, 0xffdfffff, RZ, 0xc0, !PT ;  /* 0xffdfffff00007812 */ /* 0x000fc800078ec0ff */
[----:B------:R-:W-:-:S04]  /*f2460*/  @P1 LOP3.LUT R0, R0, 0x200000, RZ, 0xfc, !PT ;  /* 0x0020000000001812 */ /* 0x000fc800078efcff */
[----:B------:R-:W-:-:S04]  /*f2470*/  LOP3.LUT R0, R0, 0xffbfffff, RZ, 0xc0, !PT ;  /* 0xffbfffff00007812 */ /* 0x000fc800078ec0ff */
[----:B------:R-:W-:-:S04]  /*f2480*/  @P0 LOP3.LUT R0, R0, 0x400000, RZ, 0xfc, !PT ;  /* 0x0040000000000812 */ /* 0x000fc800078efcff */
[----:B------:R-:W-:-:S04]  /*f2490*/  LOP3.LUT P1, RZ, R0, 0x80, RZ, 0xc0, !PT ;  /* 0x0000008000ff7812 */ /* 0x000fc8000782c0ff */
[----:B------:R-:W-:Y:S02]  /*f24a0*/  ISETP.LT.AND P5, PT, R9, UR44, !P1 ;  /* 0x0000002c09007c0c */ /* 0x000fe4000cfa1270 */
[----:B------:R-:W-:Y:S02]  /*f24b0*/  ISETP.LT.AND P4, PT, R11, UR32, !P1 ;  /* 0x000000200b007c0c */ /* 0x000fe4000cf81270 */
[----:B------:R-:W-:Y:S01]  /*f24c0*/  LOP3.LUT P0, RZ, R0, 0x40, RZ, 0xc0, !PT ;  /* 0x0000004000ff7812 */ /* 0x000fe2000780c0ff */
[----:B------:R-:W-:-:S08]  /*f24d0*/  ULDC UR44, c[0x0][0x228] ;  /* 0x00008a00002c7ab9 */ /* 0x000fd00000000800 */
[----:B------:R-:W-:Y:S02]  /*f24e0*/  @P5 LOP3.LUT R8, R8, 0x8, RZ, 0xfc, !PT ;  /* 0x0000000808085812 */ /* 0x000fe400078efcff */
[----:B------:R-:W-:Y:S02]  /*f24f0*/  ISETP.LT.AND P5, PT, R20, UR60, !P1 ;  /* 0x0000003c14007c0c */ /* 0x000fe4000cfa1270 */
[----:B------:R-:W-:Y:S01]  /*f2500*/  LOP3.LUT R0, R0, 0xff7fffff, RZ, 0xc0, !PT ;  /* 0xff7fffff00007812 */ /* 0x000fe200078ec0ff */
[----:B------:R-:W-:Y:S01]  /*f2510*/  ULDC UR32, c[0x0][0x228] ;  /* 0x00008a0000207ab9 */ /* 0x000fe20000000800 */
[----:B------:R-:W-:Y:S01]  /*f2520*/  LOP3.LUT R8, R8, 0xffffffef, RZ, 0xc0, !PT ;  /* 0xffffffef08087812 */ /* 0x000fe200078ec0ff */
[----:B------:R-:W-:-:S03]  /*f2530*/  ULDC UR60, c[0x0][0x228] ;  /* 0x00008a00003c7ab9 */ /* 0x000fc60000000800 */
[----:B------:R-:W-:Y:S02]  /*f2540*/  @P4 LOP3.LUT R8, R8, 0x10, RZ, 0xfc, !PT ;  /* 0x0000001008084812 */ /* 0x000fe400078efcff */
[----:B------:R-:W-:Y:S02]  /*f2550*/  ISETP.LT.AND P4, PT, R19, UR61, !P1 ;  /* 0x0000003d13007c0c */ /* 0x000fe4000cf81270 */
[----:B------:R-:W-:Y:S01]  /*f2560*/  @P2 LOP3.LUT R0, R0, 0x800000, RZ, 0xfc, !PT ;  /* 0x0080000000002812 */ /* 0x000fe200078efcff */
[----:B------:R-:W-:Y:S01]  /*f2570*/  ULDC UR61, c[0x0][0x228] ;  /* 0x00008a00003d7ab9 */ /* 0x000fe20000000800 */
[----:B------:R-:W-:-:S04]  /*f2580*/  LOP3.LUT R8, R8, 0xfffffffb, RZ, 0xc0, !PT ;  /* 0xfffffffb08087812 */ /* 0x000fc800078ec0ff */
[----:B------:R-:W-:Y:S02]  /*f2590*/  @P5 LOP3.LUT R8, R8, 0x4, RZ, 0xfc, !PT ;  /* 0x0000000408085812 */ /* 0x000fe400078efcff */
[----:B------:R-:W-:Y:S02]  /*f25a0*/  ISETP.LT.AND P5, PT, R11, UR59, !P0 ;  /* 0x0000003b0b007c0c */ /* 0x000fe4000c7a1270 */
[C---:B------:R-:W-:Y:S02]  /*f25b0*/  LOP3.LUT P3, RZ, R0.reuse, 0x20, RZ, 0xc0, !PT ;  /* 0x0000002000ff7812 */ /* 0x040fe4000786c0ff */
[----:B------:R-:W-:Y:S02]  /*f25c0*/  LOP3.LUT P2, RZ, R0, 0x10, RZ, 0xc0, !PT ;  /* 0x0000001000ff7812 */ /* 0x000fe4000784c0ff */
[----:B------:R-:W-:Y:S02]  /*f25d0*/  LOP3.LUT R8, R8, 0xfffffffd, RZ, 0xc0, !PT ;  /* 0xfffffffd08087812 */ /* 0x000fe400078ec0ff */
[----:B------:R-:W-:Y:S01]  /*f25e0*/  LOP3.LUT P1, RZ, R0, 0x8, RZ, 0xc0, !PT ;  /* 0x0000000800ff7812 */ /* 0x000fe2000782c0ff */
[----:B------:R-:W-:Y:S01]  /*f25f0*/  ULDC UR59, c[0x0][0x228] ;  /* 0x00008a00003b7ab9 */ /* 0x000fe20000000800 */
[----:B------:R-:W-:-:S02]  /*f2600*/  @P4 LOP3.LUT R8, R8, 0x2, RZ, 0xfc, !PT ;  /* 0x0000000208084812 */ /* 0x000fc400078efcff */
[----:B------:R-:W-:Y:S01]  /*f2610*/  ISETP.LT.AND P4, PT, R9, UR58, !P0 ;  /* 0x0000003a09007c0c */ /* 0x000fe2000c781270 */
[----:B------:R-:W-:Y:S01]  /*f2620*/  ULDC UR58, c[0x0][0x228] ;  /* 0x00008a00003a7ab9 */ /* 0x000fe20000000800 */
[----:B------:R-:W-:-:S04]  /*f2630*/  LOP3.LUT R8, R8, 0xfffffffe, RZ, 0xc0, !PT ;  /* 0xfffffffe08087812 */ /* 0x000fc800078ec0ff */
[----:B------:R-:W-:Y:S02]  /*f2640*/  @P5 LOP3.LUT R8, R8, 0x1, RZ, 0xfc, !PT ;  /* 0x0000000108085812 */ /* 0x000fe400078efcff */
[----:B------:R-:W-:Y:S01]  /*f2650*/  ISETP.LT.AND P5, PT, R20, UR57, !P0 ;  /* 0x0000003914007c0c */ /* 0x000fe2000c7a1270 */
[----:B------:R-:W-:-:S04]  /*f2660*/  ULDC UR57, c[0x0][0x228] ;  /* 0x00008a0000397ab9 */ /* 0x000fc80000000800 */
[----:B------:R-:W-:Y:S02]  /*f2670*/  @P4 LOP3.LUT R7, R7, 0x80000000, RZ, 0xfc, !PT ;  /* 0x8000000007074812 */ /* 0x000fe400078efcff */
[----:B------:R-:W-:Y:S02]  /*f2680*/  ISETP.LT.AND P4, PT, R19, UR56, !P0 ;  /* 0x0000003813007c0c */ /* 0x000fe4000c781270 */
[----:B------:R-:W-:Y:S01]  /*f2690*/  LOP3.LUT R7, R7, 0xbfffffff, RZ, 0xc0, !PT ;  /* 0xbfffffff07077812 */ /* 0x000fe200078ec0ff */
[----:B------:R-:W-:-:S03]  /*f26a0*/  ULDC UR56, c[0x0][0x228] ;  /* 0x00008a0000387ab9 */ /* 0x000fc60000000800 */
[----:B------:R-:W-:Y:S02]  /*f26b0*/  @P5 LOP3.LUT R7, R7, 0x40000000, RZ, 0xfc, !PT ;  /* 0x4000000007075812 */ /* 0x000fe400078efcff */
[----:B------:R-:W-:Y:S02]  /*f26c0*/  ISETP.LT.AND P5, PT, R11, UR10, !P3 ;  /* 0x0000000a0b007c0c */ /* 0x000fe4000dfa1270 */
[----:B------:R-:W-:Y:S01]  /*f26d0*/  LOP3.LUT P0, RZ, R0, 0x4, RZ, 0xc0, !PT ;  /* 0x0000000400ff7812 */ /* 0x000fe2000780c0ff */
[----:B------:R-:W-:Y:S01]  /*f26e0*/  ULDC UR10, c[0x0][0x228] ;  /* 0x00008a00000a7ab9 */ /* 0x000fe20000000800 */
[----:B------:R-:W-:-:S04]  /*f26f0*/  LOP3.LUT R7, R7, 0xdfffffff, RZ, 0xc0, !PT ;  /* 0xdfffffff07077812 */ /* 0x000fc800078ec0ff */
        /* <DEDUP_REMOVED lines=419> */
[----:B------:R-:W-:Y:S02]  /*f4130*/  LOP3.LUT P3, RZ, R3, 0x200, RZ, 0xc0, !PT ;  /* 0x0000020003ff7812 */ /* 0x000fe4000786c0ff */
[----:B------:R-:W-:Y:S02]  /*f4140*/  LOP3.LUT R0, R0, 0xbfffffff, RZ, 0xc0, !PT ;  /* 0xbfffffff00007812 */ /* 0x000fe400078ec0ff */
[----:B------:R-:W-:Y:S01]  /*f4150*/  LOP3.LUT R4, R4, 0xfdffffff, RZ, 0xc0, !PT ;  /* 0xfdffffff04047812 */ /* 0x000fe200078ec0ff */
[----:B------:R-:W-:-:S03]  /*f4160*/  ULDC UR56, c[0x0][0x228] ;  /* 0x00008a0000387ab9 */ /* 0x000fc60000000800 */
        /* <DEDUP_REMOVED lines=57> */
[----:B------:R-:W-:Y:S02]  /*f4500*/  LOP3.LUT R4, R4, 0xfffff7ff, RZ, 0xc0, !PT ;  /* 0xfffff7ff04047812 */ /* 0x000fe400078ec0ff */
[----:B------:R-:W-:Y:S01]  /*f4510*/  ISETP.LT.AND P3, PT, R19, UR51, !P3 ;  /* 0x0000003313007c0c */ /* 0x000fe2000df61270 */
[----:B------:R-:W-:Y:S01]  /*f4520*/  ULDC UR51, c[0x0][0x228] ;  /* 0x00008a0000337ab9 */ /* 0x000fe20000000800 */
[----:B------:R-:W-:Y:S01]  /*f4530*/  ULDC UR49, c[0x0][0x228] ;  /* 0x00008a0000317ab9 */ /* 0x000fe20000000800 */
[----:B------:R-:W-:-:S04]  /*f4540*/  @P4 LOP3.LUT R4, R4, 0x800, RZ, 0xfc, !PT ;  /* 0x0000080004044812 */ /* 0x000fc800078efcff */
[----:B------:R-:W-:-:S04]  /*f4550*/  LOP3.LUT R4, R4, 0xfffffbff, RZ, 0xc0, !PT ;  /* 0xfffffbff04047812 */ /* 0x000fc800078ec0ff */
        /* <DEDUP_REMOVED lines=53> */
[----:B------:R-:W-:Y:S02]  /*f48b0*/  ISETP.LT.AND P0, PT, R11, UR29, !P4 ;  /* 0x0000001d0b007c0c */ /* 0x000fe4000e701270 */
[----:B------:R-:W-:Y:S02]  /*f48c0*/  ISETP.LT.AND P5, PT, R9, UR30, !P4 ;  /* 0x0000001e09007c0c */ /* 0x000fe4000e7a1270 */
[----:B------:R-:W-:Y:S02]  /*f48d0*/  LOP3.LUT P1, RZ, R3, 0x4, RZ, 0xc0, !PT ;  /* 0x0000000403ff7812 */ /* 0x000fe4000782c0ff */
[----:B------:R-:W-:Y:S01]  /*f48e0*/  LOP3.LUT R2, R2, 0xefffffff, RZ, 0xc0, !PT ;  /* 0xefffffff02027812 */ /* 0x000fe200078ec0ff */
[----:B------:R-:W-:Y:S01]  /*f48f0*/  ULDC UR30, c[0x0][0x228] ;  /* 0x00008a00001e7ab9 */ /* 0x000fe20000000800 */
[----:B------:R-:W-:-:S05]  /*f4900*/  ULDC UR29, c[0x0][0x228] ;  /* 0x00008a00001d7ab9 */ /* 0x000fca0000000800 */
[----:B------:R-:W-:-:S04]  /*f4910*/  @P0 LOP3.LUT R2, R2, 0x10000000, RZ, 0xfc, !PT ;  /* 0x1000000002020812 */ /* 0x000fc800078efcff */
[----:B------:R-:W-:-:S04]  /*f4920*/  LOP3.LUT R2, R2, 0xf7ffffff, RZ, 0xc0, !PT ;  /* 0xf7ffffff02027812 */ /* 0x000fc800078ec0ff */
[----:B------:R-:W-:Y:S02]  /*f4930*/  @P5 LOP3.LUT R2, R2, 0x8000000, RZ, 0xfc, !PT ;  /* 0x0800000002025812 */ /* 0x000fe400078efcff */
[----:B------:R-:W-:Y:S02]  /*f4940*/  ISETP.LT.AND P5, PT, R20, UR31, !P4 ;  /* 0x0000001f14007c0c */ /* 0x000fe4000e7a1270 */
[----:B------:R-:W-:Y:S01]  /*f4950*/  LOP3.LUT P0, RZ, R3, 0x2, RZ, 0xc0, !PT ;  /* 0x0000000203ff7812 */ /* 0x000fe2000780c0ff */
[----:B------:R-:W-:Y:S01]  /*f4960*/  ULDC UR31, c[0x0][0x228] ;  /* 0x00008a00001f7ab9 */ /* 0x000fe20000000800 */
[----:B------:R-:W-:-:S09]  /*f4970*/  LOP3.LUT R2, R2, 0xfbffffff, RZ, 0xc0, !PT ;  /* 0xfbffffff02027812 */ /* 0x000fd200078ec0ff */
[----:B------:R-:W-:Y:S02]  /*f4980*/  @P5 LOP3.LUT R2, R2, 0x4000000, RZ, 0xfc, !PT ;  /* 0x0400000002025812 */ /* 0x000fe400078efcff */
[----:B------:R-:W-:Y:S02]  /*f4990*/  ISETP.LT.AND P5, PT, R19, UR34, !P4 ;  /* 0x0000002213007c0c */ /* 0x000fe4000e7a1270 */
[----:B------:R-:W-:Y:S01]  /*f49a0*/  LOP3.LUT R2, R2, 0xfdffffff, RZ, 0xc0, !PT ;  /* 0xfdffffff02027812 */ /* 0x000fe200078ec0ff */
[----:B------:R-:W-:-:S10]  /*f49b0*/  ULDC UR34, c[0x0][0x228] ;  /* 0x00008a0000227ab9 */ /* 0x000fd40000000800 */
[----:B------:R-:W-:Y:S02]  /*f49c0*/  @P5 LOP3.LUT R2, R2, 0x2000000, RZ, 0xfc, !PT ;  /* 0x0200000002025812 */ /* 0x000fe400078efcff */
[----:B------:R-:W-:Y:S02]  /*f49d0*/  ISETP.LT.AND P5, PT, R11, UR25, !P3 ;  /* 0x000000190b007c0c */ /* 0x000fe4000dfa1270 */
[----:B------:R-:W-:Y:S02]  /*f49e0*/  LOP3.LUT P4, RZ, R3, 0x1, RZ, 0xc0, !PT ;  /* 0x0000000103ff7812 */ /* 0x000fe4000788c0ff */
[----:B------:R-:W-:Y:S01]  /*f49f0*/  LOP3.LUT R2, R2, 0xfeffffff, RZ, 0xc0, !PT ;  /* 0xfeffffff02027812 */ /* 0x000fe200078ec0ff */
[----:B------:R-:W-:-:S08]  /*f4a00*/  ULDC UR25, c[0x0][0x228] ;  /* 0x00008a0000197ab9 */ /* 0x000fd00000000800 */
[----:B------:R-:W-:Y:S02]  /*f4a10*/  @P5 LOP3.LUT R2, R2, 0x1000000, RZ, 0xfc, !PT ;  /* 0x0100000002025812 */ /* 0x000fe400078efcff */
[----:B------:R-:W-:Y:S02]  /*f4a20*/  ISETP.LT.AND P5, PT, R9, UR26, !P3 ;  /* 0x0000001a09007c0c */ /* 0x000fe4000dfa1270 */
[----:B------:R-:W-:Y:S01]  /*f4a30*/  LOP3.LUT R3, R3, 0x7fffffff, RZ, 0xc0, !PT ;  /* 0x7fffffff03037812 */ /* 0x000fe200078ec0ff */
[----:B------:R-:W-:Y:S01]  /*f4a40*/  ULDC UR26, c[0x0][0x228] ;  /* 0x00008a00001a7ab9 */ /* 0x000fe20000000800 */
[----:B------:R-:W-:-:S09]  /*f4a50*/  LOP3.LUT R2, R2, 0xff7fffff, RZ, 0xc0, !PT ;  /* 0xff7fffff02027812 */ /* 0x000fd200078ec0ff */
[----:B------:R-:W-:Y:S02]  /*f4a60*/  @P5 LOP3.LUT R2, R2, 0x800000, RZ, 0xfc, !PT ;  /* 0x0080000002025812 */ /* 0x000fe400078efcff */
[----:B------:R-:W-:Y:S02]  /*f4a70*/  ISETP.LT.AND P5, PT, R20, UR27, !P3 ;  /* 0x0000001b14007c0c */ /* 0x000fe4000dfa1270 */
[----:B------:R-:W-:Y:S01]  /*f4a80*/  ISETP.LT.AND P3, PT, R19, UR28, !P3 ;  /* 0x0000001c13007c0c */ /* 0x000fe2000df61270 */
[----:B------:R-:W-:Y:S01]  /*f4a90*/  ULDC UR28, c[0x0][0x228] ;  /* 0x00008a00001c7ab9 */ /* 0x000fe20000000800 */
[----:B------:R-:W-:Y:S01]  /*f4aa0*/  LOP3.LUT R2, R2, 0xffbfffff, RZ, 0xc0, !PT ;  /* 0xffbfffff02027812 */ /* 0x000fe200078ec0ff */
[----:B------:R-:W-:-:S08]  /*f4ab0*/  ULDC UR27, c[0x0][0x228] ;  /* 0x00008a00001b7ab9 */ /* 0x000fd00000000800 */
        /* <DEDUP_REMOVED lines=8> */
[----:B------:R-:W-:Y:S01]  /*f4b40*/  ISETP.LT.AND P3, PT, R9, UR21, !P2 ;  /* 0x0000001509007c0c */ /* 0x000fe2000d761270 */
[----:B------:R-:W-:Y:S01]  /*f4b50*/  ULDC UR21, c[0x0][0x228] ;  /* 0x00008a0000157ab9 */ /* 0x000fe20000000800 */
[----:B------:R-:W-:-:S11]  /*f4b60*/  LOP3.LUT R2, R2, 0xfff7ffff, RZ, 0xc0, !PT ;  /* 0xfff7ffff02027812 */ /* 0x000fd600078ec0ff */
        /* <DEDUP_REMOVED lines=15> */
[C---:B------:R-:W-:Y:S02]  /*f4c60*/  VIADD R27, R21.reuse, 0x1ee ;  /* 0x000001ee151b7836 */ /* 0x040fe40000000000 */
[----:B------:R-:W-:Y:S01]  /*f4c70*/  VIADD R17, R21, 0x1f0 ;  /* 0x000001f015117836 */ /* 0x000fe20000000000 */
[----:B------:R-:W-:Y:S01]  /*f4c80*/  LOP3.LUT R2, R2, 0xffff7fff, RZ, 0xc0, !PT ;  /* 0xffff7fff02027812 */ /* 0x000fe200078ec0ff */
[----:B------:R-:W-:-:S08]  /*f4c90*/  ULDC UR17, c[0x0][0x228] ;  /* 0x00008a0000117ab9 */ /* 0x000fd00000000800 */
[----:B------:R-:W-:Y:S02]  /*f4ca0*/  @P2 LOP3.LUT R2, R2, 0x8000, RZ, 0xfc, !PT ;  /* 0x0000800002022812 */ /* 0x000fe400078efcff */
[----:B------:R-:W-:Y:S02]  /*f4cb0*/  ISETP.LT.AND P2, PT, R20, UR18, !P1 ;  /* 0x0000001214007c0c */ /* 0x000fe4000cf41270 */
[----:B------:R-:W-:Y:S01]  /*f4cc0*/  ISETP.LT.AND P1, PT, R19, UR60, !P1 ;  /* 0x0000003c13007c0c */ /* 0x000fe2000cf21270 */
[----:B------:R-:W-:Y:S01]  /*f4cd0*/  ULDC UR60, c[0x0][0x22c] ;  /* 0x00008b00003c7ab9 */ /* 0x000fe20000000800 */
[----:B------:R-:W-:Y:S01]  /*f4ce0*/  LOP3.LUT R2, R2, 0xffffbfff, RZ, 0xc0, !PT ;  /* 0xffffbfff02027812 */ /* 0x000fe200078ec0ff */
[----:B------:R-:W-:Y:S01]  /*f4cf0*/  VIADD R16, R21, 0x1f1 ;  /* 0x000001f115107836 */ /* 0x000fe20000000000 */
[----:B------:R-:W-:Y:S01]  /*f4d00*/  ULDC UR18, c[0x0][0x228] ;  /* 0x00008a0000127ab9 */ /* 0x000fe20000000800 */
[----:B------:R-:W2:Y:S06]  /*f4d10*/  LDL.LU R21, [R1+0x53b4] ;  /* 0x0053b40001157983 */ /* 0x000eac0000300800 */
        /* <DEDUP_REMOVED lines=13> */
[----:B------:R-:W-:Y:S02]  /*f4df0*/  ISETP.LT.AND P0, PT, R19, UR59, !P0 ;  /* 0x0000003b13007c0c */ /* 0x000fe4000c701270 */
[----:B------:R-:W-:-:S09]  /*f4e00*/  LOP3.LUT R2, R2, 0xfffffbff, RZ, 0xc0, !PT ;  /* 0xfffffbff02027812 */ /* 0x000fd200078ec0ff */
[----:B------:R-:W-:-:S04]  /*f4e10*/  @P1 LOP3.LUT R2, R2, 0x400, RZ, 0xfc, !PT ;  /* 0x0000040002021812 */ /* 0x000fc800078efcff */
[----:B------:R-:W-:-:S04]  /*f4e20*/  LOP3.LUT R2, R2, 0xffffff7f, RZ, 0xc0, !PT ;  /* 0xffffff7f02027812 */ /* 0x000fc800078ec0ff */
[----:B------:R-:W-:Y:S02]  /*f4e30*/  @P0 LOP3.LUT R2, R2, 0x80, RZ, 0xfc, !PT ;  /* 0x0000008002020812 */ /* 0x000fe400078efcff */
[----:B------:R-:W-:Y:S02]  /*f4e40*/  ISETP.LT.AND P0, PT, R11, UR44, !P4 ;  /* 0x0000002c0b007c0c */ /* 0x000fe4000e701270 */
[----:B------:R-:W-:-:S11]  /*f4e50*/  LOP3.LUT R2, R2, 0xffffffdf, RZ, 0xc0, !PT ;  /* 0xffffffdf02027812 */ /* 0x000fd600078ec0ff */
[----:B------:R-:W-:Y:S02]  /*f4e60*/  @P0 LOP3.LUT R2, R2, 0x20, RZ, 0xfc, !PT ;  /* 0x0000002002020812 */ /* 0x000fe400078efcff */
[----:B------:R-:W-:Y:S02]  /*f4e70*/  ISETP.LT.AND P0, PT, R9, UR32, !P4 ;  /* 0x0000002009007c0c */ /* 0x000fe4000e701270 */
[----:B------:R-:W-:-:S11]  /*f4e80*/  LOP3.LUT R2, R2, 0xfffffff7, RZ, 0xc0, !PT ;  /* 0xfffffff702027812 */ /* 0x000fd600078ec0ff */
[----:B------:R-:W-:Y:S02]  /*f4e90*/  @P0 LOP3.LUT R2, R2, 0x8, RZ, 0xfc, !PT ;  /* 0x0000000802020812 */ /* 0x000fe400078efcff */
[----:B------:R-:W-:Y:S02]  /*f4ea0*/  ISETP.LT.AND P0, PT, R20, UR4, !P4 ;  /* 0x0000000414007c0c */ /* 0x000fe4000e701270 */
[----:B------:R-:W-:Y:S02]  /*f4eb0*/  ISETP.LT.AND P4, PT, R19, UR58, !P4 ;  /* 0x0000003a13007c0c */ /* 0x000fe4000e781270 */
[----:B------:R-:W-:-:S09]  /*f4ec0*/  LOP3.LUT R2, R2, 0xfffffffb, RZ, 0xc0, !PT ;  /* 0xfffffffb02027812 */ /* 0x000fd200078ec0ff */
[----:B------:R-:W-:Y:S02]  /*f4ed0*/  @P0 LOP3.LUT R2, R2, 0x4, RZ, 0xfc, !PT ;  /* 0x0000000402020812 */ /* 0x000fe400078efcff */
[----:B------:R-:W-:Y:S02]  /*f4ee0*/  LOP3.LUT P0, RZ, R10, 0x8, RZ, 0xc0, !PT ;  /* 0x000000080aff7812 */ /* 0x000fe4000780c0ff */
[----:B------:R-:W-:-:S04]  /*f4ef0*/  LOP3.LUT R2, R2, 0xfffffffe, RZ, 0xc0, !PT ;  /* 0xfffffffe02027812 */ /* 0x000fc800078ec0ff */
[----:B------:R-:W-:Y:S02]  /*f4f00*/  @P4 LOP3.LUT R2, R2, 0x1, RZ, 0xfc, !PT ;  /* 0x0000000102024812 */ /* 0x000fe400078efcff */
[----:B------:R-:W-:-:S13]  /*f4f10*/  ISETP.LT.AND P4, PT, R11, UR57, !P0 ;  /* 0x000000390b007c0c */ /* 0x000fda000c781270 */
[----:B------:R-:W-:Y:S02]  /*f4f20*/  @P4 LOP3.LUT R0, R0, 0x40000000, RZ, 0xfc, !PT ;  /* 0x4000000000004812 */ /* 0x000fe400078efcff */
[----:B------:R-:W-:Y:S02]  /*f4f30*/  ISETP.LT.AND P4, PT, R9, UR56, !P0 ;  /* 0x0000003809007c0c */ /* 0x000fe4000c781270 */
[----:B------:R-:W-:-:S11]  /*f4f40*/  LOP3.LUT R0, R0, 0xefffffff, RZ, 0xc0, !PT ;  /* 0xefffffff00007812 */ /* 0x000fd600078ec0ff */
[----:B------:R-:W-:Y:S02]  /*f4f50*/  @P4 LOP3.LUT R0, R0, 0x10000000, RZ, 0xfc, !PT ;  /* 0x1000000000004812 */ /* 0x000fe400078efcff */
[----:B------:R-:W-:Y:S02]  /*f4f60*/  ISETP.LT.AND P4, PT, R20, UR19, !P0 ;  /* 0x0000001314007c0c */ /* 0x000fe4000c781270 */
[----:B------:R-:W-:Y:S02]  /*f4f70*/  ISETP.LT.AND P0, PT, R19, UR54, !P0 ;  /* 0x0000003613007c0c */ /* 0x000fe4000c701270 */
[----:B------:R-:W-:Y:S02]  /*f4f80*/  LOP3.LUT R0, R0, 0xfbffffff, RZ, 0xc0, !PT ;  /* 0xfbffffff00007812 */ /* 0x000fe400078ec0ff */
[----:B------:R-:W-:-:S07]  /*f4f90*/  LOP3.LUT P1, RZ, R10, 0x10, RZ, 0xc0, !PT ;  /* 0x000000100aff7812 */ /* 0x000fce000782c0ff */
        /* <DEDUP_REMOVED lines=9> */
[----:B------:R-:W-:-:S04]  /*f5030*/  @P0 LOP3.LUT R0, R0, 0x20, RZ, 0xfc, !PT ;  /* 0x0000002000000812 */ /* 0x000fc800078efcff */
[C---:B------:R-:W-:Y:S02]  /*f5040*/  LOP3.LUT P0, RZ, R0.reuse, 0x400, RZ, 0xc0, !PT ;  /* 0x0000040000ff7812 */ /* 0x040fe4000780c0ff */
[----:B------:R-:W-:-:S04]  /*f5050*/  LOP3.LUT R0, R0, 0xffffffef, RZ, 0xc0, !PT ;  /* 0xffffffef00007812 */ /* 0x000fc800078ec0ff */
[----:B------:R-:W-:Y:S02]  /*f5060*/  @P4 LOP3.LUT R0, R0, 0x10, RZ, 0xfc, !PT ;  /* 0x0000001000004812 */ /* 0x000fe400078efcff */
[----:B------:R-:W-:Y:S02]  /*f5070*/  ISETP.LT.AND P4, PT, R19, UR55, !P1 ;  /* 0x0000003713007c0c */ /* 0x000fe4000cf81270 */
[C---:B------:R-:W-:Y:S02]  /*f5080*/  LOP3.LUT P1, RZ, R0.reuse, 0x200, RZ, 0xc0, !PT ;  /* 0x0000020000ff7812 */ /* 0x040fe4000782c0ff */
[----:B------:R-:W-:-:S09]  /*f5090*/  LOP3.LUT R0, R0, 0xfffffff7, RZ, 0xc0, !PT ;  /* 0xfffffff700007812 */ /* 0x000fd200078ec0ff */
        /* <DEDUP_REMOVED lines=8> */
[----:B------:R-:W-:-:S11]  /*f5120*/  LOP3.LUT R0, R0, 0xfffffffe, RZ, 0xc0, !PT ;  /* 0xfffffffe00007812 */ /* 0x000fd600078ec0ff */
[----:B------:R-:W-:Y:S02]  /*f5130*/  @P4 LOP3.LUT R0, R0, 0x1, RZ, 0xfc, !PT ;  /* 0x0000000100004812 */ /* 0x000fe400078efcff */
[----:B------:R-:W-:-:S13]  /*f5140*/  ISETP.LT.AND P4, PT, R19, UR51, !P2 ;  /* 0x0000003313007c0c */ /* 0x000fda000d781270 */
        /* <DEDUP_REMOVED lines=46> */
[----:B------:R-:W-:Y:S02]  /*f5430*/  LOP3.LUT P2, RZ, R0, 0x100, RZ, 0xc0, !PT ;  /* 0x0000010000ff7812 */ /* 0x000fe4000784c0ff */
[----:B------:R-:W-:Y:S02]  /*f5440*/  LOP3.LUT R3, R3, 0xffffbfff, RZ, 0xc0, !PT ;  /* 0xffffbfff03037812 */ /* 0x000fe400078ec0ff */
[----:B------:R-:W-:-:S02]  /*f5450*/  ISETP.LT.AND P5, PT, R11, UR31, !P2 ;  /* 0x0000001f0b007c0c */ /* 0x000fc4000d7a1270 */
[----:B------:R-:W-:-:S04]  /*f5460*/  @P4 LOP3.LUT R3, R3, 0x4000, RZ, 0xfc, !PT ;  /* 0x0000400003034812 */ /* 0x000fc800078efcff */
        /* <DEDUP_REMOVED lines=32> */
[----:B------:R-:W-:-:S02]  /*f5670*/  LOP3.LUT P6, RZ, R0, 0x800, RZ, 0xc0, !PT ;  /* 0x0000080000ff7812 */ /* 0x000fc400078cc0ff */
[----:B------:R-:W-:Y:S02]  /*f5680*/  LOP3.LUT R3, R3, 0xfffffff7, RZ, 0xc0, !PT ;  /* 0xfffffff703037812 */ /* 0x000fe400078ec0ff */
[----:B------:R-:W-:Y:S01]  /*f5690*/  ISETP.LT.AND P0, PT, R19, UR16, !P0 ;  /* 0x0000001013007c0c */ /* 0x000fe2000c701270 */
[----:B------:R-:W3:Y:S04]  /*f56a0*/  LDL.LU R20, [R1+0x53b0] ;  /* 0x0053b00001147983 */ /* 0x000ee80000300800 */
[----:B------:R-:W4:Y:S01]  /*f56b0*/  LDL.LU R19, [R1+0x53ac] ;  /* 0x0053ac0001137983 */ /* 0x000f220000300800 */
[----:B------:R-:W-:-:S04]  /*f56c0*/  @P2 LOP3.LUT R3, R3, 0x8, RZ, 0xfc, !PT ;  /* 0x0000000803032812 */ /* 0x000fc800078efcff */
[----:B------:R-:W-:-:S04]  /*f56d0*/  LOP3.LUT R3, R3, 0xfffffffb, RZ, 0xc0, !PT ;  /* 0xfffffffb03037812 */ /* 0x000fc800078ec0ff */
[----:B------:R-:W-:Y:S02]  /*f56e0*/  @P1 LOP3.LUT R3, R3, 0x4, RZ, 0xfc, !PT ;  /* 0x0000000403031812 */ /* 0x000fe400078efcff */
[----:B------:R-:W-:Y:S02]  /*f56f0*/  ISETP.GE.AND P1, PT, R27, UR13, PT ;  /* 0x0000000d1b007c0c */ /* 0x000fe4000bf26270 */
[----:B------:R-:W-:-:S04]  /*f5700*/  LOP3.LUT R3, R3, 0xfffffffd, RZ, 0xc0, !PT ;  /* 0xfffffffd03037812 */ /* 0x000fc800078ec0ff */
[----:B------:R-:W-:Y:S02]  /*f5710*/  @P0 LOP3.LUT R3, R3, 0x2, RZ, 0xfc, !PT ;  /* 0x0000000203030812 */ /* 0x000fe400078efcff */
[----:B------:R-:W-:Y:S02]  /*f5720*/  ISETP.GE.AND P0, PT, R18, UR12, PT ;  /* 0x0000000c12007c0c */ /* 0x000fe4000bf06270 */
[----:B------:R-:W-:Y:S02]  /*f5730*/  @P5 LOP3.LUT R10, R10, 0x2, RZ, 0xfc, !PT ;  /* 0x000000020a0a5812 */ /* 0x000fe400078efcff */
[----:B------:R-:W-:Y:S02]  /*f5740*/  LOP3.LUT R3, R3, 0xfff7ffff, RZ, 0xc0, !PT ;  /* 0xfff7ffff03037812 */ /* 0x000fe400078ec0ff */
[----:B------:R-:W-:Y:S01]  /*f5750*/  ISETP.LT.AND P5, PT, R11, UR17, !P6 ;  /* 0x000000110b007c0c */ /* 0x000fe2000f7a1270 */
[----:B------:R-:W4:Y:S04]  /*f5760*/  LDL.LU R18, [R1+0x53a8] ;  /* 0x0053a80001127983 */ /* 0x000f280000300800 */
[----:B------:R-:W4:Y:S01]  /*f5770*/  LDL.LU R17, [R1+0x53a4] ;  /* 0x0053a40001117983 */ /* 0x000f220000300800 */
[----:B------:R-:W-:-:S04]  /*f5780*/  @P1 LOP3.LUT R3, R3, 0x80000, RZ, 0xfc, !PT ;  /* 0x0008000003031812 */ /* 0x000fc800078efcff */
[----:B------:R-:W-:Y:S02]  /*f5790*/  LOP3.LUT R3, R3, 0xffdfffff, RZ, 0xc0, !PT ;  /* 0xffdfffff03037812 */ /* 0x000fe400078ec0ff */
[----:B------:R-:W-:Y:S02]  /*f57a0*/  ISETP.GE.AND P4, PT, R16, UR9, PT ;  /* 0x0000000910007c0c */ /* 0x000fe4000bf86270 */
[----:B------:R-:W-:Y:S01]  /*f57b0*/  ISETP.GE.AND P3, PT, R15, UR8, PT ;  /* 0x000000080f007c0c */ /* 0x000fe2000bf66270 */
[----:B------:R-:W4:Y:S01]  /*f57c0*/  LDL.LU R16, [R1+0x53a0] ;  /* 0x0053a00001107983 */ /* 0x000f220000300800 */
[----:B------:R-:W-:-:S03]  /*f57d0*/  @P0 LOP3.LUT R3, R3, 0x200000, RZ, 0xfc, !PT ;  /* 0x0020000003030812 */ /* 0x000fc600078efcff */
[----:B------:R-:W4:Y:S01]  /*f57e0*/  LDL.LU R15, [R1+0x539c] ;  /* 0x00539c00010f7983 */ /* 0x000f220000300800 */
[----:B------:R-:W-:Y:S02]  /*f57f0*/  ISETP.GE.AND P2, PT, R14, UR7, PT ;  /* 0x000000070e007c0c */ /* 0x000fe4000bf46270 */
[----:B------:R-:W-:Y:S01]  /*f5800*/  LOP3.LUT R3, R3, 0xfffffffe, RZ, 0xc0, !PT ;  /* 0xfffffffe03037812 */ /* 0x000fe200078ec0ff */
[----:B------:R-:W4:Y:S04]  /*f5810*/  LDL.LU R14, [R1+0x5398] ;  /* 0x00539800010e7983 */ /* 0x000f280000300800 */
[----:B------:R0:W-:Y:S01]  /*f5820*/  STL [R1+0x8], R10 ;  /* 0x0000080a01007387 */ /* 0x0001e20000100800 */
[----:B------:R-:W-:Y:S02]  /*f5830*/  ISETP.GE.AND P1, PT, R13, UR6, PT ;  /* 0x000000060d007c0c */ /* 0x000fe4000bf26270 */
[----:B------:R-:W-:Y:S01]  /*f5840*/  ISETP.GE.AND P0, PT, R12, UR33, PT ;  /* 0x000000210c007c0c */ /* 0x000fe2000bf06270 */
[----:B------:R-:W4:Y:S04]  /*f5850*/  LDL.LU R13, [R1+0x5394] ;  /* 0x00539400010d7983 */ /* 0x000f280000300800 */
[----:B------:R-:W4:Y:S01]  /*f5860*/  LDL.LU R12, [R1+0x5390] ;  /* 0x00539000010c7983 */ /* 0x000f220000300800 */
[----:B------:R-:W-:-:S03]  /*f5870*/  @P5 LOP3.LUT R3, R3, 0x1, RZ, 0xfc, !PT ;  /* 0x0000000103035812 */ /* 0x000fc600078efcff */
[----:B------:R-:W3:Y:S01]  /*f5880*/  LDL.LU R11, [R1+0x538c] ;  /* 0x00538c00010b7983 */ /* 0x000ee20000300800 */
[----:B------:R-:W-:Y:S02]  /*f5890*/  LOP3.LUT P5, RZ, R10, 0x2, RZ, 0xc0, !PT ;  /* 0x000000020aff7812 */ /* 0x000fe400078ac0ff */
[----:B------:R-:W-:Y:S01]  /*f58a0*/  ISETP.LT.AND P6, PT, R9, UR18, !P6 ;  /* 0x0000001209007c0c */ /* 0x000fe2000f7c1270 */
[----:B0-----:R-:W2:Y:S04]  /*f58b0*/  LDL.LU R10, [R1+0x5388] ;  /* 0x00538800010a7983 */ /* 0x001ea80000300800 */
[----:B------:R-:W4:Y:S04]  /*f58c0*/  LDL.LU R9, [R1+0x5384] ;  /* 0x0053840001097983 */ /* 0x000f280000300800 */
[----:B------:R-:W-:Y:S01]  /*f58d0*/  STL [R1+0x5c74], R26 ;  /* 0x005c741a01007387 */ /* 0x000fe20000100800 */
[----:B------:R-:W-:Y:S01]  /*f58e0*/  ULDC UR4, c[0x0][0x228] ;  /* 0x00008a0000047ab9 */ /* 0x000fe20000000800 */
[----:B------:R-:W-:Y:S01]  /*f58f0*/  ULDC UR5, c[0x0][0x228] ;  /* 0x00008a0000057ab9 */ /* 0x000fe20000000800 */
[----:B------:R-:W-:Y:S01]  /*f5900*/  ULDC UR6, c[0x0][0x228] ;  /* 0x00008a0000067ab9 */ /* 0x000fe20000000800 */
[----:B----4-:R0:W-:Y:S04]  /*f5910*/  STL [R1+0x5b10], R9 ;  /* 0x005b100901007387 */ /* 0x0101e80000100800 */
[----:B0-----:R-:W4:Y:S04]  /*f5920*/  LDL R9, [R1+0x3c0] ;  /* 0x0003c00001097983 */ /* 0x001f280000100800 */
[----:B------:R-:W-:Y:S04]  /*f5930*/  STL [R1+0x5ab0], R24 ;  /* 0x005ab01801007387 */ /* 0x000fe80000100800 */
[----:B------:R0:W-:Y:S04]  /*f5940*/  STL [R1+0x5aa0], R25 ;  /* 0x005aa01901007387 */ /* 0x0001e80000100800 */
[----:B0-----:R-:W4:Y:S04]  /*f5950*/  LDL.LU R25, [R1+0x8] ;  /* 0x0000080001197983 */ /* 0x001f280000300800 */
[----:B------:R0:W-:Y:S04]  /*f5960*/  STL [R1+0x5a38], R23 ;  /* 0x005a381701007387 */ /* 0x0001e80000100800 */
[----:B0-----:R-:W4:Y:S04]  /*f5970*/  LDL.LU R23, [R1+0x2218] ;  /* 0x0022180001177983 */ /* 0x001f280000300800 */
[----:B--2---:R-:W-:Y:S04]  /*f5980*/  STL [R1+0x5a28], R10 ;  /* 0x005a280a01007387 */ /* 0x004fe80000100800 */
[----:B------:R-:W-:Y:S04]  /*f5990*/  STL [R1+0x59f8], R21 ;  /* 0x0059f81501007387 */ /* 0x000fe80000100800 */
[----:B------:R-:W-:Y:S04]  /*f59a0*/  STL [R1+0x59d0], R22 ;  /* 0x0059d01601007387 */ /* 0x000fe80000100800 */
[----:B---3--:R-:W-:Y:S04]  /*f59b0*/  STL [R1+0x59c0], R11 ;  /* 0x0059c00b01007387 */ /* 0x008fe80000100800 */
        /* <DEDUP_REMOVED lines=8> */
[----:B0-----:R-:W2:Y:S04]  /*f5a40*/  LDL.LU R16, [R1+0x60] ;  /* 0x0000600001107983 */ /* 0x001ea80000300800 */
[----:B------:R-:W2:Y:S04]  /*f5a50*/  LDL.LU R17, [R1+0x64] ;  /* 0x0000640001117983 */ /* 0x000ea80000300800 */
[----:B------:R-:W2:Y:S04]  /*f5a60*/  LDL.LU R18, [R1+0x68] ;  /* 0x0000680001127983 */ /* 0x000ea80000300800 */
[----:B------:R-:W3:Y:S04]  /*f5a70*/  LDL.LU R24, [R1+0x7c4] ;  /* 0x0007c40001187983 */ /* 0x000ee80000300800 */
[----:B------:R-:W2:Y:S04]  /*f5a80*/  LDL.LU R26, [R1+0x108] ;  /* 0x00010800011a7983 */ /* 0x000ea80000300800 */
[----:B------:R0:W-:Y:S04]  /*f5a90*/  STL [R1+0x5858], R15 ;  /* 0x0058580f01007387 */ /* 0x0001e80000100800 */
[----:B------:R-:W2:Y:S04]  /*f5aa0*/  LDL.LU R12, [R1+0x20] ;  /* 0x00002000010c7983 */ /* 0x000ea80000300800 */
[----:B------:R-:W2:Y:S04]  /*f5ab0*/  LDL.LU R13, [R1+0x24] ;  /* 0x00002400010d7983 */ /* 0x000ea80000300800 */
[----:B------:R-:W2:Y:S04]  /*f5ac0*/  LDL.LU R14, [R1+0x28] ;  /* 0x00002800010e7983 */ /* 0x000ea80000300800 */
[----:B0-----:R-:W2:Y:S04]  /*f5ad0*/  LDL.LU R15, [R1+0x2c] ;  /* 0x00002c00010f7983 */ /* 0x001ea80000300800 */
        /* <DEDUP_REMOVED lines=8> */
[----:B----4-:R-:W0:Y:S01]  /*f5b60*/  LDS.128 R4, [R9] ;  /* 0x0000000009047984 */ /* 0x010e220000000c00 */
[----:B------:R-:W-:-:S02]  /*f5b70*/  LOP3.LUT R25, R25, 0xfffeffff, RZ, 0xc0, !PT ;  /* 0xfffeffff19197812 */ /* 0x000fc400078ec0ff */
[----:B------:R-:W-:-:S04]  /*f5b80*/  LOP3.LUT R23, R23, 0xffffff7f, RZ, 0xc0, !PT ;  /* 0xffffff7f17177812 */ /* 0x000fc800078ec0ff */
[----:B------:R-:W-:Y:S02]  /*f5b90*/  @P6 LOP3.LUT R23, R23, 0x80, RZ, 0xfc, !PT ;  /* 0x0000008017176812 */ /* 0x000fe400078efcff */
[----:B------:R-:W-:Y:S02]  /*f5ba0*/  LOP3.LUT P6, RZ, R8, 0x400000, RZ, 0xc0, !PT ;  /* 0x0040000008ff7812 */ /* 0x000fe400078cc0ff */
[----:B------:R-:W-:Y:S01]  /*f5bb0*/  LOP3.LUT R23, R23, 0xffffffbf, RZ, 0xc0, !PT ;  /* 0xffffffbf17177812 */ /* 0x000fe200078ec0ff */
[----:B0-----:R-:W-:-:S03]  /*f5bc0*/  IMAD.MOV.U32 R10, RZ, RZ, R7 ;  /* 0x000000ffff0a7224 */ /* 0x001fc600078e0007 */
[----:B------:R-:W-:Y:S02]  /*f5bd0*/  @P5 LOP3.LUT R23, R23, 0x40, RZ, 0xfc, !PT ;  /* 0x0000004017175812 */ /* 0x000fe400078efcff */
[----:B------:R-:W-:Y:S02]  /*f5be0*/  LOP3.LUT P5, RZ, R8, 0x200000, RZ, 0xc0, !PT ;  /* 0x0020000008ff7812 */ /* 0x000fe400078ac0ff */
[----:B------:R-:W-:-:S03]  /*f5bf0*/  LOP3.LUT R23, R23, 0xffffffdf, RZ, 0xc0, !PT ;  /* 0xffffffdf17177812 */ /* 0x000fc600078ec0ff */
[----:B------:R-:W-:Y:S02]  /*f5c00*/  @P6 LOP3.LUT R25, R25, 0x10000, RZ, 0xfc, !PT ;  /* 0x0001000019196812 */ /* 0x000fe400078efcff */
[----:B------:R-:W-:Y:S02]  /*f5c10*/  @P4 LOP3.LUT R23, R23, 0x20, RZ, 0xfc, !PT ;  /* 0x0000002017174812 */ /* 0x000fe400078efcff */
[C---:B------:R-:W-:Y:S01]  /*f5c20*/  LOP3.LUT P6, RZ, R8.reuse, 0x800, RZ, 0xc0, !PT ;  /* 0x0000080008ff7812 */ /* 0x040fe200078cc0ff */
[----:B------:R-:W-:Y:S01]  /*f5c30*/  STL [R1+0x5c78], R25 ;  /* 0x005c781901007387 */ /* 0x000fe20000100800 */
[----:B------:R-:W-:Y:S02]  /*f5c40*/  LOP3.LUT R23, R23, 0xffffffef, RZ, 0xc0, !PT ;  /* 0xffffffef17177812 */ /* 0x000fe400078ec0ff */
[----:B------:R-:W-:Y:S01]  /*f5c50*/  LOP3.LUT P4, RZ, R8, 0x100000, RZ, 0xc0, !PT ;  /* 0x0010000008ff7812 */ /* 0x000fe2000788c0ff */
[----:B------:R-:W-:Y:S01]  /*f5c60*/  STL [R1+0x5b14], R8 ;  /* 0x005b140801007387 */ /* 0x000fe20000100800 */
[----:B------:R-:W-:-:S02]  /*f5c70*/  @P3 LOP3.LUT R23, R23, 0x10, RZ, 0xfc, !PT ;  /* 0x0000001017173812 */ /* 0x000fc400078efcff */
[----:B------:R-:W-:Y:S02]  /*f5c80*/  LOP3.LUT P3, RZ, R8, 0x80000, RZ, 0xc0, !PT ;  /* 0x0008000008ff7812 */ /* 0x000fe4000786c0ff */
[----:B------:R-:W-:-:S04]  /*f5c90*/  LOP3.LUT R23, R23, 0xfffffff7, RZ, 0xc0, !PT ;  /* 0xfffffff717177812 */ /* 0x000fc800078ec0ff */
[----:B------:R-:W-:Y:S02]  /*f5ca0*/  @P2 LOP3.LUT R23, R23, 0x8, RZ, 0xfc, !PT ;  /* 0x0000000817172812 */ /* 0x000fe400078efcff */
[----:B------:R-:W-:Y:S02]  /*f5cb0*/  LOP3.LUT P2, RZ, R8, 0x40000, RZ, 0xc0, !PT ;  /* 0x0004000008ff7812 */ /* 0x000fe4000784c0ff */
[----:B------:R-:W-:-:S04]  /*f5cc0*/  LOP3.LUT R23, R23, 0xfffffffb, RZ, 0xc0, !PT ;  /* 0xfffffffb17177812 */ /* 0x000fc800078ec0ff */
[----:B------:R-:W-:Y:S02]  /*f5cd0*/  @P1 LOP3.LUT R23, R23, 0x4, RZ, 0xfc, !PT ;  /* 0x0000000417171812 */ /* 0x000fe400078efcff */
[----:B------:R-:W-:Y:S02]  /*f5ce0*/  LOP3.LUT P1, RZ, R8, 0x20000, RZ, 0xc0, !PT ;  /* 0x0002000008ff7812 */ /* 0x000fe4000782c0ff */
[----:B------:R-:W-:-:S04]  /*f5cf0*/  LOP3.LUT R23, R23, 0xfffffffd, RZ, 0xc0, !PT ;  /* 0xfffffffd17177812 */ /* 0x000fc800078ec0ff */
[----:B------:R-:W-:Y:S02]  /*f5d00*/  @P0 LOP3.LUT R23, R23, 0x2, RZ, 0xfc, !PT ;  /* 0x0000000217170812 */ /* 0x000fe400078efcff */
[----:B------:R-:W-:-:S03]  /*f5d10*/  LOP3.LUT P0, RZ, R8, 0x10000, RZ, 0xc0, !PT ;  /* 0x0001000008ff7812 */ /* 0x000fc6000780c0ff */
[----:B------:R0:W-:Y:S04]  /*f5d20*/  STL [R1+0x2218], R23 ;  /* 0x0022181701007387 */ /* 0x0001e80000100800 */
[----:B------:R-:W-:Y:S04]  /*f5d30*/  STL [R1+0x6f4], R5 ;  /* 0x0006f40501007387 */ /* 0x000fe80000100800 */
[----:B------:R-:W-:Y:S01]  /*f5d40*/  STL [R1+0x6f8], R6 ;  /* 0x0006f80601007387 */ /* 0x000fe20000100800 */
[----:B0-----:R-:W-:-:S03]  /*f5d50*/  IMAD.MOV.U32 R23, RZ, RZ, R4 ;  /* 0x000000ffff177224 */ /* 0x001fc600078e0004 */
[----:B------:R-:W0:Y:S01]  /*f5d60*/  LDS.128 R4, [R9+0x400] ;  /* 0x0004000009047984 */ /* 0x000e220000000c00 */
[----:B------:R-:W-:Y:S01]  /*f5d70*/  BAR.SYNC.DEFER_BLOCKING 0x0 ;  /* 0x0000000000007b1d */ /* 0x000fe20000010000 */
[----:B---3--:R-:W-:-:S05]  /*f5d80*/  LOP3.LUT R2, R24, 0xffff, RZ, 0xc0, !PT ;  /* 0x0000ffff18027812 */ /* 0x008fca00078ec0ff */
[----:B0-----:R0:W-:Y:S04]  /*f5d90*/  STL.64 [R1+0x6e0], R4 ;  /* 0x0006e00401007387 */ /* 0x0011e80000100a00 */
[----:B------:R1:W-:Y:S04]  /*f5da0*/  STL.64 [R1+0x6e8], R6 ;  /* 0x0006e80601007387 */ /* 0x0003e80000100a00 */
[----:B--2---:R2:W-:Y:S04]  /*f5db0*/  STSM.16.M88.4 [R28], R12 ;  /* 0x0000000c1c007844 */ /* 0x0045e80000000200 */
[----:B0-----:R-:W3:Y:S04]  /*f5dc0*/  LDL.LU R4, [R1+0x30] ;  /* 0x0000300001047983 */ /* 0x001ee80000300800 */
[----:B------:R-:W3:Y:S04]  /*f5dd0*/  LDL.LU R5, [R1+0x34] ;  /* 0x0000340001057983 */ /* 0x000ee80000300800 */
[----:B-1----:R-:W4:Y:S01]  /*f5de0*/  LDL.LU R6, [R1+0x38] ;  /* 0x0000380001067983 */ /* 0x002f220000300800 */
[----:B------:R-:W-:-:S05]  /*f5df0*/  PRMT R19, R26, 0x4210, R2 ;  /* 0x000042101a137816 */ /* 0x000fca0000000002 */
[----:B------:R-:W-:Y:S01]  /*f5e00*/  STSM.16.M88.4 [R28+0x200], R16 ;  /* 0x000200101c007844 */ /* 0x000fe20000000200 */
[----:B------:R-:W-:Y:S06]  /*f5e10*/  BAR.SYNC.DEFER_BLOCKING 0x0 ;  /* 0x0000000000007b1d */ /* 0x000fec0000010000 */
[----:B----4-:R-:W-:Y:S04]  /*f5e20*/  STL [R1+0x6340], R6 ;  /* 0x0063400601007387 */ /* 0x010fe80000100800 */
[----:B---3--:R-:W-:Y:S04]  /*f5e30*/  STL.64 [R1+0x6338], R4 ;  /* 0x0063380401007387 */ /* 0x008fe80000100a00 */
[----:B------:R-:W0:Y:S04]  /*f5e40*/  LDS.128 R4, [R9] ;  /* 0x0000000009047984 */ /* 0x000e280000000c00 */
[----:B--2---:R-:W2:Y:S04]  /*f5e50*/  LDL.LU R15, [R1+0xcc] ;  /* 0x0000cc00010f7983 */ /* 0x004ea80000300800 */
[----:B------:R-:W3:Y:S04]  /*f5e60*/  LDL.LU R13, [R1+0x1668] ;  /* 0x00166800010d7983 */ /* 0x000ee80000300800 */
[----:B------:R-:W4:Y:S04]  /*f5e70*/  LDL.LU R11, [R1+0x4d8] ;  /* 0x0004d800010b7983 */ /* 0x000f280000300800 */
[----:B0-----:R-:W-:Y:S01]  /*f5e80*/  STL [R1+0x6d4], R5 ;  /* 0x0006d40501007387 */ /* 0x001fe20000100800 */
[----:B------:R-:W-:-:S03]  /*f5e90*/  IMAD.MOV.U32 R21, RZ, RZ, R4 ;  /* 0x000000ffff157224 */ /* 0x000fc600078e0004 */
[----:B------:R-:W-:Y:S04]  /*f5ea0*/  STL.64 [R1+0x6d8], R6 ;  /* 0x0006d80601007387 */ /* 0x000fe80000100a00 */
[----:B------:R-:W4:Y:S04]  /*f5eb0*/  LDL.LU R14, [R1+0x5a0] ;  /* 0x0005a000010e7983 */ /* 0x000f280000300800 */
[----:B------:R-:W2:Y:S04]  /*f5ec0*/  LDL.LU R18, [R1+0x5a4] ;  /* 0x0005a40001127983 */ /* 0x000ea80000300800 */
[----:B------:R-:W2:Y:S04]  /*f5ed0*/  LDL.LU R19, [R1+0x59c] ;  /* 0x00059c0001137983 */ /* 0x000ea80000300800 */
[----:B------:R-:W0:Y:S04]  /*f5ee0*/  LDS.128 R4, [R9+0x400] ;  /* 0x0004000009047984 */ /* 0x000e280000000c00 */
[----:B--2---:R1:W-:Y:S04]  /*f5ef0*/  STL.64 [R1+0x6320], R18 ;  /* 0x0063201201007387 */ /* 0x0043e80000100a00 */
[----:B------:R-:W2:Y:S04]  /*f5f00*/  LDL.LU R16, [R1+0x80] ;  /* 0x0000800001107983 */ /* 0x000ea80000300800 */
[----:B------:R-:W2:Y:S04]  /*f5f10*/  LDL.LU R17, [R1+0x84] ;  /* 0x0000840001117983 */ /* 0x000ea80000300800 */
[----:B-1----:R-:W2:Y:S04]  /*f5f20*/  LDL.LU R18, [R1+0x88] ;  /* 0x0000880001127983 */ /* 0x002ea80000300800 */
[----:B------:R-:W2:Y:S04]  /*f5f30*/  LDL.LU R12, [R1+0x15c8] ;  /* 0x0015c800010c7983 */ /* 0x000ea80000300800 */
[----:B------:R-:W3:Y:S01]  /*f5f40*/  LDL.LU R26, [R1+0x58c] ;  /* 0x00058c00011a7983 */ /* 0x000ee20000300800 */
[----:B------:R-:W-:Y:S06]  /*f5f50*/  BAR.SYNC.DEFER_BLOCKING 0x0 ;  /* 0x0000000000007b1d */ /* 0x000fec0000010000 */
[----:B---3--:R1:W-:Y:S04]  /*f5f60*/  STL [R1+0x631c], R26 ;  /* 0x00631c1a01007387 */ /* 0x0083e80000100800 */
[----:B------:R-:W3:Y:S04]  /*f5f70*/  LDL.LU R24, [R1+0xc0] ;  /* 0x0000c00001187983 */ /* 0x000ee80000300800 */
[----:B------:R-:W3:Y:S04]  /*f5f80*/  LDL.LU R25, [R1+0xc4] ;  /* 0x0000c40001197983 */ /* 0x000ee80000300800 */
[----:B-1----:R-:W4:Y:S01]  /*f5f90*/  LDL.LU R26, [R1+0xc8] ;  /* 0x0000c800011a7983 */ /* 0x002f220000300800 */
[----:B0-----:R-:W-:-:S03]  /*f5fa0*/  IMAD.MOV.U32 R22, RZ, RZ, R5 ;  /* 0x000000ffff167224 */ /* 0x001fc600078e0005 */
[----:B----4-:R-:W-:Y:S04]  /*f5fb0*/  STL [R1+0x6330], R26 ;  /* 0x0063301a01007387 */ /* 0x010fe80000100800 */
[----:B---3--:R0:W-:Y:S04]  /*f5fc0*/  STL.64 [R1+0x6328], R24 ;  /* 0x0063281801007387 */ /* 0x0081e80000100a00 */
[----:B0-----:R-:W3:Y:S04]  /*f5fd0*/  LDL.LU R24, [R1+0x10] ;  /* 0x0000100001187983 */ /* 0x001ee80000300800 */
[----:B------:R-:W3:Y:S04]  /*f5fe0*/  LDL.LU R25, [R1+0x14] ;  /* 0x0000140001197983 */ /* 0x000ee80000300800 */
[----:B------:R-:W3:Y:S04]  /*f5ff0*/  LDL.LU R26, [R1+0x18] ;  /* 0x00001800011a7983 */ /* 0x000ee80000300800 */
[----:B------:R-:W3:Y:S04]  /*f6000*/  LDL.LU R27, [R1+0x1c] ;  /* 0x00001c00011b7983 */ /* 0x000ee80000300800 */
[----:B------:R-:W-:Y:S04]  /*f6010*/  STL [R1+0x6c0], R4 ;  /* 0x0006c00401007387 */ /* 0x000fe80000100800 */
[----:B------:R0:W-:Y:S04]  /*f6020*/  STL.64 [R1+0x6c8], R6 ;  /* 0x0006c80601007387 */ /* 0x0001e80000100a00 */
[----:B0-----:R-:W4:Y:S04]  /*f6030*/  LDL.LU R6, [R1+0x6340] ;  /* 0x0063400001067983 */ /* 0x001f280000300800 */
[----:B------:R-:W4:Y:S01]  /*f6040*/  LDL.LU.64 R4, [R1+0x6338] ;  /* 0x0063380001047983 */ /* 0x000f220000300a00 */
[----:B------:R-:W-:-:S03]  /*f6050*/  PRMT R7, R15, 0x5210, R2 ;  /* 0x000052100f077816 */ /* 0x000fc60000000002 */
[----:B------:R-:W-:Y:S04]  /*f6060*/  STL.64 [R1+0x5a40], R22 ;  /* 0x005a401601007387 */ /* 0x000fe80000100a00 */
[----:B------:R-:W-:Y:S04]  /*f6070*/  STL [R1+0x6318], R21 ;  /* 0x0063181501007387 */ /* 0x000fe80000100800 */
[----:B------:R-:W2:Y:S04]  /*f6080*/  LDL.LU R20, [R1+0x4dc] ;  /* 0x0004dc0001147983 */ /* 0x000ea80000300800 */
[----:B---3--:R-:W-:Y:S04]  /*f6090*/  STSM.16.M88.4 [R28], R24 ;  /* 0x000000181c007844 */ /* 0x008fe80000000200 */
[----:B----4-:R0:W-:Y:S01]  /*f60a0*/  STSM.16.M88.4 [R28+0x200], R4 ;  /* 0x000200041c007844 */ /* 0x0101e20000000200 */
[----:B------:R-:W-:Y:S06]  /*f60b0*/  BAR.SYNC.DEFER_BLOCKING 0x0 ;  /* 0x0000000000007b1d */ /* 0x000fec0000010000 */
[----:B0-----:R-:W3:Y:S01]  /*f60c0*/  LDL.LU R4, [R1+0x50] ;  /* 0x0000500001047983 */ /* 0x001ee20000300800 */
[----:B------:R-:W-:-:S03]  /*f60d0*/  LOP3.LUT R7, R13, 0xffff, RZ, 0xc0, !PT ;  /* 0x0000ffff0d077812 */ /* 0x000fc600078ec0ff */
[----:B------:R-:W3:Y:S04]  /*f60e0*/  LDL.LU R5, [R1+0x54] ;  /* 0x0000540001057983 */ /* 0x000ee80000300800 */
[----:B------:R-:W3:Y:S04]  /*f60f0*/  LDL.LU R6, [R1+0x58] ;  /* 0x0000580001067983 */ /* 0x000ee80000300800 */
[----:B------:R-:W0:Y:S04]  /*f6100*/  LDS.128 R24, [R9] ;  /* 0x0000000009187984 */ /* 0x000e280000000c00 */
[----:B------:R-:W4:Y:S04]  /*f6110*/  LDL.LU R13, [R1+0xdc] ;  /* 0x0000dc00010d7983 */ /* 0x000f280000300800 */
[----:B0-----:R-:W-:Y:S04]  /*f6120*/  STL.64 [R1+0x6b0], R24 ;  /* 0x0006b01801007387 */ /* 0x001fe80000100a00 */
[----:B------:R-:W-:Y:S04]  /*f6130*/  STL.64 [R1+0x6b8], R26 ;  /* 0x0006b81a01007387 */ /* 0x000fe80000100a00 */
[----:B------:R-:W0:Y:S01]  /*f6140*/  LDS.128 R24, [R9+0x400] ;  /* 0x0004000009187984 */ /* 0x000e220000000c00 */
[----:B------:R-:W-:Y:S01]  /*f6150*/  PRMT R19, R11, 0x4210, R7 ;  /* 0x000042100b137816 */ /* 0x000fe20000000007 */
[----:B------:R-:W-:Y:S06]  /*f6160*/  BAR.SYNC.DEFER_BLOCKING 0x0 ;  /* 0x0000000000007b1d */ /* 0x000fec0000010000 */
[----:B--2---:R-:W-:Y:S01]  /*f6170*/  STSM.16.M88.4 [R28], R16 ;  /* 0x000000101c007844 */ /* 0x004fe20000000200 */
[----:B0-----:R-:W-:-:S03]  /*f6180*/  IMAD.MOV.U32 R11, RZ, RZ, R27 ;  /* 0x000000ffff0b7224 */ /* 0x001fc600078e001b */
[----:B------:R-:W-:Y:S04]  /*f6190*/  STL.64 [R1+0x6a0], R24 ;  /* 0x0006a01801007387 */ /* 0x000fe80000100a00 */
[----:B------:R0:W-:Y:S04]  /*f61a0*/  STL [R1+0x6a8], R26 ;  /* 0x0006a81a01007387 */ /* 0x0001e80000100800 */
[----:B0-----:R-:W2:Y:S04]  /*f61b0*/  LDL.LU R26, [R1+0x6330] ;  /* 0x00633000011a7983 */ /* 0x001ea80000300800 */
[----:B------:R-:W2:Y:S04]  /*f61c0*/  LDL.LU.64 R24, [R1+0x6328] ;  /* 0x0063280001187983 */ /* 0x000ea80000300a00 */
[----:B------:R-:W-:Y:S04]  /*f61d0*/  STL [R1+0x5a08], R11 ;  /* 0x005a080b01007387 */ /* 0x000fe80000100800 */
[----:B------:R-:W-:Y:S04]  /*f61e0*/  STL [R1+0x5ac8], R10 ;  /* 0x005ac80a01007387 */ /* 0x000fe80000100800 */
[----:B------:R-:W3:Y:S04]  /*f61f0*/  LDL.LU.64 R18, [R1+0x6320] ;  /* 0x0063200001127983 */ /* 0x000ee80000300a00 */
[----:B------:R-:W4:Y:S01]  /*f6200*/  LDL.LU R17, [R1+0x1c3c] ;  /* 0x001c3c0001117983 */ /* 0x000f220000300800 */
[----:B---3--:R-:W-:-:S02]  /*f6210*/  PRMT R2, R18, 0x3340, R14 ;  /* 0x0000334012027816 */ /* 0x008fc4000000000e */
[----:B------:R-:W-:-:S04]  /*f6220*/  PRMT R3, R19, 0x3340, R0 ;  /* 0x0000334013037816 */ /* 0x000fc80000000000 */
[----:B------:R-:W-:Y:S02]  /*f6230*/  PRMT R3, R2, 0x5410, R3 ;  /* 0x0000541002037816 */ /* 0x000fe40000000003 */
[----:B------:R-:W-:-:S04]  /*f6240*/  LOP3.LUT R2, R12, 0xffff, RZ, 0xc0, !PT ;  /* 0x0000ffff0c027812 */ /* 0x000fc800078ec0ff */
[----:B------:R-:W-:-:S05]  /*f6250*/  PRMT R27, R3, 0x4210, R2 ;  /* 0x00004210031b7816 */ /* 0x000fca0000000002 */
[----:B--2---:R0:W-:Y:S04]  /*f6260*/  STSM.16.M88.4 [R28+0x200], R24 ;  /* 0x000200181c007844 */ /* 0x0041e80000000200 */
[----:B0-----:R-:W2:Y:S04]  /*f6270*/  LDL.LU R26, [R1+0x631c] ;  /* 0x00631c00011a7983 */ /* 0x001ea80000300800 */
[----:B------:R-:W3:Y:S04]  /*f6280*/  LDL.LU R19, [R1+0x564] ;  /* 0x0005640001137983 */ /* 0x000ee80000300800 */
[----:B------:R-:W3:Y:S04]  /*f6290*/  LDL.LU R12, [R1+0x5250] ;  /* 0x00525000010c7983 */ /* 0x000ee80000300800 */
[----:B------:R-:W3:Y:S01]  /*f62a0*/  LDL.LU R24, [R1+0x1c58] ;  /* 0x001c580001187983 */ /* 0x000ee20000300800 */
[----:B------:R-:W-:Y:S01]  /*f62b0*/  BAR.SYNC.DEFER_BLOCKING 0x0 ;  /* 0x0000000000007b1d */ /* 0x000fe20000010000 */
[----:B--2---:R-:W-:-:S05]  /*f62c0*/  SHF.R.U32.HI R3, RZ, 0x8, R26 ;  /* 0x00000008ff037819 */ /* 0x004fca000001161a */
[----:B------:R-:W2:Y:S01]  /*f62d0*/  LDL.LU R26, [R1+0x5118] ;  /* 0x00511800011a7983 */ /* 0x000ea20000300800 */
[----:B------:R-:W-:-:S04]  /*f62e0*/  LOP3.LUT R3, R3, 0xffff, RZ, 0xc0, !PT ;  /* 0x0000ffff03037812 */ /* 0x000fc800078ec0ff */
[----:B------:R-:W-:-:S04]  /*f62f0*/  PRMT R3, R3, 0x3340, R0 ;  /* 0x0000334003037816 */ /* 0x000fc80000000000 */
[----:B------:R-:W-:Y:S02]  /*f6300*/  PRMT R3, R20, 0x5410, R3 ;  /* 0x0000541014037816 */ /* 0x000fe40000000003 */
[----:B------:R-:W0:Y:S04]  /*f6310*/  LDS.128 R20, [R9] ;  /* 0x0000000009147984 */ /* 0x000e280000000c00 */
[----:B0-----:R-:W-:Y:S04]  /*f6320*/  STL.64 [R1+0x690], R20 ;  /* 0x0006901401007387 */ /* 0x001fe80000100a00 */
[----:B------:R-:W-:Y:S04]  /*f6330*/  STL.64 [R1+0x698], R22 ;  /* 0x0006981601007387 */ /* 0x000fe80000100a00 */
[----:B------:R-:W0:Y:S04]  /*f6340*/  LDS.128 R20, [R9+0x400] ;  /* 0x0004000009147984 */ /* 0x000e280000000c00 */
[----:B0-----:R0:W-:Y:S04]  /*f6350*/  STL [R1+0x684], R21 ;  /* 0x0006841501007387 */ /* 0x0011e80000100800 */
[----:B------:R-:W-:Y:S04]  /*f6360*/  STL.64 [R1+0x688], R22 ;  /* 0x0006881601007387 */ /* 0x000fe80000100a00 */
[----:B0-----:R-:W4:Y:S01]  /*f6370*/  LDL.LU R21, [R1+0x6318] ;  /* 0x0063180001157983 */ /* 0x001f220000300800 */
[----:B------:R-:W-:Y:S01]  /*f6380*/  PRMT R3, R3, 0x5210, R7 ;  /* 0x0000521003037816 */ /* 0x000fe20000000007 */
[----:B------:R-:W-:Y:S06]  /*f6390*/  BAR.SYNC.DEFER_BLOCKING 0x0 ;  /* 0x0000000000007b1d */ /* 0x000fec0000010000 */
[----:B----4-:R0:W-:Y:S04]  /*f63a0*/  STL.64 [R1+0x5a00], R20 ;  /* 0x005a001401007387 */ /* 0x0101e80000100a00 */
[----:B0-----:R-:W4:Y:S04]  /*f63b0*/  LDL.LU R20, [R1+0x40] ;  /* 0x0000400001147983 */ /* 0x001f280000300800 */
[----:B------:R-:W4:Y:S04]  /*f63c0*/  LDL.LU R21, [R1+0x44] ;  /* 0x0000440001157983 */ /* 0x000f280000300800 */
[----:B------:R-:W4:Y:S01]  /*f63d0*/  LDL.LU R22, [R1+0x48] ;  /* 0x0000480001167983 */ /* 0x000f220000300800 */
[----:B------:R-:W-:Y:S01]  /*f63e0*/  IMAD.MOV.U32 R23, RZ, RZ, R3 ;  /* 0x000000ffff177224 */ /* 0x000fe200078e0003 */
[----:B------:R-:W-:-:S04]  /*f63f0*/  PRMT R7, R13, 0x5210, R2 ;  /* 0x000052100d077816 */ /* 0x000fc80000000002 */
[----:B----4-:R-:W-:Y:S04]  /*f6400*/  STSM.16.M88.4 [R28], R20 ;  /* 0x000000141c007844 */ /* 0x010fe80000000200 */
[----:B------:R0:W-:Y:S04]  /*f6410*/  STSM.16.M88.4 [R28+0x200], R4 ;  /* 0x000200041c007844 */ /* 0x0001e80000000200 */
[----:B0-----:R-:W4:Y:S04]  /*f6420*/  LDL.LU R5, [R1+0x1788] ;  /* 0x0017880001057983 */ /* 0x001f280000300800 */
[----:B------:R-:W4:Y:S04]  /*f6430*/  LDL.LU R2, [R1+0x177c] ;  /* 0x00177c0001027983 */ /* 0x000f280000300800 */
[----:B------:R-:W4:Y:S04]  /*f6440*/  LDL.LU R13, [R1+0x1678] ;  /* 0x00167800010d7983 */ /* 0x000f280000300800 */
[----:B------:R-:W4:Y:S04]  /*f6450*/  LDL.LU R22, [R1+0x166c] ;  /* 0x00166c0001167983 */ /* 0x000f280000300800 */
[----:B------:R-:W4:Y:S04]  /*f6460*/  LDL.LU R23, [R1+0x4e4] ;  /* 0x0004e40001177983 */ /* 0x000f280000300800 */
[----:B------:R-:W4:Y:S04]  /*f6470*/  LDL.LU R25, [R1+0x4e0] ;  /* 0x0004e00001197983 */ /* 0x000f280000300800 */
[----:B------:R-:W4:Y:S04]  /*f6480*/  LDL.LU R20, [R1+0x100] ;  /* 0x0001000001147983 */ /* 0x000f280000300800 */
[----:B------:R-:W4:Y:S01]  /*f6490*/  LDL.LU R21, [R1+0x104] ;  /* 0x0001040001157983 */ /* 0x000f220000300800 */
[----:B------:R-:W-:-:S04]  /*f64a0*/  LOP3.LUT R8, R17, 0xffff, RZ, 0xc0, !PT ;  /* 0x0000ffff11087812 */ /* 0x000fc800078ec0ff */
[----:B------:R-:W-:-:S04]  /*f64b0*/  PRMT R3, R8, 0x3340, R0 ;  /* 0x0000334008037816 */ /* 0x000fc80000000000 */
[----:B---3--:R-:W-:Y:S02]  /*f64c0*/  PRMT R11, R19, 0x5410, R3 ;  /* 0x00005410130b7816 */ /* 0x008fe40000000003 */
[----:B------:R-:W-:Y:S02]  /*f64d0*/  LOP3.LUT R3, R12, 0xffff, RZ, 0xc0, !PT ;  /* 0x0000ffff0c037812 */ /* 0x000fe400078ec0ff */
[----:B--2---:R-:W-:Y:S02]  /*f64e0*/  LOP3.LUT R4, R26, 0xffff, RZ, 0xc0, !PT ;  /* 0x0000ffff1a047812 */ /* 0x004fe400078ec0ff */
[----:B------:R-:W-:Y:S01]  /*f64f0*/  LOP3.LUT R17, R24, 0xffff, RZ, 0xc0, !PT ;  /* 0x0000ffff18117812 */ /* 0x000fe200078ec0ff */
[----:B------:R-:W-:Y:S06]  /*f6500*/  BAR.SYNC.DEFER_BLOCKING 0x0 ;  /* 0x0000000000007b1d */ /* 0x000fec0000010000 */
[----:B----4-:R0:W-:Y:S04]  /*f6510*/  STL.64 [R1+0x6300], R20 ;  /* 0x0063001401007387 */ /* 0x0101e80000100a00 */
        /* <DEDUP_REMOVED lines=9> */
[----:B------:R-:W3:Y:S04]  /*f65b0*/  LDL.LU R26, [R1+0x1ad8] ;  /* 0x001ad800011a7983 */ /* 0x000ee80000300800 */
[----:B------:R-:W2:Y:S01]  /*f65c0*/  LDL.LU R24, [R1+0x1f88] ;  /* 0x001f880001187983 */ /* 0x000ea20000300800 */
[----:B------:R-:W-:-:S04]  /*f65d0*/  LOP3.LUT R2, R2, 0xffff, RZ, 0xc0, !PT ;  /* 0x0000ffff02027812 */ /* 0x000fc800078ec0ff */
[----:B0-----:R-:W-:Y:S01]  /*f65e0*/  PRMT R21, R25, 0x4210, R2 ;  /* 0x0000421019157816 */ /* 0x001fe20000000002 */
[----:B---3--:R-:W-:Y:S04]  /*f65f0*/  STL.64 [R1+0x6310], R26 ;  /* 0x0063101a01007387 */ /* 0x008fe80000100a00 */
[----:B--2---:R-:W-:Y:S04]  /*f6600*/  STL [R1+0x6308], R24 ;  /* 0x0063081801007387 */ /* 0x004fe80000100800 */
[----:B------:R-:W0:Y:S04]  /*f6610*/  LDS.128 R24, [R9] ;  /* 0x0000000009187984 */ /* 0x000e280000000c00 */
[----:B0-----:R-:W-:Y:S04]  /*f6620*/  STL.64 [R1+0x670], R24 ;  /* 0x0006701801007387 */ /* 0x001fe80000100a00 */
[----:B------:R-:W-:Y:S04]  /*f6630*/  STL.64 [R1+0x678], R26 ;  /* 0x0006781a01007387 */ /* 0x000fe80000100a00 */
[----:B------:R-:W0:Y:S04]  /*f6640*/  LDS.128 R24, [R9+0x400] ;  /* 0x0004000009187984 */ /* 0x000e280000000c00 */
[----:B0-----:R-:W-:Y:S04]  /*f6650*/  STL.64 [R1+0x660], R24 ;  /* 0x0006601801007387 */ /* 0x001fe80000100a00 */
[----:B------:R0:W-:Y:S04]  /*f6660*/  STL.64 [R1+0x668], R26 ;  /* 0x0006681a01007387 */ /* 0x0001e80000100a00 */
[----:B0-----:R-:W2:Y:S04]  /*f6670*/  LDL.LU.64 R26, [R1+0x6310] ;  /* 0x00631000011a7983 */ /* 0x001ea80000300a00 */
[----:B------:R-:W3:Y:S01]  /*f6680*/  LDL.LU R24, [R1+0x6308] ;  /* 0x0063080001187983 */ /* 0x000ee20000300800 */
[----:B------:R-:W-:-:S02]  /*f6690*/  PRMT R10, R17, 0x3340, R0 ;  /* 0x00003340110a7816 */ /* 0x000fc40000000000 */
[----:B------:R-:W-:Y:S02]  /*f66a0*/  PRMT R6, R3, 0x3340, R4 ;  /* 0x0000334003067816 */ /* 0x000fe40000000004 */
[----:B------:R-:W-:Y:S02]  /*f66b0*/  LOP3.LUT R5, R5, 0xffff, RZ, 0xc0, !PT ;  /* 0x0000ffff05057812 */ /* 0x000fe400078ec0ff */
[----:B------:R-:W-:Y:S02]  /*f66c0*/  PRMT R6, R6, 0x5410, R10 ;  /* 0x0000541006067816 */ /* 0x000fe4000000000a */
[----:B------:R-:W-:Y:S02]  /*f66d0*/  LOP3.LUT R13, R13, 0xffff, RZ, 0xc0, !PT ;  /* 0x0000ffff0d0d7812 */ /* 0x000fe400078ec0ff */
[----:B------:R-:W-:Y:S02]  /*f66e0*/  LOP3.LUT R10, R22, 0xffff, RZ, 0xc0, !PT ;  /* 0x0000ffff160a7812 */ /* 0x000fe400078ec0ff */
[----:B------:R-:W-:-:S02]  /*f66f0*/  PRMT R20, R23, 0x4210, R5 ;  /* 0x0000421017147816 */ /* 0x000fc40000000005 */
[----:B------:R-:W-:Y:S02]  /*f6700*/  SHF.R.U32.HI R8, RZ, 0x8, R8 ;  /* 0x00000008ff087819 */ /* 0x000fe40000011608 */
[----:B------:R-:W-:Y:S02]  /*f6710*/  PRMT R22, R11, 0x4210, R13 ;  /* 0x000042100b167816 */ /* 0x000fe4000000000d */
[----:B------:R-:W-:Y:S01]  /*f6720*/  PRMT R23, R6, 0x4210, R10 ;  /* 0x0000421006177816 */ /* 0x000fe2000000000a */
[----:B------:R-:W-:Y:S01]  /*f6730*/  BAR.SYNC.DEFER_BLOCKING 0x0 ;  /* 0x0000000000007b1d */ /* 0x000fe20000010000 */
[----:B------:R-:W-:Y:S02]  /*f6740*/  LOP3.LUT R6, R7, 0xffff, RZ, 0xc0, !PT ;  /* 0x0000ffff07067812 */ /* 0x000fe400078ec0ff */
[----:B------:R-:W-:Y:S02]  /*f6750*/  LOP3.LUT R8, R8, 0xffff, RZ, 0xc0, !PT ;  /* 0x0000ffff08087812 */ /* 0x000fe400078ec0ff */
[----:B----4-:R-:W-:-:S02]  /*f6760*/  PRMT R12, R12, 0x5210, R2 ;  /* 0x000052100c0c7816 */ /* 0x010fc40000000002 */
[----:B------:R-:W-:Y:S02]  /*f6770*/  LOP3.LUT R2, R19, 0xffff, RZ, 0xc0, !PT ;  /* 0x0000ffff13027812 */ /* 0x000fe400078ec0ff */
[----:B------:R-:W-:Y:S01]  /*f6780*/  PRMT R14, R14, 0x5210, R5 ;  /* 0x000052100e0e7816 */ /* 0x000fe20000000005 */
[----:B------:R0:W-:Y:S04]  /*f6790*/  STSM.16.M88.4 [R28], R20 ;  /* 0x000000141c007844 */ /* 0x0001e80000000200 */
[----:B0-----:R-:W4:Y:S01]  /*f67a0*/  LDL.LU.64 R20, [R1+0x6300] ;  /* 0x0063000001147983 */ /* 0x001f220000300a00 */
[--C-:B------:R-:W-:Y:S02]  /*f67b0*/  PRMT R22, R29, 0x4210, R6.reuse ;  /* 0x000042101d167816 */ /* 0x100fe40000000006 */
[----:B------:R-:W-:-:S02]  /*f67c0*/  PRMT R6, R16, 0x5210, R6 ;  /* 0x0000521010067816 */ /* 0x000fc40000000006 */
[----:B------:R-:W-:Y:S02]  /*f67d0*/  SHF.R.U32.HI R16, RZ, 0x8, R4 ;  /* 0x00000008ff107819 */ /* 0x000fe40000011604 */
[----:B--2---:R-:W-:-:S04]  /*f67e0*/  LOP3.LUT R7, R27, 0xffff, RZ, 0xc0, !PT ;  /* 0x0000ffff1b077812 */ /* 0x004fc800078ec0ff */
[--C-:B------:R-:W-:Y:S02]  /*f67f0*/  PRMT R23, R15, 0x4210, R7.reuse ;  /* 0x000042100f177816 */ /* 0x100fe40000000007 */
[----:B------:R-:W-:Y:S02]  /*f6800*/  PRMT R15, R8, 0x3340, R0 ;  /* 0x00003340080f7816 */ /* 0x000fe40000000000 */
[----:B------:R-:W-:Y:S02]  /*f6810*/  PRMT R18, R18, 0x5210, R7 ;  /* 0x0000521012127816 */ /* 0x000fe40000000007 */
[----:B---3--:R-:W-:Y:S02]  /*f6820*/  LOP3.LUT R8, R24, 0xffff, RZ, 0xc0, !PT ;  /* 0x0000ffff18087812 */ /* 0x008fe400078ec0ff */
[----:B------:R-:W-:Y:S02]  /*f6830*/  LOP3.LUT R7, R26, 0xffff, RZ, 0xc0, !PT ;  /* 0x0000ffff1a077812 */ /* 0x000fe400078ec0ff */
[----:B------:R-:W-:Y:S01]  /*f6840*/  PRMT R5, R2, 0x3340, R8 ;  /* 0x0000334002057816 */ /* 0x000fe20000000008 */
[----:B------:R-:W2:Y:S01]  /*f6850*/  LDL.LU R26, [R1+0x4f0] ;  /* 0x0004f000011a7983 */ /* 0x000ea20000300800 */
[----:B------:R-:W-:-:S03]  /*f6860*/  PRMT R11, R7, 0x3340, R0 ;  /* 0x00003340070b7816 */ /* 0x000fc60000000000 */
[----:B------:R0:W-:Y:S01]  /*f6870*/  STL [R1+0x62dc], R7 ;  /* 0x0062dc0701007387 */ /* 0x0001e20000100800 */
[----:B------:R-:W-:-:S03]  /*f6880*/  PRMT R11, R5, 0x5410, R11 ;  /* 0x00005410050b7816 */ /* 0x000fc6000000000b */
[----:B------:R-:W3:Y:S04]  /*f6890*/  LDL.LU R4, [R1+0x70] ;  /* 0x0000700001047983 */ /* 0x000ee80000300800 */
[----:B------:R-:W3:Y:S01]  /*f68a0*/  LDL.LU R5, [R1+0x74] ;  /* 0x0000740001057983 */ /* 0x000ee20000300800 */
[----:B0-----:R-:W-:-:S05]  /*f68b0*/  IMAD.MOV.U32 R7, RZ, RZ, R18 ;  /* 0x000000ffff077224 */ /* 0x001fca00078e0012 */
[----:B------:R-:W-:Y:S04]  /*f68c0*/  STL.64 [R1+0x62e8], R6 ;  /* 0x0062e80601007387 */ /* 0x000fe80000100a00 */
[----:B----4-:R-:W-:Y:S01]  /*f68d0*/  STSM.16.M88.4 [R28+0x200], R20 ;  /* 0x000200141c007844 */ /* 0x010fe20000000200 */
[----:B------:R-:W-:-:S03]  /*f68e0*/  SHF.R.U32.HI R3, RZ, 0x8, R3 ;  /* 0x00000008ff037819 */ /* 0x000fc60000011603 */
[----:B---3--:R0:W-:Y:S02]  /*f68f0*/  STL.64 [R1+0x62e0], R4 ;  /* 0x0062e00401007387 */ /* 0x0081e40000100a00 */
[----:B0-----:R-:W-:Y:S02]  /*f6900*/  IMAD.MOV.U32 R4, RZ, RZ, R14 ;  /* 0x000000ffff047224 */ /* 0x001fe400078e000e */
[----:B------:R-:W3:Y:S01]  /*f6910*/  LDL.LU R14, [R1+0x5b0] ;  /* 0x0005b000010e7983 */ /* 0x000ee20000300800 */
[----:B------:R-:W-:-:S03]  /*f6920*/  IMAD.MOV.U32 R5, RZ, RZ, R12 ;  /* 0x000000ffff057224 */ /* 0x000fc600078e000c */
[----:B------:R-:W3:Y:S04]  /*f6930*/  LDL.LU R18, [R1+0x5b4] ;  /* 0x0005b40001127983 */ /* 0x000ee80000300800 */
[----:B------:R-:W4:Y:S04]  /*f6940*/  LDL.LU R19, [R1+0x5ac] ;  /* 0x0005ac0001137983 */ /* 0x000f280000300800 */
[----:B------:R-:W4:Y:S04]  /*f6950*/  LDL.LU R12, [R1+0x167c] ;  /* 0x00167c00010c7983 */ /* 0x000f280000300800 */
[----:B------:R-:W3:Y:S04]  /*f6960*/  LDL.LU R20, [R1+0x110] ;  /* 0x0001100001147983 */ /* 0x000ee80000300800 */
[----:B------:R-:W3:Y:S04]  /*f6970*/  LDL.LU R21, [R1+0x114] ;  /* 0x0001140001157983 */ /* 0x000ee80000300800 */
[----:B------:R-:W4:Y:S01]  /*f6980*/  LDL.LU R22, [R1+0x118] ;  /* 0x0001180001167983 */ /* 0x000f220000300800 */
[----:B------:R-:W-:-:S02]  /*f6990*/  SHF.R.U32.HI R6, RZ, 0x8, R17 ;  /* 0x00000008ff067819 */ /* 0x000fc40000011611 */
[----:B------:R-:W-:Y:S02]  /*f69a0*/  LOP3.LUT R3, R3, 0xffff, RZ, 0xc0, !PT ;  /* 0x0000ffff03037812 */ /* 0x000fe400078ec0ff */
[----:B------:R-:W-:Y:S02]  /*f69b0*/  LOP3.LUT R7, R16, 0xffff, RZ, 0xc0, !PT ;  /* 0x0000ffff10077812 */ /* 0x000fe400078ec0ff */
[----:B------:R-:W-:Y:S02]  /*f69c0*/  LOP3.LUT R6, R6, 0xffff, RZ, 0xc0, !PT ;  /* 0x0000ffff06067812 */ /* 0x000fe400078ec0ff */
[----:B------:R-:W-:Y:S02]  /*f69d0*/  PRMT R3, R3, 0x3340, R7 ;  /* 0x0000334003037816 */ /* 0x000fe40000000007 */
[----:B------:R-:W-:Y:S02]  /*f69e0*/  PRMT R7, R6, 0x3340, R0 ;  /* 0x0000334006077816 */ /* 0x000fe40000000000 */
[----:B--2---:R-:W-:Y:S01]  /*f69f0*/  PRMT R6, R26, 0x5410, R15 ;  /* 0x000054101a067816 */ /* 0x004fe2000000000f */
[----:B------:R-:W-:Y:S06]  /*f6a00*/  BAR.SYNC.DEFER_BLOCKING 0x0 ;  /* 0x0000000000007b1d */ /* 0x000fec0000010000 */
[----:B----4-:R-:W-:Y:S04]  /*f6a10*/  STL [R1+0x62f8], R22 ;  /* 0x0062f81601007387 */ /* 0x010fe80000100800 */
[----:B---3--:R-:W-:Y:S04]  /*f6a20*/  STL.64 [R1+0x62f0], R20 ;  /* 0x0062f01401007387 */ /* 0x008fe80000100a00 */
[----:B------:R-:W2:Y:S04]  /*f6a30*/  LDL.LU R17, [R1+0x15f8] ;  /* 0x0015f80001117983 */ /* 0x000ea80000300800 */
[----:B------:R-:W3:Y:S04]  /*f6a40*/  LDL.LU R24, [R1+0x90] ;  /* 0x0000900001187983 */ /* 0x000ee80000300800 */
[----:B------:R-:W3:Y:S04]  /*f6a50*/  LDL.LU R25, [R1+0x94] ;  /* 0x0000940001197983 */ /* 0x000ee80000300800 */
[----:B------:R-:W4:Y:S04]  /*f6a60*/  LDL.LU R26, [R1+0x98] ;  /* 0x00009800011a7983 */ /* 0x000f280000300800 */
[----:B------:R-:W0:Y:S01]  /*f6a70*/  LDS.128 R20, [R9] ;  /* 0x0000000009147984 */ /* 0x000e220000000c00 */
[----:B------:R-:W-:-:S02]  /*f6a80*/  PRMT R6, R6, 0x5210, R13 ;  /* 0x0000521006067816 */ /* 0x000fc4000000000d */
[----:B------:R-:W-:-:S04]  /*f6a90*/  PRMT R3, R3, 0x5410, R7 ;  /* 0x0000541003037816 */ /* 0x000fc80000000007 */
[----:B------:R-:W-:Y:S01]  /*f6aa0*/  PRMT R7, R3, 0x5210, R10 ;  /* 0x0000521003077816 */ /* 0x000fe2000000000a */
[----:B----4-:R-:W-:Y:S04]  /*f6ab0*/  STL [R1+0x62d8], R26 ;  /* 0x0062d81a01007387 */ /* 0x010fe80000100800 */
[----:B---3--:R1:W-:Y:S04]  /*f6ac0*/  STL.64 [R1+0x62d0], R24 ;  /* 0x0062d01801007387 */ /* 0x0083e80000100a00 */
[----:B-1----:R-:W3:Y:S04]  /*f6ad0*/  LDL.LU R24, [R1+0x120] ;  /* 0x0001200001187983 */ /* 0x002ee80000300800 */
[----:B------:R-:W3:Y:S04]  /*f6ae0*/  LDL.LU R25, [R1+0x124] ;  /* 0x0001240001197983 */ /* 0x000ee80000300800 */
[----:B------:R-:W3:Y:S04]  /*f6af0*/  LDL.LU R26, [R1+0x128] ;  /* 0x00012800011a7983 */ /* 0x000ee80000300800 */
[----:B------:R-:W4:Y:S04]  /*f6b00*/  LDL.LU R13, [R1+0x14c] ;  /* 0x00014c00010d7983 */ /* 0x000f280000300800 */
[----:B0-----:R-:W-:Y:S04]  /*f6b10*/  STL.64 [R1+0x650], R20 ;  /* 0x0006501401007387 */ /* 0x001fe80000100a00 */
[----:B------:R-:W-:Y:S04]  /*f6b20*/  STL.64 [R1+0x658], R22 ;  /* 0x0006581601007387 */ /* 0x000fe80000100a00 */
[----:B------:R-:W0:Y:S01]  /*f6b30*/  LDS.128 R20, [R9+0x400] ;  /* 0x0004000009147984 */ /* 0x000e220000000c00 */
[----:B------:R-:W-:Y:S06]  /*f6b40*/  BAR.SYNC.DEFER_BLOCKING 0x0 ;  /* 0x0000000000007b1d */ /* 0x000fec0000010000 */
[----:B------:R-:W-:Y:S04]  /*f6b50*/  STSM.16.M88.4 [R28], R4 ;  /* 0x000000041c007844 */ /* 0x000fe80000000200 */
[----:B0-----:R-:W-:Y:S04]  /*f6b60*/  STL.64 [R1+0x640], R20 ;  /* 0x0006401401007387 */ /* 0x001fe80000100a00 */
[----:B------:R0:W-:Y:S04]  /*f6b70*/  STL.64 [R1+0x648], R22 ;  /* 0x0006481601007387 */ /* 0x0001e80000100a00 */
[----:B0-----:R-:W3:Y:S04]  /*f6b80*/  LDL.LU R22, [R1+0x62f8] ;  /* 0x0062f80001167983 */ /* 0x001ee80000300800 */
[----:B------:R-:W3:Y:S04]  /*f6b90*/  LDL.LU.64 R20, [R1+0x62f0] ;  /* 0x0062f00001147983 */ /* 0x000ee80000300a00 */
[----:B------:R-:W2:Y:S04]  /*f6ba0*/  LDL.LU.64 R6, [R1+0x62e8] ;  /* 0x0062e80001067983 */ /* 0x000ea80000300a00 */
[----:B------:R-:W2:Y:S01]  /*f6bb0*/  LDL.LU.64 R4, [R1+0x62e0] ;  /* 0x0062e00001047983 */ /* 0x000ea20000300a00 */
[----:B------:R-:W-:-:S02]  /*f6bc0*/  PRMT R3, R18, 0x3340, R14 ;  /* 0x0000334012037816 */ /* 0x000fc4000000000e */
[----:B------:R-:W-:Y:S01]  /*f6bd0*/  LOP3.LUT R10, R12, 0xffff, RZ, 0xc0, !PT ;  /* 0x0000ffff0c0a7812 */ /* 0x000fe200078ec0ff */
[----:B--2---:R0:W-:Y:S02]  /*f6be0*/  STSM.16.M88.4 [R28+0x200], R4 ;  /* 0x000200041c007844 */ /* 0x0041e40000000200 */
[----:B0-----:R-:W-:-:S04]  /*f6bf0*/  PRMT R4, R19, 0x3340, R0 ;  /* 0x0000334013047816 */ /* 0x001fc80000000000 */
[----:B------:R-:W-:Y:S01]  /*f6c00*/  PRMT R3, R3, 0x5410, R4 ;  /* 0x0000541003037816 */ /* 0x000fe20000000004 */
[----:B------:R-:W-:Y:S06]  /*f6c10*/  BAR.SYNC.DEFER_BLOCKING 0x0 ;  /* 0x0000000000007b1d */ /* 0x000fec0000010000 */
[----:B------:R-:W0:Y:S01]  /*f6c20*/  LDS.128 R4, [R9] ;  /* 0x0000000009047984 */ /* 0x000e220000000c00 */
[----:B------:R-:W-:Y:S02]  /*f6c30*/  PRMT R23, R3, 0x4210, R10 ;  /* 0x0000421003177816 */ /* 0x000fe4000000000a */
[----:B------:R-:W-:-:S04]  /*f6c40*/  LOP3.LUT R3, R17, 0xffff, RZ, 0xc0, !PT ;  /* 0x0000ffff11037812 */ /* 0x000fc800078ec0ff */
[----:B------:R-:W-:Y:S01]  /*f6c50*/  PRMT R27, R11, 0x4210, R3 ;  /* 0x000042100b1b7816 */ /* 0x000fe20000000003 */
[----:B0-----:R-:W-:Y:S01]  /*f6c60*/  STL [R1+0x634], R5 ;  /* 0x0006340501007387 */ /* 0x001fe20000100800 */
[----:B------:R-:W-:-:S03]  /*f6c70*/  IMAD.MOV.U32 R12, RZ, RZ, R4 ;  /* 0x000000ffff0c7224 */ /* 0x000fc600078e0004 */
[----:B------:R-:W-:Y:S04]  /*f6c80*/  STL.64 [R1+0x638], R6 ;  /* 0x0006380601007387 */ /* 0x000fe80000100a00 */
[----:B------:R-:W0:Y:S01]  /*f6c90*/  LDS.128 R4, [R9+0x400] ;  /* 0x0004000009047984 */ /* 0x000e220000000c00 */
[----:B------:R-:W-:Y:S06]  /*f6ca0*/  BAR.SYNC.DEFER_BLOCKING 0x0 ;  /* 0x0000000000007b1d */ /* 0x000fec0000010000 */
[----:B---3--:R-:W-:Y:S04]  /*f6cb0*/  STSM.16.M88.4 [R28], R20 ;  /* 0x000000141c007844 */ /* 0x008fe80000000200 */
[----:B------:R4:W-:Y:S04]  /*f6cc0*/  STSM.16.M88.4 [R28+0x200], R24 ;  /* 0x000200181c007844 */ /* 0x0009e80000000200 */
[----:B------:R-:W-:Y:S01]  /*f6cd0*/  STL [R1+0x62c8], R12 ;  /* 0x0062c80c01007387 */ /* 0x000fe20000100800 */
[----:B----4-:R-:W-:Y:S01]  /*f6ce0*/  PRMT R27, R13, 0x5210, R10 ;  /* 0x000052100d1b7816 */ /* 0x010fe2000000000a */
[----:B------:R-:W-:Y:S06]  /*f6cf0*/  BAR.SYNC.DEFER_BLOCKING 0x0 ;  /* 0x0000000000007b1d */ /* 0x000fec0000010000 */
[----:B------:R-:W1:Y:S04]  /*f6d00*/  LDS.128 R12, [R9] ;  /* 0x00000000090c7984 */ /* 0x000e680000000c00 */
[----:B0-----:R-:W-:Y:S04]  /*f6d10*/  STL [R1+0x624], R5 ;  /* 0x0006240501007387 */ /* 0x001fe80000100800 */
[----:B------:R0:W-:Y:S01]  /*f6d20*/  STL.64 [R1+0x628], R6 ;  /* 0x0006280601007387 */ /* 0x0001e20000100a00 */
[----:B------:R-:W-:-:S03]  /*f6d30*/  IMAD.MOV.U32 R19, RZ, RZ, R4 ;  /* 0x000000ffff137224 */ /* 0x000fc600078e0004 */
[----:B0-----:R-:W2:Y:S04]  /*f6d40*/  LDL.LU R7, [R1+0x62dc] ;  /* 0x0062dc0001077983 */ /* 0x001ea80000300800 */
        /* <DEDUP_REMOVED lines=8> */
[----:B------:R-:W3:Y:S04]  /*f6dd0*/  LDL.LU R26, [R1+0x62d8] ;  /* 0x0062d800011a7983 */ /* 0x000ee80000300800 */
[----:B------:R-:W3:Y:S04]  /*f6de0*/  LDL.LU.64 R24, [R1+0x62d0] ;  /* 0x0062d00001187983 */ /* 0x000ee80000300a00 */
[----:B-1----:R0:W-:Y:S04]  /*f6df0*/  STL [R1+0x614], R13 ;  /* 0x0006140d01007387 */ /* 0x0021e80000100800 */
[----:B------:R-:W-:Y:S01]  /*f6e00*/  STL.64 [R1+0x618], R14 ;  /* 0x0006180e01007387 */ /* 0x000fe20000100a00 */
[----:B0-----:R-:W-:-:S03]  /*f6e10*/  IMAD.MOV.U32 R13, RZ, RZ, R12 ;  /* 0x000000ffff0d7224 */ /* 0x001fc600078e000c */
[----:B------:R-:W4:Y:S01]  /*f6e20*/  LDL.LU R12, [R1+0x62c8] ;  /* 0x0062c800010c7983 */ /* 0x000f220000300800 */
[----:B------:R-:W-:Y:S02]  /*f6e30*/  SHF.R.U32.HI R2, RZ, 0x8, R2 ;  /* 0x00000008ff027819 */ /* 0x000fe40000011602 */
[----:B------:R-:W-:Y:S02]  /*f6e40*/  SHF.R.U32.HI R8, RZ, 0x8, R8 ;  /* 0x00000008ff087819 */ /* 0x000fe40000011608 */
[----:B------:R-:W-:Y:S02]  /*f6e50*/  LOP3.LUT R2, R2, 0xffff, RZ, 0xc0, !PT ;  /* 0x0000ffff02027812 */ /* 0x000fe400078ec0ff */
[----:B------:R-:W-:-:S04]  /*f6e60*/  LOP3.LUT R8, R8, 0xffff, RZ, 0xc0, !PT ;  /* 0x0000ffff08087812 */ /* 0x000fc800078ec0ff */
[----:B------:R-:W-:Y:S02]  /*f6e70*/  PRMT R2, R2, 0x3340, R8 ;  /* 0x0000334002027816 */ /* 0x000fe40000000008 */
[----:B--2---:R-:W-:-:S04]  /*f6e80*/  SHF.R.U32.HI R7, RZ, 0x8, R7 ;  /* 0x00000008ff077819 */ /* 0x004fc80000011607 */
[----:B------:R-:W-:-:S04]  /*f6e90*/  LOP3.LUT R7, R7, 0xffff, RZ, 0xc0, !PT ;  /* 0x0000ffff07077812 */ /* 0x000fc800078ec0ff */
[----:B------:R-:W-:-:S04]  /*f6ea0*/  PRMT R7, R7, 0x3340, R0 ;  /* 0x0000334007077816 */ /* 0x000fc80000000000 */
[----:B------:R-:W-:-:S04]  /*f6eb0*/  PRMT R2, R2, 0x5410, R7 ;  /* 0x0000541002027816 */ /* 0x000fc80000000007 */
[----:B------:R-:W-:Y:S01]  /*f6ec0*/  PRMT R23, R2, 0x5210, R3 ;  /* 0x0000521002177816 */ /* 0x000fe20000000003 */
[----:B----4-:R-:W-:Y:S04]  /*f6ed0*/  STL.64 [R1+0x5978], R12 ;  /* 0x0059780c01007387 */ /* 0x010fe80000100a00 */
[----:B------:R-:W0:Y:S01]  /*f6ee0*/  LDS.128 R12, [R9+0x400] ;  /* 0x00040000090c7984 */ /* 0x000e220000000c00 */
[----:B------:R-:W-:Y:S06]  /*f6ef0*/  BAR.SYNC.DEFER_BLOCKING 0x0 ;  /* 0x0000000000007b1d */ /* 0x000fec0000010000 */
[----:B---3--:R1:W-:Y:S04]  /*f6f00*/  STSM.16.M88.4 [R28], R24 ;  /* 0x000000181c007844 */ /* 0x0083e80000000200 */
[----:B------:R-:W-:Y:S01]  /*f6f10*/  STSM.16.M88.4 [R28+0x200], R20 ;  /* 0x000200141c007844 */ /* 0x000fe20000000200 */
[----:B------:R-:W-:Y:S06]  /*f6f20*/  BAR.SYNC.DEFER_BLOCKING 0x0 ;  /* 0x0000000000007b1d */ /* 0x000fec0000010000 */
[----:B------:R-:W2:Y:S04]  /*f6f30*/  LDS.128 R20, [R9] ;  /* 0x0000000009147984 */ /* 0x000ea80000000c00 */
[----:B0-----:R-:W-:Y:S04]  /*f6f40*/  STL.64 [R1+0x600], R12 ;  /* 0x0006000c01007387 */ /* 0x001fe80000100a00 */
[----:B------:R0:W-:Y:S04]  /*f6f50*/  STL.64 [R1+0x608], R14 ;  /* 0x0006080e01007387 */ /* 0x0001e80000100a00 */
[----:B------:R-:W3:Y:S04]  /*f6f60*/  LDL.LU R29, [R1+0x5c0] ;  /* 0x0005c000011d7983 */ /* 0x000ee80000300800 */
[----:B------:R-:W3:Y:S04]  /*f6f70*/  LDL.LU R16, [R1+0x5c4] ;  /* 0x0005c40001107983 */ /* 0x000ee80000300800 */
[----:B-1----:R-:W4:Y:S04]  /*f6f80*/  LDL.LU R24, [R1+0x5bc] ;  /* 0x0005bc0001187983 */ /* 0x002f280000300800 */
[----:B0-----:R-:W4:Y:S04]  /*f6f90*/  LDL.LU R15, [R1+0x15fc] ;  /* 0x0015fc00010f7983 */ /* 0x001f280000300800 */
[----:B------:R-:W4:Y:S04]  /*f6fa0*/  LDL.LU R12, [R1+0x140] ;  /* 0x00014000010c7983 */ /* 0x000f280000300800 */
[----:B------:R-:W4:Y:S04]  /*f6fb0*/  LDL.LU R13, [R1+0x144] ;  /* 0x00014400010d7983 */ /* 0x000f280000300800 */
[----:B------:R-:W4:Y:S04]  /*f6fc0*/  LDL.LU R14, [R1+0x148] ;  /* 0x00014800010e7983 */ /* 0x000f280000300800 */
[----:B------:R-:W4:Y:S04]  /*f6fd0*/  LDL.LU R26, [R1+0x5b8] ;  /* 0x0005b800011a7983 */ /* 0x000f280000300800 */
[----:B--2---:R-:W-:Y:S04]  /*f6fe0*/  STL.64 [R1+0x5f0], R20 ;  /* 0x0005f01401007387 */ /* 0x004fe80000100a00 */
[----:B------:R-:W-:Y:S04]  /*f6ff0*/  STL.64 [R1+0x5f8], R22 ;  /* 0x0005f81601007387 */ /* 0x000fe80000100a00 */
[----:B------:R-:W0:Y:S01]  /*f7000*/  LDS.128 R20, [R9+0x400] ;  /* 0x0004000009147984 */ /* 0x000e220000000c00 */
[----:B------:R-:W-:-:S04]  /*f7010*/  LOP3.LUT R10, R18, 0xffff, RZ, 0xc0, !PT ;  /* 0x0000ffff120a7812 */ /* 0x000fc800078ec0ff */
[----:B------:R-:W-:Y:S01]  /*f7020*/  PRMT R7, R17, 0x4210, R10 ;  /* 0x0000421011077816 */ /* 0x000fe2000000000a */
[----:B------:R-:W-:Y:S06]  /*f7030*/  BAR.SYNC.DEFER_BLOCKING 0x0 ;  /* 0x0000000000007b1d */ /* 0x000fec0000010000 */
[----:B0-----:R0:W-:Y:S01]  /*f7040*/  STL [R1+0x5e4], R21 ;  /* 0x0005e41501007387 */ /* 0x0011e20000100800 */
[----:B------:R-:W-:-:S03]  /*f7050*/  IMAD.MOV.U32 R17, RZ, RZ, R20 ;  /* 0x000000ffff117224 */ /* 0x000fc600078e0014 */
[----:B------:R1:W-:Y:S04]  /*f7060*/  STL.64 [R1+0x5e8], R22 ;  /* 0x0005e81601007387 */ /* 0x0003e80000100a00 */
[----:B------:R-:W2:Y:S04]  /*f7070*/  LDL.LU R20, [R1+0xf0] ;  /* 0x0000f00001147983 */ /* 0x000ea80000300800 */
[----:B0-----:R-:W2:Y:S04]  /*f7080*/  LDL.LU R21, [R1+0xf4] ;  /* 0x0000f40001157983 */ /* 0x001ea80000300800 */
[----:B-1----:R-:W2:Y:S04]  /*f7090*/  LDL.LU R22, [R1+0xf8] ;  /* 0x0000f80001167983 */ /* 0x002ea80000300800 */
[----:B------:R-:W2:Y:S04]  /*f70a0*/  LDL.LU R18, [R1+0x4f8] ;  /* 0x0004f80001127983 */ /* 0x000ea80000300800 */
[----:B------:R4:W-:Y:S01]  /*f70b0*/  STSM.16.M88.4 [R28], R4 ;  /* 0x000000041c007844 */ /* 0x0009e20000000200 */
[----:B---3--:R-:W-:-:S02]  /*f70c0*/  PRMT R3, R16, 0x3340, R29 ;  /* 0x0000334010037816 */ /* 0x008fc4000000001d */
[----:B----4-:R-:W-:-:S04]  /*f70d0*/  PRMT R4, R24, 0x3340, R0 ;  /* 0x0000334018047816 */ /* 0x010fc80000000000 */
[----:B------:R-:W-:Y:S02]  /*f70e0*/  PRMT R4, R3, 0x5410, R4 ;  /* 0x0000541003047816 */ /* 0x000fe40000000004 */
[----:B------:R-:W-:-:S04]  /*f70f0*/  LOP3.LUT R3, R15, 0xffff, RZ, 0xc0, !PT ;  /* 0x0000ffff0f037812 */ /* 0x000fc800078ec0ff */
[----:B------:R-:W-:Y:S02]  /*f7100*/  PRMT R15, R4, 0x4210, R3 ;  /* 0x00004210040f7816 */ /* 0x000fe40000000003 */
[----:B------:R-:W-:-:S04]  /*f7110*/  SHF.R.U32.HI R7, RZ, 0x8, R26 ;  /* 0x00000008ff077819 */ /* 0x000fc8000001161a */
[----:B------:R-:W-:-:S04]  /*f7120*/  LOP3.LUT R7, R7, 0xffff, RZ, 0xc0, !PT ;  /* 0x0000ffff07077812 */ /* 0x000fc800078ec0ff */
[----:B------:R-:W-:Y:S01]  /*f7130*/  PRMT R8, R7, 0x3340, R0 ;  /* 0x0000334007087816 */ /* 0x000fe20000000000 */
[----:B--2---:R-:W-:Y:S04]  /*f7140*/  STL [R1+0x62b0], R22 ;  /* 0x0062b01601007387 */ /* 0x004fe80000100800 */
[----:B------:R0:W-:Y:S04]  /*f7150*/  STL.64 [R1+0x62a8], R20 ;  /* 0x0062a81401007387 */ /* 0x0001e80000100a00 */
[----:B0-----:R-:W2:Y:S04]  /*f7160*/  LDL.LU R20, [R1+0xd0] ;  /* 0x0000d00001147983 */ /* 0x001ea80000300800 */
[----:B------:R-:W2:Y:S04]  /*f7170*/  LDL.LU R21, [R1+0xd4] ;  /* 0x0000d40001157983 */ /* 0x000ea80000300800 */
[----:B------:R-:W2:Y:S04]  /*f7180*/  LDL.LU R22, [R1+0xd8] ;  /* 0x0000d80001167983 */ /* 0x000ea80000300800 */
[----:B------:R-:W3:Y:S04]  /*f7190*/  LDL.LU R2, [R1+0x150] ;  /* 0x0001500001027983 */ /* 0x000ee80000300800 */
[----:B------:R-:W-:Y:S04]  /*f71a0*/  STL [R1+0x6264], R17 ;  /* 0x0062641101007387 */ /* 0x000fe80000100800 */
[----:B------:R-:W4:Y:S04]  /*f71b0*/  LDL.LU R6, [R1+0x1d5c] ;  /* 0x001d5c0001067983 */ /* 0x000f280000300800 */
[----:B------:R-:W3:Y:S04]  /*f71c0*/  LDL.LU R16, [R1+0x5a8] ;  /* 0x0005a80001107983 */ /* 0x000ee80000300800 */
[----:B------:R-:W3:Y:S04]  /*f71d0*/  LDL.LU R24, [R1+0x5270] ;  /* 0x0052700001187983 */ /* 0x000ee80000300800 */
[----:B------:R-:W2:Y:S04]  /*f71e0*/  LDL.LU R4, [R1+0x1d6c] ;  /* 0x001d6c0001047983 */ /* 0x000ea80000300800 */
[----:B------:R-:W2:Y:S04]  /*f71f0*/  LDL.LU R5, [R1+0x5140] ;  /* 0x0051400001057983 */ /* 0x000ea80000300800 */
[----:B------:R-:W4:Y:S04]  /*f7200*/  LDL.LU R7, [R1+0x17a8] ;  /* 0x0017a80001077983 */ /* 0x000f280000300800 */
[----:B------:R0:W-:Y:S01]  /*f7210*/  STSM.16.M88.4 [R28+0x200], R12 ;  /* 0x0002000c1c007844 */ /* 0x0001e20000000200 */
[----:B------:R-:W-:Y:S01]  /*f7220*/  PRMT R8, R18, 0x5410, R8 ;  /* 0x0000541012087816 */ /* 0x000fe20000000008 */
[----:B------:R-:W-:Y:S06]  /*f7230*/  BAR.SYNC.DEFER_BLOCKING 0x0 ;  /* 0x0000000000007b1d */ /* 0x000fec0000010000 */
[----:B----4-:R-:W-:Y:S04]  /*f7240*/  STL.64 [R1+0x62c0], R6 ;  /* 0x0062c00601007387 */ /* 0x010fe80000100a00 */
[----:B--2---:R-:W-:Y:S04]  /*f7250*/  STL.64 [R1+0x62b8], R4 ;  /* 0x0062b80401007387 */ /* 0x004fe80000100a00 */
[----:B------:R-:W1:Y:S04]  /*f7260*/  LDS.128 R4, [R9] ;  /* 0x0000000009047984 */ /* 0x000e680000000c00 */
[----:B------:R-:W2:Y:S04]  /*f7270*/  LDL.LU R27, [R1+0x169c] ;  /* 0x00169c00011b7983 */ /* 0x000ea80000300800 */
[----:B------:R-:W4:Y:S04]  /*f7280*/  LDL.LU R29, [R1+0x1698] ;  /* 0x00169800011d7983 */ /* 0x000f280000300800 */
[----:B0-----:R-:W4:Y:S04]  /*f7290*/  LDL.LU R15, [R1+0x168c] ;  /* 0x00168c00010f7983 */ /* 0x001f280000300800 */
[----:B------:R-:W4:Y:S04]  /*f72a0*/  LDL.LU R14, [R1+0x500] ;  /* 0x00050000010e7983 */ /* 0x000f280000300800 */
[----:B------:R-:W4:Y:S04]  /*f72b0*/  LDL.LU R26, [R1+0x4fc] ;  /* 0x0004fc00011a7983 */ /* 0x000f280000300800 */
[----:B-1----:R-:W-:Y:S01]  /*f72c0*/  STL [R1+0x5d0], R4 ;  /* 0x0005d00401007387 */ /* 0x002fe20000100800 */
[----:B------:R-:W-:-:S03]  /*f72d0*/  IMAD.MOV.U32 R18, RZ, RZ, R5 ;  /* 0x000000ffff127224 */ /* 0x000fc600078e0005 */
[----:B------:R-:W-:Y:S04]  /*f72e0*/  STL.64 [R1+0x5d8], R6 ;  /* 0x0005d80601007387 */ /* 0x000fe80000100a00 */
[----:B------:R-:W0:Y:S04]  /*f72f0*/  LDS.128 R4, [R9+0x400] ;  /* 0x0004000009047984 */ /* 0x000e280000000c00 */
[----:B------:R-:W-:Y:S04]  /*f7300*/  STL.64 [R1+0x5958], R18 ;  /* 0x0059581201007387 */ /* 0x000fe80000100a00 */
[----:B0-----:R-:W-:Y:S04]  /*f7310*/  STL.64 [R1+0x5c0], R4 ;  /* 0x0005c00401007387 */ /* 0x001fe80000100a00 */
[----:B------:R0:W-:Y:S04]  /*f7320*/  STL.64 [R1+0x5c8], R6 ;  /* 0x0005c80601007387 */ /* 0x0001e80000100a00 */
[----:B0-----:R-:W2:Y:S01]  /*f7330*/  LDL.LU.64 R6, [R1+0x62c0] ;  /* 0x0062c00001067983 */ /* 0x001ea20000300a00 */
[----:B------:R-:W-:Y:S01]  /*f7340*/  PRMT R23, R8, 0x5210, R10 ;  /* 0x0000521008177816 */ /* 0x000fe2000000000a */
[----:B------:R-:W-:Y:S06]  /*f7350*/  BAR.SYNC.DEFER_BLOCKING 0x0 ;  /* 0x0000000000007b1d */ /* 0x000fec0000010000 */
[----:B------:R-:W4:Y:S04]  /*f7360*/  LDL.LU.64 R4, [R1+0x62b8] ;  /* 0x0062b80001047983 */ /* 0x000f280000300a00 */
[----:B------:R0:W-:Y:S04]  /*f7370*/  STSM.16.M88.4 [R28], R20 ;  /* 0x000000141c007844 */ /* 0x0001e80000000200 */
[----:B0-----:R-:W4:Y:S04]  /*f7380*/  LDL.LU R22, [R1+0x62b0] ;  /* 0x0062b00001167983 */ /* 0x001f280000300800 */
[----:B------:R-:W4:Y:S01]  /*f7390*/  LDL.LU.64 R20, [R1+0x62a8] ;  /* 0x0062a80001147983 */ /* 0x000f220000300a00 */
[----:B---3--:R-:W-:-:S02]  /*f73a0*/  PRMT R23, R2, 0x5210, R3 ;  /* 0x0000521002177816 */ /* 0x008fc40000000003 */
[----:B--2---:R-:W-:-:S04]  /*f73b0*/  LOP3.LUT R10, R6, 0xffff, RZ, 0xc0, !PT ;  /* 0x0000ffff060a7812 */ /* 0x004fc800078ec0ff */
[----:B------:R-:W-:Y:S01]  /*f73c0*/  PRMT R2, R10, 0x3340, R0 ;  /* 0x000033400a027816 */ /* 0x000fe20000000000 */
[----:B------:R-:W-:Y:S03]  /*f73d0*/  STL [R1+0x6268], R10 ;  /* 0x0062680a01007387 */ /* 0x000fe60000100800 */
[----:B------:R-:W-:Y:S02]  /*f73e0*/  PRMT R6, R16, 0x5410, R2 ;  /* 0x0000541010067816 */ /* 0x000fe40000000002 */
[----:B------:R-:W2:Y:S04]  /*f73f0*/  LDL.LU R16, [R1+0x710] ;  /* 0x0007100001107983 */ /* 0x000ea80000300800 */
[----:B----4-:R-:W-:Y:S01]  /*f7400*/  STSM.16.M88.4 [R28+0x200], R20 ;  /* 0x000200141c007844 */ /* 0x010fe20000000200 */
[----:B------:R-:W-:-:S02]  /*f7410*/  LOP3.LUT R3, R4, 0xffff, RZ, 0xc0, !PT ;  /* 0x0000ffff04037812 */ /* 0x000fc400078ec0ff */
[----:B------:R-:W-:Y:S02]  /*f7420*/  LOP3.LUT R2, R24, 0xffff, RZ, 0xc0, !PT ;  /* 0x0000ffff18027812 */ /* 0x000fe400078ec0ff */
[----:B------:R-:W-:Y:S02]  /*f7430*/  LOP3.LUT R4, R5, 0xffff, RZ, 0xc0, !PT ;  /* 0x0000ffff05047812 */ /* 0x000fe400078ec0ff */
[----:B------:R-:W-:Y:S02]  /*f7440*/  PRMT R8, R3, 0x3340, R0 ;  /* 0x0000334003087816 */ /* 0x000fe40000000000 */
[----:B------:R-:W-:Y:S01]  /*f7450*/  PRMT R5, R2, 0x3340, R4 ;  /* 0x0000334002057816 */ /* 0x000fe20000000004 */
[----:B------:R-:W-:Y:S06]  /*f7460*/  BAR.SYNC.DEFER_BLOCKING 0x0 ;  /* 0x0000000000007b1d */ /* 0x000fec0000010000 */
[----:B--2---:R-:W-:Y:S04]  /*f7470*/  STL [R1+0x62a0], R16 ;  /* 0x0062a01001007387 */ /* 0x004fe80000100800 */
[----:B------:R-:W0:Y:S04]  /*f7480*/  LDS.128 R16, [R9] ;  /* 0x0000000009107984 */ /* 0x000e280000000c00 */
[----:B------:R-:W2:Y:S04]  /*f7490*/  LDL.LU R24, [R1+0x720] ;  /* 0x0007200001187983 */ /* 0x000ea80000300800 */
[----:B------:R1:W-:Y:S02]  /*f74a0*/  STL [R1+0x626c], R3 ;  /* 0x00626c0301007387 */ /* 0x0003e40000100800 */
[----:B-1----:R-:W-:-:S02]  /*f74b0*/  PRMT R3, R5, 0x5410, R8 ;  /* 0x0000541005037816 */ /* 0x002fc40000000008 */
[----:B------:R-:W-:Y:S02]  /*f74c0*/  LOP3.LUT R8, R7, 0xffff, RZ, 0xc0, !PT ;  /* 0x0000ffff07087812 */ /* 0x000fe400078ec0ff */
[----:B------:R-:W-:Y:S02]  /*f74d0*/  LOP3.LUT R7, R27, 0xffff, RZ, 0xc0, !PT ;  /* 0x0000ffff1b077812 */ /* 0x000fe400078ec0ff */
[----:B------:R-:W-:Y:S01]  /*f74e0*/  LOP3.LUT R5, R15, 0xffff, RZ, 0xc0, !PT ;  /* 0x0000ffff0f057812 */ /* 0x000fe200078ec0ff */
[----:B------:R-:W-:Y:S01]  /*f74f0*/  STL [R1+0x3e8], R8 ;  /* 0x0003e80801007387 */ /* 0x000fe20000100800 */
[----:B------:R-:W-:-:S03]  /*f7500*/  PRMT R20, R14, 0x4210, R8 ;  /* 0x000042100e147816 */ /* 0x000fc60000000008 */
[----:B------:R-:W-:Y:S04]  /*f7510*/  STL [R1+0x3ec], R7 ;  /* 0x0003ec0701007387 */ /* 0x000fe80000100800 */
[----:B------:R-:W-:Y:S04]  /*f7520*/  STL [R1+0x404], R5 ;  /* 0x0004040501007387 */ /* 0x000fe80000100800 */
[----:B------:R-:W3:Y:S01]  /*f7530*/  LDL.LU R15, [R1+0x708] ;  /* 0x00070800010f7983 */ /* 0x000ee20000300800 */
[----:B0-----:R-:W-:-:S03]  /*f7540*/  IMAD.MOV.U32 R14, RZ, RZ, R19 ;  /* 0x000000ffff0e7224 */ /* 0x001fc600078e0013 */
[----:B------:R-:W-:Y:S04]  /*f7550*/  STL.64 [R1+0x5b0], R16 ;  /* 0x0005b01001007387 */ /* 0x000fe80000100a00 */
[----:B------:R-:W-:Y:S04]  /*f7560*/  STL [R1+0x5b8], R18 ;  /* 0x0005b81201007387 */ /* 0x000fe80000100800 */
[----:B------:R-:W0:Y:S01]  /*f7570*/  LDS.128 R16, [R9+0x400] ;  /* 0x0004000009107984 */ /* 0x000e220000000c00 */
[----:B------:R-:W-:-:S03]  /*f7580*/  PRMT R21, R26, 0x4210, R7 ;  /* 0x000042101a157816 */ /* 0x000fc60000000007 */
[----:B------:R-:W4:Y:S04]  /*f7590*/  LDL.LU R12, [R1+0x730] ;  /* 0x00073000010c7983 */ /* 0x000f280000300800 */
[----:B------:R-:W4:Y:S04]  /*f75a0*/  LDL.LU R11, [R1+0x734] ;  /* 0x00073400010b7983 */ /* 0x000f280000300800 */
[----:B------:R-:W2:Y:S04]  /*f75b0*/  LDL.LU R26, [R1+0x724] ;  /* 0x00072400011a7983 */ /* 0x000ea80000300800 */
[----:B------:R-:W-:Y:S04]  /*f75c0*/  STL [R1+0x6044], R14 ;  /* 0x0060440e01007387 */ /* 0x000fe80000100800 */
[----:B0-----:R0:W-:Y:S04]  /*f75d0*/  STL.64 [R1+0x5a0], R16 ;  /* 0x0005a01001007387 */ /* 0x0011e80000100a00 */
[----:B------:R1:W-:Y:S04]  /*f75e0*/  STL.64 [R1+0x5a8], R18 ;  /* 0x0005a81201007387 */ /* 0x0003e80000100a00 */
[----:B0-----:R-:W2:Y:S01]  /*f75f0*/  LDL.LU R16, [R1+0x62a0] ;  /* 0x0062a00001107983 */ /* 0x001ea20000300800 */
[----:B------:R-:W-:-:S03]  /*f7600*/  LOP3.LUT R29, R29, 0xffff, RZ, 0xc0, !PT ;  /* 0x0000ffff1d1d7812 */ /* 0x000fc600078ec0ff */
[----:B------:R-:W-:Y:S01]  /*f7610*/  STL [R1+0x6038], R9 ;  /* 0x0060380901007387 */ /* 0x000fe20000100800 */
[----:B------:R-:W-:-:S03]  /*f7620*/  PRMT R22, R6, 0x4210, R29 ;  /* 0x0000421006167816 */ /* 0x000fc6000000001d */
[----:B------:R-:W-:Y:S01]  /*f7630*/  STL [R1+0x6274], R2 ;  /* 0x0062740201007387 */ /* 0x000fe20000100800 */
[----:B------:R-:W-:Y:S01]  /*f7640*/  PRMT R23, R3, 0x4210, R5 ;  /* 0x0000421003177816 */ /* 0x000fe20000000005 */
[----:B------:R-:W-:Y:S06]  /*f7650*/  BAR.SYNC.DEFER_BLOCKING 0x0 ;  /* 0x0000000000007b1d */ /* 0x000fec0000010000 */
[----:B------:R-:W-:Y:S04]  /*f7660*/  STL [R1+0x6270], R4 ;  /* 0x0062700401007387 */ /* 0x000fe80000100800 */
[----:B------:R-:W-:Y:S04]  /*f7670*/  STL [R1+0x6040], R28 ;  /* 0x0060401c01007387 */ /* 0x000fe80000100800 */
[----:B------:R-:W-:Y:S04]  /*f7680*/  STL [R1+0x603c], R29 ;  /* 0x00603c1d01007387 */ /* 0x000fe80000100800 */
[----:B------:R-:W2:Y:S04]  /*f7690*/  LDL.LU R10, [R1+0x754] ;  /* 0x00075400010a7983 */ /* 0x000ea80000300800 */
[----:B------:R-:W2:Y:S04]  /*f76a0*/  LDL.LU R25, [R1+0x760] ;  /* 0x0007600001197983 */ /* 0x000ea80000300800 */
[----:B-1----:R-:W2:Y:S04]  /*f76b0*/  LDL.LU R18, [R1+0x750] ;  /* 0x0007500001127983 */ /* 0x002ea80000300800 */
[----:B------:R-:W2:Y:S04]  /*f76c0*/  LDL.LU R17, [R1+0x770] ;  /* 0x0007700001117983 */ /* 0x000ea80000300800 */
[----:B------:R0:W-:Y:S04]  /*f76d0*/  STSM.16.M88.4 [R28], R20 ;  /* 0x000000141c007844 */ /* 0x0001e80000000200 */
[----:B------:R-:W2:Y:S04]  /*f76e0*/  LDL.LU R7, [R1+0x780] ;  /* 0x0007800001077983 */ /* 0x000ea80000300800 */
[----:B0-----:R-:W2:Y:S04]  /*f76f0*/  LDL.LU R23, [R1+0x764] ;  /* 0x0007640001177983 */ /* 0x001ea80000300800 */
[----:B------:R-:W2:Y:S01]  /*f7700*/  LDL.LU R21, [R1+0x7a0] ;  /* 0x0007a00001157983 */ /* 0x000ea20000300800 */
[----:B---3--:R-:W-:-:S02]  /*f7710*/  PRMT R2, R15, 0x3340, R0 ;  /* 0x000033400f027816 */ /* 0x008fc40000000000 */
[----:B----4-:R-:W-:Y:S02]  /*f7720*/  PRMT R3, R11, 0x3340, R12 ;  /* 0x000033400b037816 */ /* 0x010fe4000000000c */
[----:B--2---:R-:W-:Y:S02]  /*f7730*/  PRMT R16, R24, 0x3340, R16 ;  /* 0x0000334018107816 */ /* 0x004fe40000000010 */
[----:B------:R-:W2:Y:S04]  /*f7740*/  LDL.LU R24, [R1+0x7b0] ;  /* 0x0007b00001187983 */ /* 0x000ea80000300800 */
[----:B------:R-:W3:Y:S04]  /*f7750*/  LDL.LU R22, [R1+0x794] ;  /* 0x0007940001167983 */ /* 0x000ee80000300800 */
[----:B------:R-:W4:Y:S04]  /*f7760*/  LDL.LU R19, [R1+0x17bc] ;  /* 0x0017bc0001137983 */ /* 0x000f280000300800 */
[----:B------:R-:W4:Y:S04]  /*f7770*/  LDL.LU R13, [R1+0x17cc] ;  /* 0x0017cc00010d7983 */ /* 0x000f280000300800 */
[----:B------:R-:W3:Y:S04]  /*f7780*/  LDL.LU R20, [R1+0x17b8] ;  /* 0x0017b80001147983 */ /* 0x000ee80000300800 */
[----:B------:R-:W-:Y:S04]  /*f7790*/  STL [R1+0x6294], R16 ;  /* 0x0062941001007387 */ /* 0x000fe80000100800 */
[----:B------:R-:W3:Y:S04]  /*f77a0*/  LDL.LU R8, [R1+0x181c] ;  /* 0x00181c0001087983 */ /* 0x000ee80000300800 */
[----:B------:R-:W3:Y:S04]  /*f77b0*/  LDL.LU R5, [R1+0x1828] ;  /* 0x0018280001057983 */ /* 0x000ee80000300800 */
[----:B------:R0:W-:Y:S04]  /*f77c0*/  STL [R1+0x10], R2 ;  /* 0x0000100201007387 */ /* 0x0001e80000100800 */
[----:B------:R-:W3:Y:S04]  /*f77d0*/  LDL.LU R15, [R1+0x17f8] ;  /* 0x0017f800010f7983 */ /* 0x000ee80000300800 */
[----:B------:R-:W3:Y:S01]  /*f77e0*/  LDL.LU R6, [R1+0x52d8] ;  /* 0x0052d80001067983 */ /* 0x000ee20000300800 */
[----:B0-----:R-:W-:-:S03]  /*f77f0*/  PRMT R2, R26, 0x3340, R0 ;  /* 0x000033401a027816 */ /* 0x001fc60000000000 */
[----:B------:R-:W3:Y:S04]  /*f7800*/  LDL.LU R27, [R1+0x52dc] ;  /* 0x0052dc00011b7983 */ /* 0x000ee80000300800 */
[----:B------:R-:W3:Y:S04]  /*f7810*/  LDL.LU R26, [R1+0x1838] ;  /* 0x00183800011a7983 */ /* 0x000ee80000300800 */
[----:B------:R-:W-:Y:S04]  /*f7820*/  STL [R1+0x50], R3 ;  /* 0x0000500301007387 */ /* 0x000fe80000100800 */
[----:B------:R-:W3:Y:S04]  /*f7830*/  LDL.LU R12, [R1+0x5300] ;  /* 0x00530000010c7983 */ /* 0x000ee80000300800 */
[----:B------:R-:W-:Y:S04]  /*f7840*/  STL [R1+0x18], R2 ;  /* 0x0000180201007387 */ /* 0x000fe80000100800 */
[----:B------:R-:W3:Y:S04]  /*f7850*/  LDL.LU R11, [R1+0x5304] ;  /* 0x00530400010b7983 */ /* 0x000ee80000300800 */
[----:B------:R-:W3:Y:S04]  /*f7860*/  LDL.LU R14, [R1+0x52fc] ;  /* 0x0052fc00010e7983 */ /* 0x000ee80000300800 */
[----:B------:R-:W2:Y:S04]  /*f7870*/  LDL.LU R16, [R1+0x530c] ;  /* 0x00530c0001107983 */ /* 0x000ea80000300800 */
[----:B--2---:R0:W-:Y:S04]  /*f7880*/  STL [R1+0x6298], R16 ;  /* 0x0062981001007387 */ /* 0x0041e80000100800 */
[----:B0-----:R-:W2:Y:S04]  /*f7890*/  LDL.LU R16, [R1+0x5314] ;  /* 0x0053140001107983 */ /* 0x001ea80000300800 */
[----:B------:R-:W4:Y:S01]  /*f78a0*/  LDL.LU R4, [R1+0x5324] ;  /* 0x0053240001047983 */ /* 0x000f220000300800 */
[----:B------:R-:W-:-:S02]  /*f78b0*/  PRMT R9, R18, 0x3340, R0 ;  /* 0x0000334012097816 */ /* 0x000fc40000000000 */
[----:B------:R-:W-:Y:S02]  /*f78c0*/  PRMT R25, R25, 0x3340, R10 ;  /* 0x0000334019197816 */ /* 0x000fe4000000000a */
[----:B------:R-:W-:Y:S02]  /*f78d0*/  PRMT R17, R7, 0x3340, R17 ;  /* 0x0000334007117816 */ /* 0x000fe40000000011 */
[----:B------:R-:W-:Y:S01]  /*f78e0*/  PRMT R21, R24, 0x3340, R21 ;  /* 0x0000334018157816 */ /* 0x000fe20000000015 */
[----:B----4-:R0:W-:Y:S04]  /*f78f0*/  STL [R1+0x629c], R4 ;  /* 0x00629c0401007387 */ /* 0x0101e80000100800 */
[----:B0-----:R-:W2:Y:S04]  /*f7900*/  LDL.LU R4, [R1+0x5310] ;  /* 0x0053100001047983 */ /* 0x001ea80000300800 */
[----:B------:R-:W4:Y:S04]  /*f7910*/  LDL.LU R2, [R1+0x5328] ;  /* 0x0053280001027983 */ /* 0x000f280000300800 */
[----:B------:R-:W4:Y:S04]  /*f7920*/  LDL.LU R3, [R1+0x5320] ;  /* 0x0053200001037983 */ /* 0x000f280000300800 */
[----:B------:R0:W-:Y:S04]  /*f7930*/  STL [R1+0x14], R9 ;  /* 0x0000140901007387 */ /* 0x0001e80000100800 */
[----:B------:R-:W4:Y:S04]  /*f7940*/  LDL.LU R10, [R1+0x5350] ;  /* 0x00535000010a7983 */ /* 0x000f280000300800 */
[----:B------:R-:W4:Y:S01]  /*f7950*/  LDL.LU R7, [R1+0x5354] ;  /* 0x0053540001077983 */ /* 0x000f220000300800 */
[----:B------:R-:W-:-:S03]  /*f7960*/  PRMT R13, R13, 0x3340, R19 ;  /* 0x000033400d0d7816 */ /* 0x000fc60000000013 */
[----:B------:R-:W4:Y:S01]  /*f7970*/  LDL.LU R24, [R1+0x5348] ;  /* 0x0053480001187983 */ /* 0x000f220000300800 */
[----:B---3--:R-:W-:-:S03]  /*f7980*/  PRMT R8, R5, 0x3340, R8 ;  /* 0x0000334005087816 */ /* 0x008fc60000000008 */
[----:B------:R-:W3:Y:S01]  /*f7990*/  LDL.LU R29, [R1+0x535c] ;  /* 0x00535c00011d7983 */ /* 0x000ee20000300800 */
[----:B------:R-:W-:-:S03]  /*f79a0*/  PRMT R5, R27, 0x3340, R6 ;  /* 0x000033401b057816 */ /* 0x000fc60000000006 */
[----:B------:R-:W3:Y:S01]  /*f79b0*/  LDL.LU R28, [R1+0x5360] ;  /* 0x00536000011c7983 */ /* 0x000ee20000300800 */
[----:B------:R-:W-:-:S03]  /*f79c0*/  PRMT R18, R11, 0x3340, R12 ;  /* 0x000033400b127816 */ /* 0x000fc6000000000c */
[----:B0-----:R-:W3:Y:S01]  /*f79d0*/  LDL.LU R9, [R1+0x5358] ;  /* 0x0053580001097983 */ /* 0x001ee20000300800 */
[----:B------:R-:W-:-:S03]  /*f79e0*/  PRMT R6, R26, 0x3340, R0 ;  /* 0x000033401a067816 */ /* 0x000fc60000000000 */
[----:B------:R-:W3:Y:S01]  /*f79f0*/  LDL.LU R19, [R1+0x536c] ;  /* 0x00536c0001137983 */ /* 0x000ee20000300800 */
[----:B------:R-:W-:-:S03]  /*f7a00*/  PRMT R14, R14, 0x3340, R0 ;  /* 0x000033400e0e7816 */ /* 0x000fc60000000000 */
[----:B------:R-:W3:Y:S04]  /*f7a10*/  LDL.LU R27, [R1+0x5370] ;  /* 0x00537000011b7983 */ /* 0x000ee80000300800 */
[----:B------:R-:W3:Y:S04]  /*f7a20*/  LDL.LU R26, [R1+0x5368] ;  /* 0x00536800011a7983 */ /* 0x000ee80000300800 */
[----:B------:R-:W3:Y:S04]  /*f7a30*/  LDL.LU R11, [R1+0x537c] ;  /* 0x00537c00010b7983 */ /* 0x000ee80000300800 */
[----:B------:R-:W3:Y:S04]  /*f7a40*/  LDL.LU R12, [R1+0x5374] ;  /* 0x00537400010c7983 */ /* 0x000ee80000300800 */
[----:B------:R0:W-:Y:S04]  /*f7a50*/  STL [R1+0x6c], R18 ;  /* 0x00006c1201007387 */ /* 0x0001e80000100800 */
[----:B0-----:R-:W3:Y:S04]  /*f7a60*/  LDL.LU R18, [R1+0x1de8] ;  /* 0x001de80001127983 */ /* 0x001ee80000300800 */
[----:B------:R0:W-:Y:S04]  /*f7a70*/  STL [R1+0x2c], R14 ;  /* 0x00002c0e01007387 */ /* 0x0001e80000100800 */
[----:B0-----:R-:W3:Y:S01]  /*f7a80*/  LDL.LU R14, [R1+0x1dc8] ;  /* 0x001dc800010e7983 */ /* 0x001ee20000300800 */
[----:B--2---:R-:W-:-:S03]  /*f7a90*/  PRMT R16, R16, 0x3340, R4 ;  /* 0x0000334010107816 */ /* 0x004fc60000000004 */
[----:B------:R-:W2:Y:S04]  /*f7aa0*/  LDL.LU R4, [R1+0x629c] ;  /* 0x00629c0001047983 */ /* 0x000ea80000300800 */
[----:B------:R0:W-:Y:S04]  /*f7ab0*/  STL [R1+0x70], R16 ;  /* 0x0000701001007387 */ /* 0x0001e80000100800 */
[----:B0-----:R-:W2:Y:S01]  /*f7ac0*/  LDL.LU R16, [R1+0x6298] ;  /* 0x0062980001107983 */ /* 0x001ea20000300800 */
[----:B----4-:R-:W-:Y:S02]  /*f7ad0*/  PRMT R10, R7, 0x3340, R10 ;  /* 0x00003340070a7816 */ /* 0x010fe4000000000a */
[----:B---3--:R-:W-:-:S02]  /*f7ae0*/  PRMT R28, R28, 0x3340, R29 ;  /* 0x000033401c1c7816 */ /* 0x008fc4000000001d */
[----:B------:R-:W-:Y:S02]  /*f7af0*/  PRMT R29, R9, 0x3340, R0 ;  /* 0x00003340091d7816 */ /* 0x000fe40000000000 */
[----:B--2---:R-:W-:Y:S02]  /*f7b00*/  PRMT R4, R2, 0x3340, R4 ;  /* 0x0000334002047816 */ /* 0x004fe40000000004 */
[--C-:B------:R-:W-:Y:S02]  /*f7b10*/  PRMT R2, R3, 0x3340, R0.reuse ;  /* 0x0000334003027816 */ /* 0x100fe40000000000 */
[--C-:B------:R-:W-:Y:S02]  /*f7b20*/  PRMT R3, R24, 0x3340, R0.reuse ;  /* 0x0000334018037816 */ /* 0x100fe40000000000 */
[----:B------:R-:W-:-:S05]  /*f7b30*/  PRMT R16, R16, 0x3340, R0 ;  /* 0x0000334010107816 */ /* 0x000fca0000000000 */
[----:B------:R0:W-:Y:S04]  /*f7b40*/  STL [R1+0x38], R16 ;  /* 0x0000381001007387 */ /* 0x0001e80000100800 */
[----:B0-----:R-:W2:Y:S04]  /*f7b50*/  LDL.LU R16, [R1+0x6294] ;  /* 0x0062940001107983 */ /* 0x001ea80000300800 */
[----:B------:R0:W-:Y:S04]  /*f7b60*/  STL [R1+0x6278], R4 ;  /* 0x0062780401007387 */ /* 0x0001e80000100800 */
[----:B0-----:R-:W3:Y:S04]  /*f7b70*/  LDL.LU R4, [R1+0x14] ;  /* 0x0000140001047983 */ /* 0x001ee80000300800 */
[----:B------:R0:W-:Y:S04]  /*f7b80*/  STL [R1+0x627c], R2 ;  /* 0x00627c0201007387 */ /* 0x0001e80000100800 */
[----:B0-----:R-:W4:Y:S04]  /*f7b90*/  LDL.LU R2, [R1+0x700] ;  /* 0x0007000001027983 */ /* 0x001f280000300800 */
[----:B------:R0:W-:Y:S04]  /*f7ba0*/  STL [R1+0x6280], R10 ;  /* 0x0062800a01007387 */ /* 0x0001e80000100800 */
[----:B0-----:R-:W3:Y:S04]  /*f7bb0*/  LDL.LU R10, [R1+0x50] ;  /* 0x00005000010a7983 */ /* 0x001ee80000300800 */
[----:B------:R-:W3:Y:S04]  /*f7bc0*/  LDL.LU R7, [R1+0x740] ;  /* 0x0007400001077983 */ /* 0x000ee80000300800 */
[----:B------:R-:W3:Y:S04]  /*f7bd0*/  LDL.LU R24, [R1+0x1d8c] ;  /* 0x001d8c0001187983 */ /* 0x000ee80000300800 */
[----:B------:R0:W-:Y:S04]  /*f7be0*/  STL [R1+0x6284], R3 ;  /* 0x0062840301007387 */ /* 0x0001e80000100800 */
[----:B0-----:R-:W2:Y:S04]  /*f7bf0*/  LDL.LU R3, [R1+0x10] ;  /* 0x0000100001037983 */ /* 0x001ea80000300800 */
[----:B------:R0:W-:Y:S04]  /*f7c00*/  STL [R1+0x6288], R28 ;  /* 0x0062881c01007387 */ /* 0x0001e80000100800 */
[----:B0-----:R-:W3:Y:S04]  /*f7c10*/  LDL.LU R28, [R1+0x18] ;  /* 0x00001800011c7983 */ /* 0x001ee80000300800 */
[----:B------:R0:W-:Y:S04]  /*f7c20*/  STL [R1+0x628c], R29 ;  /* 0x00628c1d01007387 */ /* 0x0001e80000100800 */
[----:B0-----:R-:W3:Y:S01]  /*f7c30*/  LDL.LU R29, [R1+0x5378] ;  /* 0x00537800011d7983 */ /* 0x001ee20000300800 */
[----:B------:R-:W-:-:S02]  /*f7c40*/  PRMT R9, R27, 0x3340, R19 ;  /* 0x000033401b097816 */ /* 0x000fc40000000013 */
[----:B------:R-:W-:-:S03]  /*f7c50*/  LOP3.LUT R18, R18, 0xffff, RZ, 0xc0, !PT ;  /* 0x0000ffff12127812 */ /* 0x000fc600078ec0ff */
[----:B------:R0:W-:Y:S01]  /*f7c60*/  STL [R1+0x6290], R9 ;  /* 0x0062900901007387 */ /* 0x0001e20000100800 */
[----:B------:R-:W-:-:S03]  /*f7c70*/  PRMT R19, R26, 0x3340, R0 ;  /* 0x000033401a137816 */ /* 0x000fc60000000000 */
[----:B------:R-:W3:Y:S04]  /*f7c80*/  LDL.LU R27, [R1+0x790] ;  /* 0x00079000011b7983 */ /* 0x000ee80000300800 */
[----:B------:R-:W3:Y:S01]  /*f7c90*/  LDL.LU R26, [R1+0x1d88] ;  /* 0x001d8800011a7983 */ /* 0x000ee20000300800 */
[--C-:B------:R-:W-:Y:S02]  /*f7ca0*/  PRMT R23, R23, 0x3340, R0.reuse ;  /* 0x0000334017177816 */ /* 0x100fe40000000000 */
[----:B--2---:R-:W-:Y:S02]  /*f7cb0*/  PRMT R16, R16, 0x5410, R3 ;  /* 0x0000541010107816 */ /* 0x004fe40000000003 */
[----:B------:R-:W-:-:S04]  /*f7cc0*/  PRMT R3, R18, 0x3340, R0 ;  /* 0x0000334012037816 */ /* 0x000fc80000000000 */
[----:B----4-:R-:W-:Y:S01]  /*f7cd0*/  PRMT R2, R2, 0x5410, R3 ;  /* 0x0000541002027816 */ /* 0x010fe20000000003 */
[----:B------:R-:W-:Y:S01]  /*f7ce0*/  STL [R1+0x6020], R16 ;  /* 0x0060201001007387 */ /* 0x000fe20000100800 */
[----:B---3--:R-:W-:Y:S02]  /*f7cf0*/  PRMT R3, R25, 0x5410, R4 ;  /* 0x0000541019037816 */ /* 0x008fe40000000004 */
[----:B0-----:R-:W-:-:S05]  /*f7d00*/  PRMT R9, R10, 0x5410, R28 ;  /* 0x000054100a097816 */ /* 0x001fca000000001c */
[----:B------:R-:W-:Y:S04]  /*f7d10*/  STL [R1+0x32c], R9 ;  /* 0x00032c0901007387 */ /* 0x000fe80000100800 */
[----:B------:R0:W-:Y:S04]  /*f7d20*/  STL [R1+0x334], R2 ;  /* 0x0003340201007387 */ /* 0x0001e80000100800 */
[----:B------:R1:W-:Y:S01]  /*f7d30*/  STL [R1+0x338], R3 ;  /* 0x0003380301007387 */ /* 0x0003e20000100800 */
[----:B------:R-:W-:-:S03]  /*f7d40*/  PRMT R11, R11, 0x3340, R29 ;  /* 0x000033400b0b7816 */ /* 0x000fc6000000001d */
[----:B------:R-:W2:Y:S01]  /*f7d50*/  LDL.LU R29, [R1+0x17e8] ;  /* 0x0017e800011d7983 */ /* 0x000ea20000300800 */
[----:B0-----:R-:W-:-:S03]  /*f7d60*/  PRMT R2, R17, 0x5410, R23 ;  /* 0x0000541011027816 */ /* 0x001fc60000000017 */
[----:B------:R-:W3:Y:S04]  /*f7d70*/  LDL.LU R4, [R1+0x1d7c] ;  /* 0x001d7c0001047983 */ /* 0x000ee80000300800 */
[----:B------:R0:W-:Y:S04]  /*f7d80*/  STL [R1+0x340], R2 ;  /* 0x0003400201007387 */ /* 0x0001e80000100800 */
[----:B------:R-:W4:Y:S04]  /*f7d90*/  LDL.LU R28, [R1+0x2c] ;  /* 0x00002c00011c7983 */ /* 0x000f280000300800 */
[----:B-1----:R-:W4:Y:S04]  /*f7da0*/  LDL.LU R3, [R1+0x6c] ;  /* 0x00006c0001037983 */ /* 0x002f280000300800 */
[----:B------:R-:W4:Y:S04]  /*f7db0*/  LDL.LU R10, [R1+0x38] ;  /* 0x00003800010a7983 */ /* 0x000f280000300800 */
[----:B0-----:R-:W4:Y:S04]  /*f7dc0*/  LDL.LU R2, [R1+0x70] ;  /* 0x0000700001027983 */ /* 0x001f280000300800 */
[----:B------:R-:W4:Y:S01]  /*f7dd0*/  LDL.LU R16, [R1+0x52e0] ;  /* 0x0052e00001107983 */ /* 0x000f220000300800 */
[----:B------:R-:W-:-:S02]  /*f7de0*/  LOP3.LUT R14, R14, 0xffff, RZ, 0xc0, !PT ;  /* 0x0000ffff0e0e7812 */ /* 0x000fc400078ec0ff */
[--C-:B------:R-:W-:Y:S01]  /*f7df0*/  PRMT R22, R22, 0x3340, R0.reuse ;  /* 0x0000334016167816 */ /* 0x100fe20000000000 */
[----:B------:R-:W4:Y:S01]  /*f7e00*/  LDL.LU R17, [R1+0x1d48] ;  /* 0x001d480001117983 */ /* 0x000f220000300800 */
[----:B------:R-:W-:-:S04]  /*f7e10*/  PRMT R9, R14, 0x3340, R0 ;  /* 0x000033400e097816 */ /* 0x000fc80000000000 */
[----:B------:R-:W-:Y:S02]  /*f7e20*/  PRMT R23, R7, 0x5410, R9 ;  /* 0x0000541007177816 */ /* 0x000fe40000000009 */
[----:B------:R-:W-:Y:S02]  /*f7e30*/  LOP3.LUT R7, R24, 0xffff, RZ, 0xc0, !PT ;  /* 0x0000ffff18077812 */ /* 0x000fe400078ec0ff */
[----:B------:R-:W-:Y:S01]  /*f7e40*/  PRMT R9, R21, 0x5410, R22 ;  /* 0x0000541015097816 */ /* 0x000fe20000000016 */
[----:B------:R-:W-:Y:S01]  /*f7e50*/  STL [R1+0x348], R23 ;  /* 0x0003481701007387 */ /* 0x000fe20000100800 */
[----:B------:R-:W-:-:S03]  /*f7e60*/  PRMT R20, R20, 0x3340, R0 ;  /* 0x0000334014147816 */ /* 0x000fc60000000000 */
[----:B------:R-:W4:Y:S04]  /*f7e70*/  LDL.LU R24, [R1+0x5318] ;  /* 0x0053180001187983 */ /* 0x000f280000300800 */
[----:B------:R0:W-:Y:S04]  /*f7e80*/  STL [R1+0x50], R7 ;  /* 0x0000500701007387 */ /* 0x0001e80000100800 */
[----:B------:R1:W-:Y:S01]  /*f7e90*/  STL [R1+0x34c], R9 ;  /* 0x00034c0901007387 */ /* 0x0003e20000100800 */
[--C-:B------:R-:W-:Y:S02]  /*f7ea0*/  PRMT R15, R15, 0x3340, R0.reuse ;  /* 0x000033400f0f7816 */ /* 0x100fe40000000000 */
[----:B0-----:R-:W-:-:S02]  /*f7eb0*/  PRMT R7, R7, 0x3340, R0 ;  /* 0x0000334007077816 */ /* 0x001fc40000000000 */
[----:B-1----:R-:W-:Y:S02]  /*f7ec0*/  PRMT R9, R13, 0x5410, R20 ;  /* 0x000054100d097816 */ /* 0x002fe40000000014 */
[----:B------:R-:W4:Y:S04]  /*f7ed0*/  LDL.LU R13, [R1+0x1d1c] ;  /* 0x001d1c00010d7983 */ /* 0x000f280000300800 */
[----:B------:R-:W4:Y:S04]  /*f7ee0*/  LDL.LU R20, [R1+0x408] ;  /* 0x0004080001147983 */ /* 0x000f280000300800 */
[----:B------:R0:W-:Y:S01]  /*f7ef0*/  STL [R1+0x174c], R9 ;  /* 0x00174c0901007387 */ /* 0x0001e20000100800 */
[----:B------:R-:W-:-:S03]  /*f7f00*/  PRMT R8, R8, 0x5410, R15 ;  /* 0x0000541008087816 */ /* 0x000fc6000000000f */
[----:B------:R-:W4:Y:S01]  /*f7f10*/  LDL.LU R21, [R1+0x182c] ;  /* 0x00182c0001157983 */ /* 0x000f220000300800 */
[----:B0-----:R-:W-:Y:S02]  /*f7f20*/  PRMT R9, R27, 0x5410, R7 ;  /* 0x000054101b097816 */ /* 0x001fe40000000007 */
[----:B------:R-:W-:Y:S02]  /*f7f30*/  LOP3.LUT R7, R26, 0xffff, RZ, 0xc0, !PT ;  /* 0x0000ffff1a077812 */ /* 0x000fe400078ec0ff */
[----:B------:R-:W-:Y:S01]  /*f7f40*/  PRMT R5, R5, 0x5410, R6 ;  /* 0x0000541005057816 */ /* 0x000fe20000000006 */
[----:B------:R0:W-:Y:S04]  /*f7f50*/  STL [R1+0x175c], R9 ;  /* 0x00175c0901007387 */ /* 0x0001e80000100800 */
[----:B------:R-:W4:Y:S04]  /*f7f60*/  LDL.LU R22, [R1+0x534c] ;  /* 0x00534c0001167983 */ /* 0x000f280000300800 */
[----:B------:R-:W-:Y:S04]  /*f7f70*/  STL [R1+0x54], R7 ;  /* 0x0000540701007387 */ /* 0x000fe80000100800 */
[----:B------:R1:W-:Y:S01]  /*f7f80*/  STL [R1+0x176c], R8 ;  /* 0x00176c0801007387 */ /* 0x0003e20000100800 */
[----:B0-----:R-:W-:-:S03]  /*f7f90*/  PRMT R9, R7, 0x3340, R0 ;  /* 0x0000334007097816 */ /* 0x001fc60000000000 */
[----:B------:R-:W4:Y:S04]  /*f7fa0*/  LDL.LU R23, [R1+0x3f8] ;  /* 0x0003f80001177983 */ /* 0x000f280000300800 */
[----:B------:R-:W4:Y:S04]  /*f7fb0*/  LDL.LU R6, [R1+0x4fdc] ;  /* 0x004fdc0001067983 */ /* 0x000f280000300800 */
[----:B------:R0:W-:Y:S04]  /*f7fc0*/  STL [R1+0x177c], R5 ;  /* 0x00177c0501007387 */ /* 0x0001e80000100800 */
[----:B-1----:R-:W4:Y:S04]  /*f7fd0*/  LDL.LU R8, [R1+0x3f4] ;  /* 0x0003f40001087983 */ /* 0x002f280000300800 */
[----:B------:R-:W4:Y:S04]  /*f7fe0*/  LDL.LU R25, [R1+0x4fb4] ;  /* 0x004fb40001197983 */ /* 0x000f280000300800 */
[----:B0-----:R-:W4:Y:S04]  /*f7ff0*/  LDL.LU R5, [R1+0x3d4] ;  /* 0x0003d40001057983 */ /* 0x001f280000300800 */
[----:B------:R-:W4:Y:S04]  /*f8000*/  LDL.LU R7, [R1+0x4e00] ;  /* 0x004e000001077983 */ /* 0x000f280000300800 */
[----:B------:R-:W4:Y:S04]  /*f8010*/  LDL.LU R27, [R1+0x522c] ;  /* 0x00522c00011b7983 */ /* 0x000f280000300800 */
[----:B------:R-:W4:Y:S04]  /*f8020*/  LDL.LU R15, [R1+0x1bcc] ;  /* 0x001bcc00010f7983 */ /* 0x000f280000300800 */
[----:B------:R-:W4:Y:S01]  /*f8030*/  LDL.LU R26, [R1+0x4f2c] ;  /* 0x004f2c00011a7983 */ /* 0x000f220000300800 */
[----:B--2---:R-:W-:-:S03]  /*f8040*/  PRMT R29, R29, 0x5410, R9 ;  /* 0x000054101d1d7816 */ /* 0x004fc60000000009 */
[----:B------:R-:W2:Y:S01]  /*f8050*/  LDL.LU R9, [R1+0x6290] ;  /* 0x0062900001097983 */ /* 0x000ea20000300800 */
[----:B---3--:R-:W-:-:S03]  /*f8060*/  LOP3.LUT R4, R4, 0xffff, RZ, 0xc0, !PT ;  /* 0x0000ffff04047812 */ /* 0x008fc600078ec0ff */
[----:B------:R0:W-:Y:S01]  /*f8070*/  STL [R1+0x1788], R29 ;  /* 0x0017881d01007387 */ /* 0x0001e20000100800 */
[----:B----4-:R-:W-:-:S03]  /*f8080*/  PRMT R3, R3, 0x5410, R28 ;  /* 0x0000541003037816 */ /* 0x010fc6000000001c */
[----:B0-----:R-:W3:Y:S04]  /*f8090*/  LDL.LU R29, [R1+0x628c] ;  /* 0x00628c00011d7983 */ /* 0x001ee80000300800 */
[----:B------:R-:W3:Y:S04]  /*f80a0*/  LDL.LU R28, [R1+0x6288] ;  /* 0x00628800011c7983 */ /* 0x000ee80000300800 */
[----:B------:R0:W-:Y:S01]  /*f80b0*/  STL [R1+0x17a8], R3 ;  /* 0x0017a80301007387 */ /* 0x0001e20000100800 */
[----:B------:R-:W-:-:S03]  /*f80c0*/  PRMT R2, R2, 0x5410, R10 ;  /* 0x0000541002027816 */ /* 0x000fc6000000000a */
[----:B0-----:R-:W4:Y:S04]  /*f80d0*/  LDL.LU R3, [R1+0x6284] ;  /* 0x0062840001037983 */ /* 0x001f280000300800 */
[----:B------:R0:W-:Y:S04]  /*f80e0*/  STL [R1+0x30], R4 ;  /* 0x0000300401007387 */ /* 0x0001e80000100800 */
[----:B------:R-:W4:Y:S01]  /*f80f0*/  LDL.LU R10, [R1+0x6280] ;  /* 0x00628000010a7983 */ /* 0x000f220000300800 */
[----:B0-----:R-:W-:-:S03]  /*f8100*/  PRMT R4, R4, 0x3340, R0 ;  /* 0x0000334004047816 */ /* 0x001fc60000000000 */
[----:B------:R0:W-:Y:S01]  /*f8110*/  STL [R1+0x17b8], R2 ;  /* 0x0017b80201007387 */ /* 0x0001e20000100800 */
[----:B------:R-:W-:-:S03]  /*f8120*/  PRMT R16, R16, 0x5410, R4 ;  /* 0x0000541010107816 */ /* 0x000fc60000000004 */
[----:B0-----:R-:W2:Y:S04]  /*f8130*/  LDL.LU R2, [R1+0x627c] ;  /* 0x00627c0001027983 */ /* 0x001ea80000300800 */
[----:B------:R-:W2:Y:S04]  /*f8140*/  LDL.LU R4, [R1+0x6278] ;  /* 0x0062780001047983 */ /* 0x000ea80000300800 */
[----:B------:R2:W-:Y:S01]  /*f8150*/  STL [R1+0x17bc], R16 ;  /* 0x0017bc1001007387 */ /* 0x0005e20000100800 */
[----:B----4-:R-:W-:Y:S02]  /*f8160*/  PRMT R10, R10, 0x5410, R3 ;  /* 0x000054100a0a7816 */ /* 0x010fe40000000003 */
[----:B--2---:R-:W-:-:S02]  /*f8170*/  PRMT R16, R4, 0x5410, R2 ;  /* 0x0000541004107816 */ /* 0x004fc40000000002 */
[----:B------:R-:W2:Y:S04]  /*f8180*/  LDL.LU R2, [R1+0x6274] ;  /* 0x0062740001027983 */ /* 0x000ea80000300800 */
[----:B------:R-:W4:Y:S04]  /*f8190*/  LDL.LU R4, [R1+0x6270] ;  /* 0x0062700001047983 */ /* 0x000f280000300800 */
[----:B------:R-:W-:Y:S04]  /*f81a0*/  STL [R1+0x17cc], R16 ;  /* 0x0017cc1001007387 */ /* 0x000fe80000100800 */
[----:B------:R-:W4:Y:S04]  /*f81b0*/  LDL.LU R3, [R1+0x626c] ;  /* 0x00626c0001037983 */ /* 0x000f280000300800 */
[----:B------:R0:W-:Y:S04]  /*f81c0*/  STL [R1+0x17e8], R10 ;  /* 0x0017e80a01007387 */ /* 0x0001e80000100800 */
[----:B0-----:R-:W2:Y:S01]  /*f81d0*/  LDL.LU R10, [R1+0x6268] ;  /* 0x00626800010a7983 */ /* 0x001ea20000300800 */
[----:B------:R-:W-:-:S04]  /*f81e0*/  LOP3.LUT R17, R17, 0xffff, RZ, 0xc0, !PT ;  /* 0x0000ffff11117812 */ /* 0x000fc800078ec0ff */
[----:B------:R-:W-:-:S04]  /*f81f0*/  PRMT R16, R17, 0x3340, R0 ;  /* 0x0000334011107816 */ /* 0x000fc80000000000 */
[----:B------:R-:W-:Y:S02]  /*f8200*/  PRMT R24, R24, 0x5410, R16 ;  /* 0x0000541018187816 */ /* 0x000fe40000000010 */
[----:B------:R-:W-:Y:S02]  /*f8210*/  PRMT R16, R9, 0x5410, R19 ;  /* 0x0000541009107816 */ /* 0x000fe40000000013 */
[----:B------:R-:W-:Y:S01]  /*f8220*/  LOP3.LUT R9, R13, 0xffff, RZ, 0xc0, !PT ;  /* 0x0000ffff0d097812 */ /* 0x000fe200078ec0ff */
[----:B------:R3:W-:Y:S01]  /*f8230*/  STL [R1+0x5cb8], R24 ;  /* 0x005cb81801007387 */ /* 0x0007e20000100800 */
[--C-:B------:R-:W-:Y:S02]  /*f8240*/  PRMT R12, R12, 0x3340, R0.reuse ;  /* 0x000033400c0c7816 */ /* 0x100fe40000000000 */
[----:B------:R-:W-:Y:S02]  /*f8250*/  PRMT R13, R9, 0x3340, R0 ;  /* 0x00003340090d7816 */ /* 0x000fe40000000000 */
[----:B---3--:R-:W-:-:S05]  /*f8260*/  PRMT R24, R28, 0x5410, R29 ;  /* 0x000054101c187816 */ /* 0x008fca000000001d */
[----:B------:R0:W-:Y:S01]  /*f8270*/  STL [R1+0x181c], R24 ;  /* 0x00181c1801007387 */ /* 0x0001e20000100800 */
[----:B------:R-:W-:-:S03]  /*f8280*/  PRMT R6, R6, 0x5410, R23 ;  /* 0x0000541006067816 */ /* 0x000fc60000000017 */
[----:B------:R1:W-:Y:S01]  /*f8290*/  STL [R1+0x1828], R16 ;  /* 0x0018281001007387 */ /* 0x0003e20000100800 */
[----:B0-----:R-:W-:Y:S02]  /*f82a0*/  PRMT R24, R21, 0x5410, R20 ;  /* 0x0000541015187816 */ /* 0x001fe40000000014 */
[----:B-1----:R-:W-:Y:S02]  /*f82b0*/  PRMT R16, R22, 0x5410, R13 ;  /* 0x0000541016107816 */ /* 0x002fe4000000000d */
[----:B------:R-:W-:Y:S01]  /*f82c0*/  PRMT R13, R11, 0x5410, R12 ;  /* 0x000054100b0d7816 */ /* 0x000fe2000000000c */
[----:B------:R-:W-:Y:S04]  /*f82d0*/  STL [R1+0x6050], R24 ;  /* 0x0060501801007387 */ /* 0x000fe80000100800 */
[----:B------:R-:W-:Y:S04]  /*f82e0*/  STL [R1+0x182c], R16 ;  /* 0x00182c1001007387 */ /* 0x000fe80000100800 */
[----:B------:R-:W-:Y:S04]  /*f82f0*/  STL [R1+0x5b88], R13 ;  /* 0x005b880d01007387 */ /* 0x000fe80000100800 */
[----:B------:R0:W-:Y:S01]  /*f8300*/  STL [R1+0x5d38], R6 ;  /* 0x005d380601007387 */ /* 0x0001e20000100800 */
[----:B------:R-:W-:-:S02]  /*f8310*/  PRMT R5, R7, 0x5410, R5 ;  /* 0x0000541007057816 */ /* 0x000fc40000000005 */
[----:B------:R-:W-:Y:S02]  /*f8320*/  LOP3.LUT R19, R26, 0xffff, RZ, 0xc0, !PT ;  /* 0x0000ffff1a137812 */ /* 0x000fe400078ec0ff */
[----:B0-----:R-:W-:Y:S02]  /*f8330*/  PRMT R6, R25, 0x5410, R8 ;  /* 0x0000541019067816 */ /* 0x001fe40000000008 */
[----:B------:R-:W-:Y:S02]  /*f8340*/  LOP3.LUT R13, R27, 0xffff, RZ, 0xc0, !PT ;  /* 0x0000ffff1b0d7812 */ /* 0x000fe400078ec0ff */
[----:B--2---:R-:W-:-:S04]  /*f8350*/  SHF.R.U32.HI R10, RZ, 0x8, R10 ;  /* 0x00000008ff0a7819 */ /* 0x004fc8000001160a */
[----:B------:R-:W-:-:S04]  /*f8360*/  LOP3.LUT R10, R10, 0xffff, RZ, 0xc0, !PT ;  /* 0x0000ffff0a0a7812 */ /* 0x000fc800078ec0ff */
[----:B------:R-:W-:-:S05]  /*f8370*/  PRMT R10, R10, 0x3340, R0 ;  /* 0x000033400a0a7816 */ /* 0x000fca0000000000 */
[----:B------:R-:W-:Y:S04]  /*f8380*/  STL [R1+0x9c], R10 ;  /* 0x00009c0a01007387 */ /* 0x000fe80000100800 */
[----:B------:R0:W-:Y:S04]  /*f8390*/  STL [R1+0x168c], R6 ;  /* 0x00168c0601007387 */ /* 0x0001e80000100800 */
[----:B------:R1:W-:Y:S01]  /*f83a0*/  STL [R1+0x1688], R5 ;  /* 0x0016880501007387 */ /* 0x0003e20000100800 */
[----:B0-----:R-:W-:-:S04]  /*f83b0*/  LOP3.LUT R6, R15, 0xffff, RZ, 0xc0, !PT ;  /* 0x0000ffff0f067812 */ /* 0x001fc800078ec0ff */
[----:B------:R-:W-:Y:S02]  /*f83c0*/  PRMT R7, R6, 0x3340, R0 ;  /* 0x0000334006077816 */ /* 0x000fe40000000000 */
[----:B-1----:R-:W-:-:S04]  /*f83d0*/  PRMT R5, R13, 0x3340, R19 ;  /* 0x000033400d057816 */ /* 0x002fc80000000013 */
[----:B------:R-:W-:-:S05]  /*f83e0*/  PRMT R16, R5, 0x5410, R7 ;  /* 0x0000541005107816 */ /* 0x000fca0000000007 */
[----:B------:R4:W-:Y:S04]  /*f83f0*/  STL [R1+0x6034], R16 ;  /* 0x0060341001007387 */ /* 0x0009e80000100800 */
[----:B------:R-:W2:Y:S04]  /*f8400*/  LDL.LU R12, [R1+0x3f0] ;  /* 0x0003f000010c7983 */ /* 0x000ea80000300800 */
[----:B------:R-:W2:Y:S04]  /*f8410*/  LDL.LU R20, [R1+0x4fc8] ;  /* 0x004fc80001147983 */ /* 0x000ea80000300800 */
[----:B------:R-:W3:Y:S04]  /*f8420*/  LDL.LU R21, [R1+0x738] ;  /* 0x0007380001157983 */ /* 0x000ee80000300800 */
[----:B------:R-:W3:Y:S04]  /*f8430*/  LDL.LU R10, [R1+0x3d0] ;  /* 0x0003d000010a7983 */ /* 0x000ee80000300800 */
[----:B------:R-:W3:Y:S04]  /*f8440*/  LDL.LU R11, [R1+0x4dfc] ;  /* 0x004dfc00010b7983 */ /* 0x000ee80000300800 */
[----:B------:R-:W3:Y:S01]  /*f8450*/  LDL.LU R22, [R1+0x3bc] ;  /* 0x0003bc0001167983 */ /* 0x000ee20000300800 */
[----:B------:R-:W-:-:S03]  /*f8460*/  SHF.R.U32.HI R2, RZ, 0x8, R2 ;  /* 0x00000008ff027819 */ /* 0x000fc60000011602 */
[----:B------:R-:W3:Y:S04]  /*f8470*/  LDL.LU R23, [R1+0x4e04] ;  /* 0x004e040001177983 */ /* 0x000ee80000300800 */
[----:B------:R-:W3:Y:S04]  /*f8480*/  LDL.LU R8, [R1+0x224] ;  /* 0x0002240001087983 */ /* 0x000ee80000300800 */
[----:B------:R-:W3:Y:S01]  /*f8490*/  LDL.LU R7, [R1+0x4de4] ;  /* 0x004de40001077983 */ /* 0x000ee20000300800 */
[----:B----4-:R-:W-:Y:S02]  /*f84a0*/  SHF.R.U32.HI R16, RZ, 0x8, R3 ;  /* 0x00000008ff107819 */ /* 0x010fe40000011603 */
[----:B------:R-:W-:Y:S01]  /*f84b0*/  LOP3.LUT R15, R2, 0xffff, RZ, 0xc0, !PT ;  /* 0x0000ffff020f7812 */ /* 0x000fe200078ec0ff */
[----:B------:R-:W4:Y:S04]  /*f84c0*/  LDL.LU R3, [R1+0x5234] ;  /* 0x0052340001037983 */ /* 0x000f280000300800 */
[----:B------:R-:W4:Y:S01]  /*f84d0*/  LDL.LU R25, [R1+0x1c08] ;  /* 0x001c080001197983 */ /* 0x000f220000300800 */
[----:B------:R-:W-:-:S03]  /*f84e0*/  SHF.R.U32.HI R24, RZ, 0x8, R4 ;  /* 0x00000008ff187819 */ /* 0x000fc60000011604 */
[----:B------:R-:W4:Y:S04]  /*f84f0*/  LDL.LU R2, [R1+0x4f3c] ;  /* 0x004f3c0001027983 */ /* 0x000f280000300800 */
[----:B------:R-:W4:Y:S04]  /*f8500*/  LDL.LU R5, [R1+0x5280] ;  /* 0x0052800001057983 */ /* 0x000f280000300800 */
[----:B------:R-:W4:Y:S04]  /*f8510*/  LDL.LU R4, [R1+0x1e8c] ;  /* 0x001e8c0001047983 */ /* 0x000f280000300800 */
[----:B------:R-:W4:Y:S01]  /*f8520*/  LDL.LU R27, [R1+0x516c] ;  /* 0x00516c00011b7983 */ /* 0x000f220000300800 */
[----:B------:R-:W-:-:S04]  /*f8530*/  LOP3.LUT R24, R24, 0xffff, RZ, 0xc0, !PT ;  /* 0x0000ffff18187812 */ /* 0x000fc800078ec0ff */
[----:B------:R-:W-:Y:S02]  /*f8540*/  PRMT R15, R15, 0x3340, R24 ;  /* 0x000033400f0f7816 */ /* 0x000fe40000000018 */
[----:B------:R-:W-:-:S03]  /*f8550*/  SHF.R.U32.HI R13, RZ, 0x8, R13 ;  /* 0x00000008ff0d7819 */ /* 0x000fc6000001160d */
[----:B------:R0:W-:Y:S01]  /*f8560*/  STL [R1+0x60d0], R15 ;  /* 0x0060d00f01007387 */ /* 0x0001e20000100800 */
[----:B------:R-:W-:Y:S02]  /*f8570*/  SHF.R.U32.HI R6, RZ, 0x8, R6 ;  /* 0x00000008ff067819 */ /* 0x000fe40000011606 */
[----:B------:R-:W-:Y:S02]  /*f8580*/  LOP3.LUT R16, R16, 0xffff, RZ, 0xc0, !PT ;  /* 0x0000ffff10107812 */ /* 0x000fe400078ec0ff */
[----:B------:R-:W-:Y:S02]  /*f8590*/  LOP3.LUT R13, R13, 0xffff, RZ, 0xc0, !PT ;  /* 0x0000ffff0d0d7812 */ /* 0x000fe400078ec0ff */
[----:B0-----:R-:W-:Y:S02]  /*f85a0*/  SHF.R.U32.HI R15, RZ, 0x8, R19 ;  /* 0x00000008ff0f7819 */ /* 0x001fe40000011613 */
[----:B------:R-:W-:Y:S02]  /*f85b0*/  LOP3.LUT R6, R6, 0xffff, RZ, 0xc0, !PT ;  /* 0x0000ffff06067812 */ /* 0x000fe400078ec0ff */
[----:B------:R-:W-:-:S02]  /*f85c0*/  LOP3.LUT R15, R15, 0xffff, RZ, 0xc0, !PT ;  /* 0x0000ffff0f0f7812 */ /* 0x000fc400078ec0ff */
[--C-:B------:R-:W-:Y:S02]  /*f85d0*/  PRMT R26, R16, 0x3340, R0.reuse ;  /* 0x00003340101a7816 */ /* 0x100fe40000000000 */
[----:B------:R-:W-:Y:S02]  /*f85e0*/  PRMT R15, R13, 0x3340, R15 ;  /* 0x000033400d0f7816 */ /* 0x000fe4000000000f */
[----:B------:R-:W-:Y:S01]  /*f85f0*/  PRMT R6, R6, 0x3340, R0 ;  /* 0x0000334006067816 */ /* 0x000fe20000000000 */
[----:B------:R-:W-:Y:S04]  /*f8600*/  STL [R1+0x60d4], R26 ;  /* 0x0060d41a01007387 */ /* 0x000fe80000100800 */
[----:B------:R-:W-:Y:S04]  /*f8610*/  STL [R1+0x2e8], R15 ;  /* 0x0002e80f01007387 */ /* 0x000fe80000100800 */
[----:B------:R0:W-:Y:S02]  /*f8620*/  STL [R1+0xd8], R6 ;  /* 0x0000d80601007387 */ /* 0x0001e40000100800 */
[----:B0-----:R-:W-:-:S04]  /*f8630*/  SHF.R.U32.HI R6, RZ, 0x8, R18 ;  /* 0x00000008ff067819 */ /* 0x001fc80000011612 */
[----:B------:R-:W-:Y:S02]  /*f8640*/  LOP3.LUT R6, R6, 0xffff, RZ, 0xc0, !PT ;  /* 0x0000ffff06067812 */ /* 0x000fe400078ec0ff */
[----:B--2---:R-:W-:Y:S02]  /*f8650*/  PRMT R13, R20, 0x5410, R12 ;  /* 0x00005410140d7816 */ /* 0x004fe4000000000c */
[----:B---3--:R-:W-:-:S03]  /*f8660*/  SHF.R.U32.HI R12, RZ, 0x8, R21 ;  /* 0x00000008ff0c7819 */ /* 0x008fc60000011615 */
[----:B------:R0:W-:Y:S01]  /*f8670*/  STL [R1+0x167c], R13 ;  /* 0x00167c0d01007387 */ /* 0x0001e20000100800 */
[----:B------:R-:W-:Y:S02]  /*f8680*/  LOP3.LUT R12, R12, 0xffff, RZ, 0xc0, !PT ;  /* 0x0000ffff0c0c7812 */ /* 0x000fe400078ec0ff */
[----:B------:R-:W-:Y:S02]  /*f8690*/  PRMT R10, R11, 0x5410, R10 ;  /* 0x000054100b0a7816 */ /* 0x000fe4000000000a */
[--C-:B0-----:R-:W-:Y:S02]  /*f86a0*/  PRMT R13, R12, 0x3340, R0.reuse ;  /* 0x000033400c0d7816 */ /* 0x101fe40000000000 */
[----:B------:R-:W-:Y:S02]  /*f86b0*/  PRMT R12, R6, 0x3340, R0 ;  /* 0x00003340060c7816 */ /* 0x000fe40000000000 */
[----:B------:R-:W-:Y:S01]  /*f86c0*/  PRMT R6, R23, 0x5410, R22 ;  /* 0x0000541017067816 */ /* 0x000fe20000000016 */
[----:B------:R-:W-:Y:S04]  /*f86d0*/  STL [R1+0x110], R13 ;  /* 0x0001100d01007387 */ /* 0x000fe80000100800 */
[----:B------:R-:W-:Y:S01]  /*f86e0*/  STL [R1+0x10c], R12 ;  /* 0x00010c0c01007387 */ /* 0x000fe20000100800 */
[----:B------:R-:W-:-:S03]  /*f86f0*/  PRMT R7, R7, 0x5410, R8 ;  /* 0x0000541007077816 */ /* 0x000fc60000000008 */
[----:B------:R-:W-:Y:S04]  /*f8700*/  STL [R1+0x1678], R10 ;  /* 0x0016780a01007387 */ /* 0x000fe80000100800 */
[----:B------:R-:W-:Y:S01]  /*f8710*/  STL [R1+0x5d80], R7 ;  /* 0x005d800701007387 */ /* 0x000fe20000100800 */
[----:B----4-:R-:W-:-:S03]  /*f8720*/  LOP3.LUT R3, R3, 0xffff, RZ, 0xc0, !PT ;  /* 0x0000ffff03037812 */ /* 0x010fc600078ec0ff */
[----:B------:R0:W-:Y:S01]  /*f8730*/  STL [R1+0x166c], R6 ;  /* 0x00166c0601007387 */ /* 0x0001e20000100800 */
[----:B------:R-:W-:Y:S02]  /*f8740*/  LOP3.LUT R2, R2, 0xffff, RZ, 0xc0, !PT ;  /* 0x0000ffff02027812 */ /* 0x000fe400078ec0ff */
[----:B0-----:R-:W-:Y:S02]  /*f8750*/  LOP3.LUT R6, R25, 0xffff, RZ, 0xc0, !PT ;  /* 0x0000ffff19067812 */ /* 0x001fe400078ec0ff */
[----:B------:R-:W-:Y:S02]  /*f8760*/  PRMT R8, R3, 0x3340, R2 ;  /* 0x0000334003087816 */ /* 0x000fe40000000002 */
[----:B------:R-:W-:Y:S02]  /*f8770*/  PRMT R10, R6, 0x3340, R0 ;  /* 0x00003340060a7816 */ /* 0x000fe40000000000 */
[----:B------:R-:W-:Y:S02]  /*f8780*/  LOP3.LUT R5, R5, 0xffff, RZ, 0xc0, !PT ;  /* 0x0000ffff05057812 */ /* 0x000fe400078ec0ff */
[----:B------:R-:W-:-:S02]  /*f8790*/  LOP3.LUT R4, R4, 0xffff, RZ, 0xc0, !PT ;  /* 0x0000ffff04047812 */ /* 0x000fc400078ec0ff */
[----:B------:R-:W-:Y:S02]  /*f87a0*/  LOP3.LUT R7, R27, 0xffff, RZ, 0xc0, !PT ;  /* 0x0000ffff1b077812 */ /* 0x000fe400078ec0ff */
[----:B------:R-:W-:Y:S02]  /*f87b0*/  PRMT R11, R8, 0x5410, R10 ;  /* 0x00005410080b7816 */ /* 0x000fe4000000000a */
[----:B------:R-:W-:Y:S02]  /*f87c0*/  PRMT R10, R4, 0x3340, R0 ;  /* 0x00003340040a7816 */ /* 0x000fe40000000000 */
[----:B------:R-:W-:-:S04]  /*f87d0*/  PRMT R8, R5, 0x3340, R7 ;  /* 0x0000334005087816 */ /* 0x000fc80000000007 */
[----:B------:R-:W-:Y:S01]  /*f87e0*/  PRMT R8, R8, 0x5410, R10 ;  /* 0x0000541008087816 */ /* 0x000fe2000000000a */
[----:B------:R0:W-:Y:S04]  /*f87f0*/  STL [R1+0x330], R11 ;  /* 0x0003300b01007387 */ /* 0x0001e80000100800 */
[----:B------:R1:W-:Y:S04]  /*f8800*/  STL [R1+0x328], R8 ;  /* 0x0003280801007387 */ /* 0x0003e80000100800 */
[----:B------:R-:W2:Y:S04]  /*f8810*/  LDL.LU R29, [R1+0x784] ;  /* 0x00078400011d7983 */ /* 0x000ea80000300800 */
[----:B------:R-:W3:Y:S01]  /*f8820*/  LDL.LU R28, [R1+0x220] ;  /* 0x00022000011c7983 */ /* 0x000ee20000300800 */
[----:B------:R-:W-:-:S03]  /*f8830*/  SHF.R.U32.HI R5, RZ, 0x8, R5 ;  /* 0x00000008ff057819 */ /* 0x000fc60000011605 */
[----:B------:R-:W3:Y:S01]  /*f8840*/  LDL.LU R18, [R1+0x4df0] ;  /* 0x004df00001127983 */ /* 0x000ee20000300800 */
        /* <DEDUP_REMOVED lines=9> */
[----:B------:R-:W4:Y:S04]  /*f88e0*/  LDL.LU R21, [R1+0x5218] ;  /* 0x0052180001157983 */ /* 0x000f280000300800 */
[----:B------:R-:W4:Y:S04]  /*f88f0*/  LDL.LU R12, [R1+0x154] ;  /* 0x00015400010c7983 */ /* 0x000f280000300800 */
[----:B------:R1:W-:Y:S04]  /*f8900*/  STL [R1+0x108], R4 ;  /* 0x0001080401007387 */ /* 0x0003e80000100800 */
[----:B------:R-:W4:Y:S04]  /*f8910*/  LDL.LU R20, [R1+0x17c8] ;  /* 0x0017c80001147983 */ /* 0x000f280000300800 */
[----:B------:R-:W4:Y:S01]  /*f8920*/  LDL.LU R10, [R1+0x178c] ;  /* 0x00178c00010a7983 */ /* 0x000f220000300800 */
[----:B------:R-:W-:-:S03]  /*f8930*/  SHF.R.U32.HI R7, RZ, 0x8, R3 ;  /* 0x00000008ff077819 */ /* 0x000fc60000011603 */
[----:B0-----:R-:W4:Y:S04]  /*f8940*/  LDL.LU R11, [R1+0x5214] ;  /* 0x00521400010b7983 */ /* 0x001f280000300800 */
[----:B------:R-:W4:Y:S01]  /*f8950*/  LDL.LU R22, [R1+0x158] ;  /* 0x0001580001167983 */ /* 0x000f220000300800 */
[----:B------:R-:W-:-:S03]  /*f8960*/  SHF.R.U32.HI R13, RZ, 0x8, R2 ;  /* 0x00000008ff0d7819 */ /* 0x000fc60000011602 */
[----:B------:R-:W4:Y:S04]  /*f8970*/  LDL.LU R23, [R1+0x5208] ;  /* 0x0052080001177983 */ /* 0x000f280000300800 */
[----:B-1----:R-:W4:Y:S04]  /*f8980*/  LDL.LU R8, [R1+0x15c] ;  /* 0x00015c0001087983 */ /* 0x002f280000300800 */
[----:B------:R-:W4:Y:S04]  /*f8990*/  LDL.LU R3, [R1+0x5244] ;  /* 0x0052440001037983 */ /* 0x000f280000300800 */
[----:B------:R-:W4:Y:S04]  /*f89a0*/  LDL.LU R4, [R1+0x1c34] ;  /* 0x001c340001047983 */ /* 0x000f280000300800 */
[----:B------:R-:W4:Y:S04]  /*f89b0*/  LDL.LU R2, [R1+0x4f50] ;  /* 0x004f500001027983 */ /* 0x000f280000300800 */
[----:B------:R-:W4:Y:S04]  /*f89c0*/  LDL.LU R25, [R1+0x5288] ;  /* 0x0052880001197983 */ /* 0x000f280000300800 */
[----:B------:R-:W4:Y:S04]  /*f89d0*/  LDL.LU R5, [R1+0x1edc] ;  /* 0x001edc0001057983 */ /* 0x000f280000300800 */
[----:B------:R-:W4:Y:S01]  /*f89e0*/  LDL.LU R27, [R1+0x5178] ;  /* 0x00517800011b7983 */ /* 0x000f220000300800 */
[----:B------:R-:W-:-:S02]  /*f89f0*/  SHF.R.U32.HI R6, RZ, 0x8, R6 ;  /* 0x00000008ff067819 */ /* 0x000fc40000011606 */
[----:B------:R-:W-:Y:S02]  /*f8a00*/  LOP3.LUT R7, R7, 0xffff, RZ, 0xc0, !PT ;  /* 0x0000ffff07077812 */ /* 0x000fe400078ec0ff */
[----:B------:R-:W-:Y:S02]  /*f8a10*/  LOP3.LUT R13, R13, 0xffff, RZ, 0xc0, !PT ;  /* 0x0000ffff0d0d7812 */ /* 0x000fe400078ec0ff */
[----:B------:R-:W-:Y:S02]  /*f8a20*/  LOP3.LUT R6, R6, 0xffff, RZ, 0xc0, !PT ;  /* 0x0000ffff06067812 */ /* 0x000fe400078ec0ff */
[----:B------:R-:W-:Y:S02]  /*f8a30*/  PRMT R15, R7, 0x3340, R13 ;  /* 0x00003340070f7816 */ /* 0x000fe4000000000d */
[----:B------:R-:W-:-:S03]  /*f8a40*/  PRMT R13, R6, 0x3340, R0 ;  /* 0x00003340060d7816 */ /* 0x000fc60000000000 */
[----:B------:R-:W-:Y:S04]  /*f8a50*/  STL [R1+0x2e0], R15 ;  /* 0x0002e00f01007387 */ /* 0x000fe80000100800 */
[----:B------:R0:W-:Y:S01]  /*f8a60*/  STL [R1+0x104], R13 ;  /* 0x0001040d01007387 */ /* 0x0001e20000100800 */
[----:B--2---:R-:W-:Y:S02]  /*f8a70*/  SHF.R.U32.HI R7, RZ, 0x8, R29 ;  /* 0x00000008ff077819 */ /* 0x004fe4000001161d */
[----:B---3--:R-:W-:Y:S02]  /*f8a80*/  PRMT R6, R18, 0x5410, R28 ;  /* 0x0000541012067816 */ /* 0x008fe4000000001c */
[----:B------:R-:W-:-:S03]  /*f8a90*/  LOP3.LUT R7, R7, 0xffff, RZ, 0xc0, !PT ;  /* 0x0000ffff07077812 */ /* 0x000fc600078ec0ff */
[----:B------:R1:W-:Y:S01]  /*f8aa0*/  STL [R1+0x5d84], R6 ;  /* 0x005d840601007387 */ /* 0x0003e20000100800 */
[----:B0-----:R-:W-:Y:S02]  /*f8ab0*/  PRMT R13, R7, 0x3340, R0 ;  /* 0x00003340070d7816 */ /* 0x001fe40000000000 */
[----:B-1----:R-:W-:-:S04]  /*f8ac0*/  SHF.R.U32.HI R6, RZ, 0x8, R14 ;  /* 0x00000008ff067819 */ /* 0x002fc8000001160e */
[----:B------:R-:W-:Y:S02]  /*f8ad0*/  LOP3.LUT R7, R6, 0xffff, RZ, 0xc0, !PT ;  /* 0x0000ffff06077812 */ /* 0x000fe400078ec0ff */
[----:B----4-:R-:W-:Y:S02]  /*f8ae0*/  LOP3.LUT R6, R19, 0xffff, RZ, 0xc0, !PT ;  /* 0x0000ffff13067812 */ /* 0x010fe400078ec0ff */
[----:B------:R-:W-:Y:S01]  /*f8af0*/  PRMT R7, R7, 0x3340, R0 ;  /* 0x0000334007077816 */ /* 0x000fe20000000000 */
[----:B------:R0:W-:Y:S01]  /*f8b00*/  STL [R1+0x100], R13 ;  /* 0x0001000d01007387 */ /* 0x0001e20000100800 */
[----:B------:R-:W-:-:S03]  /*f8b10*/  PRMT R21, R21, 0x4210, R6 ;  /* 0x0000421015157816 */ /* 0x000fc60000000006 */
[----:B------:R1:W-:Y:S01]  /*f8b20*/  STL [R1+0xfc], R7 ;  /* 0x0000fc0701007387 */ /* 0x0003e20000100800 */
[----:B0-----:R-:W-:Y:S02]  /*f8b30*/  PRMT R13, R12, 0x5210, R6 ;  /* 0x000052100c0d7816 */ /* 0x001fe40000000006 */
[----:B------:R-:W-:Y:S02]  /*f8b40*/  LOP3.LUT R6, R10, 0xffff, RZ, 0xc0, !PT ;  /* 0x0000ffff0a067812 */ /* 0x000fe400078ec0ff */
[----:B-1----:R-:W-:-:S04]  /*f8b50*/  LOP3.LUT R7, R20, 0xffff, RZ, 0xc0, !PT ;  /* 0x0000ffff14077812 */ /* 0x002fc800078ec0ff */
[--C-:B------:R-:W-:Y:S02]  /*f8b60*/  PRMT R20, R11, 0x4210, R7.reuse ;  /* 0x000042100b147816 */ /* 0x100fe40000000007 */
[----:B------:R-:W-:Y:S02]  /*f8b70*/  PRMT R7, R22, 0x5210, R7 ;  /* 0x0000521016077816 */ /* 0x000fe40000000007 */
[--C-:B------:R-:W-:Y:S01]  /*f8b80*/  PRMT R11, R23, 0x4210, R6.reuse ;  /* 0x00004210170b7816 */ /* 0x100fe20000000006 */
[----:B------:R-:W-:Y:S01]  /*f8b90*/  STL [R1+0x5bc0], R13 ;  /* 0x005bc00d01007387 */ /* 0x000fe20000100800 */
[----:B------:R-:W-:-:S03]  /*f8ba0*/  PRMT R6, R8, 0x5210, R6 ;  /* 0x0000521008067816 */ /* 0x000fc60000000006 */
[----:B------:R-:W-:Y:S01]  /*f8bb0*/  STL [R1+0x5bc4], R11 ;  /* 0x005bc40b01007387 */ /* 0x000fe20000100800 */
[----:B------:R-:W-:-:S03]  /*f8bc0*/  LOP3.LUT R3, R3, 0xffff, RZ, 0xc0, !PT ;  /* 0x0000ffff03037812 */ /* 0x000fc600078ec0ff */
[----:B------:R-:W-:Y:S01]  /*f8bd0*/  STL [R1+0x7a4], R7 ;  /* 0x0007a40701007387 */ /* 0x000fe20000100800 */
[----:B------:R-:W-:Y:S02]  /*f8be0*/  LOP3.LUT R4, R4, 0xffff, RZ, 0xc0, !PT ;  /* 0x0000ffff04047812 */ /* 0x000fe400078ec0ff */
[----:B------:R-:W-:Y:S01]  /*f8bf0*/  LOP3.LUT R2, R2, 0xffff, RZ, 0xc0, !PT ;  /* 0x0000ffff02027812 */ /* 0x000fe200078ec0ff */
[----:B------:R0:W-:Y:S01]  /*f8c00*/  STL [R1+0x7a8], R6 ;  /* 0x0007a80601007387 */ /* 0x0001e20000100800 */
[----:B------:R-:W-:Y:S02]  /*f8c10*/  PRMT R10, R4, 0x3340, R0 ;  /* 0x00003340040a7816 */ /* 0x000fe40000000000 */
[----:B------:R-:W-:Y:S02]  /*f8c20*/  PRMT R8, R3, 0x3340, R2 ;  /* 0x0000334003087816 */ /* 0x000fe40000000002 */
[----:B------:R-:W-:Y:S02]  /*f8c30*/  LOP3.LUT R5, R5, 0xffff, RZ, 0xc0, !PT ;  /* 0x0000ffff05057812 */ /* 0x000fe400078ec0ff */
[----:B0-----:R-:W-:-:S02]  /*f8c40*/  LOP3.LUT R6, R25, 0xffff, RZ, 0xc0, !PT ;  /* 0x0000ffff19067812 */ /* 0x001fc400078ec0ff */
[----:B------:R-:W-:Y:S02]  /*f8c50*/  LOP3.LUT R7, R27, 0xffff, RZ, 0xc0, !PT ;  /* 0x0000ffff1b077812 */ /* 0x000fe400078ec0ff */
[----:B------:R-:W-:Y:S02]  /*f8c60*/  PRMT R11, R8, 0x5410, R10 ;  /* 0x00005410080b7816 */ /* 0x000fe4000000000a */
[----:B------:R-:W-:Y:S02]  /*f8c70*/  PRMT R10, R5, 0x3340, R0 ;  /* 0x00003340050a7816 */ /* 0x000fe40000000000 */
[----:B------:R-:W-:-:S04]  /*f8c80*/  PRMT R8, R6, 0x3340, R7 ;  /* 0x0000334006087816 */ /* 0x000fc80000000007 */
[----:B------:R-:W-:Y:S01]  /*f8c90*/  PRMT R8, R8, 0x5410, R10 ;  /* 0x0000541008087816 */ /* 0x000fe2000000000a */
[----:B------:R0:W-:Y:S01]  /*f8ca0*/  STL [R1+0x344], R11 ;  /* 0x0003440b01007387 */ /* 0x0001e20000100800 */
[----:B------:R-:W-:Y:S02]  /*f8cb0*/  SHF.R.U32.HI R6, RZ, 0x8, R6 ;  /* 0x00000008ff067819 */ /* 0x000fe40000011606 */
[----:B------:R-:W-:Y:S01]  /*f8cc0*/  SHF.R.U32.HI R7, RZ, 0x8, R7 ;  /* 0x00000008ff077819 */ /* 0x000fe20000011607 */
[----:B------:R-:W-:Y:S01]  /*f8cd0*/  STL [R1+0x33c], R8 ;  /* 0x00033c0801007387 */ /* 0x000fe20000100800 */
[----:B------:R-:W-:Y:S02]  /*f8ce0*/  SHF.R.U32.HI R5, RZ, 0x8, R5 ;  /* 0x00000008ff057819 */ /* 0x000fe40000011605 */
[----:B------:R-:W-:Y:S01]  /*f8cf0*/  LOP3.LUT R6, R6, 0xffff, RZ, 0xc0, !PT ;  /* 0x0000ffff06067812 */ /* 0x000fe200078ec0ff */
[----:B------:R-:W2:Y:S01]  /*f8d00*/  LDL.LU R26, [R1+0x1b18] ;  /* 0x001b1800011a7983 */ /* 0x000ea20000300800 */
[----:B------:R-:W-:-:S03]  /*f8d10*/  LOP3.LUT R7, R7, 0xffff, RZ, 0xc0, !PT ;  /* 0x0000ffff07077812 */ /* 0x000fc600078ec0ff */
[----:B------:R-:W3:Y:S01]  /*f8d20*/  LDL.LU R15, [R1+0x4e4c] ;  /* 0x004e4c00010f7983 */ /* 0x000ee20000300800 */
[----:B------:R-:W-:-:S03]  /*f8d30*/  LOP3.LUT R5, R5, 0xffff, RZ, 0xc0, !PT ;  /* 0x0000ffff05057812 */ /* 0x000fc600078ec0ff */
[----:B------:R-:W4:Y:S01]  /*f8d40*/  LDL.LU R23, [R1+0x5210] ;  /* 0x0052100001177983 */ /* 0x000f220000300800 */
[----:B------:R-:W-:-:S03]  /*f8d50*/  PRMT R6, R6, 0x3340, R7 ;  /* 0x0000334006067816 */ /* 0x000fc60000000007 */
[----:B------:R-:W4:Y:S01]  /*f8d60*/  LDL.LU R12, [R1+0x160] ;  /* 0x00016000010c7983 */ /* 0x000f220000300800 */
[----:B------:R-:W-:-:S03]  /*f8d70*/  PRMT R5, R5, 0x3340, R0 ;  /* 0x0000334005057816 */ /* 0x000fc60000000000 */
[----:B------:R-:W4:Y:S04]  /*f8d80*/  LDL.LU R16, [R1+0x50] ;  /* 0x0000500001107983 */ /* 0x000f280000300800 */
[----:B------:R1:W-:Y:S04]  /*f8d90*/  STL [R1+0x2dc], R6 ;  /* 0x0002dc0601007387 */ /* 0x0003e80000100800 */
[----:B------:R-:W4:Y:S04]  /*f8da0*/  LDL.LU R24, [R1+0x1b28] ;  /* 0x001b280001187983 */ /* 0x000f280000300800 */
[----:B------:R1:W-:Y:S04]  /*f8db0*/  STL [R1+0xf8], R5 ;  /* 0x0000f80501007387 */ /* 0x0003e80000100800 */
[----:B------:R-:W4:Y:S01]  /*f8dc0*/  LDL.LU R22, [R1+0x520c] ;  /* 0x00520c0001167983 */ /* 0x000f220000300800 */
[----:B------:R-:W-:-:S03]  /*f8dd0*/  SHF.R.U32.HI R2, RZ, 0x8, R2 ;  /* 0x00000008ff027819 */ /* 0x000fc60000011602 */
[----:B------:R-:W4:Y:S01]  /*f8de0*/  LDL.LU R10, [R1+0x168] ;  /* 0x00016800010a7983 */ /* 0x000f220000300800 */
[----:B------:R-:W-:-:S03]  /*f8df0*/  SHF.R.U32.HI R3, RZ, 0x8, R3 ;  /* 0x00000008ff037819 */ /* 0x000fc60000011603 */
[----:B------:R-:W4:Y:S04]  /*f8e00*/  LDL.LU R29, [R1+0x1818] ;  /* 0x00181800011d7983 */ /* 0x000f280000300800 */
[----:B------:R-:W4:Y:S01]  /*f8e10*/  LDL.LU R28, [R1+0x17fc] ;  /* 0x0017fc00011c7983 */ /* 0x000f220000300800 */
[----:B0-----:R-:W-:-:S03]  /*f8e20*/  LOP3.LUT R11, R2, 0xffff, RZ, 0xc0, !PT ;  /* 0x0000ffff020b7812 */ /* 0x001fc600078ec0ff */
[----:B------:R-:W4:Y:S01]  /*f8e30*/  LDL.LU R14, [R1+0x5200] ;  /* 0x00520000010e7983 */ /* 0x000f220000300800 */
[----:B-1----:R-:W-:-:S03]  /*f8e40*/  SHF.R.U32.HI R6, RZ, 0x8, R4 ;  /* 0x00000008ff067819 */ /* 0x002fc60000011604 */
[----:B------:R-:W4:Y:S01]  /*f8e50*/  LDL.LU R18, [R1+0x164] ;  /* 0x0001640001127983 */ /* 0x000f220000300800 */
[----:B------:R-:W-:-:S03]  /*f8e60*/  LOP3.LUT R7, R3, 0xffff, RZ, 0xc0, !PT ;  /* 0x0000ffff03077812 */ /* 0x000fc600078ec0ff */
        /* <DEDUP_REMOVED lines=8> */
[----:B------:R-:W-:-:S02]  /*f8ef0*/  PRMT R7, R7, 0x3340, R11 ;  /* 0x0000334007077816 */ /* 0x000fc4000000000b */
[----:B------:R-:W-:-:S03]  /*f8f00*/  LOP3.LUT R6, R6, 0xffff, RZ, 0xc0, !PT ;  /* 0x0000ffff06067812 */ /* 0x000fc600078ec0ff */
[----:B------:R2:W-:Y:S01]  /*f8f10*/  STL [R1+0x2d8], R7 ;  /* 0x0002d80701007387 */ /* 0x0005e20000100800 */
[----:B------:R-:W-:-:S05]  /*f8f20*/  PRMT R11, R6, 0x3340, R0 ;  /* 0x00003340060b7816 */ /* 0x000fca0000000000 */
[----:B------:R0:W-:Y:S01]  /*f8f30*/  STL [R1+0xf4], R11 ;  /* 0x0000f40b01007387 */ /* 0x0001e20000100800 */
[----:B--2---:R-:W-:Y:S02]  /*f8f40*/  LOP3.LUT R7, R26, 0xffff, RZ, 0xc0, !PT ;  /* 0x0000ffff1a077812 */ /* 0x004fe400078ec0ff */
[----:B---3--:R-:W-:Y:S02]  /*f8f50*/  SHF.R.U32.HI R6, RZ, 0x8, R15 ;  /* 0x00000008ff067819 */ /* 0x008fe4000001160f */
[--C-:B----4-:R-:W-:Y:S02]  /*f8f60*/  PRMT R23, R23, 0x4210, R7.reuse ;  /* 0x0000421017177816 */ /* 0x110fe40000000007 */
[----:B------:R-:W-:Y:S02]  /*f8f70*/  PRMT R12, R12, 0x5210, R7 ;  /* 0x000052100c0c7816 */ /* 0x000fe40000000007 */
[----:B------:R-:W-:Y:S02]  /*f8f80*/  LOP3.LUT R7, R6, 0xffff, RZ, 0xc0, !PT ;  /* 0x0000ffff06077812 */ /* 0x000fe400078ec0ff */
[----:B------:R-:W-:-:S02]  /*f8f90*/  SHF.R.U32.HI R6, RZ, 0x8, R16 ;  /* 0x00000008ff067819 */ /* 0x000fc40000011610 */
[--C-:B0-----:R-:W-:Y:S02]  /*f8fa0*/  PRMT R11, R7, 0x3340, R0.reuse ;  /* 0x00003340070b7816 */ /* 0x101fe40000000000 */
[----:B------:R-:W-:Y:S02]  /*f8fb0*/  LOP3.LUT R7, R6, 0xffff, RZ, 0xc0, !PT ;  /* 0x0000ffff06077812 */ /* 0x000fe400078ec0ff */
[----:B------:R-:W-:Y:S02]  /*f8fc0*/  LOP3.LUT R6, R24, 0xffff, RZ, 0xc0, !PT ;  /* 0x0000ffff18067812 */ /* 0x000fe400078ec0ff */
[----:B------:R-:W-:Y:S01]  /*f8fd0*/  PRMT R7, R7, 0x3340, R0 ;  /* 0x0000334007077816 */ /* 0x000fe20000000000 */
[----:B------:R-:W-:Y:S01]  /*f8fe0*/  STL [R1+0x5bd4], R12 ;  /* 0x005bd40c01007387 */ /* 0x000fe20000100800 */
[----:B------:R-:W-:-:S03]  /*f8ff0*/  PRMT R22, R22, 0x4210, R6 ;  /* 0x0000421016167816 */ /* 0x000fc60000000006 */
[----:B------:R-:W-:Y:S01]  /*f9000*/  STL [R1+0xf0], R11 ;  /* 0x0000f00b01007387 */ /* 0x000fe20000100800 */
[----:B------:R-:W-:-:S03]  /*f9010*/  PRMT R10, R10, 0x5210, R6 ;  /* 0x000052100a0a7816 */ /* 0x000fc60000000006 */
[----:B------:R-:W-:Y:S04]  /*f9020*/  STL.64 [R1+0x5b80], R22 ;  /* 0x005b801601007387 */ /* 0x000fe80000100a00 */
[----:B------:R0:W-:Y:S01]  /*f9030*/  STL [R1+0xdc], R7 ;  /* 0x0000dc0701007387 */ /* 0x0001e20000100800 */
[----:B------:R-:W-:-:S03]  /*f9040*/  LOP3.LUT R6, R28, 0xffff, RZ, 0xc0, !PT ;  /* 0x0000ffff1c067812 */ /* 0x000fc600078ec0ff */
[----:B------:R1:W-:Y:S01]  /*f9050*/  STL.64 [R1+0x5b78], R20 ;  /* 0x005b781401007387 */ /* 0x0003e20000100a00 */
[----:B0-----:R-:W-:-:S03]  /*f9060*/  LOP3.LUT R7, R29, 0xffff, RZ, 0xc0, !PT ;  /* 0x0000ffff1d077812 */ /* 0x001fc600078ec0ff */
[----:B------:R0:W-:Y:S01]  /*f9070*/  STL [R1+0x5bf0], R10 ;  /* 0x005bf00a01007387 */ /* 0x0001e20000100800 */
[--C-:B-1----:R-:W-:Y:S02]  /*f9080*/  PRMT R20, R18, 0x5210, R7.reuse ;  /* 0x0000521012147816 */ /* 0x102fe40000000007 */
[----:B0-----:R-:W-:Y:S02]  /*f9090*/  PRMT R10, R14, 0x4210, R7 ;  /* 0x000042100e0a7816 */ /* 0x001fe40000000007 */
[----:B------:R-:W-:Y:S02]  /*f90a0*/  PRMT R7, R19, 0x4210, R6 ;  /* 0x0000421013077816 */ /* 0x000fe40000000006 */
[----:B------:R-:W-:Y:S02]  /*f90b0*/  LOP3.LUT R2, R2, 0xffff, RZ, 0xc0, !PT ;  /* 0x0000ffff02027812 */ /* 0x000fe400078ec0ff */
[----:B------:R-:W-:Y:S01]  /*f90c0*/  LOP3.LUT R4, R4, 0xffff, RZ, 0xc0, !PT ;  /* 0x0000ffff04047812 */ /* 0x000fe200078ec0ff */
[----:B------:R0:W-:Y:S01]  /*f90d0*/  STL [R1+0x780], R10 ;  /* 0x0007800a01007387 */ /* 0x0001e20000100800 */
[----:B------:R-:W-:-:S03]  /*f90e0*/  LOP3.LUT R3, R3, 0xffff, RZ, 0xc0, !PT ;  /* 0x0000ffff03037812 */ /* 0x000fc600078ec0ff */
[----:B------:R1:W-:Y:S01]  /*f90f0*/  STL [R1+0x784], R7 ;  /* 0x0007840701007387 */ /* 0x0003e20000100800 */
[----:B------:R-:W-:Y:S02]  /*f9100*/  PRMT R21, R8, 0x5210, R6 ;  /* 0x0000521008157816 */ /* 0x000fe40000000006 */
[----:B------:R-:W-:Y:S02]  /*f9110*/  PRMT R8, R2, 0x3340, R3 ;  /* 0x0000334002087816 */ /* 0x000fe40000000003 */
[----:B0-----:R-:W-:Y:S02]  /*f9120*/  PRMT R10, R4, 0x3340, R0 ;  /* 0x00003340040a7816 */ /* 0x001fe40000000000 */
[----:B------:R-:W-:Y:S02]  /*f9130*/  LOP3.LUT R5, R5, 0xffff, RZ, 0xc0, !PT ;  /* 0x0000ffff05057812 */ /* 0x000fe400078ec0ff */
[----:B-1----:R-:W-:Y:S02]  /*f9140*/  LOP3.LUT R7, R25, 0xffff, RZ, 0xc0, !PT ;  /* 0x0000ffff19077812 */ /* 0x002fe400078ec0ff */
[----:B------:R-:W-:-:S02]  /*f9150*/  LOP3.LUT R6, R27, 0xffff, RZ, 0xc0, !PT ;  /* 0x0000ffff1b067812 */ /* 0x000fc400078ec0ff */
[----:B------:R-:W-:Y:S02]  /*f9160*/  PRMT R11, R8, 0x5410, R10 ;  /* 0x00005410080b7816 */ /* 0x000fe4000000000a */
[----:B------:R-:W-:Y:S02]  /*f9170*/  PRMT R10, R5, 0x3340, R0 ;  /* 0x00003340050a7816 */ /* 0x000fe40000000000 */
[--C-:B------:R-:W-:Y:S02]  /*f9180*/  PRMT R8, R7, 0x3340, R6.reuse ;  /* 0x0000334007087816 */ /* 0x100fe40000000006 */
[----:B------:R-:W-:Y:S02]  /*f9190*/  SHF.R.U32.HI R6, RZ, 0x8, R6 ;  /* 0x00000008ff067819 */ /* 0x000fe40000011606 */
[----:B------:R-:W-:Y:S01]  /*f91a0*/  PRMT R8, R8, 0x5410, R10 ;  /* 0x0000541008087816 */ /* 0x000fe2000000000a */
[----:B------:R0:W-:Y:S01]  /*f91b0*/  STL [R1+0x1758], R11 ;  /* 0x0017580b01007387 */ /* 0x0001e20000100800 */
[----:B------:R-:W-:-:S02]  /*f91c0*/  SHF.R.U32.HI R7, RZ, 0x8, R7 ;  /* 0x00000008ff077819 */ /* 0x000fc40000011607 */
[----:B------:R-:W-:Y:S01]  /*f91d0*/  LOP3.LUT R10, R6, 0xffff, RZ, 0xc0, !PT ;  /* 0x0000ffff060a7812 */ /* 0x000fe200078ec0ff */
[----:B------:R1:W-:Y:S01]  /*f91e0*/  STL [R1+0x350], R8 ;  /* 0x0003500801007387 */ /* 0x0003e20000100800 */
[----:B------:R-:W-:-:S03]  /*f91f0*/  SHF.R.U32.HI R5, RZ, 0x8, R5 ;  /* 0x00000008ff057819 */ /* 0x000fc60000011605 */
[----:B0-----:R-:W2:Y:S04]  /*f9200*/  LDL.LU R11, [R1+0x17d8] ;  /* 0x0017d800010b7983 */ /* 0x001ea80000300800 */
[----:B------:R-:W3:Y:S01]  /*f9210*/  LDL.LU R6, [R1+0x52f8] ;  /* 0x0052f80001067983 */ /* 0x000ee20000300800 */
[----:B-1----:R-:W-:-:S03]  /*f9220*/  LOP3.LUT R8, R7, 0xffff, RZ, 0xc0, !PT ;  /* 0x0000ffff07087812 */ /* 0x002fc600078ec0ff */
[----:B------:R-:W4:Y:S01]  /*f9230*/  LDL.LU R13, [R1+0x51f8] ;  /* 0x0051f800010d7983 */ /* 0x000f220000300800 */
[----:B------:R-:W-:-:S03]  /*f9240*/  LOP3.LUT R5, R5, 0xffff, RZ, 0xc0, !PT ;  /* 0x0000ffff05057812 */ /* 0x000fc600078ec0ff */
[----:B------:R-:W4:Y:S01]  /*f9250*/  LDL.LU R7, [R1+0x170] ;  /* 0x0001700001077983 */ /* 0x000f220000300800 */
[----:B------:R-:W-:-:S03]  /*f9260*/  PRMT R8, R8, 0x3340, R10 ;  /* 0x0000334008087816 */ /* 0x000fc6000000000a */
[----:B------:R-:W4:Y:S01]  /*f9270*/  LDL.LU R26, [R1+0x54] ;  /* 0x00005400011a7983 */ /* 0x000f220000300800 */
[----:B------:R-:W-:-:S03]  /*f9280*/  PRMT R5, R5, 0x3340, R0 ;  /* 0x0000334005057816 */ /* 0x000fc60000000000 */
[----:B------:R-:W4:Y:S04]  /*f9290*/  LDL.LU R15, [R1+0x17ec] ;  /* 0x0017ec00010f7983 */ /* 0x000f280000300800 */
[----:B------:R0:W-:Y:S04]  /*f92a0*/  STL [R1+0x2d4], R8 ;  /* 0x0002d40801007387 */ /* 0x0001e80000100800 */
[----:B------:R1:W-:Y:S04]  /*f92b0*/  STL [R1+0xc4], R5 ;  /* 0x0000c40501007387 */ /* 0x0003e80000100800 */
[----:B------:R-:W4:Y:S04]  /*f92c0*/  LDL.LU R16, [R1+0x51e4] ;  /* 0x0051e40001107983 */ /* 0x000f280000300800 */
[----:B------:R-:W4:Y:S01]  /*f92d0*/  LDL.LU R24, [R1+0x174] ;  /* 0x0001740001187983 */ /* 0x000f220000300800 */
[----:B------:R-:W-:-:S03]  /*f92e0*/  SHF.R.U32.HI R2, RZ, 0x8, R2 ;  /* 0x00000008ff027819 */ /* 0x000fc60000011602 */
[----:B------:R-:W4:Y:S01]  /*f92f0*/  LDL.LU R29, [R1+0x1b58] ;  /* 0x001b5800011d7983 */ /* 0x000f220000300800 */
[----:B------:R-:W-:-:S03]  /*f9300*/  LOP3.LUT R12, R2, 0xffff, RZ, 0xc0, !PT ;  /* 0x0000ffff020c7812 */ /* 0x000fc600078ec0ff */
[----:B------:R-:W4:Y:S01]  /*f9310*/  LDL.LU R28, [R1+0x1b4c] ;  /* 0x001b4c00011c7983 */ /* 0x000f220000300800 */
[----:B------:R-:W-:-:S03]  /*f9320*/  SHF.R.U32.HI R3, RZ, 0x8, R3 ;  /* 0x00000008ff037819 */ /* 0x000fc60000011603 */
[----:B------:R-:W4:Y:S04]  /*f9330*/  LDL.LU R14, [R1+0x51dc] ;  /* 0x0051dc00010e7983 */ /* 0x000f280000300800 */
[----:B------:R-:W4:Y:S04]  /*f9340*/  LDL.LU R18, [R1+0x178] ;  /* 0x0001780001127983 */ /* 0x000f280000300800 */
[----:B------:R-:W4:Y:S01]  /*f9350*/  LDL.LU R19, [R1+0x51c8] ;  /* 0x0051c80001137983 */ /* 0x000f220000300800 */
[----:B------:R-:W-:-:S03]  /*f9360*/  SHF.R.U32.HI R10, RZ, 0x8, R4 ;  /* 0x00000008ff0a7819 */ /* 0x000fc60000011604 */
[----:B------:R-:W4:Y:S01]  /*f9370*/  LDL.LU R2, [R1+0x17c] ;  /* 0x00017c0001027983 */ /* 0x000f220000300800 */
[----:B------:R-:W-:-:S03]  /*f9380*/  LOP3.LUT R22, R3, 0xffff, RZ, 0xc0, !PT ;  /* 0x0000ffff03167812 */ /* 0x000fc600078ec0ff */
[----:B------:R-:W4:Y:S04]  /*f9390*/  LDL.LU R4, [R1+0x5258] ;  /* 0x0052580001047983 */ /* 0x000f280000300800 */
[----:B0-----:R-:W4:Y:S04]  /*f93a0*/  LDL.LU R8, [R1+0x1cc8] ;  /* 0x001cc80001087983 */ /* 0x001f280000300800 */
[----:B------:R-:W4:Y:S04]  /*f93b0*/  LDL.LU R3, [R1+0x4f7c] ;  /* 0x004f7c0001037983 */ /* 0x000f280000300800 */
[----:B------:R-:W4:Y:S04]  /*f93c0*/  LDL.LU R25, [R1+0x52a0] ;  /* 0x0052a00001197983 */ /* 0x000f280000300800 */
[----:B-1----:R-:W4:Y:S04]  /*f93d0*/  LDL.LU R5, [R1+0x1fa8] ;  /* 0x001fa80001057983 */ /* 0x002f280000300800 */
[----:B------:R-:W4:Y:S01]  /*f93e0*/  LDL.LU R27, [R1+0x51a0] ;  /* 0x0051a000011b7983 */ /* 0x000f220000300800 */
[----:B------:R-:W-:-:S02]  /*f93f0*/  LOP3.LUT R10, R10, 0xffff, RZ, 0xc0, !PT ;  /* 0x0000ffff0a0a7812 */ /* 0x000fc400078ec0ff */
[----:B------:R-:W-:Y:S02]  /*f9400*/  PRMT R22, R12, 0x3340, R22 ;  /* 0x000033400c167816 */ /* 0x000fe40000000016 */
[----:B------:R-:W-:-:S03]  /*f9410*/  PRMT R12, R10, 0x3340, R0 ;  /* 0x000033400a0c7816 */ /* 0x000fc60000000000 */
[----:B------:R0:W-:Y:S04]  /*f9420*/  STL [R1+0x2d0], R22 ;  /* 0x0002d01601007387 */ /* 0x0001e80000100800 */
[----:B------:R-:W-:Y:S01]  /*f9430*/  STL [R1+0xb8], R12 ;  /* 0x0000b80c01007387 */ /* 0x000fe20000100800 */
[----:B--2---:R-:W-:Y:S02]  /*f9440*/  LOP3.LUT R10, R11, 0xffff, RZ, 0xc0, !PT ;  /* 0x0000ffff0b0a7812 */ /* 0x004fe400078ec0ff */
[----:B---3--:R-:W-:Y:S02]  /*f9450*/  SHF.R.U32.HI R6, RZ, 0x8, R6 ;  /* 0x00000008ff067819 */ /* 0x008fe40000011606 */
[--C-:B----4-:R-:W-:Y:S02]  /*f9460*/  PRMT R11, R13, 0x4210, R10.reuse ;  /* 0x000042100d0b7816 */ /* 0x110fe4000000000a */
[----:B0-----:R-:W-:-:S02]  /*f9470*/  PRMT R22, R7, 0x5210, R10 ;  /* 0x0000521007167816 */ /* 0x001fc4000000000a */
[----:B------:R-:W-:Y:S02]  /*f9480*/  LOP3.LUT R7, R6, 0xffff, RZ, 0xc0, !PT ;  /* 0x0000ffff06077812 */ /* 0x000fe400078ec0ff */
[----:B------:R-:W-:Y:S02]  /*f9490*/  SHF.R.U32.HI R6, RZ, 0x8, R26 ;  /* 0x00000008ff067819 */ /* 0x000fe4000001161a */
[----:B------:R-:W-:Y:S02]  /*f94a0*/  PRMT R10, R7, 0x3340, R0 ;  /* 0x00003340070a7816 */ /* 0x000fe40000000000 */
[----:B------:R-:W-:Y:S01]  /*f94b0*/  LOP3.LUT R7, R6, 0xffff, RZ, 0xc0, !PT ;  /* 0x0000ffff06077812 */ /* 0x000fe200078ec0ff */
[----:B------:R-:W-:Y:S01]  /*f94c0*/  STL [R1+0x788], R11 ;  /* 0x0007880b01007387 */ /* 0x000fe20000100800 */
[----:B------:R-:W-:-:S03]  /*f94d0*/  LOP3.LUT R6, R15, 0xffff, RZ, 0xc0, !PT ;  /* 0x0000ffff0f067812 */ /* 0x000fc600078ec0ff */
[----:B------:R0:W-:Y:S02]  /*f94e0*/  STL [R1+0xa8], R10 ;  /* 0x0000a80a01007387 */ /* 0x0001e40000100800 */
[----:B0-----:R-:W-:Y:S02]  /*f94f0*/  PRMT R10, R7, 0x3340, R0 ;  /* 0x00003340070a7816 */ /* 0x001fe40000000000 */
[--C-:B------:R-:W-:Y:S02]  /*f9500*/  PRMT R23, R24, 0x5210, R6.reuse ;  /* 0x0000521018177816 */ /* 0x100fe40000000006 */
[----:B------:R-:W-:Y:S01]  /*f9510*/  PRMT R7, R16, 0x4210, R6 ;  /* 0x0000421010077816 */ /* 0x000fe20000000006 */
[----:B------:R-:W-:Y:S04]  /*f9520*/  STL [R1+0x98], R10 ;  /* 0x0000980a01007387 */ /* 0x000fe80000100800 */
[----:B------:R-:W-:Y:S01]  /*f9530*/  STL.64 [R1+0x5b98], R22 ;  /* 0x005b981601007387 */ /* 0x000fe20000100a00 */
[----:B------:R-:W-:-:S03]  /*f9540*/  LOP3.LUT R6, R28, 0xffff, RZ, 0xc0, !PT ;  /* 0x0000ffff1c067812 */ /* 0x000fc600078ec0ff */
[----:B------:R0:W-:Y:S02]  /*f9550*/  STL [R1+0x78c], R7 ;  /* 0x00078c0701007387 */ /* 0x0001e40000100800 */
[----:B0-----:R-:W-:Y:S02]  /*f9560*/  LOP3.LUT R7, R29, 0xffff, RZ, 0xc0, !PT ;  /* 0x0000ffff1d077812 */ /* 0x001fe400078ec0ff */
[--C-:B------:R-:W-:Y:S02]  /*f9570*/  PRMT R2, R2, 0x5210, R6.reuse ;  /* 0x0000521002027816 */ /* 0x100fe40000000006 */
[--C-:B------:R-:W-:Y:S02]  /*f9580*/  PRMT R13, R18, 0x5210, R7.reuse ;  /* 0x00005210120d7816 */ /* 0x100fe40000000007 */
[----:B------:R-:W-:Y:S01]  /*f9590*/  PRMT R10, R14, 0x4210, R7 ;  /* 0x000042100e0a7816 */ /* 0x000fe20000000007 */
[----:B------:R-:W-:Y:S01]  /*f95a0*/  STL.64 [R1+0x5b90], R20 ;  /* 0x005b901401007387 */ /* 0x000fe20000100a00 */
[----:B------:R-:W-:-:S03]  /*f95b0*/  PRMT R7, R19, 0x4210, R6 ;  /* 0x0000421013077816 */ /* 0x000fc60000000006 */
[----:B------:R-:W-:Y:S01]  /*f95c0*/  STL [R1+0x5bfc], R13 ;  /* 0x005bfc0d01007387 */ /* 0x000fe20000100800 */
[----:B------:R-:W-:-:S03]  /*f95d0*/  LOP3.LUT R4, R4, 0xffff, RZ, 0xc0, !PT ;  /* 0x0000ffff04047812 */ /* 0x000fc600078ec0ff */
[----:B------:R-:W-:Y:S01]  /*f95e0*/  STL [R1+0x760], R10 ;  /* 0x0007600a01007387 */ /* 0x000fe20000100800 */
[----:B------:R-:W-:-:S03]  /*f95f0*/  LOP3.LUT R3, R3, 0xffff, RZ, 0xc0, !PT ;  /* 0x0000ffff03037812 */ /* 0x000fc600078ec0ff */
[----:B------:R0:W-:Y:S01]  /*f9600*/  STL [R1+0x5bf4], R2 ;  /* 0x005bf40201007387 */ /* 0x0001e20000100800 */
[----:B------:R-:W-:Y:S02]  /*f9610*/  LOP3.LUT R6, R25, 0xffff, RZ, 0xc0, !PT ;  /* 0x0000ffff19067812 */ /* 0x000fe400078ec0ff */
[----:B------:R-:W-:Y:S01]  /*f9620*/  LOP3.LUT R5, R5, 0xffff, RZ, 0xc0, !PT ;  /* 0x0000ffff05057812 */ /* 0x000fe200078ec0ff */
[----:B------:R1:W-:Y:S01]  /*f9630*/  STL [R1+0x764], R7 ;  /* 0x0007640701007387 */ /* 0x0003e20000100800 */
[----:B0-----:R-:W-:Y:S02]  /*f9640*/  LOP3.LUT R2, R8, 0xffff, RZ, 0xc0, !PT ;  /* 0x0000ffff08027812 */ /* 0x001fe400078ec0ff */
[----:B------:R-:W-:Y:S02]  /*f9650*/  PRMT R8, R4, 0x3340, R3 ;  /* 0x0000334004087816 */ /* 0x000fe40000000003 */
[----:B------:R-:W-:Y:S02]  /*f9660*/  PRMT R10, R2, 0x3340, R0 ;  /* 0x00003340020a7816 */ /* 0x000fe40000000000 */
[----:B-1----:R-:W-:-:S02]  /*f9670*/  LOP3.LUT R7, R27, 0xffff, RZ, 0xc0, !PT ;  /* 0x0000ffff1b077812 */ /* 0x002fc400078ec0ff */
[----:B------:R-:W-:Y:S02]  /*f9680*/  PRMT R11, R8, 0x5410, R10 ;  /* 0x00005410080b7816 */ /* 0x000fe4000000000a */
[----:B------:R-:W-:Y:S02]  /*f9690*/  PRMT R10, R5, 0x3340, R0 ;  /* 0x00003340050a7816 */ /* 0x000fe40000000000 */
[--C-:B------:R-:W-:Y:S02]  /*f96a0*/  PRMT R8, R6, 0x3340, R7.reuse ;  /* 0x0000334006087816 */ /* 0x100fe40000000007 */
[----:B------:R-:W-:Y:S02]  /*f96b0*/  SHF.R.U32.HI R6, RZ, 0x8, R6 ;  /* 0x00000008ff067819 */ /* 0x000fe40000011606 */
[----:B------:R-:W-:Y:S02]  /*f96c0*/  PRMT R8, R8, 0x5410, R10 ;  /* 0x0000541008087816 */ /* 0x000fe4000000000a */
[----:B------:R-:W-:Y:S01]  /*f96d0*/  SHF.R.U32.HI R7, RZ, 0x8, R7 ;  /* 0x00000008ff077819 */ /* 0x000fe20000011607 */
[----:B------:R0:W-:Y:S01]  /*f96e0*/  STL [R1+0x1778], R11 ;  /* 0x0017780b01007387 */ /* 0x0001e20000100800 */
[----:B------:R-:W-:-:S02]  /*f96f0*/  LOP3.LUT R6, R6, 0xffff, RZ, 0xc0, !PT ;  /* 0x0000ffff06067812 */ /* 0x000fc400078ec0ff */
[----:B------:R-:W-:Y:S01]  /*f9700*/  LOP3.LUT R7, R7, 0xffff, RZ, 0xc0, !PT ;  /* 0x0000ffff07077812 */ /* 0x000fe200078ec0ff */
[----:B------:R-:W-:Y:S01]  /*f9710*/  STL [R1+0x1768], R8 ;  /* 0x0017680801007387 */ /* 0x000fe20000100800 */
[----:B------:R-:W-:-:S03]  /*f9720*/  SHF.R.U32.HI R5, RZ, 0x8, R5 ;  /* 0x00000008ff057819 */ /* 0x000fc60000011605 */
[----:B------:R-:W2:Y:S01]  /*f9730*/  LDL.LU R10, [R1+0x1a38] ;  /* 0x001a3800010a7983 */ /* 0x000ea20000300800 */
[----:B------:R-:W-:Y:S02]  /*f9740*/  PRMT R7, R6, 0x3340, R7 ;  /* 0x0000334006077816 */ /* 0x000fe40000000007 */
[----:B------:R-:W-:Y:S01]  /*f9750*/  LOP3.LUT R5, R5, 0xffff, RZ, 0xc0, !PT ;  /* 0x0000ffff05057812 */ /* 0x000fe200078ec0ff */
[----:B------:R-:W3:Y:S04]  /*f9760*/  LDL.LU R23, [R1+0x532c] ;  /* 0x00532c0001177983 */ /* 0x000ee80000300800 */
[----:B0-----:R-:W4:Y:S01]  /*f9770*/  LDL.LU R11, [R1+0x51d8] ;  /* 0x0051d800010b7983 */ /* 0x001f220000300800 */
[----:B------:R-:W-:-:S03]  /*f9780*/  PRMT R5, R5, 0x3340, R0 ;  /* 0x0000334005057816 */ /* 0x000fc60000000000 */
[----:B------:R-:W4:Y:S04]  /*f9790*/  LDL.LU R6, [R1+0x180] ;  /* 0x0001800001067983 */ /* 0x000f280000300800 */
[----:B------:R0:W-:Y:S04]  /*f97a0*/  STL [R1+0x2cc], R7 ;  /* 0x0002cc0701007387 */ /* 0x0001e80000100800 */
[----:B0-----:R-:W4:Y:S04]  /*f97b0*/  LDL.LU R7, [R1+0x30] ;  /* 0x0000300001077983 */ /* 0x001f280000300800 */
[----:B------:R0:W-:Y:S04]  /*f97c0*/  STL [R1+0x8c], R5 ;  /* 0x00008c0501007387 */ /* 0x0001e80000100800 */
[----:B------:R-:W4:Y:S04]  /*f97d0*/  LDL.LU R26, [R1+0x1a4c] ;  /* 0x001a4c00011a7983 */ /* 0x000f280000300800 */
[----:B------:R-:W4:Y:S04]  /*f97e0*/  LDL.LU R15, [R1+0x51c4] ;  /* 0x0051c400010f7983 */ /* 0x000f280000300800 */
[----:B------:R-:W4:Y:S01]  /*f97f0*/  LDL.LU R16, [R1+0x184] ;  /* 0x0001840001107983 */ /* 0x000f220000300800 */
[----:B------:R-:W-:-:S03]  /*f9800*/  SHF.R.U32.HI R3, RZ, 0x8, R3 ;  /* 0x00000008ff037819 */ /* 0x000fc60000011603 */
[----:B------:R-:W4:Y:S01]  /*f9810*/  LDL.LU R24, [R1+0x17dc] ;  /* 0x0017dc0001187983 */ /* 0x000f220000300800 */
[----:B------:R-:W-:-:S03]  /*f9820*/  SHF.R.U32.HI R4, RZ, 0x8, R4 ;  /* 0x00000008ff047819 */ /* 0x000fc60000011604 */
[----:B------:R-:W4:Y:S01]  /*f9830*/  LDL.LU R29, [R1+0x1bac] ;  /* 0x001bac00011d7983 */ /* 0x000f220000300800 */
[----:B------:R-:W-:-:S03]  /*f9840*/  LOP3.LUT R13, R3, 0xffff, RZ, 0xc0, !PT ;  /* 0x0000ffff030d7812 */ /* 0x000fc600078ec0ff */
[----:B------:R-:W4:Y:S04]  /*f9850*/  LDL.LU R28, [R1+0x51c0] ;  /* 0x0051c000011c7983 */ /* 0x000f280000300800 */
        /* <DEDUP_REMOVED lines=8> */
[----:B0-----:R-:W4:Y:S04]  /*f98e0*/  LDL.LU R5, [R1+0x201c] ;  /* 0x00201c0001057983 */ /* 0x001f280000300800 */
[----:B------:R-:W4:Y:S01]  /*f98f0*/  LDL.LU R27, [R1+0x51bc] ;  /* 0x0051bc00011b7983 */ /* 0x000f220000300800 */
[----:B------:R-:W-:-:S02]  /*f9900*/  SHF.R.U32.HI R2, RZ, 0x8, R2 ;  /* 0x00000008ff027819 */ /* 0x000fc40000011602 */
[----:B------:R-:W-:Y:S02]  /*f9910*/  PRMT R12, R12, 0x3340, R13 ;  /* 0x000033400c0c7816 */ /* 0x000fe4000000000d */
[----:B------:R-:W-:-:S03]  /*f9920*/  LOP3.LUT R2, R2, 0xffff, RZ, 0xc0, !PT ;  /* 0x0000ffff02027812 */ /* 0x000fc600078ec0ff */
[----:B------:R0:W-:Y:S02]  /*f9930*/  STL [R1+0x6054], R12 ;  /* 0x0060540c01007387 */ /* 0x0001e40000100800 */
[----:B0-----:R-:W-:-:S05]  /*f9940*/  PRMT R12, R2, 0x3340, R0 ;  /* 0x00003340020c7816 */ /* 0x001fca0000000000 */
[----:B------:R-:W-:Y:S01]  /*f9950*/  STL [R1+0x88], R12 ;  /* 0x0000880c01007387 */ /* 0x000fe20000100800 */
[----:B--2---:R-:W-:Y:S02]  /*f9960*/  LOP3.LUT R10, R10, 0xffff, RZ, 0xc0, !PT ;  /* 0x0000ffff0a0a7812 */ /* 0x004fe400078ec0ff */
[----:B---3--:R-:W-:Y:S02]  /*f9970*/  SHF.R.U32.HI R2, RZ, 0x8, R23 ;  /* 0x00000008ff027819 */ /* 0x008fe40000011617 */
[--C-:B----4-:R-:W-:Y:S02]  /*f9980*/  PRMT R13, R11, 0x4210, R10.reuse ;  /* 0x000042100b0d7816 */ /* 0x110fe4000000000a */
[----:B------:R-:W-:Y:S02]  /*f9990*/  PRMT R10, R6, 0x5210, R10 ;  /* 0x00005210060a7816 */ /* 0x000fe4000000000a */
[----:B------:R-:W-:Y:S01]  /*f99a0*/  LOP3.LUT R6, R2, 0xffff, RZ, 0xc0, !PT ;  /* 0x0000ffff02067812 */ /* 0x000fe200078ec0ff */
[----:B------:R-:W-:Y:S04]  /*f99b0*/  STL [R1+0x5c18], R13 ;  /* 0x005c180d01007387 */ /* 0x000fe80000100800 */
[----:B------:R-:W-:Y:S01]  /*f99c0*/  STL [R1+0x730], R10 ;  /* 0x0007300a01007387 */ /* 0x000fe20000100800 */
[----:B------:R-:W-:-:S02]  /*f99d0*/  SHF.R.U32.HI R2, RZ, 0x8, R7 ;  /* 0x00000008ff027819 */ /* 0x000fc40000011607 */
[--C-:B------:R-:W-:Y:S02]  /*f99e0*/  PRMT R7, R6, 0x3340, R0.reuse ;  /* 0x0000334006077816 */ /* 0x100fe40000000000 */
[----:B------:R-:W-:Y:S02]  /*f99f0*/  LOP3.LUT R6, R2, 0xffff, RZ, 0xc0, !PT ;  /* 0x0000ffff02067812 */ /* 0x000fe400078ec0ff */
[----:B------:R-:W-:Y:S01]  /*f9a00*/  LOP3.LUT R2, R26, 0xffff, RZ, 0xc0, !PT ;  /* 0x0000ffff1a027812 */ /* 0x000fe200078ec0ff */
[----:B------:R0:W-:Y:S02]  /*f9a10*/  STL [R1+0x84], R7 ;  /* 0x0000840701007387 */ /* 0x0001e40000100800 */
[----:B0-----:R-:W-:Y:S02]  /*f9a20*/  PRMT R7, R6, 0x3340, R0 ;  /* 0x0000334006077816 */ /* 0x001fe40000000000 */
[--C-:B------:R-:W-:Y:S02]  /*f9a30*/  PRMT R6, R15, 0x4210, R2.reuse ;  /* 0x000042100f067816 */ /* 0x100fe40000000002 */
[----:B------:R-:W-:Y:S01]  /*f9a40*/  PRMT R2, R16, 0x5210, R2 ;  /* 0x0000521010027816 */ /* 0x000fe20000000002 */
[----:B------:R-:W-:Y:S04]  /*f9a50*/  STL [R1+0x80], R7 ;  /* 0x0000800701007387 */ /* 0x000fe80000100800 */
[----:B------:R0:W-:Y:S04]  /*f9a60*/  STL [R1+0x5bf8], R2 ;  /* 0x005bf80201007387 */ /* 0x0001e80000100800 */
[----:B------:R1:W-:Y:S01]  /*f9a70*/  STL [R1+0x744], R6 ;  /* 0x0007440601007387 */ /* 0x0003e20000100800 */
[----:B0-----:R-:W-:-:S02]  /*f9a80*/  LOP3.LUT R2, R29, 0xffff, RZ, 0xc0, !PT ;  /* 0x0000ffff1d027812 */ /* 0x001fc400078ec0ff */
[----:B-1----:R-:W-:Y:S02]  /*f9a90*/  LOP3.LUT R6, R24, 0xffff, RZ, 0xc0, !PT ;  /* 0x0000ffff18067812 */ /* 0x002fe400078ec0ff */
[----:B------:R-:W-:Y:S02]  /*f9aa0*/  PRMT R22, R19, 0x5210, R2 ;  /* 0x0000521013167816 */ /* 0x000fe40000000002 */
[--C-:B------:R-:W-:Y:S02]  /*f9ab0*/  PRMT R10, R14, 0x5210, R6.reuse ;  /* 0x000052100e0a7816 */ /* 0x100fe40000000006 */
[----:B------:R-:W-:Y:S02]  /*f9ac0*/  PRMT R7, R28, 0x4210, R6 ;  /* 0x000042101c077816 */ /* 0x000fe40000000006 */
[----:B------:R-:W-:Y:S01]  /*f9ad0*/  PRMT R6, R18, 0x4210, R2 ;  /* 0x0000421012067816 */ /* 0x000fe20000000002 */
[----:B------:R0:W-:Y:S01]  /*f9ae0*/  STL [R1+0x5c3c], R10 ;  /* 0x005c3c0a01007387 */ /* 0x0001e20000100800 */
[----:B------:R-:W-:-:S02]  /*f9af0*/  LOP3.LUT R3, R3, 0xffff, RZ, 0xc0, !PT ;  /* 0x0000ffff03037812 */ /* 0x000fc400078ec0ff */
[----:B------:R-:W-:Y:S02]  /*f9b00*/  LOP3.LUT R2, R8, 0xffff, RZ, 0xc0, !PT ;  /* 0x0000ffff08027812 */ /* 0x000fe400078ec0ff */
[----:B------:R-:W-:Y:S01]  /*f9b10*/  LOP3.LUT R4, R4, 0xffff, RZ, 0xc0, !PT ;  /* 0x0000ffff04047812 */ /* 0x000fe200078ec0ff */
[----:B------:R1:W-:Y:S03]  /*f9b20*/  STL [R1+0x748], R7 ;  /* 0x0007480701007387 */ /* 0x0003e60000100800 */
[----:B------:R-:W-:Y:S01]  /*f9b30*/  PRMT R8, R3, 0x3340, R4 ;  /* 0x0000334003087816 */ /* 0x000fe20000000004 */
[----:B------:R-:W-:Y:S01]  /*f9b40*/  STL [R1+0x6048], R22 ;  /* 0x0060481601007387 */ /* 0x000fe20000100800 */
[----:B0-----:R-:W-:Y:S02]  /*f9b50*/  PRMT R10, R2, 0x3340, R0 ;  /* 0x00003340020a7816 */ /* 0x001fe40000000000 */
[----:B------:R-:W-:Y:S01]  /*f9b60*/  LOP3.LUT R5, R5, 0xffff, RZ, 0xc0, !PT ;  /* 0x0000ffff05057812 */ /* 0x000fe200078ec0ff */
[----:B------:R0:W-:Y:S01]  /*f9b70*/  STL [R1+0x720], R6 ;  /* 0x0007200601007387 */ /* 0x0001e20000100800 */
[----:B-1----:R-:W-:-:S02]  /*f9b80*/  LOP3.LUT R7, R27, 0xffff, RZ, 0xc0, !PT ;  /* 0x0000ffff1b077812 */ /* 0x002fc400078ec0ff */
[----:B------:R-:W-:Y:S02]  /*f9b90*/  PRMT R11, R8, 0x5410, R10 ;  /* 0x00005410080b7816 */ /* 0x000fe4000000000a */
[----:B------:R-:W-:Y:S02]  /*f9ba0*/  PRMT R10, R5, 0x3340, R0 ;  /* 0x00003340050a7816 */ /* 0x000fe40000000000 */
[----:B0-----:R-:W-:-:S04]  /*f9bb0*/  LOP3.LUT R6, R25, 0xffff, RZ, 0xc0, !PT ;  /* 0x0000ffff19067812 */ /* 0x001fc800078ec0ff */
[----:B------:R-:W-:-:S04]  /*f9bc0*/  PRMT R8, R6, 0x3340, R7 ;  /* 0x0000334006087816 */ /* 0x000fc80000000007 */
[----:B------:R-:W-:Y:S01]  /*f9bd0*/  PRMT R8, R8, 0x5410, R10 ;  /* 0x0000541008087816 */ /* 0x000fe2000000000a */
[----:B------:R0:W-:Y:S01]  /*f9be0*/  STL [R1+0x17ac], R11 ;  /* 0x0017ac0b01007387 */ /* 0x0001e20000100800 */
[----:B------:R-:W-:Y:S02]  /*f9bf0*/  SHF.R.U32.HI R6, RZ, 0x8, R6 ;  /* 0x00000008ff067819 */ /* 0x000fe40000011606 */
[----:B------:R-:W-:Y:S01]  /*f9c00*/  SHF.R.U32.HI R7, RZ, 0x8, R7 ;  /* 0x00000008ff077819 */ /* 0x000fe20000011607 */
[----:B------:R-:W-:Y:S01]  /*f9c10*/  STL [R1+0x178c], R8 ;  /* 0x00178c0801007387 */ /* 0x000fe20000100800 */
[----:B------:R-:W-:-:S03]  /*f9c20*/  SHF.R.U32.HI R5, RZ, 0x8, R5 ;  /* 0x00000008ff057819 */ /* 0x000fc60000011605 */
[----:B------:R-:W2:Y:S01]  /*f9c30*/  LDL.LU R12, [R1+0x1c0c] ;  /* 0x001c0c00010c7983 */ /* 0x000ea20000300800 */
[----:B------:R-:W-:Y:S02]  /*f9c40*/  LOP3.LUT R6, R6, 0xffff, RZ, 0xc0, !PT ;  /* 0x0000ffff06067812 */ /* 0x000fe400078ec0ff */
[----:B------:R-:W-:Y:S01]  /*f9c50*/  LOP3.LUT R7, R7, 0xffff, RZ, 0xc0, !PT ;  /* 0x0000ffff07077812 */ /* 0x000fe200078ec0ff */
[----:B------:R-:W3:Y:S01]  /*f9c60*/  LDL.LU R20, [R1+0x5364] ;  /* 0x0053640001147983 */ /* 0x000ee20000300800 */
[----:B------:R-:W-:-:S03]  /*f9c70*/  LOP3.LUT R5, R5, 0xffff, RZ, 0xc0, !PT ;  /* 0x0000ffff05057812 */ /* 0x000fc600078ec0ff */
[----:B------:R-:W4:Y:S01]  /*f9c80*/  LDL.LU R21, [R1+0x51b0] ;  /* 0x0051b00001157983 */ /* 0x000f220000300800 */
[----:B------:R-:W-:Y:S02]  /*f9c90*/  PRMT R7, R6, 0x3340, R7 ;  /* 0x0000334006077816 */ /* 0x000fe40000000007 */
[----:B------:R-:W-:Y:S01]  /*f9ca0*/  PRMT R5, R5, 0x3340, R0 ;  /* 0x0000334005057816 */ /* 0x000fe20000000000 */
[----:B------:R-:W4:Y:S04]  /*f9cb0*/  LDL.LU R23, [R1+0x190] ;  /* 0x0001900001177983 */ /* 0x000f280000300800 */
[----:B------:R-:W-:Y:S04]  /*f9cc0*/  STL [R1+0x6058], R7 ;  /* 0x0060580701007387 */ /* 0x000fe80000100800 */
[----:B------:R1:W-:Y:S04]  /*f9cd0*/  STL [R1+0x74], R5 ;  /* 0x0000740501007387 */ /* 0x0003e80000100800 */
[----:B0-----:R-:W4:Y:S04]  /*f9ce0*/  LDL.LU R11, [R1+0x1b2c] ;  /* 0x001b2c00010b7983 */ /* 0x001f280000300800 */
[----:B------:R-:W4:Y:S04]  /*f9cf0*/  LDL.LU R6, [R1+0x51ac] ;  /* 0x0051ac0001067983 */ /* 0x000f280000300800 */
[----:B-1----:R-:W4:Y:S04]  /*f9d00*/  LDL.LU R5, [R1+0x198] ;  /* 0x0001980001057983 */ /* 0x002f280000300800 */
[----:B------:R-:W4:Y:S04]  /*f9d10*/  LDL.LU R26, [R1+0x1a7c] ;  /* 0x001a7c00011a7983 */ /* 0x000f280000300800 */
[----:B------:R-:W4:Y:S01]  /*f9d20*/  LDL.LU R15, [R1+0x1a78] ;  /* 0x001a7800010f7983 */ /* 0x000f220000300800 */
[----:B------:R-:W-:-:S03]  /*f9d30*/  SHF.R.U32.HI R3, RZ, 0x8, R3 ;  /* 0x00000008ff037819 */ /* 0x000fc60000011603 */
[----:B------:R-:W4:Y:S01]  /*f9d40*/  LDL.LU R16, [R1+0x5194] ;  /* 0x0051940001107983 */ /* 0x000f220000300800 */
[----:B------:R-:W-:-:S03]  /*f9d50*/  SHF.R.U32.HI R4, RZ, 0x8, R4 ;  /* 0x00000008ff047819 */ /* 0x000fc60000011604 */
[----:B------:R-:W4:Y:S04]  /*f9d60*/  LDL.LU R29, [R1+0x194] ;  /* 0x00019400011d7983 */ /* 0x000f280000300800 */
[----:B------:R-:W4:Y:S01]  /*f9d70*/  LDL.LU R28, [R1+0x5188] ;  /* 0x00518800011c7983 */ /* 0x000f220000300800 */
[----:B------:R-:W-:Y:S02]  /*f9d80*/  LOP3.LUT R3, R3, 0xffff, RZ, 0xc0, !PT ;  /* 0x0000ffff03037812 */ /* 0x000fe400078ec0ff */
[----:B------:R-:W-:Y:S01]  /*f9d90*/  LOP3.LUT R4, R4, 0xffff, RZ, 0xc0, !PT ;  /* 0x0000ffff04047812 */ /* 0x000fe200078ec0ff */
[----:B------:R-:W4:Y:S03]  /*f9da0*/  LDL.LU R14, [R1+0x19c] ;  /* 0x00019c00010e7983 */ /* 0x000f260000300800 */
[----:B------:R-:W-:-:S02]  /*f9db0*/  PRMT R27, R3, 0x3340, R4 ;  /* 0x00003340031b7816 */ /* 0x000fc40000000004 */
[----:B------:R-:W4:Y:S04]  /*f9dc0*/  LDL.LU R3, [R1+0x5248] ;  /* 0x0052480001037983 */ /* 0x000f280000300800 */
[----:B------:R-:W4:Y:S04]  /*f9dd0*/  LDL.LU R18, [R1+0x1d78] ;  /* 0x001d780001127983 */ /* 0x000f280000300800 */
[----:B------:R-:W4:Y:S04]  /*f9de0*/  LDL.LU R19, [R1+0x4fe0] ;  /* 0x004fe00001137983 */ /* 0x000f280000300800 */
[----:B------:R-:W4:Y:S04]  /*f9df0*/  LDL.LU R4, [R1+0x52ac] ;  /* 0x0052ac0001047983 */ /* 0x000f280000300800 */
[----:B------:R-:W4:Y:S04]  /*f9e00*/  LDL.LU R8, [R1+0x221c] ;  /* 0x00221c0001087983 */ /* 0x000f280000300800 */
[----:B------:R-:W-:Y:S04]  /*f9e10*/  STL [R1+0x605c], R27 ;  /* 0x00605c1b01007387 */ /* 0x000fe80000100800 */
[----:B------:R-:W4:Y:S01]  /*f9e20*/  LDL.LU R25, [R1+0x51d4] ;  /* 0x0051d40001197983 */ /* 0x000f220000300800 */
[----:B------:R-:W-:-:S04]  /*f9e30*/  SHF.R.U32.HI R2, RZ, 0x8, R2 ;  /* 0x00000008ff027819 */ /* 0x000fc80000011602 */
[----:B------:R-:W-:-:S04]  /*f9e40*/  LOP3.LUT R2, R2, 0xffff, RZ, 0xc0, !PT ;  /* 0x0000ffff02027812 */ /* 0x000fc800078ec0ff */
[----:B------:R-:W-:-:S05]  /*f9e50*/  PRMT R24, R2, 0x3340, R0 ;  /* 0x0000334002187816 */ /* 0x000fca0000000000 */
[----:B------:R-:W-:Y:S01]  /*f9e60*/  STL [R1+0x6060], R24 ;  /* 0x0060601801007387 */ /* 0x000fe20000100800 */
[----:B--2---:R-:W-:Y:S02]  /*f9e70*/  LOP3.LUT R10, R12, 0xffff, RZ, 0xc0, !PT ;  /* 0x0000ffff0c0a7812 */ /* 0x004fe400078ec0ff */
[----:B---3--:R-:W-:Y:S02]  /*f9e80*/  SHF.R.U32.HI R7, RZ, 0x8, R20 ;  /* 0x00000008ff077819 */ /* 0x008fe40000011614 */
[----:B----4-:R-:W-:Y:S02]  /*f9e90*/  PRMT R2, R21, 0x4210, R10 ;  /* 0x0000421015027816 */ /* 0x010fe4000000000a */
[----:B------:R-:W-:-:S03]  /*f9ea0*/  LOP3.LUT R7, R7, 0xffff, RZ, 0xc0, !PT ;  /* 0x0000ffff07077812 */ /* 0x000fc600078ec0ff */
[----:B------:R0:W-:Y:S01]  /*f9eb0*/  STL [R1+0x5c40], R2 ;  /* 0x005c400201007387 */ /* 0x0001e20000100800 */
[----:B------:R-:W-:Y:S02]  /*f9ec0*/  PRMT R21, R23, 0x5210, R10 ;  /* 0x0000521017157816 */ /* 0x000fe4000000000a */
[----:B------:R-:W-:Y:S02]  /*f9ed0*/  PRMT R10, R7, 0x3340, R0 ;  /* 0x00003340070a7816 */ /* 0x000fe40000000000 */
[----:B0-----:R-:W-:-:S04]  /*f9ee0*/  SHF.R.U32.HI R2, RZ, 0x8, R17 ;  /* 0x00000008ff027819 */ /* 0x001fc80000011611 */
[----:B------:R-:W-:Y:S02]  /*f9ef0*/  LOP3.LUT R7, R2, 0xffff, RZ, 0xc0, !PT ;  /* 0x0000ffff02077812 */ /* 0x000fe400078ec0ff */
[----:B------:R-:W-:Y:S01]  /*f9f00*/  LOP3.LUT R2, R11, 0xffff, RZ, 0xc0, !PT ;  /* 0x0000ffff0b027812 */ /* 0x000fe200078ec0ff */
[----:B------:R-:W-:Y:S01]  /*f9f10*/  STL [R1+0x604c], R21 ;  /* 0x00604c1501007387 */ /* 0x000fe20000100800 */
[----:B------:R-:W-:Y:S02]  /*f9f20*/  PRMT R7, R7, 0x3340, R0 ;  /* 0x0000334007077816 */ /* 0x000fe40000000000 */
[--C-:B------:R-:W-:Y:S01]  /*f9f30*/  PRMT R23, R6, 0x4210, R2.reuse ;  /* 0x0000421006177816 */ /* 0x100fe20000000002 */
[----:B------:R-:W2:Y:S01]  /*f9f40*/  LDL.LU R17, [R1+0x6264] ;  /* 0x0062640001117983 */ /* 0x000ea20000300800 */
[----:B------:R-:W-:Y:S02]  /*f9f50*/  PRMT R5, R5, 0x5210, R2 ;  /* 0x0000521005057816 */ /* 0x000fe40000000002 */
[----:B------:R-:W-:Y:S01]  /*f9f60*/  LOP3.LUT R6, R26, 0xffff, RZ, 0xc0, !PT ;  /* 0x0000ffff1a067812 */ /* 0x000fe200078ec0ff */
[----:B------:R-:W-:Y:S01]  /*f9f70*/  STL [R1+0x6c], R10 ;  /* 0x00006c0a01007387 */ /* 0x000fe20000100800 */
[----:B------:R-:W-:-:S03]  /*f9f80*/  LOP3.LUT R2, R15, 0xffff, RZ, 0xc0, !PT ;  /* 0x0000ffff0f027812 */ /* 0x000fc600078ec0ff */
[----:B------:R-:W-:Y:S04]  /*f9f90*/  STL [R1+0x6064], R23 ;  /* 0x0060641701007387 */ /* 0x000fe80000100800 */
[----:B------:R0:W-:Y:S04]  /*f9fa0*/  STL [R1+0x5c], R7 ;  /* 0x00005c0701007387 */ /* 0x0001e80000100800 */
[----:B------:R1:W-:Y:S01]  /*f9fb0*/  STL [R1+0x5c44], R5 ;  /* 0x005c440501007387 */ /* 0x0003e20000100800 */
[----:B0-----:R-:W-:Y:S02]  /*f9fc0*/  PRMT R7, R16, 0x4210, R6 ;  /* 0x0000421010077816 */ /* 0x001fe40000000006 */
[----:B-1----:R-:W-:-:S03]  /*f9fd0*/  PRMT R5, R28, 0x4210, R2 ;  /* 0x000042101c057816 */ /* 0x002fc60000000002 */
[----:B------:R-:W-:Y:S01]  /*f9fe0*/  STL [R1+0x60], R7 ;  /* 0x0000600701007387 */ /* 0x000fe20000100800 */
[----:B------:R-:W-:-:S03]  /*f9ff0*/  PRMT R6, R29, 0x5210, R6 ;  /* 0x000052101d067816 */ /* 0x000fc60000000006 */
[----:B------:R0:W-:Y:S01]  /*fa000*/  STL [R1+0x5c68], R5 ;  /* 0x005c680501007387 */ /* 0x0001e20000100800 */
[----:B------:R-:W-:-:S03]  /*fa010*/  LOP3.LUT R3, R3, 0xffff, RZ, 0xc0, !PT ;  /* 0x0000ffff03037812 */ /* 0x000fc600078ec0ff */
[----:B------:R1:W-:Y:S01]  /*fa020*/  STL [R1+0x40], R6 ;  /* 0x0000400601007387 */ /* 0x0003e20000100800 */
[----:B0-----:R-:W-:Y:S02]  /*fa030*/  PRMT R5, R14, 0x5210, R2 ;  /* 0x000052100e057816 */ /* 0x001fe40000000002 */
[----:B------:R-:W-:-:S03]  /*fa040*/  LOP3.LUT R2, R18, 0xffff, RZ, 0xc0, !PT ;  /* 0x0000ffff12027812 */ /* 0x000fc600078ec0ff */
[----:B------:R0:W-:Y:S01]  /*fa050*/  STL [R1+0x44], R5 ;  /* 0x0000440501007387 */ /* 0x0001e20000100800 */
[----:B-1----:R-:W-:Y:S02]  /*fa060*/  LOP3.LUT R6, R8, 0xffff, RZ, 0xc0, !PT ;  /* 0x0000ffff08067812 */ /* 0x002fe400078ec0ff */
[----:B------:R-:W-:Y:S01]  /*fa070*/  PRMT R10, R2, 0x3340, R0 ;  /* 0x00003340020a7816 */ /* 0x000fe20000000000 */
[----:B------:R-:W3:Y:S01]  /*fa080*/  LDL.LU R18, [R1+0x1a18] ;  /* 0x001a180001127983 */ /* 0x000ee20000300800 */
[----:B------:R-:W-:Y:S02]  /*fa090*/  LOP3.LUT R4, R4, 0xffff, RZ, 0xc0, !PT ;  /* 0x0000ffff04047812 */ /* 0x000fe400078ec0ff */
[----:B0-----:R-:W-:Y:S02]  /*fa0a0*/  LOP3.LUT R5, R19, 0xffff, RZ, 0xc0, !PT ;  /* 0x0000ffff13057812 */ /* 0x001fe400078ec0ff */
[----:B------:R-:W-:Y:S02]  /*fa0b0*/  LOP3.LUT R7, R25, 0xffff, RZ, 0xc0, !PT ;  /* 0x0000ffff19077812 */ /* 0x000fe400078ec0ff */
[----:B------:R-:W-:-:S02]  /*fa0c0*/  PRMT R8, R3, 0x3340, R5 ;  /* 0x0000334003087816 */ /* 0x000fc40000000005 */
[----:B------:R-:W-:Y:S02]  /*fa0d0*/  PRMT R11, R6, 0x3340, R0 ;  /* 0x00003340060b7816 */ /* 0x000fe40000000000 */
[----:B------:R-:W-:Y:S02]  /*fa0e0*/  PRMT R10, R8, 0x5410, R10 ;  /* 0x00005410080a7816 */ /* 0x000fe4000000000a */
[----:B------:R-:W-:Y:S02]  /*fa0f0*/  PRMT R8, R4, 0x3340, R7 ;  /* 0x0000334004087816 */ /* 0x000fe40000000007 */
[----:B------:R-:W-:Y:S02]  /*fa100*/  SHF.R.U32.HI R4, RZ, 0x8, R4 ;  /* 0x00000008ff047819 */ /* 0x000fe40000011604 */
[----:B------:R-:W-:Y:S02]  /*fa110*/  PRMT R8, R8, 0x5410, R11 ;  /* 0x0000541008087816 */ /* 0x000fe4000000000b */
[----:B------:R-:W-:Y:S01]  /*fa120*/  SHF.R.U32.HI R7, RZ, 0x8, R7 ;  /* 0x00000008ff077819 */ /* 0x000fe20000011607 */
[----:B------:R-:W-:Y:S01]  /*fa130*/  STL [R1+0x5c6c], R10 ;  /* 0x005c6c0a01007387 */ /* 0x000fe20000100800 */
[----:B------:R-:W-:-:S02]  /*fa140*/  LOP3.LUT R4, R4, 0xffff, RZ, 0xc0, !PT ;  /* 0x0000ffff04047812 */ /* 0x000fc400078ec0ff */
[----:B------:R-:W-:Y:S01]  /*fa150*/  LOP3.LUT R7, R7, 0xffff, RZ, 0xc0, !PT ;  /* 0x0000ffff07077812 */ /* 0x000fe200078ec0ff */
[----:B------:R0:W-:Y:S03]  /*fa160*/  STL [R1+0x17c8], R8 ;  /* 0x0017c80801007387 */ /* 0x0001e60000100800 */
[----:B------:R-:W-:Y:S01]  /*fa170*/  PRMT R4, R4, 0x3340, R7 ;  /* 0x0000334004047816 */ /* 0x000fe20000000007 */
[----:B0-----:R-:W4:Y:S01]  /*fa180*/  LDL.LU R8, [R1+0x5380] ;  /* 0x0053800001087983 */ /* 0x001f220000300800 */
[----:B------:R-:W-:-:S03]  /*fa190*/  SHF.R.U32.HI R6, RZ, 0x8, R6 ;  /* 0x00000008ff067819 */ /* 0x000fc60000011606 */
[----:B------:R-:W2:Y:S01]  /*fa1a0*/  LDL.LU R19, [R1+0x5190] ;  /* 0x0051900001137983 */ /* 0x000ea20000300800 */
[----:B------:R-:W-:-:S03]  /*fa1b0*/  LOP3.LUT R6, R6, 0xffff, RZ, 0xc0, !PT ;  /* 0x0000ffff06067812 */ /* 0x000fc600078ec0ff */
[----:B------:R0:W-:Y:S04]  /*fa1c0*/  STL [R1+0x6068], R4 ;  /* 0x0060680401007387 */ /* 0x0001e80000100800 */
[----:B------:R-:W2:Y:S01]  /*fa1d0*/  LDL.LU R14, [R1+0x1a0] ;  /* 0x0001a000010e7983 */ /* 0x000ea20000300800 */
[----:B------:R-:W-:Y:S02]  /*fa1e0*/  SHF.R.U32.HI R3, RZ, 0x8, R3 ;  /* 0x00000008ff037819 */ /* 0x000fe40000011603 */
[----:B------:R-:W-:Y:S02]  /*fa1f0*/  SHF.R.U32.HI R5, RZ, 0x8, R5 ;  /* 0x00000008ff057819 */ /* 0x000fe40000011605 */
[----:B------:R-:W-:Y:S02]  /*fa200*/  PRMT R21, R6, 0x3340, R0 ;  /* 0x0000334006157816 */ /* 0x000fe40000000000 */
[----:B0-----:R-:W-:-:S02]  /*fa210*/  LOP3.LUT R4, R3, 0xffff, RZ, 0xc0, !PT ;  /* 0x0000ffff03047812 */ /* 0x001fc400078ec0ff */
[----:B------:R-:W-:Y:S01]  /*fa220*/  LOP3.LUT R5, R5, 0xffff, RZ, 0xc0, !PT ;  /* 0x0000ffff05057812 */ /* 0x000fe200078ec0ff */
[----:B------:R-:W-:Y:S03]  /*fa230*/  STL [R1+0x606c], R21 ;  /* 0x00606c1501007387 */ /* 0x000fe60000100800 */
[----:B------:R-:W-:Y:S01]  /*fa240*/  PRMT R13, R4, 0x3340, R5 ;  /* 0x00003340040d7816 */ /* 0x000fe20000000005 */
[----:B------:R-:W2:Y:S04]  /*fa250*/  LDL.LU R3, [R1+0x1c7c] ;  /* 0x001c7c0001037983 */ /* 0x000ea80000300800 */
[----:B------:R-:W-:Y:S04]  /*fa260*/  STL [R1+0x6070], R13 ;  /* 0x0060700d01007387 */ /* 0x000fe80000100800 */
[----:B------:R-:W2:Y:S01]  /*fa270*/  LDL.LU R25, [R1+0x5180] ;  /* 0x0051800001197983 */ /* 0x000ea20000300800 */
[----:B------:R-:W-:-:S04]  /*fa280*/  SHF.R.U32.HI R2, RZ, 0x8, R2 ;  /* 0x00000008ff027819 */ /* 0x000fc80000011602 */
[----:B------:R-:W-:-:S04]  /*fa290*/  LOP3.LUT R2, R2, 0xffff, RZ, 0xc0, !PT ;  /* 0x0000ffff02027812 */ /* 0x000fc800078ec0ff */
[----:B------:R-:W-:-:S05]  /*fa2a0*/  PRMT R22, R2, 0x3340, R0 ;  /* 0x0000334002167816 */ /* 0x000fca0000000000 */
[----:B------:R-:W-:Y:S04]  /*fa2b0*/  STL [R1+0x6074], R22 ;  /* 0x0060741601007387 */ /* 0x000fe80000100800 */
[----:B------:R-:W2:Y:S04]  /*fa2c0*/  LDL.LU R23, [R1+0x1a4] ;  /* 0x0001a40001177983 */ /* 0x000ea80000300800 */
[----:B------:R-:W2:Y:S04]  /*fa2d0*/  LDL.LU R24, [R1+0x1c88] ;  /* 0x001c880001187983 */ /* 0x000ea80000300800 */
[----:B------:R-:W2:Y:S04]  /*fa2e0*/  LDL.LU R27, [R1+0x1b78] ;  /* 0x001b7800011b7983 */ /* 0x000ea80000300800 */
[----:B------:R-:W2:Y:S04]  /*fa2f0*/  LDL.LU R7, [R1+0x5184] ;  /* 0x0051840001077983 */ /* 0x000ea80000300800 */
[----:B------:R-:W2:Y:S04]  /*fa300*/  LDL.LU R12, [R1+0x1ac] ;  /* 0x0001ac00010c7983 */ /* 0x000ea80000300800 */
[----:B------:R-:W2:Y:S04]  /*fa310*/  LDL.LU R20, [R1+0x517c] ;  /* 0x00517c0001147983 */ /* 0x000ea80000300800 */
[----:B------:R-:W2:Y:S01]  /*fa320*/  LDL.LU R11, [R1+0x1a8] ;  /* 0x0001a800010b7983 */ /* 0x000ea20000300800 */
[----:B---3--:R-:W-:-:S02]  /*fa330*/  LOP3.LUT R5, R18, 0xffff, RZ, 0xc0, !PT ;  /* 0x0000ffff12057812 */ /* 0x008fc400078ec0ff */
[----:B----4-:R-:W-:Y:S02]  /*fa340*/  SHF.R.U32.HI R4, RZ, 0x8, R8 ;  /* 0x00000008ff047819 */ /* 0x010fe40000011608 */
[----:B------:R-:W3:Y:S04]  /*fa350*/  LDL.LU R8, [R1+0x52b0] ;  /* 0x0052b00001087983 */ /* 0x000ee80000300800 */
[----:B------:R-:W4:Y:S01]  /*fa360*/  LDL.LU R6, [R1+0x21b0] ;  /* 0x0021b00001067983 */ /* 0x000f220000300800 */
[----:B------:R-:W-:-:S03]  /*fa370*/  LOP3.LUT R4, R4, 0xffff, RZ, 0xc0, !PT ;  /* 0x0000ffff04047812 */ /* 0x000fc600078ec0ff */
[----:B------:R-:W4:Y:S01]  /*fa380*/  LDL.LU R26, [R1+0x51e8] ;  /* 0x0051e800011a7983 */ /* 0x000f220000300800 */
[----:B--2---:R-:W-:-:S03]  /*fa390*/  PRMT R2, R19, 0x4210, R5 ;  /* 0x0000421013027816 */ /* 0x004fc60000000005 */
[----:B------:R-:W2:Y:S01]  /*fa3a0*/  LDL.LU R15, [R1+0x52b8] ;  /* 0x0052b800010f7983 */ /* 0x000ea20000300800 */
[----:B------:R-:W-:-:S03]  /*fa3b0*/  PRMT R5, R14, 0x5210, R5 ;  /* 0x000052100e057816 */ /* 0x000fc60000000005 */
[----:B------:R-:W2:Y:S01]  /*fa3c0*/  LDL.LU R18, [R1+0x21b4] ;  /* 0x0021b40001127983 */ /* 0x000ea20000300800 */
[----:B------:R-:W-:-:S03]  /*fa3d0*/  PRMT R14, R4, 0x3340, R0 ;  /* 0x00003340040e7816 */ /* 0x000fc60000000000 */
[----:B------:R-:W2:Y:S04]  /*fa3e0*/  LDL.LU R19, [R1+0x51ec] ;  /* 0x0051ec0001137983 */ /* 0x000ea80000300800 */
[----:B------:R0:W-:Y:S04]  /*fa3f0*/  STL [R1+0x5c70], R2 ;  /* 0x005c700201007387 */ /* 0x0001e80000100800 */
[----:B------:R1:W-:Y:S04]  /*fa400*/  STL [R1+0x48], R5 ;  /* 0x0000480501007387 */ /* 0x0003e80000100800 */
[----:B------:R-:W-:Y:S01]  /*fa410*/  STL [R1+0x6078], R14 ;  /* 0x0060780e01007387 */ /* 0x000fe20000100800 */
[----:B0-----:R-:W-:-:S03]  /*fa420*/  SHF.R.U32.HI R2, RZ, 0x8, R9 ;  /* 0x00000008ff027819 */ /* 0x001fc60000011609 */
[----:B------:R-:W2:Y:S01]  /*fa430*/  LDL.LU R16, [R1+0x5254] ;  /* 0x0052540001107983 */ /* 0x000ea20000300800 */
[----:B------:R-:W-:-:S03]  /*fa440*/  LOP3.LUT R4, R2, 0xffff, RZ, 0xc0, !PT ;  /* 0x0000ffff02047812 */ /* 0x000fc600078ec0ff */
[----:B------:R-:W2:Y:S01]  /*fa450*/  LDL.LU R29, [R1+0x1dec] ;  /* 0x001dec00011d7983 */ /* 0x000ea20000300800 */
[----:B------:R-:W-:-:S03]  /*fa460*/  LOP3.LUT R2, R3, 0xffff, RZ, 0xc0, !PT ;  /* 0x0000ffff03027812 */ /* 0x000fc600078ec0ff */
[----:B------:R-:W2:Y:S04]  /*fa470*/  LDL.LU R28, [R1+0x5004] ;  /* 0x00500400011c7983 */ /* 0x000ea80000300800 */
[----:B------:R-:W2:Y:S04]  /*fa480*/  LDL.LU R9, [R1+0x52bc] ;  /* 0x0052bc0001097983 */ /* 0x000ea80000300800 */
[----:B------:R-:W2:Y:S01]  /*fa490*/  LDL.LU R3, [R1+0x21c0] ;  /* 0x0021c00001037983 */ /* 0x000ea20000300800 */
[----:B-1----:R-:W-:Y:S02]  /*fa4a0*/  PRMT R5, R4, 0x3340, R0 ;  /* 0x0000334004057816 */ /* 0x002fe40000000000 */
[----:B------:R-:W-:-:S02]  /*fa4b0*/  PRMT R4, R25, 0x4210, R2 ;  /* 0x0000421019047816 */ /* 0x000fc40000000002 */
[----:B------:R-:W2:Y:S04]  /*fa4c0*/  LDL.LU R25, [R1+0x5204] ;  /* 0x0052040001197983 */ /* 0x000ea80000300800 */
[----:B------:R0:W-:Y:S04]  /*fa4d0*/  STL [R1+0x18], R5 ;  /* 0x0000180501007387 */ /* 0x0001e80000100800 */
[----:B------:R1:W-:Y:S01]  /*fa4e0*/  STL [R1+0x50], R4 ;  /* 0x0000500401007387 */ /* 0x0003e20000100800 */
[----:B0-----:R-:W-:Y:S02]  /*fa4f0*/  PRMT R5, R23, 0x5210, R2 ;  /* 0x0000521017057816 */ /* 0x001fe40000000002 */
[----:B------:R-:W-:-:S02]  /*fa500*/  LOP3.LUT R2, R27, 0xffff, RZ, 0xc0, !PT ;  /* 0x0000ffff1b027812 */ /* 0x000fc400078ec0ff */
[----:B-1----:R-:W-:Y:S01]  /*fa510*/  LOP3.LUT R4, R24, 0xffff, RZ, 0xc0, !PT ;  /* 0x0000ffff18047812 */ /* 0x002fe200078ec0ff */
[----:B------:R0:W-:Y:S03]  /*fa520*/  STL [R1+0x30], R5 ;  /* 0x0000300501007387 */ /* 0x0001e60000100800 */
[--C-:B------:R-:W-:Y:S02]  /*fa530*/  PRMT R7, R7, 0x4210, R4.reuse ;  /* 0x0000421007077816 */ /* 0x100fe40000000004 */
[----:B0-----:R-:W-:Y:S02]  /*fa540*/  PRMT R5, R12, 0x5210, R4 ;  /* 0x000052100c057816 */ /* 0x001fe40000000004 */
[--C-:B------:R-:W-:Y:S02]  /*fa550*/  PRMT R4, R20, 0x4210, R2.reuse ;  /* 0x0000421014047816 */ /* 0x100fe40000000002 */
[----:B------:R-:W-:Y:S01]  /*fa560*/  PRMT R2, R11, 0x5210, R2 ;  /* 0x000052100b027816 */ /* 0x000fe20000000002 */
[----:B------:R-:W-:Y:S04]  /*fa570*/  STL [R1+0x54], R7 ;  /* 0x0000540701007387 */ /* 0x000fe80000100800 */
[----:B------:R-:W-:Y:S04]  /*fa580*/  STL [R1+0x34], R5 ;  /* 0x0000340501007387 */ /* 0x000fe80000100800 */
[----:B------:R-:W-:Y:S04]  /*fa590*/  STL [R1+0x5cb0], R2 ;  /* 0x005cb00201007387 */ /* 0x000fe80000100800 */
[----:B------:R0:W-:Y:S01]  /*fa5a0*/  STL [R1+0x58], R4 ;  /* 0x0000580401007387 */ /* 0x0001e20000100800 */
[----:B---3--:R-:W-:-:S02]  /*fa5b0*/  LOP3.LUT R8, R8, 0xffff, RZ, 0xc0, !PT ;  /* 0x0000ffff08087812 */ /* 0x008fc400078ec0ff */
[----:B----4-:R-:W-:Y:S02]  /*fa5c0*/  LOP3.LUT R6, R6, 0xffff, RZ, 0xc0, !PT ;  /* 0x0000ffff06067812 */ /* 0x010fe400078ec0ff */
[----:B0-----:R-:W-:-:S03]  /*fa5d0*/  LOP3.LUT R4, R26, 0xffff, RZ, 0xc0, !PT ;  /* 0x0000ffff1a047812 */ /* 0x001fc600078ec0ff */
[----:B------:R0:W-:Y:S01]  /*fa5e0*/  STL [R1+0xac], R6 ;  /* 0x0000ac0601007387 */ /* 0x0001e20000100800 */
[----:B------:R-:W-:Y:S02]  /*fa5f0*/  PRMT R7, R6, 0x3340, R0 ;  /* 0x0000334006077816 */ /* 0x000fe40000000000 */
[----:B--2---:R-:W-:Y:S01]  /*fa600*/  LOP3.LUT R5, R15, 0xffff, RZ, 0xc0, !PT ;  /* 0x0000ffff0f057812 */ /* 0x004fe200078ec0ff */
[----:B------:R1:W-:Y:S01]  /*fa610*/  STL [R1+0xc0], R4 ;  /* 0x0000c00401007387 */ /* 0x0003e20000100800 */
[----:B------:R-:W-:Y:S02]  /*fa620*/  LOP3.LUT R2, R18, 0xffff, RZ, 0xc0, !PT ;  /* 0x0000ffff12027812 */ /* 0x000fe400078ec0ff */
[----:B0-----:R-:W-:Y:S02]  /*fa630*/  PRMT R6, R8, 0x3340, R4 ;  /* 0x0000334008067816 */ /* 0x001fe40000000004 */
[----:B-1----:R-:W-:Y:S02]  /*fa640*/  LOP3.LUT R4, R19, 0xffff, RZ, 0xc0, !PT ;  /* 0x0000ffff13047812 */ /* 0x002fe400078ec0ff */
[----:B------:R-:W-:-:S02]  /*fa650*/  PRMT R18, R6, 0x5410, R7 ;  /* 0x0000541006127816 */ /* 0x000fc40000000007 */
[----:B------:R-:W-:Y:S02]  /*fa660*/  PRMT R7, R2, 0x3340, R0 ;  /* 0x0000334002077816 */ /* 0x000fe40000000000 */
[----:B------:R-:W-:Y:S01]  /*fa670*/  PRMT R6, R5, 0x3340, R4 ;  /* 0x0000334005067816 */ /* 0x000fe20000000004 */
[----:B------:R0:W-:Y:S03]  /*fa680*/  STL [R1+0x625c], R8 ;  /* 0x00625c0801007387 */ /* 0x0001e60000100800 */
[----:B------:R-:W-:Y:S02]  /*fa690*/  PRMT R19, R6, 0x5410, R7 ;  /* 0x0000541006137816 */ /* 0x000fe40000000007 */
[----:B------:R-:W-:Y:S02]  /*fa6a0*/  LOP3.LUT R6, R16, 0xffff, RZ, 0xc0, !PT ;  /* 0x0000ffff10067812 */ /* 0x000fe400078ec0ff */
[----:B0-----:R-:W-:-:S02]  /*fa6b0*/  LOP3.LUT R8, R29, 0xffff, RZ, 0xc0, !PT ;  /* 0x0000ffff1d087812 */ /* 0x001fc400078ec0ff */
[----:B------:R-:W-:Y:S02]  /*fa6c0*/  LOP3.LUT R7, R28, 0xffff, RZ, 0xc0, !PT ;  /* 0x0000ffff1c077812 */ /* 0x000fe400078ec0ff */
[----:B------:R-:W-:Y:S02]  /*fa6d0*/  PRMT R11, R8, 0x3340, R0 ;  /* 0x00003340080b7816 */ /* 0x000fe40000000000 */
[----:B------:R-:W-:Y:S02]  /*fa6e0*/  LOP3.LUT R12, R3, 0xffff, RZ, 0xc0, !PT ;  /* 0x0000ffff030c7812 */ /* 0x000fe400078ec0ff */
[----:B------:R-:W-:Y:S01]  /*fa6f0*/  PRMT R3, R6, 0x3340, R7 ;  /* 0x0000334006037816 */ /* 0x000fe20000000007 */
[----:B------:R-:W-:Y:S01]  /*fa700*/  STL.64 [R1+0x6018], R18 ;  /* 0x0060181201007387 */ /* 0x000fe20000100a00 */
[----:B------:R-:W-:Y:S02]  /*fa710*/  LOP3.LUT R9, R9, 0xffff, RZ, 0xc0, !PT ;  /* 0x0000ffff09097812 */ /* 0x000fe400078ec0ff */
[----:B------:R-:W-:-:S02]  /*fa720*/  PRMT R3, R3, 0x5410, R11 ;  /* 0x0000541003037816 */ /* 0x000fc4000000000b */
[----:B------:R-:W-:Y:S01]  /*fa730*/  LOP3.LUT R10, R25, 0xffff, RZ, 0xc0, !PT ;  /* 0x0000ffff190a7812 */ /* 0x000fe200078ec0ff */
[----:B------:R-:W-:Y:S01]  /*fa740*/  STL [R1+0x6010], R17 ;  /* 0x0060101101007387 */ /* 0x000fe20000100800 */
[----:B------:R-:W-:-:S03]  /*fa750*/  PRMT R11, R12, 0x3340, R0 ;  /* 0x000033400c0b7816 */ /* 0x000fc60000000000 */
[----:B------:R0:W-:Y:S02]  /*fa760*/  STL [R1+0x5cb4], R3 ;  /* 0x005cb40301007387 */ /* 0x0001e40000100800 */
[--C-:B0-----:R-:W-:Y:S02]  /*fa770*/  PRMT R3, R9, 0x3340, R10.reuse ;  /* 0x0000334009037816 */ /* 0x101fe4000000000a */
[----:B------:R-:W-:Y:S02]  /*fa780*/  SHF.R.U32.HI R9, RZ, 0x8, R9 ;  /* 0x00000008ff097819 */ /* 0x000fe40000011609 */
[----:B------:R-:W-:Y:S02]  /*fa790*/  PRMT R11, R3, 0x5410, R11 ;  /* 0x00005410030b7816 */ /* 0x000fe4000000000b */
[----:B------:R-:W-:Y:S02]  /*fa7a0*/  SHF.R.U32.HI R10, RZ, 0x8, R10 ;  /* 0x00000008ff0a7819 */ /* 0x000fe4000001160a */
[----:B------:R-:W-:-:S02]  /*fa7b0*/  SHF.R.U32.HI R3, RZ, 0x8, R12 ;  /* 0x00000008ff037819 */ /* 0x000fc4000001160c */
[----:B------:R-:W-:Y:S02]  /*fa7c0*/  LOP3.LUT R9, R9, 0xffff, RZ, 0xc0, !PT ;  /* 0x0000ffff09097812 */ /* 0x000fe400078ec0ff */
[----:B------:R-:W-:Y:S02]  /*fa7d0*/  LOP3.LUT R10, R10, 0xffff, RZ, 0xc0, !PT ;  /* 0x0000ffff0a0a7812 */ /* 0x000fe400078ec0ff */
[----:B------:R-:W-:Y:S02]  /*fa7e0*/  LOP3.LUT R3, R3, 0xffff, RZ, 0xc0, !PT ;  /* 0x0000ffff03037812 */ /* 0x000fe400078ec0ff */
[----:B------:R-:W-:Y:S02]  /*fa7f0*/  PRMT R9, R9, 0x3340, R10 ;  /* 0x0000334009097816 */ /* 0x000fe4000000000a */
[----:B------:R-:W-:Y:S01]  /*fa800*/  PRMT R3, R3, 0x3340, R0 ;  /* 0x0000334003037816 */ /* 0x000fe20000000000 */
[----:B------:R-:W-:Y:S01]  /*fa810*/  STL [R1+0x5ce4], R11 ;  /* 0x005ce40b01007387 */ /* 0x000fe20000100800 */
[----:B------:R-:W-:-:S02]  /*fa820*/  SHF.R.U32.HI R6, RZ, 0x8, R6 ;  /* 0x00000008ff067819 */ /* 0x000fc40000011606 */
[----:B------:R-:W-:Y:S01]  /*fa830*/  SHF.R.U32.HI R7, RZ, 0x8, R7 ;  /* 0x00000008ff077819 */ /* 0x000fe20000011607 */
[----:B------:R-:W-:Y:S01]  /*fa840*/  STL [R1+0x2ac], R9 ;  /* 0x0002ac0901007387 */ /* 0x000fe20000100800 */
[----:B------:R-:W-:-:S03]  /*fa850*/  LOP3.LUT R6, R6, 0xffff, RZ, 0xc0, !PT ;  /* 0x0000ffff06067812 */ /* 0x000fc600078ec0ff */
[----:B------:R0:W-:Y:S01]  /*fa860*/  STL [R1+0x14], R3 ;  /* 0x0000140301007387 */ /* 0x0001e20000100800 */
[----:B------:R-:W-:Y:S02]  /*fa870*/  LOP3.LUT R7, R7, 0xffff, RZ, 0xc0, !PT ;  /* 0x0000ffff07077812 */ /* 0x000fe400078ec0ff */
[----:B0-----:R-:W-:Y:S02]  /*fa880*/  SHF.R.U32.HI R3, RZ, 0x8, R8 ;  /* 0x00000008ff037819 */ /* 0x001fe40000011608 */
[----:B------:R-:W-:Y:S02]  /*fa890*/  PRMT R28, R6, 0x3340, R7 ;  /* 0x00003340061c7816 */ /* 0x000fe40000000007 */
[----:B------:R-:W-:Y:S02]  /*fa8a0*/  LOP3.LUT R3, R3, 0xffff, RZ, 0xc0, !PT ;  /* 0x0000ffff03037812 */ /* 0x000fe400078ec0ff */
[----:B------:R-:W-:Y:S02]  /*fa8b0*/  SHF.R.U32.HI R2, RZ, 0x8, R2 ;  /* 0x00000008ff027819 */ /* 0x000fe40000011602 */
[----:B------:R-:W-:Y:S01]  /*fa8c0*/  PRMT R6, R3, 0x3340, R0 ;  /* 0x0000334003067816 */ /* 0x000fe20000000000 */
[----:B------:R-:W-:Y:S01]  /*fa8d0*/  STL [R1+0x607c], R28 ;  /* 0x00607c1c01007387 */ /* 0x000fe20000100800 */
[----:B------:R-:W-:-:S03]  /*fa8e0*/  LOP3.LUT R8, R2, 0xffff, RZ, 0xc0, !PT ;  /* 0x0000ffff02087812 */ /* 0x000fc600078ec0ff */
[----:B------:R-:W-:Y:S04]  /*fa8f0*/  STL [R1+0x6260], R0 ;  /* 0x0062600001007387 */ /* 0x000fe80000100800 */
[----:B------:R-:W-:Y:S04]  /*fa900*/  STL [R1+0x10], R6 ;  /* 0x0000100601007387 */ /* 0x000fe80000100800 */
[----:B------:R-:W2:Y:S04]  /*fa910*/  LDL.LU R17, [R1+0xac] ;  /* 0x0000ac0001117983 */ /* 0x000ea80000300800 */
[----:B------:R-:W3:Y:S01]  /*fa920*/  LDL.LU R2, [R1+0x5104] ;  /* 0x0051040001027983 */ /* 0x000ee20000300800 */
[----:B------:R-:W-:-:S03]  /*fa930*/  SHF.R.U32.HI R3, RZ, 0x8, R5 ;  /* 0x00000008ff037819 */ /* 0x000fc60000011605 */
[----:B---3--:R0:W-:Y:S04]  /*fa940*/  STL [R1+0x6258], R2 ;  /* 0x0062580201007387 */ /* 0x0081e80000100800 */
[----:B0-----:R-:W3:Y:S04]  /*fa950*/  LDL.LU R2, [R1+0xc0] ;  /* 0x0000c00001027983 */ /* 0x001ee80000300800 */
[----:B------:R-:W4:Y:S01]  /*fa960*/  LDL.LU R28, [R1+0x520] ;  /* 0x00052000011c7983 */ /* 0x000f220000300800 */
[----:B------:R-:W-:Y:S02]  /*fa970*/  LOP3.LUT R29, R3, 0xffff, RZ, 0xc0, !PT ;  /* 0x0000ffff031d7812 */ /* 0x000fe400078ec0ff */
[----:B------:R-:W-:-:S04]  /*fa980*/  SHF.R.U32.HI R0, RZ, 0x8, R4 ;  /* 0x00000008ff007819 */ /* 0x000fc80000011604 */
[----:B------:R-:W-:-:S04]  /*fa990*/  LOP3.LUT R0, R0, 0xffff, RZ, 0xc0, !PT ;  /* 0x0000ffff00007812 */ /* 0x000fc800078ec0ff */
[----:B------:R-:W-:Y:S01]  /*fa9a0*/  PRMT R29, R29, 0x3340, R0 ;  /* 0x000033401d1d7816 */ /* 0x000fe20000000000 */
        /* <DEDUP_REMOVED lines=25> */
[----:B------:R-:W2:Y:S04]  /*fab40*/  LDL.LU R0, [R1+0x6260] ;  /* 0x0062600001007983 */ /* 0x000ea80000300800 */
[----:B------:R0:W-:Y:S04]  /*fab50*/  STL [R1+0x6080], R29 ;  /* 0x0060801d01007387 */ /* 0x0001e80000100800 */
[----:B0-----:R-:W4:Y:S01]  /*fab60*/  LDL.LU R29, [R1+0x50f4] ;  /* 0x0050f400011d7983 */ /* 0x001f220000300800 */
[----:B--2---:R-:W-:-:S05]  /*fab70*/  PRMT R8, R8, 0x3340, R0 ;  /* 0x0000334008087816 */ /* 0x004fca0000000000 */
[----:B------:R0:W-:Y:S04]  /*fab80*/  STL [R1+0x24], R8 ;  /* 0x0000240801007387 */ /* 0x0001e80000100800 */
[----:B0-----:R-:W2:Y:S01]  /*fab90*/  LDL.LU R8, [R1+0x625c] ;  /* 0x00625c0001087983 */ /* 0x001ea20000300800 */
[----:B---3--:R-:W-:-:S04]  /*faba0*/  SHF.R.U32.HI R2, RZ, 0x8, R2 ;  /* 0x00000008ff027819 */ /* 0x008fc80000011602 */
[----:B------:R-:W-:Y:S02]  /*fabb0*/  LOP3.LUT R2, R2, 0xffff, RZ, 0xc0, !PT ;  /* 0x0000ffff02027812 */ /* 0x000fe400078ec0ff */
[----:B------:R-:W-:Y:S02]  /*fabc0*/  SHF.R.U32.HI R17, RZ, 0x8, R17 ;  /* 0x00000008ff117819 */ /* 0x000fe40000011611 */
[----:B--2---:R-:W-:-:S04]  /*fabd0*/  SHF.R.U32.HI R8, RZ, 0x8, R8 ;  /* 0x00000008ff087819 */ /* 0x004fc80000011608 */
[----:B------:R-:W-:-:S04]  /*fabe0*/  LOP3.LUT R8, R8, 0xffff, RZ, 0xc0, !PT ;  /* 0x0000ffff08087812 */ /* 0x000fc800078ec0ff */
[----:B------:R-:W-:Y:S02]  /*fabf0*/  PRMT R8, R8, 0x3340, R2 ;  /* 0x0000334008087816 */ /* 0x000fe40000000002 */
[----:B------:R-:W4:Y:S01]  /*fac00*/  LDL.LU R2, [R1+0x6258] ;  /* 0x0062580001027983 */ /* 0x000f220000300800 */
[----:B------:R-:W-:-:S04]  /*fac10*/  LOP3.LUT R17, R17, 0xffff, RZ, 0xc0, !PT ;  /* 0x0000ffff11117812 */ /* 0x000fc800078ec0ff */
[----:B------:R-:W-:Y:S01]  /*fac20*/  PRMT R17, R17, 0x3340, R0 ;  /* 0x0000334011117816 */ /* 0x000fe20000000000 */
[----:B------:R0:W-:Y:S04]  /*fac30*/  STL [R1+0x6084], R8 ;  /* 0x0060840801007387 */ /* 0x0001e80000100800 */
[----:B0-----:R-:W2:Y:S04]  /*fac40*/  LDL.LU R8, [R1+0x538] ;  /* 0x0005380001087983 */ /* 0x001ea80000300800 */
[----:B------:R0:W-:Y:S04]  /*fac50*/  STL [R1+0x6088], R17 ;  /* 0x0060881101007387 */ /* 0x0001e80000100800 */
[----:B0-----:R-:W3:Y:S04]  /*fac60*/  LDL.LU R17, [R1+0x50e8] ;  /* 0x0050e80001117983 */ /* 0x001ee80000300800 */
[----:B------:R0:W-:Y:S04]  /*fac70*/  STL [R1+0x53b8], R0 ;  /* 0x0053b80001007387 */ /* 0x0001e80000100800 */
[----:B0-----:R-:W3:Y:S01]  /*fac80*/  LDL.LU R0, [R1+0x53c] ;  /* 0x00053c0001007983 */ /* 0x001ee20000300800 */
[----:B----4-:R-:W-:-:S03]  /*fac90*/  PRMT R2, R2, 0x5410, R28 ;  /* 0x0000541002027816 */ /* 0x010fc6000000001c */
[----:B------:R-:W4:Y:S04]  /*faca0*/  LDL.LU R28, [R1+0x6254] ;  /* 0x00625400011c7983 */ /* 0x000f280000300800 */
[----:B------:R-:W-:Y:S01]  /*facb0*/  STL [R1+0x5d88], R2 ;  /* 0x005d880201007387 */ /* 0x000fe20000100800 */
[----:B--2---:R-:W-:Y:S02]  /*facc0*/  PRMT R8, R29, 0x5410, R8 ;  /* 0x000054101d087816 */ /* 0x004fe40000000008 */
[----:B---3--:R-:W-:-:S05]  /*facd0*/  PRMT R0, R17, 0x5410, R0 ;  /* 0x0000541011007816 */ /* 0x008fca0000000000 */
[----:B------:R0:W-:Y:S04]  /*face0*/  STL [R1+0x15dc], R0 ;  /* 0x0015dc0001007387 */ /* 0x0001e80000100800 */
[----:B------:R-:W-:Y:S01]  /*facf0*/  STL [R1+0x15f8], R8 ;  /* 0x0015f80801007387 */ /* 0x000fe20000100800 */
[----:B0-----:R-:W-:Y:S02]  /*fad00*/  PRMT R0, R18, 0x5410, R3 ;  /* 0x0000541012007816 */ /* 0x001fe40000000003 */
[----:B------:R-:W-:Y:S02]  /*fad10*/  PRMT R3, R14, 0x5410, R19 ;  /* 0x000054100e037816 */ /* 0x000fe40000000013 */
[----:B----4-:R-:W-:-:S05]  /*fad20*/  PRMT R2, R11, 0x5410, R28 ;  /* 0x000054100b027816 */ /* 0x010fca000000001c */
[----:B------:R0:W-:Y:S04]  /*fad30*/  STL [R1+0x15fc], R2 ;  /* 0x0015fc0201007387 */ /* 0x0001e80000100800 */
[----:B------:R1:W-:Y:S01]  /*fad40*/  STL [R1+0x5dc8], R3 ;  /* 0x005dc80301007387 */ /* 0x0003e20000100800 */
[----:B0-----:R-:W-:-:S03]  /*fad50*/  PRMT R2, R13, 0x5410, R22 ;  /* 0x000054100d027816 */ /* 0x001fc60000000016 */
[----:B------:R0:W-:Y:S01]  /*fad60*/  STL [R1+0x1608], R0 ;  /* 0x0016080001007387 */ /* 0x0001e20000100800 */
[----:B-1----:R-:W-:-:S03]  /*fad70*/  PRMT R3, R5, 0x5410, R10 ;  /* 0x0000541005037816 */ /* 0x002fc6000000000a */
[----:B------:R1:W-:Y:S01]  /*fad80*/  STL [R1+0x7ac], R2 ;  /* 0x0007ac0201007387 */ /* 0x0003e20000100800 */
[----:B0-----:R-:W-:Y:S02]  /*fad90*/  PRMT R0, R4, 0x5410, R21 ;  /* 0x0000541004007816 */ /* 0x001fe40000000015 */
[----:B-1----:R-:W-:-:S03]  /*fada0*/  PRMT R2, R24, 0x5410, R23 ;  /* 0x0000541018027816 */ /* 0x002fc60000000017 */
[----:B------:R0:W-:Y:S04]  /*fadb0*/  STL [R1+0x7bc], R0 ;  /* 0x0007bc0001007387 */ /* 0x0001e80000100800 */
[----:B------:R1:W-:Y:S04]  /*fadc0*/  STL [R1+0x7b8], R3 ;  /* 0x0007b80301007387 */ /* 0x0003e80000100800 */
[----:B------:R2:W-:Y:S01]  /*fadd0*/  STL [R1+0x15c8], R2 ;  /* 0x0015c80201007387 */ /* 0x0005e20000100800 */
[----:B0-----:R-:W-:Y:S02]  /*fade0*/  PRMT R0, R7, 0x5410, R27 ;  /* 0x0000541007007816 */ /* 0x001fe4000000001b */
[----:B-1----:R-:W-:-:S03]  /*fadf0*/  PRMT R3, R20, 0x5410, R12 ;  /* 0x0000541014037816 */ /* 0x002fc6000000000c */
[----:B------:R0:W-:Y:S01]  /*fae00*/  STL [R1+0x7cc], R0 ;  /* 0x0007cc0001007387 */ /* 0x0001e20000100800 */
[----:B--2---:R-:W-:-:S03]  /*fae10*/  PRMT R2, R26, 0x5410, R6 ;  /* 0x000054101a027816 */ /* 0x004fc60000000006 */
[----:B------:R-:W-:Y:S04]  /*fae20*/  STL [R1+0x73c], R3 ;  /* 0x00073c0301007387 */ /* 0x000fe80000100800 */
[----:B------:R-:W-:Y:S04]  /*fae30*/  STL [R1+0x74c], R2 ;  /* 0x00074c0201007387 */ /* 0x000fe80000100800 */
[----:B------:R-:W2:Y:S01]  /*fae40*/  LDL.LU R5, [R1+0x4dec] ;  /* 0x004dec0001057983 */ /* 0x000ea20000300800 */
[----:B0-----:R-:W-:-:S05]  /*fae50*/  PRMT R0, R16, 0x5410, R15 ;  /* 0x0000541010007816 */ /* 0x001fca000000000f */
[----:B------:R-:W-:Y:S04]  /*fae60*/  STL [R1+0x75c], R0 ;  /* 0x00075c0001007387 */ /* 0x000fe80000100800 */
        /* <DEDUP_REMOVED lines=54> */
[----:B0-----:R-:W4:Y:S01]  /*fb1d0*/  LDL.LU R0, [R1+0x3dc] ;  /* 0x0003dc0001007983 */ /* 0x001f220000300800 */
[----:B------:R-:W-:-:S02]  /*fb1e0*/  PRMT R11, R25, 0x5410, R9 ;  /* 0x00005410190b7816 */ /* 0x000fc40000000009 */
[----:B--2---:R-:W-:Y:S01]  /*fb1f0*/  PRMT R5, R5, 0x5410, R2 ;  /* 0x0000541005057816 */ /* 0x004fe20000000002 */
[----:B----4-:R0:W-:Y:S04]  /*fb200*/  STL [R1+0x6220], R0 ;  /* 0x0062200001007387 */ /* 0x0101e80000100800 */
        /* <DEDUP_REMOVED lines=26> */
[----:B0-----:R-:W4:Y:S04]  /*fb3b0*/  LDL.LU R11, [R1+0x1f48] ;  /* 0x001f4800010b7983 */ /* 0x001f280000300800 */
[----:B------:R-:W3:Y:S04]  /*fb3c0*/  LDL.LU R2, [R1+0x6250] ;  /* 0x0062500001027983 */ /* 0x000ee80000300800 */
[----:B------:R0:W-:Y:S04]  /*fb3d0*/  STL [R1+0x768], R5 ;  /* 0x0007680501007387 */ /* 0x0001e80000100800 */
[----:B0-----:R-:W3:Y:S02]  /*fb3e0*/  LDL.LU R5, [R1+0x624c] ;  /* 0x00624c0001057983 */ /* 0x001ee40000300800 */
[----:B---3--:R-:W-:-:S02]  /*fb3f0*/  PRMT R5, R5, 0x5410, R2 ;  /* 0x0000541005057816 */ /* 0x008fc40000000002 */
        /* <DEDUP_REMOVED lines=14> */
[----:B0-----:R-:W4:Y:S01]  /*fb4e0*/  LDL.LU R5, [R1+0x234] ;  /* 0x0002340001057983 */ /* 0x001f220000300800 */
[----:B---3--:R-:W-:-:S03]  /*fb4f0*/  PRMT R2, R2, 0x5410, R3 ;  /* 0x0000541002027816 */ /* 0x008fc60000000003 */
[----:B------:R-:W3:Y:S04]  /*fb500*/  LDL.LU R3, [R1+0x622c] ;  /* 0x00622c0001037983 */ /* 0x000ee80000300800 */
[----:B------:R0:W-:Y:S04]  /*fb510*/  STL [R1+0x708], R2 ;  /* 0x0007080201007387 */ /* 0x0001e80000100800 */
[----:B0-----:R-:W3:Y:S02]  /*fb520*/  LDL.LU R2, [R1+0x6228] ;  /* 0x0062280001027983 */ /* 0x001ee40000300800 */
[----:B---3--:R-:W-:-:S02]  /*fb530*/  PRMT R2, R2, 0x5410, R3 ;  /* 0x0000541002027816 */ /* 0x008fc40000000003 */
[----:B------:R-:W2:Y:S04]  /*fb540*/  LDL.LU R3, [R1+0x6224] ;  /* 0x0062240001037983 */ /* 0x000ea80000300800 */
[----:B------:R0:W-:Y:S04]  /*fb550*/  STL [R1+0x5e18], R2 ;  /* 0x005e180201007387 */ /* 0x0001e80000100800 */
[----:B0-----:R-:W3:Y:S01]  /*fb560*/  LDL.LU R2, [R1+0x1f8c] ;  /* 0x001f8c0001027983 */ /* 0x001ee20000300800 */
[----:B--2---:R-:W-:-:S03]  /*fb570*/  PRMT R3, R3, 0x5410, R0 ;  /* 0x0000541003037816 */ /* 0x004fc60000000000 */
[----:B------:R-:W2:Y:S04]  /*fb580*/  LDL.LU R0, [R1+0x6220] ;  /* 0x0062200001007983 */ /* 0x000ea80000300800 */
[----:B------:R0:W-:Y:S04]  /*fb590*/  STL [R1+0x70c], R3 ;  /* 0x00070c0301007387 */ /* 0x0001e80000100800 */
[----:B0-----:R-:W2:Y:S02]  /*fb5a0*/  LDL.LU R3, [R1+0x621c] ;  /* 0x00621c0001037983 */ /* 0x001ea40000300800 */
[----:B--2---:R-:W-:-:S02]  /*fb5b0*/  PRMT R3, R3, 0x5410, R0 ;  /* 0x0000541003037816 */ /* 0x004fc40000000000 */
        /* <DEDUP_REMOVED lines=22> */
[----:B0-----:R-:W3:Y:S02]  /*fb720*/  LDL.LU R3, [R1+0x61ec] ;  /* 0x0061ec0001037983 */ /* 0x001ee40000300800 */
[----:B---3--:R-:W-:-:S02]  /*fb730*/  PRMT R2, R2, 0x5410, R3 ;  /* 0x0000541002027816 */ /* 0x008fc40000000003 */
[----:B------:R-:W2:Y:S01]  /*fb740*/  LDL.LU R3, [R1+0x61e8] ;  /* 0x0061e80001037983 */ /* 0x000ea20000300800 */
[----:B----4-:R-:W-:-:S03]  /*fb750*/  PRMT R5, R11, 0x5410, R5 ;  /* 0x000054100b057816 */ /* 0x010fc60000000005 */
[----:B------:R0:W-:Y:S04]  /*fb760*/  STL [R1+0x230], R2 ;  /* 0x0002300201007387 */ /* 0x0001e80000100800 */
[----:B------:R-:W-:Y:S01]  /*fb770*/  STL [R1+0x234], R5 ;  /* 0x0002340501007387 */ /* 0x000fe20000100800 */
[----:B0-----:R-:W-:Y:S02]  /*fb780*/  PRMT R2, R8, 0x5410, R17 ;  /* 0x0000541008027816 */ /* 0x001fe40000000011 */
[----:B--2---:R-:W-:Y:S02]  /*fb790*/  PRMT R0, R0, 0x5410, R3 ;  /* 0x0000541000007816 */ /* 0x004fe40000000003 */
[----:B------:R-:W-:-:S03]  /*fb7a0*/  PRMT R3, R28, 0x5410, R29 ;  /* 0x000054101c037816 */ /* 0x000fc6000000001d */
[----:B------:R0:W-:Y:S04]  /*fb7b0*/  STL [R1+0x204], R0 ;  /* 0x0002040001007387 */ /* 0x0001e80000100800 */
[----:B------:R1:W-:Y:S01]  /*fb7c0*/  STL [R1+0x20c], R2 ;  /* 0x00020c0201007387 */ /* 0x0003e20000100800 */
[----:B0-----:R-:W-:-:S03]  /*fb7d0*/  PRMT R0, R19, 0x5410, R18 ;  /* 0x0000541013007816 */ /* 0x001fc60000000012 */
[----:B------:R0:W-:Y:S01]  /*fb7e0*/  STL [R1+0x208], R3 ;  /* 0x0002080301007387 */ /* 0x0001e20000100800 */
[----:B-1----:R-:W-:-:S03]  /*fb7f0*/  PRMT R2, R22, 0x5410, R14 ;  /* 0x0000541016027816 */ /* 0x002fc6000000000e */
[----:B------:R1:W-:Y:S04]  /*fb800*/  STL [R1+0x210], R0 ;  /* 0x0002100001007387 */ /* 0x0003e80000100800 */
[----:B------:R2:W-:Y:S01]  /*fb810*/  STL [R1+0x218], R2 ;  /* 0x0002180201007387 */ /* 0x0005e20000100800 */
[----:B0-----:R-:W-:Y:S02]  /*fb820*/  PRMT R3, R21, 0x5410, R13 ;  /* 0x0000541015037816 */ /* 0x001fe4000000000d */
[----:B-1----:R-:W-:-:S03]  /*fb830*/  PRMT R0, R10, 0x5410, R4 ;  /* 0x000054100a007816 */ /* 0x002fc60000000004 */
[----:B------:R0:W-:Y:S01]  /*fb840*/  STL [R1+0x214], R3 ;  /* 0x0002140301007387 */ /* 0x0001e20000100800 */
[----:B--2---:R-:W-:-:S03]  /*fb850*/  PRMT R2, R24, 0x5410, R23 ;  /* 0x0000541018027816 */ /* 0x004fc60000000017 */
[----:B------:R1:W-:Y:S04]  /*fb860*/  STL [R1+0x21c], R0 ;  /* 0x00021c0001007387 */ /* 0x0003e80000100800 */
[----:B------:R2:W-:Y:S01]  /*fb870*/  STL [R1+0x1e8], R2 ;  /* 0x0001e80201007387 */ /* 0x0005e20000100800 */
[----:B0-----:R-:W-:Y:S02]  /*fb880*/  PRMT R3, R7, 0x5410, R27 ;  /* 0x0000541007037816 */ /* 0x001fe4000000001b */
[----:B-1----:R-:W-:-:S03]  /*fb890*/  PRMT R0, R20, 0x5410, R12 ;  /* 0x0000541014007816 */ /* 0x002fc6000000000c */
[----:B------:R-:W-:Y:S01]  /*fb8a0*/  STL [R1+0x1ec], R3 ;  /* 0x0001ec0301007387 */ /* 0x000fe20000100800 */
[----:B--2---:R-:W-:-:S03]  /*fb8b0*/  PRMT R2, R26, 0x5410, R6 ;  /* 0x000054101a027816 */ /* 0x004fc60000000006 */
[----:B------:R-:W-:Y:S04]  /*fb8c0*/  STL [R1+0x1f0], R0 ;  /* 0x0001f00001007387 */ /* 0x000fe80000100800 */
[----:B------:R0:W-:Y:S04]  /*fb8d0*/  STL [R1+0x1f4], R2 ;  /* 0x0001f40201007387 */ /* 0x0001e80000100800 */
[----:B0-----:R-:W2:Y:S01]  /*fb8e0*/  LDL.LU R2, [R1+0x1a48] ;  /* 0x001a480001027983 */ /* 0x001ea20000300800 */
[----:B------:R-:W-:Y:S02]  /*fb8f0*/  PRMT R3, R16, 0x5410, R15 ;  /* 0x0000541010037816 */ /* 0x000fe4000000000f */
[----:B------:R-:W-:-:S03]  /*fb900*/  PRMT R0, R25, 0x5410, R9 ;  /* 0x0000541019007816 */ /* 0x000fc60000000009 */
        /* <DEDUP_REMOVED lines=161> */
[----:B------:R-:W2:Y:S01]  /*fc320*/  LDL.LU R5, [R1+0x6164] ;  /* 0x0061640001057983 */ /* 0x000ea20000300800 */
[----:B----4-:R-:W-:-:S03]  /*fc330*/  PRMT R0, R0, 0x5410, R3 ;  /* 0x0000541000007816 */ /* 0x010fc60000000003 */
[----:B------:R0:W-:Y:S01]  /*fc340*/  STL [R1+0x19c], R2 ;  /* 0x00019c0201007387 */ /* 0x0001e20000100800 */
[----:B---3--:R-:W-:Y:S02]  /*fc350*/  PRMT R3, R28, 0x5410, R29 ;  /* 0x000054101c037816 */ /* 0x008fe4000000001d */
[----:B0-----:R-:W-:Y:S02]  /*fc360*/  PRMT R2, R8, 0x5410, R17 ;  /* 0x0000541008027816 */ /* 0x001fe40000000011 */
[----:B--2---:R-:W-:-:S05]  /*fc370*/  PRMT R5, R11, 0x5410, R5 ;  /* 0x000054100b057816 */ /* 0x004fca0000000005 */
[----:B------:R-:W-:Y:S04]  /*fc380*/  STL [R1+0x1a8], R5 ;  /* 0x0001a80501007387 */ /* 0x000fe80000100800 */
        /* <DEDUP_REMOVED lines=191> */
[----:B------:R1:W-:Y:S04]  /*fcf80*/  STL [R1+0x11c], R2 ;  /* 0x00011c0201007387 */ /* 0x0003e80000100800 */
[----:B------:R2:W-:Y:S01]  /*fcf90*/  STL [R1+0x124], R0 ;  /* 0x0001240001007387 */ /* 0x0005e20000100800 */
[----:B0-----:R-:W-:-:S02]  /*fcfa0*/  PRMT R3, R19, 0x5410, R18 ;  /* 0x0000541013037816 */ /* 0x001fc40000000012 */
[----:B-1----:R-:W-:-:S03]  /*fcfb0*/  PRMT R2, R22, 0x5410, R14 ;  /* 0x0000541016027816 */ /* 0x002fc6000000000e */
[----:B------:R0:W-:Y:S01]  /*fcfc0*/  STL [R1+0x12c], R3 ;  /* 0x00012c0301007387 */ /* 0x0001e20000100800 */
[----:B--2---:R-:W-:-:S03]  /*fcfd0*/  PRMT R0, R21, 0x5410, R13 ;  /* 0x0000541015007816 */ /* 0x004fc6000000000d */
        /* <DEDUP_REMOVED lines=13> */
[----:B------:R-:W2:Y:S04]  /*fd0b0*/  LDL.LU R18, [R1+0x540] ;  /* 0x0005400001127983 */ /* 0x000ea80000300800 */
[----:B------:R-:W-:Y:S04]  /*fd0c0*/  STL [R1+0xd4], R0 ;  /* 0x0000d40001007387 */ /* 0x000fe80000100800 */
[----:B------:R-:W3:Y:S04]  /*fd0d0*/  LDL.LU R11, [R1+0x524] ;  /* 0x00052400010b7983 */ /* 0x000ee80000300800 */
[----:B---3--:R0:W-:Y:S04]  /*fd0e0*/  STL [R1+0x60dc], R11 ;  /* 0x0060dc0b01007387 */ /* 0x0081e80000100800 */
[----:B0-----:R-:W2:Y:S04]  /*fd0f0*/  LDL.LU R11, [R1+0x248] ;  /* 0x00024800010b7983 */ /* 0x001ea80000300800 */
[----:B------:R-:W3:Y:S01]  /*fd100*/  LDL.LU R26, [R1+0x240] ;  /* 0x00024000011a7983 */ /* 0x000ee20000300800 */
[----:B------:R-:W-:-:S03]  /*fd110*/  PRMT R9, R25, 0x5410, R9 ;  /* 0x0000541019097816 */ /* 0x000fc60000000009 */
        /* <DEDUP_REMOVED lines=41> */
[----:B0-----:R-:W3:Y:S01]  /*fd3b0*/  LDL.LU R5, [R1+0x110] ;  /* 0x0001100001057983 */ /* 0x001ee20000300800 */
[----:B------:R-:W-:-:S03]  /*fd3c0*/  PRMT R18, R18, 0x5410, R11 ;  /* 0x0000541012127816 */ /* 0x000fc6000000000b */
[----:B---3--:R0:W-:Y:S04]  /*fd3d0*/  STL [R1+0x60cc], R5 ;  /* 0x0060cc0501007387 */ /* 0x0081e80000100800 */
[----:B0-----:R-:W2:Y:S04]  /*fd3e0*/  LDL.LU R5, [R1+0xd8] ;  /* 0x0000d80001057983 */ /* 0x001ea80000300800 */
        /* <DEDUP_REMOVED lines=15> */
[----:B------:R-:W4:Y:S02]  /*fd4e0*/  LDL.LU R11, [R1+0x60dc] ;  /* 0x0060dc00010b7983 */ /* 0x000f240000300800 */
[----:B----4-:R-:W-:-:S02]  /*fd4f0*/  PRMT R11, R11, 0x5410, R26 ;  /* 0x000054100b0b7816 */ /* 0x010fc4000000001a */
[----:B------:R-:W4:Y:S04]  /*fd500*/  LDL.LU R26, [R1+0x60d8] ;  /* 0x0060d800011a7983 */ /* 0x000f280000300800 */
[----:B------:R0:W-:Y:S04]  /*fd510*/  STL [R1+0x7c], R11 ;  /* 0x00007c0b01007387 */ /* 0x0001e80000100800 */
[----:B0-----:R-:W3:Y:S01]  /*fd520*/  LDL.LU R11, [R1+0x88] ;  /* 0x00008800010b7983 */ /* 0x001ee20000300800 */
[----:B----4-:R-:W-:-:S03]  /*fd530*/  PRMT R15, R15, 0x5410, R26 ;  /* 0x000054100f0f7816 */ /* 0x010fc6000000001a */
[----:B------:R-:W4:Y:S04]  /*fd540*/  LDL.LU R26, [R1+0x60d4] ;  /* 0x0060d400011a7983 */ /* 0x000f280000300800 */
[----:B------:R0:W-:Y:S04]  /*fd550*/  STL [R1+0x78], R15 ;  /* 0x0000780f01007387 */ /* 0x0001e80000100800 */
[----:B0-----:R-:W4:Y:S01]  /*fd560*/  LDL.LU R15, [R1+0x60d0] ;  /* 0x0060d000010f7983 */ /* 0x001f220000300800 */
[----:B------:R-:W-:-:S03]  /*fd570*/  PRMT R20, R20, 0x5410, R3 ;  /* 0x0000541014147816 */ /* 0x000fc60000000003 */
[----:B------:R-:W3:Y:S01]  /*fd580*/  LDL.LU R3, [R1+0x84] ;  /* 0x0000840001037983 */ /* 0x000ee20000300800 */
[----:B------:R-:W-:-:S03]  /*fd590*/  PRMT R16, R16, 0x5410, R0 ;  /* 0x0000541010107816 */ /* 0x000fc60000000000 */
[----:B------:R0:W-:Y:S01]  /*fd5a0*/  STL [R1+0x90], R20 ;  /* 0x0000901401007387 */ /* 0x0001e20000100800 */
[----:B------:R-:W-:Y:S02]  /*fd5b0*/  PRMT R25, R25, 0x5410, R6 ;  /* 0x0000541019197816 */ /* 0x000fe40000000006 */
[----:B--2---:R-:W-:Y:S02]  /*fd5c0*/  PRMT R9, R9, 0x5410, R5 ;  /* 0x0000541009097816 */ /* 0x004fe40000000005 */
[----:B------:R-:W-:Y:S01]  /*fd5d0*/  PRMT R19, R10, 0x5410, R19 ;  /* 0x000054100a137816 */ /* 0x000fe20000000013 */
[----:B0-----:R-:W2:Y:S04]  /*fd5e0*/  LDL.LU R20, [R1+0x4e2c] ;  /* 0x004e2c0001147983 */ /* 0x001ea80000300800 */
[----:B------:R-:W2:Y:S04]  /*fd5f0*/  LDL.LU R0, [R1+0x80] ;  /* 0x0000800001007983 */ /* 0x000ea80000300800 */
[----:B------:R-:W2:Y:S04]  /*fd600*/  LDL.LU R6, [R1+0x50d4] ;  /* 0x0050d40001067983 */ /* 0x000ea80000300800 */
[----:B------:R-:W2:Y:S01]  /*fd610*/  LDL.LU R10, [R1+0x5154] ;  /* 0x00515400010a7983 */ /* 0x000ea20000300800 */
[----:B----4-:R-:W-:-:S03]  /*fd620*/  PRMT R15, R15, 0x5410, R26 ;  /* 0x000054100f0f7816 */ /* 0x010fc6000000001a */
[----:B------:R-:W4:Y:S04]  /*fd630*/  LDL.LU R26, [R1+0x51b8] ;  /* 0x0051b800011a7983 */ /* 0x000f280000300800 */
        /* <DEDUP_REMOVED lines=28> */
[----:B------:R-:W3:Y:S01]  /*fd800*/  LDL.LU R5, [R1+0x6094] ;  /* 0x0060940001057983 */ /* 0x000ee20000300800 */
[----:B------:R-:W-:-:S03]  /*fd810*/  PRMT R29, R29, 0x5410, R8 ;  /* 0x000054101d1d7816 */ /* 0x000fc60000000008 */
[----:B------:R0:W-:Y:S01]  /*fd820*/  STL [R1+0xf8], R9 ;  /* 0x0000f80901007387 */ /* 0x0001e20000100800 */
[----:B------:R-:W-:Y:S02]  /*fd830*/  PRMT R14, R14, 0x5410, R28 ;  /* 0x000054100e0e7816 */ /* 0x000fe4000000001c */
[----:B------:R-:W-:Y:S01]  /*fd840*/  PRMT R13, R13, 0x5410, R22 ;  /* 0x000054100d0d7816 */ /* 0x000fe20000000016 */
[----:B0-----:R-:W4:Y:S01]  /*fd850*/  LDL.LU R9, [R1+0x6090] ;  /* 0x0060900001097983 */ /* 0x001f220000300800 */
[----:B------:R-:W-:Y:S02]  /*fd860*/  PRMT R4, R4, 0x5410, R21 ;  /* 0x0000541004047816 */ /* 0x000fe40000000015 */
[----:B------:R-:W-:Y:S02]  /*fd870*/  PRMT R24, R24, 0x5410, R23 ;  /* 0x0000541018187816 */ /* 0x000fe40000000017 */
[----:B------:R-:W-:Y:S02]  /*fd880*/  PRMT R7, R7, 0x5410, R27 ;  /* 0x0000541007077816 */ /* 0x000fe4000000001b */
[----:B------:R-:W-:-:S02]  /*fd890*/  PRMT R2, R2, 0x5410, R12 ;  /* 0x0000541002027816 */ /* 0x000fc4000000000c */
[----:B---3--:R-:W-:Y:S02]  /*fd8a0*/  PRMT R17, R17, 0x5410, R5 ;  /* 0x0000541011117816 */ /* 0x008fe40000000005 */
[----:B------:R-:W3:Y:S04]  /*fd8b0*/  LDL.LU R5, [R1+0x608c] ;  /* 0x00608c0001057983 */ /* 0x000ee80000300800 */
[----:B------:R0:W-:Y:S04]  /*fd8c0*/  STL [R1+0xf4], R17 ;  /* 0x0000f41101007387 */ /* 0x0001e80000100800 */
        /* <DEDUP_REMOVED lines=15> */
[----:B0-----:R-:W4:Y:S04]  /*fd9c0*/  LDL.LU R24, [R1+0x6060] ;  /* 0x0060600001187983 */ /* 0x001f280000300800 */
[----:B------:R-:W4:Y:S04]  /*fd9d0*/  LDL.LU R27, [R1+0x605c] ;  /* 0x00605c00011b7983 */ /* 0x000f280000300800 */
[----:B------:R0:W-:Y:S04]  /*fd9e0*/  STL [R1+0x98], R7 ;  /* 0x0000980701007387 */ /* 0x0001e80000100800 */
[----:B0-----:R-:W3:Y:S04]  /*fd9f0*/  LDL.LU R7, [R1+0x6058] ;  /* 0x0060580001077983 */ /* 0x001ee80000300800 */
[----:B------:R-:W3:Y:S04]  /*fda00*/  LDL.LU R12, [R1+0x6054] ;  /* 0x00605400010c7983 */ /* 0x000ee80000300800 */
[----:B------:R0:W-:Y:S01]  /*fda10*/  STL [R1+0x5e48], R2 ;  /* 0x005e480201007387 */ /* 0x0001e20000100800 */
[----:B--2---:R-:W-:-:S03]  /*fda20*/  PRMT R3, R20, 0x5410, R3 ;  /* 0x0000541014037816 */ /* 0x004fc60000000003 */
[----:B0-----:R-:W2:Y:S01]  /*fda30*/  LDL.LU R2, [R1+0x5c] ;  /* 0x00005c0001027983 */ /* 0x001ea20000300800 */
[----:B------:R-:W-:Y:S02]  /*fda40*/  PRMT R6, R6, 0x5410, R0 ;  /* 0x0000541006067816 */ /* 0x000fe40000000000 */
[----:B----4-:R-:W-:Y:S02]  /*fda50*/  PRMT R27, R27, 0x5410, R24 ;  /* 0x000054101b1b7816 */ /* 0x010fe40000000018 */
[----:B---3--:R-:W-:Y:S02]  /*fda60*/  PRMT R11, R12, 0x5410, R11 ;  /* 0x000054100c0b7816 */ /* 0x008fe4000000000b */
[----:B------:R-:W3:Y:S04]  /*fda70*/  LDL.LU R12, [R1+0x5238] ;  /* 0x00523800010c7983 */ /* 0x000ee80000300800 */
[----:B------:R0:W-:Y:S04]  /*fda80*/  STL [R1+0x5e1c], R11 ;  /* 0x005e1c0b01007387 */ /* 0x0001e80000100800 */
[----:B0-----:R-:W4:Y:S04]  /*fda90*/  LDL.LU R11, [R1+0x6c] ;  /* 0x00006c00010b7983 */ /* 0x001f280000300800 */
[----:B------:R-:W3:Y:S04]  /*fdaa0*/  LDL.LU R20, [R1+0x526c] ;  /* 0x00526c0001147983 */ /* 0x000ee80000300800 */
[----:B------:R0:W-:Y:S04]  /*fdab0*/  STL [R1+0x5df4], R3 ;  /* 0x005df40301007387 */ /* 0x0001e80000100800 */
[----:B0-----:R-:W3:Y:S04]  /*fdac0*/  LDL.LU R3, [R1+0x74] ;  /* 0x0000740001037983 */ /* 0x001ee80000300800 */
[----:B------:R-:W3:Y:S04]  /*fdad0*/  LDL.LU R0, [R1+0x2ac] ;  /* 0x0002ac0001007983 */ /* 0x000ee80000300800 */
[----:B------:R-:W3:Y:S01]  /*fdae0*/  LDL.LU R24, [R1+0x6050] ;  /* 0x0060500001187983 */ /* 0x000ee20000300800 */
[----:B--2---:R-:W-:-:S03]  /*fdaf0*/  PRMT R26, R26, 0x5410, R2 ;  /* 0x000054101a1a7816 */ /* 0x004fc60000000002 */
[----:B------:R-:W-:Y:S01]  /*fdb00*/  STL [R1+0x5d8c], R27 ;  /* 0x005d8c1b01007387 */ /* 0x000fe20000100800 */
[----:B------:R-:W-:Y:S02]  /*fdb10*/  PRMT R4, R4, 0x5410, R21 ;  /* 0x0000541004047816 */ /* 0x000fe40000000015 */
[----:B------:R-:W-:Y:S02]  /*fdb20*/  PRMT R13, R13, 0x5410, R22 ;  /* 0x000054100d0d7816 */ /* 0x000fe40000000016 */
[----:B----4-:R-:W-:-:S05]  /*fdb30*/  PRMT R10, R10, 0x5410, R11 ;  /* 0x000054100a0a7816 */ /* 0x010fca000000000b */
[----:B------:R0:W-:Y:S04]  /*fdb40*/  STL [R1+0x5d3c], R10 ;  /* 0x005d3c0a01007387 */ /* 0x0001e80000100800 */
[----:B0-----:R-:W2:Y:S01]  /*fdb50*/  LDL.LU R10, [R1+0x558] ;  /* 0x00055800010a7983 */ /* 0x001ea20000300800 */
[----:B---3--:R-:W-:-:S03]  /*fdb60*/  PRMT R7, R7, 0x5410, R3 ;  /* 0x0000541007077816 */ /* 0x008fc60000000003 */
[----:B------:R-:W3:Y:S04]  /*fdb70*/  LDL.LU R27, [R1+0x554] ;  /* 0x00055400011b7983 */ /* 0x000ee80000300800 */
[----:B------:R-:W4:Y:S04]  /*fdb80*/  LDL.LU R3, [R1+0x534] ;  /* 0x0005340001037983 */ /* 0x000f280000300800 */
[----:B------:R-:W4:Y:S04]  /*fdb90*/  LDL.LU R11, [R1+0x530] ;  /* 0x00053000010b7983 */ /* 0x000f280000300800 */
[----:B------:R-:W2:Y:S04]  /*fdba0*/  LDL.LU R2, [R1+0x24] ;  /* 0x0000240001027983 */ /* 0x000ea80000300800 */
[----:B------:R0:W-:Y:S04]  /*fdbb0*/  STL [R1+0x5d48], R26 ;  /* 0x005d481a01007387 */ /* 0x0001e80000100800 */
[----:B0-----:R-:W4:Y:S04]  /*fdbc0*/  LDL.LU R26, [R1+0x1b8c] ;  /* 0x001b8c00011a7983 */ /* 0x001f280000300800 */
[----:B------:R0:W-:Y:S01]  /*fdbd0*/  STL.64 [R1+0x5d40], R24 ;  /* 0x005d401801007387 */ /* 0x0001e20000100a00 */
[----:B------:R-:W-:-:S03]  /*fdbe0*/  PRMT R12, R12, 0x5410, R14 ;  /* 0x000054100c0c7816 */ /* 0x000fc6000000000e */
[----:B0-----:R-:W3:Y:S04]  /*fdbf0*/  LDL.LU R24, [R1+0x1ca8] ;  /* 0x001ca80001187983 */ /* 0x001ee80000300800 */
[----:B------:R-:W2:Y:S04]  /*fdc00*/  LDL.LU R25, [R1+0x1b98] ;  /* 0x001b980001197983 */ /* 0x000ea80000300800 */
[----:B------:R-:W4:Y:S04]  /*fdc10*/  LDL.LU R21, [R1+0x604c] ;  /* 0x00604c0001157983 */ /* 0x000f280000300800 */
[----:B------:R0:W-:Y:S04]  /*fdc20*/  STL [R1+0x5ce8], R4 ;  /* 0x005ce80401007387 */ /* 0x0001e80000100800 */
[----:B0-----:R-:W2:Y:S04]  /*fdc30*/  LDL.LU R4, [R1+0x1cac] ;  /* 0x001cac0001047983 */ /* 0x001ea80000300800 */
[----:B------:R0:W-:Y:S04]  /*fdc40*/  STL.64 [R1+0x5dd0], R6 ;  /* 0x005dd00601007387 */ /* 0x0001e80000100a00 */
[----:B0-----:R-:W3:Y:S04]  /*fdc50*/  LDL.LU R6, [R1+0x14] ;  /* 0x0000140001067983 */ /* 0x001ee80000300800 */
[----:B------:R-:W2:Y:S04]  /*fdc60*/  LDL.LU R7, [R1+0x10] ;  /* 0x0000100001077983 */ /* 0x000ea80000300800 */
[----:B------:R0:W-:Y:S04]  /*fdc70*/  STL [R1+0x5df8], R5 ;  /* 0x005df80501007387 */ /* 0x0001e80000100800 */
[----:B0-----:R-:W4:Y:S04]  /*fdc80*/  LDL.LU R5, [R1+0x18] ;  /* 0x0000180001057983 */ /* 0x001f280000300800 */
[----:B------:R-:W2:Y:S04]  /*fdc90*/  LDL.LU R22, [R1+0x6048] ;  /* 0x0060480001167983 */ /* 0x000ea80000300800 */
[----:B------:R-:W2:Y:S01]  /*fdca0*/  LDL.LU R14, [R1+0x6044] ;  /* 0x00604400010e7983 */ /* 0x000ea20000300800 */
[----:B---3--:R-:W-:-:S02]  /*fdcb0*/  PRMT R0, R0, 0x5410, R6 ;  /* 0x0000541000007816 */ /* 0x008fc40000000006 */
[----:B----4-:R-:W-:Y:S01]  /*fdcc0*/  PRMT R20, R20, 0x5410, R5 ;  /* 0x0000541014147816 */ /* 0x010fe20000000005 */
[----:B--2---:R-:W-:Y:S04]  /*fdcd0*/  STL [R1+0x6030], R14 ;  /* 0x0060300e01007387 */ /* 0x004fe80000100800 */
[----:B------:R-:W-:Y:S04]  /*fdce0*/  STL.64 [R1+0x6028], R12 ;  /* 0x0060280c01007387 */ /* 0x000fe80000100a00 */
[----:B------:R-:W-:Y:S04]  /*fdcf0*/  STL [R1+0x5ba0], R20 ;  /* 0x005ba01401007387 */ /* 0x000fe80000100800 */
[----:B------:R-:W-:Y:S04]  /*fdd00*/  STL.64 [R1+0x5c50], R22 ;  /* 0x005c501601007387 */ /* 0x000fe80000100a00 */
[----:B------:R-:W-:Y:S04]  /*fdd10*/  STL [R1+0x5c48], R21 ;  /* 0x005c481501007387 */ /* 0x000fe80000100800 */
[----:B------:R0:W-:Y:S02]  /*fdd20*/  STL [R1+0x5cec], R0 ;  /* 0x005cec0001007387 */ /* 0x0001e40000100800 */
[----:B0-----:R-:W-:-:S02]  /*fdd30*/  PRMT R0, R28, 0x5410, R7 ;  /* 0x000054101c007816 */ /* 0x001fc40000000007 */
[----:B------:R-:W2:Y:S01]  /*fdd40*/  LDL.LU R28, [R1+0x6040] ;  /* 0x00604000011c7983 */ /* 0x000ea20000300800 */
[----:B------:R-:W-:-:S03]  /*fdd50*/  LOP3.LUT R21, R24, 0xffff, RZ, 0xc0, !PT ;  /* 0x0000ffff18157812 */ /* 0x000fc600078ec0ff */
[----:B------:R-:W3:Y:S01]  /*fdd60*/  LDL.LU R23, [R1+0x78] ;  /* 0x0000780001177983 */ /* 0x000ee20000300800 */
[----:B------:R-:W-:-:S03]  /*fdd70*/  LOP3.LUT R20, R4, 0xffff, RZ, 0xc0, !PT ;  /* 0x0000ffff04147812 */ /* 0x000fc600078ec0ff */
[----:B------:R-:W4:Y:S01]  /*fdd80*/  LDL.LU R12, [R1+0x7c] ;  /* 0x00007c00010c7983 */ /* 0x000f220000300800 */
[----:B------:R-:W-:Y:S02]  /*fdd90*/  LOP3.LUT R22, R25, 0xffff, RZ, 0xc0, !PT ;  /* 0x0000ffff19167812 */ /* 0x000fe400078ec0ff */
[----:B------:R-:W-:Y:S01]  /*fdda0*/  PRMT R8, R8, 0x5410, R17 ;  /* 0x0000541008087816 */ /* 0x000fe20000000011 */
[----:B------:R0:W-:Y:S01]  /*fddb0*/  STL [R1+0x1638], R0 ;  /* 0x0016380001007387 */ /* 0x0001e20000100800 */
[----:B------:R-:W-:-:S03]  /*fddc0*/  PRMT R2, R29, 0x5410, R2 ;  /* 0x000054101d027816 */ /* 0x000fc60000000002 */
[----:B------:R-:W4:Y:S01]  /*fddd0*/  LDL.LU R13, [R1+0x3e8] ;  /* 0x0003e800010d7983 */ /* 0x000f220000300800 */
[----:B------:R-:W-:-:S03]  /*fdde0*/  PRMT R25, R27, 0x4210, R21 ;  /* 0x000042101b197816 */ /* 0x000fc60000000015 */
[----:B------:R-:W4:Y:S01]  /*fddf0*/  LDL.LU R5, [R1+0x90] ;  /* 0x0000900001057983 */ /* 0x000f220000300800 */
[----:B0-----:R-:W-:-:S03]  /*fde00*/  LOP3.LUT R0, R26, 0xffff, RZ, 0xc0, !PT ;  /* 0x0000ffff1a007812 */ /* 0x001fc600078ec0ff */
[----:B------:R-:W4:Y:S01]  /*fde10*/  LDL.LU R6, [R1+0x3ec] ;  /* 0x0003ec0001067983 */ /* 0x000f220000300800 */
[----:B------:R-:W-:Y:S02]  /*fde20*/  PRMT R24, R10, 0x4210, R20 ;  /* 0x000042100a187816 */ /* 0x000fe40000000014 */
[----:B------:R-:W-:Y:S01]  /*fde30*/  PRMT R26, R3, 0x4210, R22 ;  /* 0x00004210031a7816 */ /* 0x000fe20000000016 */
[----:B------:R-:W4:Y:S01]  /*fde40*/  LDL.LU R14, [R1+0x404] ;  /* 0x00040400010e7983 */ /* 0x000f220000300800 */
[----:B------:R-:W-:-:S03]  /*fde50*/  PRMT R27, R11, 0x4210, R0 ;  /* 0x000042100b1b7816 */ /* 0x000fc60000000000 */
[----:B------:R-:W4:Y:S04]  /*fde60*/  LDL.LU R29, [R1+0x603c] ;  /* 0x00603c00011d7983 */ /* 0x000f280000300800 */
[----:B------:R-:W-:Y:S04]  /*fde70*/  STL [R1+0x5b58], R8 ;  /* 0x005b580801007387 */ /* 0x000fe80000100800 */
[----:B------:R-:W-:Y:S04]  /*fde80*/  STL [R1+0x1648], R2 ;  /* 0x0016480201007387 */ /* 0x000fe80000100800 */
[----:B------:R-:W4:Y:S04]  /*fde90*/  LDL.LU R10, [R1+0x1fbc] ;  /* 0x001fbc00010a7983 */ /* 0x000f280000300800 */
[----:B------:R-:W4:Y:S04]  /*fdea0*/  LDL.LU R7, [R1+0x1fac] ;  /* 0x001fac0001077983 */ /* 0x000f280000300800 */
[----:B------:R-:W4:Y:S01]  /*fdeb0*/  LDL.LU R4, [R1+0x1e4c] ;  /* 0x001e4c0001047983 */ /* 0x000f220000300800 */
[----:B------:R-:W-:-:S02]  /*fdec0*/  PRMT R20, R18, 0x5210, R20 ;  /* 0x0000521012147816 */ /* 0x000fc40000000014 */
[----:B------:R-:W-:Y:S01]  /*fded0*/  PRMT R21, R9, 0x5210, R21 ;  /* 0x0000521009157816 */ /* 0x000fe20000000015 */
[----:B--2---:R0:W-:Y:S04]  /*fdee0*/  STSM.16.M88.4 [R28+0x200], R24 ;  /* 0x000200181c007844 */ /* 0x0041e80000000200 */
        /* <DEDUP_REMOVED lines=9> */
[----:B------:R-:W2:Y:S01]  /*fdf80*/  LDL.LU R9, [R1+0x6038] ;  /* 0x0060380001097983 */ /* 0x000ea20000300800 */
[----:B---3--:R-:W-:-:S02]  /*fdf90*/  PRMT R22, R23, 0x5210, R22 ;  /* 0x0000521017167816 */ /* 0x008fc40000000016 */
[----:B----4-:R-:W-:Y:S02]  /*fdfa0*/  PRMT R23, R12, 0x5210, R0 ;  /* 0x000052100c177816 */ /* 0x010fe40000000000 */
[----:B------:R-:W-:Y:S02]  /*fdfb0*/  PRMT R8, R5, 0x5210, R13 ;  /* 0x0000521005087816 */ /* 0x000fe4000000000d */
[----:B------:R-:W-:Y:S01]  /*fdfc0*/  PRMT R0, R15, 0x5210, R14 ;  /* 0x000052100f007816 */ /* 0x000fe2000000000e */
[----:B------:R-:W-:Y:S01]  /*fdfd0*/  BAR.SYNC.DEFER_BLOCKING 0x0 ;  /* 0x0000000000007b1d */ /* 0x000fe20000010000 */
[----:B------:R-:W-:Y:S02]  /*fdfe0*/  PRMT R6, R16, 0x5210, R6 ;  /* 0x0000521010067816 */ /* 0x000fe40000000006 */
[----:B------:R-:W-:-:S03]  /*fdff0*/  PRMT R5, R19, 0x5210, R29 ;  /* 0x0000521013057816 */ /* 0x000fc6000000001d */
[----:B------:R-:W3:Y:S04]  /*fe000*/  LDL.LU R16, [R1+0x6034] ;  /* 0x0060340001107983 */ /* 0x000ee80000300800 */
[----:B------:R-:W4:Y:S04]  /*fe010*/  LDL.LU R19, [R1+0x183c] ;  /* 0x00183c0001137983 */ /* 0x000f280000300800 */
[----:B------:R-:W4:Y:S04]  /*fe020*/  LDL.LU R29, [R1+0x570] ;  /* 0x00057000011d7983 */ /* 0x000f280000300800 */
[----:B--2---:R-:W0:Y:S04]  /*fe030*/  LDS.128 R12, [R9] ;  /* 0x00000000090c7984 */ /* 0x004e280000000c00 */
[----:B0-----:R-:W-:Y:S04]  /*fe040*/  STL.64 [R1+0x590], R12 ;  /* 0x0005900c01007387 */ /* 0x001fe80000100a00 */
[----:B------:R-:W-:Y:S04]  /*fe050*/  STL.64 [R1+0x598], R14 ;  /* 0x0005980e01007387 */ /* 0x000fe80000100a00 */
[----:B------:R-:W0:Y:S04]  /*fe060*/  LDS.128 R12, [R9+0x400] ;  /* 0x00040000090c7984 */ /* 0x000e280000000c00 */
[----:B0-----:R-:W-:Y:S04]  /*fe070*/  STL [R1+0x580], R12 ;  /* 0x0005800c01007387 */ /* 0x001fe80000100800 */
[----:B------:R0:W-:Y:S02]  /*fe080*/  STL.64 [R1+0x588], R14 ;  /* 0x0005880e01007387 */ /* 0x0001e40000100a00 */
[----:B0-----:R-:W-:-:S02]  /*fe090*/  IMAD.MOV.U32 R15, RZ, RZ, R13 ;  /* 0x000000ffff0f7224 */ /* 0x001fc400078e000d */
[----:B------:R-:W2:Y:S04]  /*fe0a0*/  LDL.LU R14, [R1+0x6030] ;  /* 0x00603000010e7983 */ /* 0x000ea80000300800 */
[----:B------:R-:W3:Y:S01]  /*fe0b0*/  LDL.LU.64 R12, [R1+0x6028] ;  /* 0x00602800010c7983 */ /* 0x000ee20000300a00 */
[----:B------:R-:W-:Y:S01]  /*fe0c0*/  LOP3.LUT R3, R3, 0xffff, RZ, 0xc0, !PT ;  /* 0x0000ffff03037812 */ /* 0x000fe200078ec0ff */
[----:B------:R-:W-:Y:S06]  /*fe0d0*/  BAR.SYNC.DEFER_BLOCKING 0x0 ;  /* 0x0000000000007b1d */ /* 0x000fec0000010000 */
[----:B--2---:R0:W-:Y:S04]  /*fe0e0*/  STL.64 [R1+0x58b8], R14 ;  /* 0x0058b80e01007387 */ /* 0x0041e80000100a00 */
[----:B---3--:R1:W-:Y:S01]  /*fe0f0*/  STL.64 [R1+0x5d50], R12 ;  /* 0x005d500c01007387 */ /* 0x0083e20000100a00 */
[----:B0-----:R-:W-:-:S02]  /*fe100*/  IMAD.MOV.U32 R14, RZ, RZ, R5 ;  /* 0x000000ffff0e7224 */ /* 0x001fc400078e0005 */
[----:B------:R-:W-:Y:S02]  /*fe110*/  IMAD.MOV.U32 R15, RZ, RZ, R0 ;  /* 0x000000ffff0f7224 */ /* 0x000fe400078e0000 */
[----:B-1----:R-:W-:Y:S02]  /*fe120*/  IMAD.MOV.U32 R12, RZ, RZ, R8 ;  /* 0x000000ffff0c7224 */ /* 0x002fe400078e0008 */
[----:B------:R-:W-:Y:S01]  /*fe130*/  IMAD.MOV.U32 R13, RZ, RZ, R6 ;  /* 0x000000ffff0d7224 */ /* 0x000fe200078e0006 */
[----:B------:R-:W-:Y:S02]  /*fe140*/  LOP3.LUT R6, R25, 0xffff, RZ, 0xc0, !PT ;  /* 0x0000ffff19067812 */ /* 0x000fe400078ec0ff */
[----:B------:R-:W-:Y:S02]  /*fe150*/  LOP3.LUT R0, R27, 0xffff, RZ, 0xc0, !PT ;  /* 0x0000ffff1b007812 */ /* 0x000fe400078ec0ff */
[----:B------:R-:W-:Y:S04]  /*fe160*/  STSM.16.M88.4 [R28], R12 ;  /* 0x0000000c1c007844 */ /* 0x000fe80000000200 */
[----:B------:R0:W-:Y:S04]  /*fe170*/  STSM.16.M88.4 [R28+0x200], R20 ;  /* 0x000200141c007844 */ /* 0x0001e80000000200 */
[----:B------:R1:W-:Y:S04]  /*fe180*/  STL [R1+0x3c], R6 ;  /* 0x00003c0601007387 */ /* 0x0003e80000100800 */
[----:B------:R2:W-:Y:S01]  /*fe190*/  STL [R1+0x4c], R3 ;  /* 0x00004c0301007387 */ /* 0x0005e20000100800 */
[----:B0-----:R-:W-:-:S02]  /*fe1a0*/  PRMT R20, R2, 0x4210, R3 ;  /* 0x0000421002147816 */ /* 0x001fc40000000003 */
[----:B------:R-:W-:Y:S02]  /*fe1b0*/  PRMT R2, R16, 0x4210, R0 ;  /* 0x0000421010027816 */ /* 0x000fe40000000000 */
[----:B------:R-:W3:Y:S04]  /*fe1c0*/  LDL.LU R16, [R1+0x6020] ;  /* 0x0060200001107983 */ /* 0x000ee80000300800 */
[----:B------:R-:W3:Y:S04]  /*fe1d0*/  LDL.LU R12, [R1+0xa4] ;  /* 0x0000a400010c7983 */ /* 0x000ee80000300800 */
[----:B------:R-:W3:Y:S04]  /*fe1e0*/  LDL.LU R13, [R1+0xac] ;  /* 0x0000ac00010d7983 */ /* 0x000ee80000300800 */
[----:B------:R-:W3:Y:S04]  /*fe1f0*/  LDL.LU R15, [R1+0xc0] ;  /* 0x0000c000010f7983 */ /* 0x000ee80000300800 */
[----:B------:R-:W3:Y:S01]  /*fe200*/  LDL.LU R27, [R1+0xc8] ;  /* 0x0000c800011b7983 */ /* 0x000ee20000300800 */
[----:B------:R-:W-:-:S02]  /*fe210*/  LOP3.LUT R5, R4, 0xffff, RZ, 0xc0, !PT ;  /* 0x0000ffff04057812 */ /* 0x000fc400078ec0ff */
[----:B------:R-:W-:Y:S02]  /*fe220*/  LOP3.LUT R10, R10, 0xffff, RZ, 0xc0, !PT ;  /* 0x0000ffff0a0a7812 */ /* 0x000fe400078ec0ff */
[----:B------:R-:W-:Y:S02]  /*fe230*/  LOP3.LUT R8, R7, 0xffff, RZ, 0xc0, !PT ;  /* 0x0000ffff07087812 */ /* 0x000fe400078ec0ff */
[----:B------:R-:W-:Y:S02]  /*fe240*/  LOP3.LUT R4, R24, 0xffff, RZ, 0xc0, !PT ;  /* 0x0000ffff18047812 */ /* 0x000fe400078ec0ff */
[----:B------:R-:W-:Y:S02]  /*fe250*/  LOP3.LUT R14, R26, 0xffff, RZ, 0xc0, !PT ;  /* 0x0000ffff1a0e7812 */ /* 0x000fe400078ec0ff */
[----:B------:R-:W-:Y:S02]  /*fe260*/  PRMT R21, R11, 0x4210, R6 ;  /* 0x000042100b157816 */ /* 0x000fe40000000006 */
[----:B-1----:R-:W-:-:S02]  /*fe270*/  PRMT R6, R17, 0x4210, R14 ;  /* 0x0000421011067816 */ /* 0x002fc4000000000e */
[----:B--2---:R-:W-:Y:S02]  /*fe280*/  PRMT R3, R18, 0x4210, R10 ;  /* 0x0000421012037816 */ /* 0x004fe4000000000a */
[----:B----4-:R-:W-:Y:S01]  /*fe290*/  PRMT R25, R19, 0x4210, R8 ;  /* 0x0000421013197816 */ /* 0x010fe20000000008 */
[----:B------:R-:W-:Y:S06]  /*fe2a0*/  BAR.SYNC.DEFER_BLOCKING 0x0 ;  /* 0x0000000000007b1d */ /* 0x000fec0000010000 */
[----:B---3--:R0:W-:Y:S04]  /*fe2b0*/  STL [R1+0x6008], R27 ;  /* 0x0060081b01007387 */ /* 0x0081e80000100800 */
[----:B------:R-:W2:Y:S01]  /*fe2c0*/  LDL.LU R23, [R1+0xcc] ;  /* 0x0000cc0001177983 */ /* 0x000ea20000300800 */
[----:B0-----:R-:W-:-:S03]  /*fe2d0*/  PRMT R27, R16, 0x4210, R4 ;  /* 0x00004210101b7816 */ /* 0x001fc60000000004 */
[----:B------:R-:W0:Y:S01]  /*fe2e0*/  LDS.128 R16, [R9] ;  /* 0x0000000009107984 */ /* 0x000e220000000c00 */
[----:B------:R-:W-:-:S03]  /*fe2f0*/  IMAD.MOV.U32 R24, RZ, RZ, R3 ;  /* 0x000000ffff187224 */ /* 0x000fc600078e0003 */
[----:B--2---:R-:W-:Y:S04]  /*fe300*/  STL [R1+0x600c], R23 ;  /* 0x00600c1701007387 */ /* 0x004fe80000100800 */
[----:B------:R-:W2:Y:S04]  /*fe310*/  LDL.LU R7, [R1+0xd0] ;  /* 0x0000d00001077983 */ /* 0x000ea80000300800 */
[----:B------:R-:W3:Y:S04]  /*fe320*/  LDL.LU R3, [R1+0xd4] ;  /* 0x0000d40001037983 */ /* 0x000ee80000300800 */
[----:B------:R-:W4:Y:S04]  /*fe330*/  LDL.LU R11, [R1+0xd8] ;  /* 0x0000d800010b7983 */ /* 0x000f280000300800 */
[----:B0-----:R-:W-:Y:S04]  /*fe340*/  STL [R1+0x574], R17 ;  /* 0x0005741101007387 */ /* 0x001fe80000100800 */
[----:B------:R0:W-:Y:S04]  /*fe350*/  STL.64 [R1+0x578], R18 ;  /* 0x0005781201007387 */ /* 0x0001e80000100a00 */
[----:B0-----:R-:W2:Y:S04]  /*fe360*/  LDL.LU.64 R18, [R1+0x6018] ;  /* 0x0060180001127983 */ /* 0x001ea80000300a00 */
[----:B------:R-:W3:Y:S04]  /*fe370*/  LDL.LU R17, [R1+0x6010] ;  /* 0x0060100001117983 */ /* 0x000ee80000300800 */
[----:B---3--:R0:W-:Y:S04]  /*fe380*/  STL.64 [R1+0x5900], R16 ;  /* 0x0059001001007387 */ /* 0x0081e80000100a00 */
[----:B0-----:R-:W3:Y:S04]  /*fe390*/  LDL.LU R16, [R1+0x3c] ;  /* 0x00003c0001107983 */ /* 0x001ee80000300800 */
[----:B------:R-:W3:Y:S04]  /*fe3a0*/  LDL.LU R17, [R1+0x4c] ;  /* 0x00004c0001117983 */ /* 0x000ee80000300800 */
[----:B--2---:R0:W-:Y:S01]  /*fe3b0*/  STL.64 [R1+0x5ba8], R18 ;  /* 0x005ba81201007387 */ /* 0x0041e20000100a00 */
[----:B------:R-:W-:Y:S01]  /*fe3c0*/  PRMT R26, R29, 0x4210, R5 ;  /* 0x000042101d1a7816 */ /* 0x000fe20000000005 */
[----:B0-----:R-:W-:-:S02]  /*fe3d0*/  IMAD.MOV.U32 R18, RZ, RZ, R6 ;  /* 0x000000ffff127224 */ /* 0x001fc400078e0006 */
[----:B---3--:R0:W-:Y:S02]  /*fe3e0*/  STL.64 [R1+0x6000], R16 ;  /* 0x0060001001007387 */ /* 0x0081e40000100a00 */
[----:B0-----:R-:W-:Y:S02]  /*fe3f0*/  IMAD.MOV.U32 R16, RZ, RZ, R21 ;  /* 0x000000ffff107224 */ /* 0x001fe400078e0015 */
[----:B------:R-:W-:Y:S02]  /*fe400*/  IMAD.MOV.U32 R17, RZ, RZ, R20 ;  /* 0x000000ffff117224 */ /* 0x000fe400078e0014 */
[----:B------:R-:W0:Y:S01]  /*fe410*/  LDS.128 R20, [R9+0x400] ;  /* 0x0004000009147984 */ /* 0x000e220000000c00 */
[----:B------:R-:W-:Y:S06]  /*fe420*/  BAR.SYNC.DEFER_BLOCKING 0x0 ;  /* 0x0000000000007b1d */ /* 0x000fec0000010000 */
[----:B------:R1:W-:Y:S01]  /*fe430*/  STSM.16.M88.4 [R28], R24 ;  /* 0x000000181c007844 */ /* 0x0003e20000000200 */
[----:B0-----:R-:W-:-:S03]  /*fe440*/  IMAD.MOV.U32 R29, RZ, RZ, R23 ;  /* 0x000000ffff1d7224 */ /* 0x001fc600078e0017 */
[----:B------:R0:W-:Y:S04]  /*fe450*/  STL.64 [R1+0x560], R20 ;  /* 0x0005601401007387 */ /* 0x0001e80000100a00 */
[----:B------:R2:W-:Y:S04]  /*fe460*/  STL [R1+0x568], R22 ;  /* 0x0005681601007387 */ /* 0x0005e80000100800 */
[----:B------:R-:W3:Y:S04]  /*fe470*/  LDL.LU R23, [R1+0x600c] ;  /* 0x00600c0001177983 */ /* 0x000ee80000300800 */
[----:B------:R-:W-:Y:S04]  /*fe480*/  STL [R1+0x5b18], R29 ;  /* 0x005b181d01007387 */ /* 0x000fe80000100800 */
[----:B-1----:R-:W3:Y:S04]  /*fe490*/  LDL.LU R27, [R1+0x6008] ;  /* 0x00600800011b7983 */ /* 0x002ee80000300800 */
[----:B0-----:R-:W3:Y:S04]  /*fe4a0*/  LDL.LU R21, [R1+0x204c] ;  /* 0x00204c0001157983 */ /* 0x001ee80000300800 */
[----:B--2---:R-:W2:Y:S04]  /*fe4b0*/  LDL.LU R22, [R1+0x2048] ;  /* 0x0020480001167983 */ /* 0x004ea80000300800 */
[----:B------:R-:W4:Y:S01]  /*fe4c0*/  LDL.LU R6, [R1+0x1eac] ;  /* 0x001eac0001067983 */ /* 0x000f220000300800 */
[----:B------:R-:W-:-:S05]  /*fe4d0*/  IMAD.MOV.U32 R19, RZ, RZ, R2 ;  /* 0x000000ffff137224 */ /* 0x000fca00078e0002 */
[----:B------:R0:W-:Y:S02]  /*fe4e0*/  STSM.16.M88.4 [R28+0x200], R16 ;  /* 0x000200101c007844 */ /* 0x0001e40000000200 */
[----:B0-----:R-:W-:Y:S02]  /*fe4f0*/  PRMT R18, R7, 0x5210, R5 ;  /* 0x0000521007127816 */ /* 0x001fe40000000005 */
[----:B------:R-:W-:Y:S02]  /*fe500*/  PRMT R19, R3, 0x5210, R4 ;  /* 0x0000521003137816 */ /* 0x000fe40000000004 */
[----:B------:R-:W-:Y:S01]  /*fe510*/  PRMT R14, R15, 0x5210, R14 ;  /* 0x000052100f0e7816 */ /* 0x000fe2000000000e */
[----:B----4-:R-:W-:Y:S04]  /*fe520*/  STL [R1+0x5ff8], R6 ;  /* 0x005ff80601007387 */ /* 0x010fe80000100800 */
[----:B------:R-:W4:Y:S04]  /*fe530*/  LDL.LU R20, [R1+0x1e9c] ;  /* 0x001e9c0001147983 */ /* 0x000f280000300800 */
[----:B------:R-:W2:Y:S04]  /*fe540*/  LDL.LU R24, [R1+0x1d68] ;  /* 0x001d680001187983 */ /* 0x000ea80000300800 */
[----:B------:R-:W2:Y:S04]  /*fe550*/  LDL.LU R2, [R1+0x1d58] ;  /* 0x001d580001027983 */ /* 0x000ea80000300800 */
[----:B------:R-:W3:Y:S01]  /*fe560*/  LDL.LU.64 R16, [R1+0x6000] ;  /* 0x0060000001107983 */ /* 0x000ee20000300a00 */
[----:B------:R-:W-:Y:S06]  /*fe570*/  BAR.SYNC.DEFER_BLOCKING 0x0 ;  /* 0x0000000000007b1d */ /* 0x000fec0000010000 */
[----:B------:R-:W2:Y:S04]  /*fe580*/  LDL.LU R25, [R1+0x1c1c] ;  /* 0x001c1c0001197983 */ /* 0x000ea80000300800 */
[----:B------:R-:W2:Y:S04]  /*fe590*/  LDL.LU R26, [R1+0x1c18] ;  /* 0x001c1800011a7983 */ /* 0x000ea80000300800 */
[----:B------:R-:W0:Y:S01]  /*fe5a0*/  LDS.128 R4, [R9] ;  /* 0x0000000009047984 */ /* 0x000e220000000c00 */
[----:B------:R-:W-:-:S02]  /*fe5b0*/  PRMT R15, R11, 0x5210, R0 ;  /* 0x000052100b0f7816 */ /* 0x000fc40000000000 */
[----:B---3--:R-:W-:Y:S02]  /*fe5c0*/  PRMT R12, R12, 0x5210, R16 ;  /* 0x000052100c0c7816 */ /* 0x008fe40000000010 */
[----:B------:R-:W-:Y:S02]  /*fe5d0*/  PRMT R16, R27, 0x5210, R10 ;  /* 0x000052101b107816 */ /* 0x000fe4000000000a */
[----:B------:R-:W3:Y:S04]  /*fe5e0*/  LDL.LU R10, [R1+0x18b8] ;  /* 0x0018b800010a7983 */ /* 0x000ee80000300800 */
[----:B------:R-:W3:Y:S04]  /*fe5f0*/  LDL.LU R27, [R1+0x18b0] ;  /* 0x0018b000011b7983 */ /* 0x000ee80000300800 */
[----:B0-----:R-:W-:Y:S04]  /*fe600*/  STL.64 [R1+0x550], R4 ;  /* 0x0005500401007387 */ /* 0x001fe80000100a00 */
[----:B------:R-:W-:Y:S04]  /*fe610*/  STL.64 [R1+0x558], R6 ;  /* 0x0005580601007387 */ /* 0x000fe80000100a00 */
[----:B------:R-:W0:Y:S01]  /*fe620*/  LDS.128 R4, [R9+0x400] ;  /* 0x0004000009047984 */ /* 0x000e220000000c00 */
[----:B------:R-:W-:-:S02]  /*fe630*/  PRMT R13, R13, 0x5210, R17 ;  /* 0x000052100d0d7816 */ /* 0x000fc40000000011 */
[----:B------:R-:W-:Y:S01]  /*fe640*/  PRMT R17, R23, 0x5210, R8 ;  /* 0x0000521017117816 */ /* 0x000fe20000000008 */
[----:B------:R-:W-:Y:S01]  /*fe650*/  BAR.SYNC.DEFER_BLOCKING 0x0 ;  /* 0x0000000000007b1d */ /* 0x000fe20000010000 */
[----:B----4-:R-:W-:-:S05]  /*fe660*/  LOP3.LUT R0, R20, 0xffff, RZ, 0xc0, !PT ;  /* 0x0000ffff14007812 */ /* 0x010fca00078ec0ff */
[----:B------:R2:W-:Y:S04]  /*fe670*/  STSM.16.M88.4 [R28], R16 ;  /* 0x000000101c007844 */ /* 0x0005e80000000200 */
[----:B0-----:R-:W-:Y:S04]  /*fe680*/  STL.64 [R1+0x540], R4 ;  /* 0x0005400401007387 */ /* 0x001fe80000100a00 */
[----:B------:R0:W-:Y:S01]  /*fe690*/  STL.64 [R1+0x548], R6 ;  /* 0x0005480601007387 */ /* 0x0001e20000100a00 */
[----:B--2---:R-:W-:-:S03]  /*fe6a0*/  LOP3.LUT R17, R2, 0xffff, RZ, 0xc0, !PT ;  /* 0x0000ffff02117812 */ /* 0x004fc600078ec0ff */
[----:B------:R1:W-:Y:S04]  /*fe6b0*/  STSM.16.M88.4 [R28+0x200], R12 ;  /* 0x0002000c1c007844 */ /* 0x0003e80000000200 */
[----:B0-----:R-:W2:Y:S04]  /*fe6c0*/  LDL.LU R6, [R1+0x5ff8] ;  /* 0x005ff80001067983 */ /* 0x001ea80000300800 */
[----:B------:R-:W4:Y:S04]  /*fe6d0*/  LDL.LU R23, [R1+0x189c] ;  /* 0x00189c0001177983 */ /* 0x000f280000300800 */
[----:B------:R-:W4:Y:S04]  /*fe6e0*/  LDL.LU R5, [R1+0x1898] ;  /* 0x0018980001057983 */ /* 0x000f280000300800 */
[----:B------:R-:W4:Y:S04]  /*fe6f0*/  LDL.LU R7, [R1+0x188c] ;  /* 0x00188c0001077983 */ /* 0x000f280000300800 */
[----:B------:R-:W4:Y:S01]  /*fe700*/  LDL.LU R4, [R1+0x1888] ;  /* 0x0018880001047983 */ /* 0x000f220000300800 */
[----:B-1----:R-:W-:-:S03]  /*fe710*/  LOP3.LUT R12, R21, 0xffff, RZ, 0xc0, !PT ;  /* 0x0000ffff150c7812 */ /* 0x002fc600078ec0ff */
[----:B------:R-:W4:Y:S04]  /*fe720*/  LDL.LU R3, [R1+0x1868] ;  /* 0x0018680001037983 */ /* 0x000f280000300800 */
[----:B------:R-:W4:Y:S04]  /*fe730*/  LDL.LU R11, [R1+0x32c] ;  /* 0x00032c00010b7983 */ /* 0x000f280000300800 */
[----:B------:R-:W4:Y:S04]  /*fe740*/  LDL.LU R2, [R1+0x114] ;  /* 0x0001140001027983 */ /* 0x000f280000300800 */
[----:B------:R-:W4:Y:S04]  /*fe750*/  LDL.LU R15, [R1+0x118] ;  /* 0x00011800010f7983 */ /* 0x000f280000300800 */
[----:B------:R-:W2:Y:S04]  /*fe760*/  LDL.LU R21, [R1+0x11c] ;  /* 0x00011c0001157983 */ /* 0x000ea80000300800 */
[----:B------:R-:W2:Y:S01]  /*fe770*/  LDL.LU R20, [R1+0x120] ;  /* 0x0001200001147983 */ /* 0x000ea20000300800 */
[----:B------:R-:W-:-:S02]  /*fe780*/  LOP3.LUT R16, R24, 0xffff, RZ, 0xc0, !PT ;  /* 0x0000ffff18107812 */ /* 0x000fc400078ec0ff */
[----:B------:R-:W-:Y:S02]  /*fe790*/  LOP3.LUT R14, R25, 0xffff, RZ, 0xc0, !PT ;  /* 0x0000ffff190e7812 */ /* 0x000fe400078ec0ff */
[----:B------:R-:W-:Y:S02]  /*fe7a0*/  LOP3.LUT R13, R26, 0xffff, RZ, 0xc0, !PT ;  /* 0x0000ffff1a0d7812 */ /* 0x000fe400078ec0ff */
[----:B---3--:R-:W-:Y:S02]  /*fe7b0*/  PRMT R19, R10, 0x4210, R16 ;  /* 0x000042100a137816 */ /* 0x008fe40000000010 */
[----:B------:R-:W-:Y:S01]  /*fe7c0*/  PRMT R18, R27, 0x4210, R17 ;  /* 0x000042101b127816 */ /* 0x000fe20000000011 */
[----:B--2---:R4:W-:Y:S04]  /*fe7d0*/  STL.64 [R1+0x5fe8], R20 ;  /* 0x005fe81401007387 */ /* 0x0049e80000100a00 */
[----:B------:R-:W2:Y:S04]  /*fe7e0*/  LDL.LU R25, [R1+0x124] ;  /* 0x0001240001197983 */ /* 0x000ea80000300800 */
[----:B------:R-:W3:Y:S04]  /*fe7f0*/  LDL.LU R26, [R1+0x128] ;  /* 0x00012800011a7983 */ /* 0x000ee80000300800 */
[----:B------:R-:W2:Y:S04]  /*fe800*/  LDL.LU R10, [R1+0x12c] ;  /* 0x00012c00010a7983 */ /* 0x000ea80000300800 */
[----:B------:R-:W3:Y:S01]  /*fe810*/  LDL.LU R27, [R1+0x110] ;  /* 0x00011000011b7983 */ /* 0x000ee20000300800 */
[----:B------:R-:W-:Y:S01]  /*fe820*/  IMAD.MOV.U32 R24, RZ, RZ, R19 ;  /* 0x000000ffff187224 */ /* 0x000fe200078e0013 */
[----:B------:R-:W-:-:S02]  /*fe830*/  LOP3.LUT R8, R22, 0xffff, RZ, 0xc0, !PT ;  /* 0x0000ffff16087812 */ /* 0x000fc400078ec0ff */
[----:B------:R-:W-:Y:S02]  /*fe840*/  LOP3.LUT R6, R6, 0xffff, RZ, 0xc0, !PT ;  /* 0x0000ffff06067812 */ /* 0x000fe400078ec0ff */
[----:B----4-:R-:W-:Y:S02]  /*fe850*/  PRMT R20, R5, 0x4210, R12 ;  /* 0x0000421005147816 */ /* 0x010fe4000000000c */
[----:B------:R-:W-:Y:S02]  /*fe860*/  PRMT R21, R7, 0x4210, R8 ;  /* 0x0000421007157816 */ /* 0x000fe40000000008 */
[----:B------:R-:W-:Y:S01]  /*fe870*/  PRMT R22, R4, 0x4210, R6 ;  /* 0x0000421004167816 */ /* 0x000fe20000000006 */
[----:B------:R-:W-:Y:S06]  /*fe880*/  BAR.SYNC.DEFER_BLOCKING 0x0 ;  /* 0x0000000000007b1d */ /* 0x000fec0000010000 */
[----:B---3--:R-:W-:Y:S04]  /*fe890*/  STL.64 [R1+0x5fe0], R26 ;  /* 0x005fe01a01007387 */ /* 0x008fe80000100a00 */
[----:B--2---:R0:W-:Y:S04]  /*fe8a0*/  STL [R1+0x5fd8], R25 ;  /* 0x005fd81901007387 */ /* 0x0041e80000100800 */
[----:B------:R-:W-:Y:S01]  /*fe8b0*/  STL.64 [R1+0x5ff0], R16 ;  /* 0x005ff01001007387 */ /* 0x000fe20000100a00 */
[----:B0-----:R-:W-:-:S03]  /*fe8c0*/  IMAD.MOV.U32 R25, RZ, RZ, R18 ;  /* 0x000000ffff197224 */ /* 0x001fc600078e0012 */
[----:B------:R-:W0:Y:S01]  /*fe8d0*/  LDS.128 R16, [R9] ;  /* 0x0000000009107984 */ /* 0x000e220000000c00 */
[----:B------:R-:W-:-:S03]  /*fe8e0*/  PRMT R26, R23, 0x4210, R14 ;  /* 0x00004210171a7816 */ /* 0x000fc6000000000e */
[----:B0-----:R-:W-:Y:S04]  /*fe8f0*/  STL.64 [R1+0x530], R16 ;  /* 0x0005301001007387 */ /* 0x001fe80000100a00 */
[----:B------:R-:W-:Y:S04]  /*fe900*/  STL.64 [R1+0x538], R18 ;  /* 0x0005381201007387 */ /* 0x000fe80000100a00 */
[----:B------:R-:W0:Y:S01]  /*fe910*/  LDS.128 R16, [R9+0x400] ;  /* 0x0004000009107984 */ /* 0x000e220000000c00 */
[----:B------:R-:W-:Y:S01]  /*fe920*/  PRMT R23, R3, 0x4210, R0 ;  /* 0x0000421003177816 */ /* 0x000fe20000000000 */
[----:B------:R-:W-:Y:S01]  /*fe930*/  BAR.SYNC.DEFER_BLOCKING 0x0 ;  /* 0x0000000000007b1d */ /* 0x000fe20000010000 */
[----:B------:R-:W-:-:S05]  /*fe940*/  PRMT R27, R11, 0x4210, R13 ;  /* 0x000042100b1b7816 */ /* 0x000fca000000000d */
[----:B------:R-:W-:Y:S04]  /*fe950*/  STSM.16.M88.4 [R28], R20 ;  /* 0x000000141c007844 */ /* 0x000fe80000000200 */
[----:B------:R-:W-:Y:S04]  /*fe960*/  STSM.16.M88.4 [R28+0x200], R24 ;  /* 0x000200181c007844 */ /* 0x000fe80000000200 */
[----:B0-----:R0:W-:Y:S04]  /*fe970*/  STL.64 [R1+0x520], R16 ;  /* 0x0005201001007387 */ /* 0x0011e80000100a00 */
[----:B------:R1:W-:Y:S04]  /*fe980*/  STL.64 [R1+0x528], R18 ;  /* 0x0005281201007387 */ /* 0x0003e80000100a00 */
[----:B0-----:R-:W2:Y:S04]  /*fe990*/  LDL.LU.64 R16, [R1+0x5ff0] ;  /* 0x005ff00001107983 */ /* 0x001ea80000300a00 */
[----:B------:R-:W1:Y:S04]  /*fe9a0*/  LDL.LU.64 R20, [R1+0x5fe8] ;  /* 0x005fe80001147983 */ /* 0x000e680000300a00 */
[----:B------:R-:W3:Y:S04]  /*fe9b0*/  LDL.LU R22, [R1+0x2174] ;  /* 0x0021740001167983 */ /* 0x000ee80000300800 */
[----:B------:R-:W4:Y:S04]  /*fe9c0*/  LDL.LU R5, [R1+0x2170] ;  /* 0x0021700001057983 */ /* 0x000f280000300800 */
[----:B------:R-:W3:Y:S04]  /*fe9d0*/  LDL.LU R3, [R1+0x1f0c] ;  /* 0x001f0c0001037983 */ /* 0x000ee80000300800 */
[----:B------:R-:W4:Y:S04]  /*fe9e0*/  LDL.LU.64 R26, [R1+0x5fe0] ;  /* 0x005fe000011a7983 */ /* 0x000f280000300a00 */
[----:B------:R-:W3:Y:S04]  /*fe9f0*/  LDL.LU R25, [R1+0x5fd8] ;  /* 0x005fd80001197983 */ /* 0x000ee80000300800 */
[----:B------:R-:W3:Y:S04]  /*fea00*/  LDL.LU R23, [R1+0x1f08] ;  /* 0x001f080001177983 */ /* 0x000ee80000300800 */
[----:B------:R-:W3:Y:S04]  /*fea10*/  LDL.LU R4, [R1+0x1ddc] ;  /* 0x001ddc0001047983 */ /* 0x000ee80000300800 */
[----:B------:R-:W3:Y:S04]  /*fea20*/  LDL.LU R7, [R1+0x1dd8] ;  /* 0x001dd80001077983 */ /* 0x000ee80000300800 */
[----:B------:R-:W3:Y:S04]  /*fea30*/  LDL.LU R11, [R1+0x1c68] ;  /* 0x001c6800010b7983 */ /* 0x000ee80000300800 */
[----:B------:R-:W3:Y:S01]  /*fea40*/  LDL.LU R24, [R1+0x1c5c] ;  /* 0x001c5c0001187983 */ /* 0x000ee20000300800 */
[----:B------:R-:W-:Y:S01]  /*fea50*/  BAR.SYNC.DEFER_BLOCKING 0x0 ;  /* 0x0000000000007b1d */ /* 0x000fe20000010000 */
[----:B--2---:R-:W-:-:S02]  /*fea60*/  PRMT R16, R2, 0x5210, R16 ;  /* 0x0000521002107816 */ /* 0x004fc40000000010 */
[----:B------:R-:W-:-:S03]  /*fea70*/  PRMT R17, R15, 0x5210, R17 ;  /* 0x000052100f117816 */ /* 0x000fc60000000011 */
[----:B------:R-:W2:Y:S01]  /*fea80*/  LDL.LU R2, [R1+0x1968] ;  /* 0x0019680001027983 */ /* 0x000ea20000300800 */
[----:B-1----:R-:W-:Y:S02]  /*fea90*/  PRMT R18, R21, 0x5210, R14 ;  /* 0x0000521015127816 */ /* 0x002fe4000000000e */
[----:B------:R-:W-:-:S05]  /*feaa0*/  PRMT R19, R20, 0x5210, R13 ;  /* 0x0000521014137816 */ /* 0x000fca000000000d */
[----:B------:R0:W-:Y:S04]  /*feab0*/  STL.64 [R1+0x5fc0], R18 ;  /* 0x005fc01201007387 */ /* 0x0001e80000100a00 */
[----:B------:R3:W-:Y:S01]  /*feac0*/  STL.64 [R1+0x5fb8], R16 ;  /* 0x005fb81001007387 */ /* 0x0007e20000100a00 */
[----:B0-----:R-:W-:Y:S02]  /*fead0*/  PRMT R18, R10, 0x5210, R6 ;  /* 0x000052100a127816 */ /* 0x001fe40000000006 */
[----:B----4-:R-:W-:Y:S02]  /*feae0*/  PRMT R19, R27, 0x5210, R0 ;  /* 0x000052101b137816 */ /* 0x010fe40000000000 */
[----:B---3--:R-:W-:Y:S02]  /*feaf0*/  PRMT R16, R25, 0x5210, R12 ;  /* 0x0000521019107816 */ /* 0x008fe4000000000c */
[----:B------:R-:W-:Y:S01]  /*feb00*/  PRMT R17, R26, 0x5210, R8 ;  /* 0x000052101a117816 */ /* 0x000fe20000000008 */
[----:B------:R-:W-:Y:S04]  /*feb10*/  STL.64 [R1+0x5fd0], R18 ;  /* 0x005fd01201007387 */ /* 0x000fe80000100a00 */
[----:B------:R-:W-:Y:S04]  /*feb20*/  STL.64 [R1+0x5fc8], R16 ;  /* 0x005fc81001007387 */ /* 0x000fe80000100a00 */
[----:B------:R-:W0:Y:S04]  /*feb30*/  LDS.128 R16, [R9] ;  /* 0x0000000009107984 */ /* 0x000e280000000c00 */
[----:B------:R-:W3:Y:S04]  /*feb40*/  LDL.LU R12, [R1+0x195c] ;  /* 0x00195c00010c7983 */ /* 0x000ee80000300800 */
[----:B------:R-:W4:Y:S04]  /*feb50*/  LDL.LU R10, [R1+0x191c] ;  /* 0x00191c00010a7983 */ /* 0x000f280000300800 */
[----:B0-----:R-:W-:Y:S04]  /*feb60*/  STL.64 [R1+0x510], R16 ;  /* 0x0005101001007387 */ /* 0x001fe80000100a00 */
[----:B------:R-:W-:Y:S04]  /*feb70*/  STL.64 [R1+0x518], R18 ;  /* 0x0005181201007387 */ /* 0x000fe80000100a00 */
[----:B------:R-:W0:Y:S04]  /*feb80*/  LDS.128 R16, [R9+0x400] ;  /* 0x0004000009107984 */ /* 0x000e280000000c00 */
[----:B------:R-:W4:Y:S04]  /*feb90*/  LDL.LU R6, [R1+0x193c] ;  /* 0x00193c0001067983 */ /* 0x000f280000300800 */
[----:B------:R-:W3:Y:S04]  /*feba0*/  LDL.LU R20, [R1+0x18fc] ;  /* 0x0018fc0001147983 */ /* 0x000ee80000300800 */
[----:B------:R-:W2:Y:S04]  /*febb0*/  LDL.LU R25, [R1+0x1918] ;  /* 0x0019180001197983 */ /* 0x000ea80000300800 */
[----:B------:R-:W4:Y:S04]  /*febc0*/  LDL.LU R26, [R1+0x334] ;  /* 0x00033400011a7983 */ /* 0x000f280000300800 */
[----:B------:R-:W3:Y:S04]  /*febd0*/  LDL.LU R27, [R1+0x328] ;  /* 0x00032800011b7983 */ /* 0x000ee80000300800 */
[----:B0-----:R-:W-:Y:S04]  /*febe0*/  STL.64 [R1+0x500], R16 ;  /* 0x0005001001007387 */ /* 0x001fe80000100a00 */
[----:B------:R0:W-:Y:S04]  /*febf0*/  STL.64 [R1+0x508], R18 ;  /* 0x0005081201007387 */ /* 0x0001e80000100a00 */
[----:B0-----:R-:W2:Y:S04]  /*fec00*/  LDL.LU.64 R18, [R1+0x5fd0] ;  /* 0x005fd00001127983 */ /* 0x001ea80000300a00 */
[----:B------:R-:W2:Y:S01]  /*fec10*/  LDL.LU.64 R16, [R1+0x5fc8] ;  /* 0x005fc80001107983 */ /* 0x000ea20000300a00 */
[----:B------:R-:W-:Y:S06]  /*fec20*/  BAR.SYNC.DEFER_BLOCKING 0x0 ;  /* 0x0000000000007b1d */ /* 0x000fec0000010000 */
[----:B--2---:R0:W-:Y:S04]  /*fec30*/  STSM.16.M88.4 [R28], R16 ;  /* 0x000000101c007844 */ /* 0x0041e80000000200 */
[----:B0-----:R-:W2:Y:S04]  /*fec40*/  LDL.LU.64 R18, [R1+0x5fc0] ;  /* 0x005fc00001127983 */ /* 0x001ea80000300a00 */
[----:B------:R-:W2:Y:S01]  /*fec50*/  LDL.LU.64 R16, [R1+0x5fb8] ;  /* 0x005fb80001107983 */ /* 0x000ea20000300a00 */
[----:B------:R-:W-:-:S02]  /*fec60*/  LOP3.LUT R8, R5, 0xffff, RZ, 0xc0, !PT ;  /* 0x0000ffff05087812 */ /* 0x000fc400078ec0ff */
[----:B------:R-:W-:Y:S02]  /*fec70*/  LOP3.LUT R5, R3, 0xffff, RZ, 0xc0, !PT ;  /* 0x0000ffff03057812 */ /* 0x000fe400078ec0ff */
[----:B------:R-:W3:Y:S01]  /*fec80*/  LDL.LU R3, [R1+0x130] ;  /* 0x0001300001037983 */ /* 0x000ee20000300800 */
[----:B------:R-:W-:-:S03]  /*fec90*/  LOP3.LUT R14, R11, 0xffff, RZ, 0xc0, !PT ;  /* 0x0000ffff0b0e7812 */ /* 0x000fc600078ec0ff */
[----:B------:R-:W3:Y:S01]  /*feca0*/  LDL.LU R11, [R1+0x134] ;  /* 0x00013400010b7983 */ /* 0x000ee20000300800 */
[----:B------:R-:W-:-:S03]  /*fecb0*/  LOP3.LUT R0, R23, 0xffff, RZ, 0xc0, !PT ;  /* 0x0000ffff17007812 */ /* 0x000fc600078ec0ff */
[----:B------:R-:W4:Y:S04]  /*fecc0*/  LDL.LU R21, [R1+0x138] ;  /* 0x0001380001157983 */ /* 0x000f280000300800 */
[----:B--2---:R0:W-:Y:S02]  /*fecd0*/  STSM.16.M88.4 [R28+0x200], R16 ;  /* 0x000200101c007844 */ /* 0x0041e40000000200 */
[----:B0-----:R-:W-:Y:S02]  /*fece0*/  LOP3.LUT R16, R22, 0xffff, RZ, 0xc0, !PT ;  /* 0x0000ffff16107812 */ /* 0x001fe400078ec0ff */
[----:B------:R-:W2:Y:S04]  /*fecf0*/  LDL.LU R22, [R1+0x13c] ;  /* 0x00013c0001167983 */ /* 0x000ea80000300800 */
[----:B------:R-:W2:Y:S01]  /*fed00*/  LDL.LU R23, [R1+0x140] ;  /* 0x0001400001177983 */ /* 0x000ea20000300800 */
[----:B------:R-:W-:-:S02]  /*fed10*/  LOP3.LUT R13, R7, 0xffff, RZ, 0xc0, !PT ;  /* 0x0000ffff070d7812 */ /* 0x000fc400078ec0ff */
[----:B------:R-:W-:Y:S02]  /*fed20*/  LOP3.LUT R15, R24, 0xffff, RZ, 0xc0, !PT ;  /* 0x0000ffff180f7812 */ /* 0x000fe400078ec0ff */
[----:B------:R-:W-:Y:S01]  /*fed30*/  LOP3.LUT R4, R4, 0xffff, RZ, 0xc0, !PT ;  /* 0x0000ffff04047812 */ /* 0x000fe200078ec0ff */
[----:B------:R-:W-:Y:S06]  /*fed40*/  BAR.SYNC.DEFER_BLOCKING 0x0 ;  /* 0x0000000000007b1d */ /* 0x000fec0000010000 */
[----:B--2---:R0:W-:Y:S04]  /*fed50*/  STL.64 [R1+0x5fa8], R22 ;  /* 0x005fa81601007387 */ /* 0x0041e80000100a00 */
[----:B----4-:R1:W-:Y:S04]  /*fed60*/  STL [R1+0x5fa4], R21 ;  /* 0x005fa41501007387 */ /* 0x0103e80000100800 */
[----:B------:R-:W2:Y:S04]  /*fed70*/  LDL.LU R7, [R1+0x144] ;  /* 0x0001440001077983 */ /* 0x000ea80000300800 */
[----:B------:R-:W4:Y:S01]  /*fed80*/  LDL.LU R24, [R1+0x10c] ;  /* 0x00010c0001187983 */ /* 0x000f220000300800 */
[----:B0-----:R-:W-:-:S02]  /*fed90*/  PRMT R22, R26, 0x4210, R5 ;  /* 0x000042101a167816 */ /* 0x001fc40000000005 */
[----:B-1----:R-:W-:Y:S02]  /*feda0*/  PRMT R21, R25, 0x4210, R8 ;  /* 0x0000421019157816 */ /* 0x002fe40000000008 */
[----:B---3--:R-:W-:Y:S02]  /*fedb0*/  PRMT R23, R27, 0x4210, R0 ;  /* 0x000042101b177816 */ /* 0x008fe40000000000 */
[----:B------:R-:W-:Y:S02]  /*fedc0*/  PRMT R17, R2, 0x4210, R4 ;  /* 0x0000421002117816 */ /* 0x000fe40000000004 */
[----:B------:R-:W-:Y:S01]  /*fedd0*/  PRMT R20, R20, 0x4210, R16 ;  /* 0x0000421014147816 */ /* 0x000fe20000000010 */
[----:B----4-:R-:W-:Y:S04]  /*fede0*/  STL [R1+0x5fb0], R24 ;  /* 0x005fb01801007387 */ /* 0x010fe80000100800 */
[----:B------:R-:W0:Y:S04]  /*fedf0*/  LDS.128 R24, [R9] ;  /* 0x0000000009187984 */ /* 0x000e280000000c00 */
[----:B------:R-:W3:Y:S04]  /*fee00*/  LDL.LU R2, [R1+0x108] ;  /* 0x0001080001027983 */ /* 0x000ee80000300800 */
[----:B0-----:R-:W-:Y:S04]  /*fee10*/  STL.64 [R1+0x4f0], R24 ;  /* 0x0004f01801007387 */ /* 0x001fe80000100a00 */
[----:B------:R-:W-:Y:S04]  /*fee20*/  STL.64 [R1+0x4f8], R26 ;  /* 0x0004f81a01007387 */ /* 0x000fe80000100a00 */
[----:B------:R-:W0:Y:S01]  /*fee30*/  LDS.128 R24, [R9+0x400] ;  /* 0x0004000009187984 */ /* 0x000e220000000c00 */
[----:B------:R-:W-:Y:S06]  /*fee40*/  BAR.SYNC.DEFER_BLOCKING 0x0 ;  /* 0x0000000000007b1d */ /* 0x000fec0000010000 */
[----:B------:R-:W-:Y:S04]  /*fee50*/  STSM.16.M88.4 [R28], R20 ;  /* 0x000000141c007844 */ /* 0x000fe80000000200 */
[----:B0-----:R0:W-:Y:S04]  /*fee60*/  STL.64 [R1+0x4e0], R24 ;  /* 0x0004e01801007387 */ /* 0x0011e80000100a00 */
[----:B------:R-:W-:Y:S04]  /*fee70*/  STL.64 [R1+0x4e8], R26 ;  /* 0x0004e81a01007387 */ /* 0x000fe80000100a00 */
[----:B0-----:R-:W4:Y:S04]  /*fee80*/  LDL.LU R24, [R1+0x5fb0] ;  /* 0x005fb00001187983 */ /* 0x001f280000300800 */
[----:B------:R-:W2:Y:S04]  /*fee90*/  LDL.LU.64 R22, [R1+0x5fa8] ;  /* 0x005fa80001167983 */ /* 0x000ea80000300a00 */
[----:B------:R-:W3:Y:S04]  /*feea0*/  LDL.LU R21, [R1+0x5fa4] ;  /* 0x005fa40001157983 */ /* 0x000ee80000300800 */
[----:B------:R-:W-:Y:S04]  /*feeb0*/  STL [R1+0x5fa0], R11 ;  /* 0x005fa00b01007387 */ /* 0x000fe80000100800 */
[----:B------:R0:W-:Y:S04]  /*feec0*/  STL.64 [R1+0x5f98], R8 ;  /* 0x005f980801007387 */ /* 0x0001e80000100a00 */
[----:B------:R-:W4:Y:S01]  /*feed0*/  LDL.LU R20, [R1+0x217c] ;  /* 0x00217c0001147983 */ /* 0x000f220000300800 */
[----:B------:R-:W-:-:S02]  /*feee0*/  PRMT R12, R12, 0x4210, R13 ;  /* 0x000042100c0c7816 */ /* 0x000fc4000000000d */
[----:B------:R-:W-:Y:S02]  /*feef0*/  PRMT R6, R6, 0x4210, R15 ;  /* 0x0000421006067816 */ /* 0x000fe4000000000f */
[----:B------:R-:W-:Y:S01]  /*fef00*/  PRMT R10, R10, 0x4210, R14 ;  /* 0x000042100a0a7816 */ /* 0x000fe2000000000e */
[----:B0-----:R-:W-:Y:S02]  /*fef10*/  IMAD.MOV.U32 R8, RZ, RZ, R17 ;  /* 0x000000ffff087224 */ /* 0x001fe400078e0011 */
[----:B------:R-:W-:Y:S02]  /*fef20*/  IMAD.MOV.U32 R9, RZ, RZ, R12 ;  /* 0x000000ffff097224 */ /* 0x000fe400078e000c */
[----:B------:R-:W-:-:S05]  /*fef30*/  IMAD.MOV.U32 R11, RZ, RZ, R6 ;  /* 0x000000ffff0b7224 */ /* 0x000fca00078e0006 */
[----:B------:R0:W-:Y:S04]  /*fef40*/  STSM.16.M88.4 [R28+0x200], R8 ;  /* 0x000200081c007844 */ /* 0x0001e80000000200 */
[----:B----4-:R-:W-:Y:S04]  /*fef50*/  STL [R1+0x5f90], R20 ;  /* 0x005f901401007387 */ /* 0x010fe80000100800 */
[----:B------:R-:W4:Y:S04]  /*fef60*/  LDL.LU R25, [R1+0x2178] ;  /* 0x0021780001197983 */ /* 0x000f280000300800 */
[----:B------:R-:W4:Y:S04]  /*fef70*/  LDL.LU R27, [R1+0x1f68] ;  /* 0x001f6800011b7983 */ /* 0x000f280000300800 */
[----:B0-----:R-:W4:Y:S04]  /*fef80*/  LDL.LU R11, [R1+0x5fa0] ;  /* 0x005fa000010b7983 */ /* 0x001f280000300800 */
[----:B------:R-:W4:Y:S01]  /*fef90*/  LDL.LU.64 R8, [R1+0x5f98] ;  /* 0x005f980001087983 */ /* 0x000f220000300a00 */
[----:B---3--:R-:W-:-:S02]  /*fefa0*/  PRMT R14, R21, 0x5210, R14 ;  /* 0x00005210150e7816 */ /* 0x008fc4000000000e */
[----:B--2---:R-:W-:Y:S01]  /*fefb0*/  PRMT R15, R22, 0x5210, R15 ;  /* 0x00005210160f7816 */ /* 0x004fe2000000000f */
[----:B------:R-:W2:Y:S01]  /*fefc0*/  LDL.LU R6, [R1+0x1f4c] ;  /* 0x001f4c0001067983 */ /* 0x000ea20000300800 */
[----:B------:R-:W-:Y:S01]  /*fefd0*/  PRMT R16, R23, 0x5210, R16 ;  /* 0x0000521017107816 */ /* 0x000fe20000000010 */
[----:B------:R-:W-:Y:S01]  /*fefe0*/  BAR.SYNC.DEFER_BLOCKING 0x0 ;  /* 0x0000000000007b1d */ /* 0x000fe20000010000 */
[----:B------:R-:W-:-:S05]  /*feff0*/  PRMT R12, R3, 0x5210, R4 ;  /* 0x00005210030c7816 */ /* 0x000fca0000000004 */
[----:B------:R-:W3:Y:S04]  /*ff000*/  LDL.LU R4, [R1+0x1e38] ;  /* 0x001e380001047983 */ /* 0x000ee80000300800 */
[----:B------:R-:W2:Y:S04]  /*ff010*/  LDL.LU R10, [R1+0x1e2c] ;  /* 0x001e2c00010a7983 */ /* 0x000ea80000300800 */
[----:B------:R-:W3:Y:S04]  /*ff020*/  LDL.LU R3, [R1+0x1c9c] ;  /* 0x001c9c0001037983 */ /* 0x000ee80000300800 */
[----:B------:R-:W2:Y:S04]  /*ff030*/  LDL.LU R26, [R1+0x1c98] ;  /* 0x001c9800011a7983 */ /* 0x000ea80000300800 */
[----:B----4-:R-:W0:Y:S01]  /*ff040*/  LDS.128 R20, [R9] ;  /* 0x0000000009147984 */ /* 0x010e220000000c00 */
[----:B------:R-:W-:-:S03]  /*ff050*/  PRMT R13, R11, 0x5210, R13 ;  /* 0x000052100b0d7816 */ /* 0x000fc6000000000d */
[----:B------:R-:W4:Y:S04]  /*ff060*/  LDL.LU R11, [R1+0x19fc] ;  /* 0x0019fc00010b7983 */ /* 0x000f280000300800 */
[----:B0-----:R-:W-:Y:S04]  /*ff070*/  STL.64 [R1+0x4d0], R20 ;  /* 0x0004d01401007387 */ /* 0x001fe80000100a00 */
[----:B------:R-:W-:Y:S04]  /*ff080*/  STL.64 [R1+0x4d8], R22 ;  /* 0x0004d81601007387 */ /* 0x000fe80000100a00 */
[----:B------:R-:W0:Y:S04]  /*ff090*/  LDS.128 R20, [R9+0x400] ;  /* 0x0004000009147984 */ /* 0x000e280000000c00 */
[----:B0-----:R0:W-:Y:S04]  /*ff0a0*/  STL.64 [R1+0x4c0], R20 ;  /* 0x0004c01401007387 */ /* 0x0011e80000100a00 */
[----:B------:R1:W-:Y:S04]  /*ff0b0*/  STL.64 [R1+0x4c8], R22 ;  /* 0x0004c81601007387 */ /* 0x0003e80000100a00 */
[----:B0-----:R-:W2:Y:S01]  /*ff0c0*/  LDL.LU R20, [R1+0x5f90] ;  /* 0x005f900001147983 */ /* 0x001ea20000300800 */
[----:B------:R-:W-:-:S02]  /*ff0d0*/  PRMT R17, R7, 0x5210, R8 ;  /* 0x0000521007117816 */ /* 0x000fc40000000008 */
[----:B------:R-:W-:Y:S01]  /*ff0e0*/  PRMT R18, R24, 0x5210, R5 ;  /* 0x0000521018127816 */ /* 0x000fe20000000005 */
[----:B------:R-:W4:Y:S01]  /*ff0f0*/  LDL.LU R21, [R1+0x19e8] ;  /* 0x0019e80001157983 */ /* 0x000f220000300800 */
[----:B------:R-:W-:Y:S01]  /*ff100*/  PRMT R19, R2, 0x5210, R0 ;  /* 0x0000521002137816 */ /* 0x000fe20000000000 */
[----:B------:R-:W-:Y:S06]  /*ff110*/  BAR.SYNC.DEFER_BLOCKING 0x0 ;  /* 0x0000000000007b1d */ /* 0x000fec0000010000 */
[----:B-1----:R-:W4:Y:S04]  /*ff120*/  LDL.LU R22, [R1+0x19dc] ;  /* 0x0019dc0001167983 */ /* 0x002f280000300800 */
[----:B------:R-:W4:Y:S04]  /*ff130*/  LDL.LU R23, [R1+0x330] ;  /* 0x0003300001177983 */ /* 0x000f280000300800 */
[----:B------:R-:W4:Y:S04]  /*ff140*/  LDL.LU R5, [R1+0x19ac] ;  /* 0x0019ac0001057983 */ /* 0x000f280000300800 */
[----:B------:R-:W4:Y:S04]  /*ff150*/  LDL.LU R7, [R1+0x19c8] ;  /* 0x0019c80001077983 */ /* 0x000f280000300800 */
[----:B------:R-:W-:Y:S04]  /*ff160*/  STSM.16.M88.4 [R28], R16 ;  /* 0x000000101c007844 */ /* 0x000fe80000000200 */
[----:B------:R-:W4:Y:S04]  /*ff170*/  LDL.LU R24, [R1+0x198c] ;  /* 0x00198c0001187983 */ /* 0x000f280000300800 */
[----:B------:R0:W-:Y:S04]  /*ff180*/  STSM.16.M88.4 [R28+0x200], R12 ;  /* 0x0002000c1c007844 */ /* 0x0001e80000000200 */
[----:B------:R-:W4:Y:S01]  /*ff190*/  LDL.LU R2, [R1+0x338] ;  /* 0x0003380001027983 */ /* 0x000f220000300800 */
[----:B0-----:R-:W-:-:S02]  /*ff1a0*/  LOP3.LUT R14, R25, 0xffff, RZ, 0xc0, !PT ;  /* 0x0000ffff190e7812 */ /* 0x001fc400078ec0ff */
[----:B------:R-:W-:Y:S01]  /*ff1b0*/  LOP3.LUT R13, R27, 0xffff, RZ, 0xc0, !PT ;  /* 0x0000ffff1b0d7812 */ /* 0x000fe200078ec0ff */
[----:B------:R-:W4:Y:S01]  /*ff1c0*/  LDL.LU R25, [R1+0x148] ;  /* 0x0001480001197983 */ /* 0x000f220000300800 */
[----:B---3--:R-:W-:-:S03]  /*ff1d0*/  LOP3.LUT R15, R3, 0xffff, RZ, 0xc0, !PT ;  /* 0x0000ffff030f7812 */ /* 0x008fc600078ec0ff */
[----:B------:R-:W3:Y:S04]  /*ff1e0*/  LDL.LU R27, [R1+0x14c] ;  /* 0x00014c00011b7983 */ /* 0x000ee80000300800 */
[----:B------:R-:W3:Y:S01]  /*ff1f0*/  LDL.LU R3, [R1+0x150] ;  /* 0x0001500001037983 */ /* 0x000ee20000300800 */
[----:B--2---:R-:W-:-:S03]  /*ff200*/  LOP3.LUT R8, R20, 0xffff, RZ, 0xc0, !PT ;  /* 0x0000ffff14087812 */ /* 0x004fc600078ec0ff */
[----:B------:R-:W2:Y:S01]  /*ff210*/  LDL.LU R20, [R1+0x154] ;  /* 0x0001540001147983 */ /* 0x000ea20000300800 */
[----:B------:R-:W-:-:S04]  /*ff220*/  LOP3.LUT R16, R4, 0xffff, RZ, 0xc0, !PT ;  /* 0x0000ffff04107812 */ /* 0x000fc800078ec0ff */
[----:B----4-:R-:W-:Y:S02]  /*ff230*/  PRMT R4, R11, 0x4210, R16 ;  /* 0x000042100b047816 */ /* 0x010fe40000000010 */
[----:B------:R-:W-:Y:S02]  /*ff240*/  LOP3.LUT R0, R6, 0xffff, RZ, 0xc0, !PT ;  /* 0x0000ffff06007812 */ /* 0x000fe400078ec0ff */
[----:B------:R-:W-:Y:S02]  /*ff250*/  LOP3.LUT R12, R26, 0xffff, RZ, 0xc0, !PT ;  /* 0x0000ffff1a0c7812 */ /* 0x000fe400078ec0ff */
[----:B------:R-:W-:Y:S01]  /*ff260*/  LOP3.LUT R10, R10, 0xffff, RZ, 0xc0, !PT ;  /* 0x0000ffff0a0a7812 */ /* 0x000fe200078ec0ff */
[----:B------:R-:W-:Y:S06]  /*ff270*/  BAR.SYNC.DEFER_BLOCKING 0x0 ;  /* 0x0000000000007b1d */ /* 0x000fec0000010000 */
[----:B--2---:R0:W-:Y:S04]  /*ff280*/  STL [R1+0x5f80], R20 ;  /* 0x005f801401007387 */ /* 0x0041e80000100800 */
[----:B------:R1:W-:Y:S04]  /*ff290*/  STL [R1+0x5f84], R16 ;  /* 0x005f841001007387 */ /* 0x0003e80000100800 */
[----:B------:R-:W2:Y:S01]  /*ff2a0*/  LDL.LU R6, [R1+0x158] ;  /* 0x0001580001067983 */ /* 0x000ea20000300800 */
[----:B0-----:R-:W-:-:S03]  /*ff2b0*/  IMAD.MOV.U32 R20, RZ, RZ, R4 ;  /* 0x000000ffff147224 */ /* 0x001fc600078e0004 */
[----:B------:R-:W4:Y:S01]  /*ff2c0*/  LDL.LU R4, [R1+0x15c] ;  /* 0x00015c0001047983 */ /* 0x000f220000300800 */
[----:B------:R-:W-:Y:S02]  /*ff2d0*/  PRMT R17, R7, 0x4210, R14 ;  /* 0x0000421007117816 */ /* 0x000fe4000000000e */
[----:B-1----:R-:W-:Y:S02]  /*ff2e0*/  PRMT R16, R5, 0x4210, R8 ;  /* 0x0000421005107816 */ /* 0x002fe40000000008 */
[----:B------:R-:W-:Y:S02]  /*ff2f0*/  PRMT R18, R24, 0x4210, R13 ;  /* 0x0000421018127816 */ /* 0x000fe4000000000d */
[----:B------:R-:W-:Y:S02]  /*ff300*/  PRMT R19, R2, 0x4210, R0 ;  /* 0x0000421002137816 */ /* 0x000fe40000000000 */
[----:B------:R-:W-:Y:S02]  /*ff310*/  PRMT R21, R21, 0x4210, R10 ;  /* 0x0000421015157816 */ /* 0x000fe4000000000a */
[----:B------:R-:W-:-:S02]  /*ff320*/  PRMT R22, R22, 0x4210, R15 ;  /* 0x0000421016167816 */ /* 0x000fc4000000000f */
[----:B------:R-:W-:Y:S01]  /*ff330*/  PRMT R23, R23, 0x4210, R12 ;  /* 0x0000421017177816 */ /* 0x000fe2000000000c */
[----:B--2---:R-:W-:Y:S04]  /*ff340*/  STL [R1+0x5f8c], R6 ;  /* 0x005f8c0601007387 */ /* 0x004fe80000100800 */
[----:B----4-:R-:W-:Y:S04]  /*ff350*/  STL [R1+0x5f88], R4 ;  /* 0x005f880401007387 */ /* 0x010fe80000100800 */
[----:B------:R-:W0:Y:S04]  /*ff360*/  LDS.128 R4, [R9] ;  /* 0x0000000009047984 */ /* 0x000e280000000c00 */
[----:B------:R-:W2:Y:S04]  /*ff370*/  LDL.LU R26, [R1+0x160] ;  /* 0x00016000011a7983 */ /* 0x000ea80000300800 */
[----:B------:R-:W4:Y:S04]  /*ff380*/  LDL.LU R11, [R1+0x104] ;  /* 0x00010400010b7983 */ /* 0x000f280000300800 */
[----:B0-----:R-:W-:Y:S04]  /*ff390*/  STL.64 [R1+0x4b0], R4 ;  /* 0x0004b00401007387 */ /* 0x001fe80000100a00 */
[----:B------:R-:W-:Y:S04]  /*ff3a0*/  STL.64 [R1+0x4b8], R6 ;  /* 0x0004b80601007387 */ /* 0x000fe80000100a00 */
[----:B------:R-:W0:Y:S01]  /*ff3b0*/  LDS.128 R4, [R9+0x400] ;  /* 0x0004000009047984 */ /* 0x000e220000000c00 */
[----:B------:R-:W-:Y:S06]  /*ff3c0*/  BAR.SYNC.DEFER_BLOCKING 0x0 ;  /* 0x0000000000007b1d */ /* 0x000fec0000010000 */
[----:B0-----:R-:W-:Y:S04]  /*ff3d0*/  STL.64 [R1+0x4a0], R4 ;  /* 0x0004a00401007387 */ /* 0x001fe80000100a00 */
[----:B------:R0:W-:Y:S04]  /*ff3e0*/  STL.64 [R1+0x4a8], R6 ;  /* 0x0004a80601007387 */ /* 0x0001e80000100a00 */
[----:B0-----:R-:W2:Y:S04]  /*ff3f0*/  LDL.LU R6, [R1+0x5f8c] ;  /* 0x005f8c0001067983 */ /* 0x001ea80000300800 */
[----:B------:R-:W2:Y:S04]  /*ff400*/  LDL.LU R4, [R1+0x5f88] ;  /* 0x005f880001047983 */ /* 0x000ea80000300800 */
[----:B------:R0:W-:Y:S04]  /*ff410*/  STSM.16.M88.4 [R28], R16 ;  /* 0x000000101c007844 */ /* 0x0001e80000000200 */
[----:B0-----:R-:W2:Y:S04]  /*ff420*/  LDL.LU R16, [R1+0x5f84] ;  /* 0x005f840001107983 */ /* 0x001ea80000300800 */
[----:B------:R-:W2:Y:S04]  /*ff430*/  LDL.LU R5, [R1+0x2184] ;  /* 0x0021840001057983 */ /* 0x000ea80000300800 */
[----:B------:R-:W2:Y:S04]  /*ff440*/  LDL.LU R7, [R1+0x2180] ;  /* 0x0021800001077983 */ /* 0x000ea80000300800 */
[----:B------:R-:W2:Y:S04]  /*ff450*/  LDL.LU R24, [R1+0x1ffc] ;  /* 0x001ffc0001187983 */ /* 0x000ea80000300800 */
[----:B------:R-:W2:Y:S04]  /*ff460*/  LDL.LU R2, [R1+0x1ff8] ;  /* 0x001ff80001027983 */ /* 0x000ea80000300800 */
[----:B------:R0:W-:Y:S04]  /*ff470*/  STSM.16.M88.4 [R28+0x200], R20 ;  /* 0x000200141c007844 */ /* 0x0001e80000000200 */
[----:B0-----:R-:W2:Y:S04]  /*ff480*/  LDL.LU R20, [R1+0x5f80] ;  /* 0x005f800001147983 */ /* 0x001ea80000300800 */
[----:B------:R-:W2:Y:S04]  /*ff490*/  LDL.LU R21, [R1+0x1e5c] ;  /* 0x001e5c0001157983 */ /* 0x000ea80000300800 */
[----:B------:R-:W2:Y:S01]  /*ff4a0*/  LDL.LU R23, [R1+0x1e58] ;  /* 0x001e580001177983 */ /* 0x000ea20000300800 */
[----:B---3--:R-:W-:-:S02]  /*ff4b0*/  PRMT R18, R3, 0x5210, R15 ;  /* 0x0000521003127816 */ /* 0x008fc4000000000f */
[----:B------:R-:W-:Y:S02]  /*ff4c0*/  PRMT R17, R27, 0x5210, R10 ;  /* 0x000052101b117816 */ /* 0x000fe4000000000a */
[----:B------:R-:W3:Y:S01]  /*ff4d0*/  LDL.LU R10, [R1+0x1ce8] ;  /* 0x001ce800010a7983 */ /* 0x000ee20000300800 */
[----:B----4-:R-:W-:Y:S02]  /*ff4e0*/  PRMT R19, R11, 0x5210, R12 ;  /* 0x000052100b137816 */ /* 0x010fe4000000000c */
[----:B--2---:R-:W-:Y:S02]  /*ff4f0*/  PRMT R0, R26, 0x5210, R0 ;  /* 0x000052101a007816 */ /* 0x004fe40000000000 */
[----:B------:R-:W-:Y:S02]  /*ff500*/  PRMT R6, R6, 0x5210, R14 ;  /* 0x0000521006067816 */ /* 0x000fe4000000000e */
[----:B------:R-:W-:Y:S01]  /*ff510*/  PRMT R4, R4, 0x5210, R13 ;  /* 0x0000521004047816 */ /* 0x000fe2000000000d */
[----:B------:R-:W-:Y:S06]  /*ff520*/  BAR.SYNC.DEFER_BLOCKING 0x0 ;  /* 0x0000000000007b1d */ /* 0x000fec0000010000 */
[----:B------:R-:W0:Y:S01]  /*ff530*/  LDS.128 R12, [R9] ;  /* 0x00000000090c7984 */ /* 0x000e220000000c00 */
[----:B------:R-:W-:-:S03]  /*ff540*/  PRMT R16, R25, 0x5210, R16 ;  /* 0x0000521019107816 */ /* 0x000fc60000000010 */
[----:B------:R-:W2:Y:S04]  /*ff550*/  LDL.LU R25, [R1+0x1cdc] ;  /* 0x001cdc0001197983 */ /* 0x000ea80000300800 */
[----:B------:R-:W4:Y:S04]  /*ff560*/  LDL.LU R27, [R1+0x1ae8] ;  /* 0x001ae800011b7983 */ /* 0x000f280000300800 */
[----:B------:R-:W3:Y:S04]  /*ff570*/  LDL.LU R3, [R1+0x1acc] ;  /* 0x001acc0001037983 */ /* 0x000ee80000300800 */
[----:B------:R-:W-:Y:S04]  /*ff580*/  STL.64 [R1+0x5f78], R18 ;  /* 0x005f781201007387 */ /* 0x000fe80000100a00 */
[----:B------:R1:W-:Y:S04]  /*ff590*/  STL.64 [R1+0x5f70], R16 ;  /* 0x005f701001007387 */ /* 0x0003e80000100a00 */
[----:B0-----:R-:W-:Y:S04]  /*ff5a0*/  STL.64 [R1+0x490], R12 ;  /* 0x0004900c01007387 */ /* 0x001fe80000100a00 */
[----:B------:R-:W-:Y:S04]  /*ff5b0*/  STL.64 [R1+0x498], R14 ;  /* 0x0004980e01007387 */ /* 0x000fe80000100a00 */
[----:B------:R-:W0:Y:S01]  /*ff5c0*/  LDS.128 R12, [R9+0x400] ;  /* 0x00040000090c7984 */ /* 0x000e220000000c00 */
[----:B------:R-:W-:Y:S01]  /*ff5d0*/  PRMT R8, R20, 0x5210, R8 ;  /* 0x0000521014087816 */ /* 0x000fe20000000008 */
[----:B-1----:R-:W-:-:S02]  /*ff5e0*/  IMAD.MOV.U32 R17, RZ, RZ, R6 ;  /* 0x000000ffff117224 */ /* 0x002fc400078e0006 */
[----:B------:R-:W-:Y:S02]  /*ff5f0*/  IMAD.MOV.U32 R18, RZ, RZ, R4 ;  /* 0x000000ffff127224 */ /* 0x000fe400078e0004 */
[----:B------:R-:W-:Y:S02]  /*ff600*/  IMAD.MOV.U32 R16, RZ, RZ, R8 ;  /* 0x000000ffff107224 */ /* 0x000fe400078e0008 */
[----:B------:R-:W-:Y:S01]  /*ff610*/  IMAD.MOV.U32 R19, RZ, RZ, R0 ;  /* 0x000000ffff137224 */ /* 0x000fe200078e0000 */
[----:B------:R-:W-:Y:S01]  /*ff620*/  BAR.SYNC.DEFER_BLOCKING 0x0 ;  /* 0x0000000000007b1d */ /* 0x000fe20000010000 */
[----:B------:R-:W-:Y:S02]  /*ff630*/  LOP3.LUT R8, R5, 0xffff, RZ, 0xc0, !PT ;  /* 0x0000ffff05087812 */ /* 0x000fe400078ec0ff */
[----:B------:R-:W-:Y:S02]  /*ff640*/  LOP3.LUT R5, R24, 0xffff, RZ, 0xc0, !PT ;  /* 0x0000ffff18057812 */ /* 0x000fe400078ec0ff */
[----:B------:R-:W-:Y:S01]  /*ff650*/  LOP3.LUT R0, R2, 0xffff, RZ, 0xc0, !PT ;  /* 0x0000ffff02007812 */ /* 0x000fe200078ec0ff */
[----:B------:R-:W-:Y:S04]  /*ff660*/  STSM.16.M88.4 [R28], R16 ;  /* 0x000000101c007844 */ /* 0x000fe80000000200 */
[----:B0-----:R-:W-:Y:S04]  /*ff670*/  STL.64 [R1+0x480], R12 ;  /* 0x0004800c01007387 */ /* 0x001fe80000100a00 */
[----:B------:R0:W-:Y:S04]  /*ff680*/  STL.64 [R1+0x488], R14 ;  /* 0x0004880e01007387 */ /* 0x0001e80000100a00 */
[----:B0-----:R-:W3:Y:S04]  /*ff690*/  LDL.LU R14, [R1+0x1abc] ;  /* 0x001abc00010e7983 */ /* 0x001ee80000300800 */
[----:B------:R-:W3:Y:S04]  /*ff6a0*/  LDL.LU R22, [R1+0x1aac] ;  /* 0x001aac0001167983 */ /* 0x000ee80000300800 */
[----:B------:R-:W3:Y:S04]  /*ff6b0*/  LDL.LU R6, [R1+0x1a74] ;  /* 0x001a740001067983 */ /* 0x000ee80000300800 */
[----:B------:R-:W3:Y:S04]  /*ff6c0*/  LDL.LU R4, [R1+0x1a70] ;  /* 0x001a700001047983 */ /* 0x000ee80000300800 */
[----:B------:R-:W3:Y:S04]  /*ff6d0*/  LDL.LU R26, [R1+0x1a58] ;  /* 0x001a5800011a7983 */ /* 0x000ee80000300800 */
[----:B------:R-:W3:Y:S04]  /*ff6e0*/  LDL.LU R11, [R1+0x340] ;  /* 0x00034000010b7983 */ /* 0x000ee80000300800 */
[----:B------:R-:W4:Y:S01]  /*ff6f0*/  LDL.LU.64 R18, [R1+0x5f78] ;  /* 0x005f780001127983 */ /* 0x000f220000300a00 */
[----:B------:R-:W-:-:S03]  /*ff700*/  LOP3.LUT R12, R21, 0xffff, RZ, 0xc0, !PT ;  /* 0x0000ffff150c7812 */ /* 0x000fc600078ec0ff */
[----:B------:R-:W4:Y:S01]  /*ff710*/  LDL.LU.64 R16, [R1+0x5f70] ;  /* 0x005f700001107983 */ /* 0x000f220000300a00 */
[----:B------:R-:W-:-:S03]  /*ff720*/  LOP3.LUT R13, R23, 0xffff, RZ, 0xc0, !PT ;  /* 0x0000ffff170d7812 */ /* 0x000fc600078ec0ff */
[----:B------:R-:W3:Y:S04]  /*ff730*/  LDL.LU R20, [R1+0x164] ;  /* 0x0001640001147983 */ /* 0x000ee80000300800 */
[----:B------:R-:W3:Y:S04]  /*ff740*/  LDL.LU R24, [R1+0x168] ;  /* 0x0001680001187983 */ /* 0x000ee80000300800 */
[----:B------:R-:W3:Y:S04]  /*ff750*/  LDL.LU R2, [R1+0x16c] ;  /* 0x00016c0001027983 */ /* 0x000ee80000300800 */
[----:B------:R-:W3:Y:S04]  /*ff760*/  LDL.LU R21, [R1+0x170] ;  /* 0x0001700001157983 */ /* 0x000ee80000300800 */
[----:B------:R-:W3:Y:S01]  /*ff770*/  LDL.LU R23, [R1+0x174] ;  /* 0x0001740001177983 */ /* 0x000ee20000300800 */
[----:B--2---:R-:W-:-:S03]  /*ff780*/  LOP3.LUT R15, R25, 0xffff, RZ, 0xc0, !PT ;  /* 0x0000ffff190f7812 */ /* 0x004fc600078ec0ff */
[----:B----4-:R0:W-:Y:S02]  /*ff790*/  STSM.16.M88.4 [R28+0x200], R16 ;  /* 0x000200101c007844 */ /* 0x0101e40000000200 */
[----:B0-----:R-:W-:Y:S02]  /*ff7a0*/  PRMT R16, R27, 0x4210, R12 ;  /* 0x000042101b107816 */ /* 0x001fe4000000000c */
[----:B---3--:R0:W-:Y:S04]  /*ff7b0*/  STL [R1+0x5f58], R23 ;  /* 0x005f581701007387 */ /* 0x0081e80000100800 */
[----:B------:R1:W-:Y:S04]  /*ff7c0*/  STL.64 [R1+0x5f50], R20 ;  /* 0x005f501401007387 */ /* 0x0003e80000100a00 */
[----:B------:R-:W2:Y:S04]  /*ff7d0*/  LDL.LU R25, [R1+0x178] ;  /* 0x0001780001197983 */ /* 0x000ea80000300800 */
[----:B------:R-:W3:Y:S01]  /*ff7e0*/  LDL.LU R27, [R1+0x17c] ;  /* 0x00017c00011b7983 */ /* 0x000ee20000300800 */
[----:B0-----:R-:W-:-:S02]  /*ff7f0*/  PRMT R23, R26, 0x4210, R0 ;  /* 0x000042101a177816 */ /* 0x001fc40000000000 */
[----:B------:R-:W-:Y:S02]  /*ff800*/  PRMT R17, R3, 0x4210, R13 ;  /* 0x0000421003117816 */ /* 0x000fe4000000000d */
[----:B------:R-:W-:Y:S02]  /*ff810*/  LOP3.LUT R7, R7, 0xffff, RZ, 0xc0, !PT ;  /* 0x0000ffff07077812 */ /* 0x000fe400078ec0ff */
[----:B-1----:R-:W-:Y:S02]  /*ff820*/  PRMT R20, R22, 0x4210, R8 ;  /* 0x0000421016147816 */ /* 0x002fe40000000008 */
[----:B------:R-:W-:Y:S02]  /*ff830*/  PRMT R21, R6, 0x4210, R7 ;  /* 0x0000421006157816 */ /* 0x000fe40000000007 */
[----:B------:R-:W-:Y:S01]  /*ff840*/  PRMT R22, R4, 0x4210, R5 ;  /* 0x0000421004167816 */ /* 0x000fe20000000005 */
[----:B------:R-:W-:Y:S06]  /*ff850*/  BAR.SYNC.DEFER_BLOCKING 0x0 ;  /* 0x0000000000007b1d */ /* 0x000fec0000010000 */
[----:B---3--:R-:W-:Y:S04]  /*ff860*/  STL [R1+0x5f68], R27 ;  /* 0x005f681b01007387 */ /* 0x008fe80000100800 */
[----:B--2---:R-:W-:Y:S04]  /*ff870*/  STL.64 [R1+0x5f60], R24 ;  /* 0x005f601801007387 */ /* 0x004fe80000100a00 */
[----:B------:R-:W0:Y:S04]  /*ff880*/  LDS.128 R24, [R9] ;  /* 0x0000000009187984 */ /* 0x000e280000000c00 */
[----:B------:R-:W2:Y:S04]  /*ff890*/  LDL.LU R3, [R1+0x100] ;  /* 0x0001000001037983 */ /* 0x000ea80000300800 */
        /* <DEDUP_REMOVED lines=8> */
[----:B------:R-:W4:Y:S04]  /*ff920*/  LDL.LU.64 R24, [R1+0x5f60] ;  /* 0x005f600001187983 */ /* 0x000f280000300a00 */
[----:B------:R-:W2:Y:S04]  /*ff930*/  LDL.LU R23, [R1+0x5f58] ;  /* 0x005f580001177983 */ /* 0x000ea80000300800 */
[----:B------:R-:W3:Y:S01]  /*ff940*/  LDL.LU.64 R20, [R1+0x5f50] ;  /* 0x005f500001147983 */ /* 0x000ee20000300a00 */
[----:B------:R-:W-:-:S02]  /*ff950*/  LOP3.LUT R10, R10, 0xffff, RZ, 0xc0, !PT ;  /* 0x0000ffff0a0a7812 */ /* 0x000fc400078ec0ff */
[----:B------:R-:W-:Y:S01]  /*ff960*/  PRMT R19, R11, 0x4210, R15 ;  /* 0x000042100b137816 */ /* 0x000fe2000000000f */
[----:B------:R-:W2:Y:S01]  /*ff970*/  LDL.LU R22, [R1+0x21b8] ;  /* 0x0021b80001167983 */ /* 0x000ea20000300800 */
[----:B------:R-:W-:-:S03]  /*ff980*/  PRMT R18, R14, 0x4210, R10 ;  /* 0x000042100e127816 */ /* 0x000fc6000000000a */
[----:B------:R-:W2:Y:S04]  /*ff990*/  LDL.LU R6, [R1+0x21ac] ;  /* 0x0021ac0001067983 */ /* 0x000ea80000300800 */
[----:B------:R-:W-:Y:S01]  /*ff9a0*/  STSM.16.M88.4 [R28+0x200], R16 ;  /* 0x000200101c007844 */ /* 0x000fe20000000200 */
[----:B------:R-:W-:Y:S01]  /*ff9b0*/  BAR.SYNC.DEFER_BLOCKING 0x0 ;  /* 0x0000000000007b1d */ /* 0x000fe20000010000 */
[----:B------:R-:W-:-:S05]  /*ff9c0*/  PRMT R14, R2, 0x5210, R10 ;  /* 0x00005210020e7816 */ /* 0x000fca000000000a */
[----:B------:R-:W2:Y:S04]  /*ff9d0*/  LDL.LU R4, [R1+0x2150] ;  /* 0x0021500001047983 */ /* 0x000ea80000300800 */
[----:B------:R-:W2:Y:S04]  /*ff9e0*/  LDL.LU R26, [R1+0x205c] ;  /* 0x00205c00011a7983 */ /* 0x000ea80000300800 */
[----:B------:R-:W2:Y:S04]  /*ff9f0*/  LDL.LU R11, [R1+0x1ebc] ;  /* 0x001ebc00010b7983 */ /* 0x000ea80000300800 */
[----:B------:R-:W0:Y:S01]  /*ffa00*/  LDS.128 R16, [R9] ;  /* 0x0000000009107984 */ /* 0x000e220000000c00 */
[----:B----4-:R-:W-:-:S02]  /*ffa10*/  PRMT R13, R24, 0x5210, R13 ;  /* 0x00005210180d7816 */ /* 0x010fc4000000000d */
[----:B---3--:R-:W-:Y:S02]  /*ffa20*/  PRMT R12, R20, 0x5210, R12 ;  /* 0x00005210140c7816 */ /* 0x008fe4000000000c */
[----:B------:R-:W-:Y:S01]  /*ffa30*/  PRMT R15, R21, 0x5210, R15 ;  /* 0x00005210150f7816 */ /* 0x000fe2000000000f */
[----:B------:R-:W3:Y:S04]  /*ffa40*/  LDL.LU R20, [R1+0x1eb8] ;  /* 0x001eb80001147983 */ /* 0x000ee80000300800 */
[----:B------:R-:W4:Y:S04]  /*ffa50*/  LDL.LU R24, [R1+0x1d4c] ;  /* 0x001d4c0001187983 */ /* 0x000f280000300800 */
[----:B------:R-:W4:Y:S04]  /*ffa60*/  LDL.LU R10, [R1+0x1d3c] ;  /* 0x001d3c00010a7983 */ /* 0x000f280000300800 */
[----:B------:R-:W4:Y:S04]  /*ffa70*/  LDL.LU R2, [R1+0x1bfc] ;  /* 0x001bfc0001027983 */ /* 0x000f280000300800 */
[----:B------:R-:W-:Y:S04]  /*ffa80*/  STL.64 [R1+0x5f48], R14 ;  /* 0x005f480e01007387 */ /* 0x000fe80000100a00 */
[----:B------:R2:W-:Y:S04]  /*ffa90*/  STL.64 [R1+0x5f40], R12 ;  /* 0x005f400c01007387 */ /* 0x0005e80000100a00 */
[----:B0-----:R-:W-:Y:S04]  /*ffaa0*/  STL.64 [R1+0x450], R16 ;  /* 0x0004501001007387 */ /* 0x001fe80000100a00 */
[----:B------:R-:W-:Y:S04]  /*ffab0*/  STL.64 [R1+0x458], R18 ;  /* 0x0004581201007387 */ /* 0x000fe80000100a00 */
[----:B------:R-:W0:Y:S01]  /*ffac0*/  LDS.128 R16, [R9+0x400] ;  /* 0x0004000009107984 */ /* 0x000e220000000c00 */
[----:B--2---:R-:W-:-:S02]  /*ffad0*/  PRMT R12, R23, 0x5210, R8 ;  /* 0x00005210170c7816 */ /* 0x004fc40000000008 */
[----:B------:R-:W-:Y:S02]  /*ffae0*/  PRMT R13, R25, 0x5210, R7 ;  /* 0x00005210190d7816 */ /* 0x000fe40000000007 */
[----:B------:R-:W-:Y:S02]  /*ffaf0*/  PRMT R14, R27, 0x5210, R5 ;  /* 0x000052101b0e7816 */ /* 0x000fe40000000005 */
[----:B------:R-:W-:Y:S01]  /*ffb00*/  PRMT R15, R3, 0x5210, R0 ;  /* 0x00005210030f7816 */ /* 0x000fe20000000000 */
[----:B------:R-:W-:Y:S06]  /*ffb10*/  BAR.SYNC.DEFER_BLOCKING 0x0 ;  /* 0x0000000000007b1d */ /* 0x000fec0000010000 */
[----:B------:R-:W-:Y:S04]  /*ffb20*/  STSM.16.M88.4 [R28], R12 ;  /* 0x0000000c1c007844 */ /* 0x000fe80000000200 */
[----:B0-----:R0:W-:Y:S04]  /*ffb30*/  STL.64 [R1+0x440], R16 ;  /* 0x0004401001007387 */ /* 0x0011e80000100a00 */
[----:B------:R-:W-:Y:S04]  /*ffb40*/  STL.64 [R1+0x448], R18 ;  /* 0x0004481201007387 */ /* 0x000fe80000100a00 */
[----:B0-----:R-:W2:Y:S04]  /*ffb50*/  LDL.LU R17, [R1+0x1bf8] ;  /* 0x001bf80001117983 */ /* 0x001ea80000300800 */
[----:B------:R-:W2:Y:S04]  /*ffb60*/  LDL.LU R23, [R1+0x1ba8] ;  /* 0x001ba80001177983 */ /* 0x000ea80000300800 */
[----:B------:R-:W2:Y:S04]  /*ffb70*/  LDL.LU R5, [R1+0x1b5c] ;  /* 0x001b5c0001057983 */ /* 0x000ea80000300800 */
[----:B------:R-:W2:Y:S04]  /*ffb80*/  LDL.LU R7, [R1+0x1b88] ;  /* 0x001b880001077983 */ /* 0x000ea80000300800 */
[----:B------:R-:W2:Y:S04]  /*ffb90*/  LDL.LU R25, [R1+0x1b3c] ;  /* 0x001b3c0001197983 */ /* 0x000ea80000300800 */
[----:B------:R-:W2:Y:S04]  /*ffba0*/  LDL.LU R27, [R1+0x348] ;  /* 0x00034800011b7983 */ /* 0x000ea80000300800 */
[----:B------:R-:W2:Y:S04]  /*ffbb0*/  LDL.LU R3, [R1+0x33c] ;  /* 0x00033c0001037983 */ /* 0x000ea80000300800 */
[----:B------:R-:W3:Y:S04]  /*ffbc0*/  LDL.LU.64 R14, [R1+0x5f48] ;  /* 0x005f4800010e7983 */ /* 0x000ee80000300a00 */
[----:B------:R-:W3:Y:S01]  /*ffbd0*/  LDL.LU.64 R12, [R1+0x5f40] ;  /* 0x005f4000010c7983 */ /* 0x000ee20000300a00 */
[----:B------:R-:W-:-:S02]  /*ffbe0*/  LOP3.LUT R8, R22, 0xffff, RZ, 0xc0, !PT ;  /* 0x0000ffff16087812 */ /* 0x000fc400078ec0ff */
[----:B------:R-:W-:Y:S01]  /*ffbf0*/  LOP3.LUT R0, R26, 0xffff, RZ, 0xc0, !PT ;  /* 0x0000ffff1a007812 */ /* 0x000fe200078ec0ff */
[----:B------:R-:W2:Y:S04]  /*ffc00*/  LDL.LU R21, [R1+0x180] ;  /* 0x0001800001157983 */ /* 0x000ea80000300800 */
[----:B------:R-:W2:Y:S04]  /*ffc10*/  LDL.LU R22, [R1+0x184] ;  /* 0x0001840001167983 */ /* 0x000ea80000300800 */
[----:B------:R-:W2:Y:S04]  /*ffc20*/  LDL.LU R26, [R1+0x188] ;  /* 0x00018800011a7983 */ /* 0x000ea80000300800 */
[----:B---3--:R0:W-:Y:S02]  /*ffc30*/  STSM.16.M88.4 [R28+0x200], R12 ;  /* 0x0002000c1c007844 */ /* 0x0081e40000000200 */
[----:B0-----:R-:W-:-:S02]  /*ffc40*/  LOP3.LUT R12, R11, 0xffff, RZ, 0xc0, !PT ;  /* 0x0000ffff0b0c7812 */ /* 0x001fc400078ec0ff */
[----:B------:R-:W3:Y:S01]  /*ffc50*/  LDL.LU R11, [R1+0x18c] ;  /* 0x00018c00010b7983 */ /* 0x000ee20000300800 */
[----:B------:R-:W-:-:S03]  /*ffc60*/  LOP3.LUT R13, R20, 0xffff, RZ, 0xc0, !PT ;  /* 0x0000ffff140d7812 */ /* 0x000fc600078ec0ff */
[----:B------:R-:W3:Y:S01]  /*ffc70*/  LDL.LU R20, [R1+0x190] ;  /* 0x0001900001147983 */ /* 0x000ee20000300800 */
[----:B----4-:R-:W-:-:S03]  /*ffc80*/  LOP3.LUT R14, R24, 0xffff, RZ, 0xc0, !PT ;  /* 0x0000ffff180e7812 */ /* 0x010fc600078ec0ff */
[----:B--2---:R0:W-:Y:S01]  /*ffc90*/  STL [R1+0x5f30], R22 ;  /* 0x005f301601007387 */ /* 0x0041e20000100800 */
[----:B------:R-:W-:Y:S02]  /*ffca0*/  LOP3.LUT R6, R6, 0xffff, RZ, 0xc0, !PT ;  /* 0x0000ffff06067812 */ /* 0x000fe400078ec0ff */
[----:B------:R-:W-:Y:S02]  /*ffcb0*/  LOP3.LUT R4, R4, 0xffff, RZ, 0xc0, !PT ;  /* 0x0000ffff04047812 */ /* 0x000fe400078ec0ff */
[----:B------:R-:W-:Y:S01]  /*ffcc0*/  LOP3.LUT R15, R10, 0xffff, RZ, 0xc0, !PT ;  /* 0x0000ffff0a0f7812 */ /* 0x000fe200078ec0ff */
[----:B------:R-:W-:Y:S06]  /*ffcd0*/  BAR.SYNC.DEFER_BLOCKING 0x0 ;  /* 0x0000000000007b1d */ /* 0x000fec0000010000 */
[----:B---3--:R1:W-:Y:S04]  /*ffce0*/  STL.64 [R1+0x5f28], R20 ;  /* 0x005f281401007387 */ /* 0x0083e80000100a00 */
[----:B------:R-:W2:Y:S01]  /*ffcf0*/  LDL.LU R24, [R1+0x194] ;  /* 0x0001940001187983 */ /* 0x000ea20000300800 */
[----:B0-----:R-:W-:-:S03]  /*ffd00*/  PRMT R22, R27, 0x4210, R4 ;  /* 0x000042101b167816 */ /* 0x001fc60000000004 */
[----:B------:R-:W-:Y:S01]  /*ffd10*/  STL [R1+0x5f38], R26 ;  /* 0x005f381a01007387 */ /* 0x000fe20000100800 */
[----:B-1----:R-:W-:Y:S02]  /*ffd20*/  PRMT R21, R25, 0x4210, R6 ;  /* 0x0000421019157816 */ /* 0x002fe40000000006 */
[----:B------:R-:W-:Y:S02]  /*ffd30*/  PRMT R16, R2, 0x4210, R12 ;  /* 0x0000421002107816 */ /* 0x000fe4000000000c */
[----:B------:R-:W-:Y:S02]  /*ffd40*/  PRMT R18, R23, 0x4210, R14 ;  /* 0x0000421017127816 */ /* 0x000fe4000000000e */
[----:B------:R-:W-:Y:S02]  /*ffd50*/  PRMT R20, R7, 0x4210, R8 ;  /* 0x0000421007147816 */ /* 0x000fe40000000008 */
[----:B------:R-:W-:Y:S01]  /*ffd60*/  PRMT R23, R3, 0x4210, R0 ;  /* 0x0000421003177816 */ /* 0x000fe20000000000 */
[----:B--2---:R-:W-:Y:S04]  /*ffd70*/  STL [R1+0x5f34], R24 ;  /* 0x005f341801007387 */ /* 0x004fe80000100800 */
[----:B------:R-:W0:Y:S04]  /*ffd80*/  LDS.128 R24, [R9] ;  /* 0x0000000009187984 */ /* 0x000e280000000c00 */
[----:B------:R-:W2:Y:S04]  /*ffd90*/  LDL.LU R10, [R1+0xfc] ;  /* 0x0000fc00010a7983 */ /* 0x000ea80000300800 */
[----:B------:R-:W3:Y:S04]  /*ffda0*/  LDL.LU R2, [R1+0xf8] ;  /* 0x0000f80001027983 */ /* 0x000ee80000300800 */
[----:B0-----:R-:W-:Y:S04]  /*ffdb0*/  STL.64 [R1+0x430], R24 ;  /* 0x0004301801007387 */ /* 0x001fe80000100a00 */
[----:B------:R-:W-:Y:S04]  /*ffdc0*/  STL.64 [R1+0x438], R26 ;  /* 0x0004381a01007387 */ /* 0x000fe80000100a00 */
[----:B------:R-:W0:Y:S01]  /*ffdd0*/  LDS.128 R24, [R9+0x400] ;  /* 0x0004000009187984 */ /* 0x000e220000000c00 */
[----:B------:R-:W-:Y:S06]  /*ffde0*/  BAR.SYNC.DEFER_BLOCKING 0x0 ;  /* 0x0000000000007b1d */ /* 0x000fec0000010000 */
[----:B------:R-:W-:Y:S04]  /*ffdf0*/  STSM.16.M88.4 [R28], R20 ;  /* 0x000000141c007844 */ /* 0x000fe80000000200 */
[----:B0-----:R-:W-:Y:S04]  /*ffe00*/  STL.64 [R1+0x420], R24 ;  /* 0x0004201801007387 */ /* 0x001fe80000100a00 */
[----:B------:R0:W-:Y:S04]  /*ffe10*/  STL.64 [R1+0x428], R26 ;  /* 0x0004281a01007387 */ /* 0x0001e80000100a00 */
[----:B0-----:R-:W4:Y:S04]  /*ffe20*/  LDL.LU R26, [R1+0x5f38] ;  /* 0x005f3800011a7983 */ /* 0x001f280000300800 */
[----:B------:R-:W4:Y:S04]  /*ffe30*/  LDL.LU R24, [R1+0x5f34] ;  /* 0x005f340001187983 */ /* 0x000f280000300800 */
[----:B------:R-:W4:Y:S04]  /*ffe40*/  LDL.LU R22, [R1+0x5f30] ;  /* 0x005f300001167983 */ /* 0x000f280000300800 */
[----:B------:R-:W4:Y:S01]  /*ffe50*/  LDL.LU.64 R20, [R1+0x5f28] ;  /* 0x005f280001147983 */ /* 0x000f220000300a00 */
[----:B------:R-:W-:-:S02]  /*ffe60*/  PRMT R17, R17, 0x4210, R13 ;  /* 0x0000421011117816 */ /* 0x000fc4000000000d */
[--C-:B------:R-:W-:Y:S01]  /*ffe70*/  PRMT R19, R5, 0x4210, R15.reuse ;  /* 0x0000421005137816 */ /* 0x100fe2000000000f */
[----:B------:R-:W4:Y:S04]  /*ffe80*/  LDL.LU R23, [R1+0x4f68] ;  /* 0x004f680001177983 */ /* 0x000f280000300800 */
[----:B------:R2:W-:Y:S01]  /*ffe90*/  STSM.16.M88.4 [R28+0x200], R16 ;  /* 0x000200101c007844 */ /* 0x0005e20000000200 */
[----:B------:R-:W-:-:S03]  /*ffea0*/  PRMT R15, R11, 0x5210, R15 ;  /* 0x000052100b0f7816 */ /* 0x000fc6000000000f */
[----:B------:R-:W4:Y:S04]  /*ffeb0*/  LDL.LU R5, [R1+0x4f5c] ;  /* 0x004f5c0001057983 */ /* 0x000f280000300800 */
[----:B------:R-:W4:Y:S04]  /*ffec0*/  LDL.LU R7, [R1+0x2158] ;  /* 0x0021580001077983 */ /* 0x000f280000300800 */
[----:B------:R-:W4:Y:S04]  /*ffed0*/  LDL.LU R25, [R1+0x2154] ;  /* 0x0021540001197983 */ /* 0x000f280000300800 */
[----:B------:R-:W4:Y:S04]  /*ffee0*/  LDL.LU R27, [R1+0x1f1c] ;  /* 0x001f1c00011b7983 */ /* 0x000f280000300800 */
[----:B------:R-:W4:Y:S01]  /*ffef0*/  LDL.LU R3, [R1+0x1f18] ;  /* 0x001f180001037983 */ /* 0x000f220000300800 */
[----:B------:R-:W-:Y:S01]  /*fff00*/  BAR.SYNC.DEFER_BLOCKING 0x0 ;  /* 0x0000000000007b1d */ /* 0x000fe20000010000 */
[----:B--2---:R-:W-:-:S02]  /*fff10*/  PRMT R18, R10, 0x5210, R4 ;  /* 0x000052100a127816 */ /* 0x004fc40000000004 */
[----:B---3--:R-:W-:Y:S02]  /*fff20*/  PRMT R19, R2, 0x5210, R0 ;  /* 0x0000521002137816 */ /* 0x008fe40000000000 */
[----:B----4-:R-:W-:Y:S02]  /*fff30*/  PRMT R14, R26, 0x5210, R14 ;  /* 0x000052101a0e7816 */ /* 0x010fe4000000000e */
[----:B------:R-:W-:Y:S02]  /*fff40*/  PRMT R13, R22, 0x5210, R13 ;  /* 0x00005210160d7816 */ /* 0x000fe4000000000d */
[----:B------:R-:W-:Y:S01]  /*fff50*/  PRMT R12, R21, 0x5210, R12 ;  /* 0x00005210150c7816 */ /* 0x000fe2000000000c */
[----:B------:R-:W-:Y:S04]  /*fff60*/  STL.64 [R1+0x5f20], R14 ;  /* 0x005f200e01007387 */ /* 0x000fe80000100a00 */
[----:B------:R-:W-:Y:S04]  /*fff70*/  STL.64 [R1+0x5f18], R12 ;  /* 0x005f180c01007387 */ /* 0x000fe80000100a00 */
[----:B------:R-:W0:Y:S04]  /*fff80*/  LDS.128 R12, [R9] ;  /* 0x00000000090c7984 */ /* 0x000e280000000c00 */
[----:B------:R-:W2:Y:S04]  /*fff90*/  LDL.LU R26, [R1+0x1dcc] ;  /* 0x001dcc00011a7983 */ /* 0x000ea80000300800 */
[----:B------:R-:W3:Y:S04]  /*fffa0*/  LDL.LU R11, [R1+0x1dbc] ;  /* 0x001dbc00010b7983 */ /* 0x000ee80000300800 */
[----:B------:R-:W4:Y:S04]  /*fffb0*/  LDL.LU R21, [R1+0x1e08] ;  /* 0x001e080001157983 */ /* 0x000f280000300800 */
[----:B------:R-:W4:Y:S04]  /*fffc0*/  LDL.LU R2, [R1+0x1db8] ;  /* 0x001db80001027983 */ /* 0x000f280000300800 */
[----:B------:R-:W4:Y:S04]  /*fffd0*/  LDL.LU R22, [R1+0x1da8] ;  /* 0x001da80001167983 */ /* 0x000f280000300800 */
[----:B------:R-:W4:Y:S04]  /*fffe0*/  LDL.LU R10, [R1+0x344] ;  /* 0x00034400010a7983 */ /* 0x000f280000300800 */
[----:B0-----:R-:W-:Y:S04]  /*ffff0*/  STL.64 [R1+0x410], R12 ;  /* 0x0004100c01007387 */ /* 0x001fe80000100a00 */
[----:B------:R-:W-:Y:S04]  /*100000*/  STL.64 [R1+0x418], R14 ;  /* 0x0004180e01007387 */ /* 0x000fe80000100a00 */
[----:B------:R-:W0:Y:S01]  /*100010*/  LDS.128 R12, [R9+0x400] ;  /* 0x00040000090c7984 */ /* 0x000e220000000c00 */
[----:B------:R-:W-:-:S02]  /*100020*/  PRMT R16, R20, 0x5210, R8 ;  /* 0x0000521014107816 */ /* 0x000fc40000000008 */
[----:B------:R-:W-:Y:S01]  /*100030*/  PRMT R17, R24, 0x5210, R6 ;  /* 0x0000521018117816 */ /* 0x000fe20000000006 */
[----:B------:R-:W4:Y:S04]  /*100040*/  LDL.LU R20, [R1+0x1d38] ;  /* 0x001d380001147983 */ /* 0x000f280000300800 */
[----:B------:R-:W4:Y:S04]  /*100050*/  LDL.LU R6, [R1+0x1d0c] ;  /* 0x001d0c0001067983 */ /* 0x000f280000300800 */
[----:B------:R-:W4:Y:S04]  /*100060*/  LDL.LU R4, [R1+0x1cd8] ;  /* 0x001cd80001047983 */ /* 0x000f280000300800 */
[----:B------:R-:W4:Y:S01]  /*100070*/  LDL.LU R24, [R1+0x34c] ;  /* 0x00034c0001187983 */ /* 0x000f220000300800 */
[----:B------:R-:W-:Y:S06]  /*100080*/  BAR.SYNC.DEFER_BLOCKING 0x0 ;  /* 0x0000000000007b1d */ /* 0x000fec0000010000 */
[----:B0-----:R-:W-:Y:S04]  /*100090*/  STL.64 [R1+0x400], R12 ;  /* 0x0004000c01007387 */ /* 0x001fe80000100a00 */
[----:B------:R0:W-:Y:S04]  /*1000a0*/  STL.64 [R1+0x408], R14 ;  /* 0x0004080e01007387 */ /* 0x0001e80000100a00 */
[----:B0-----:R-:W2:Y:S04]  /*1000b0*/  LDL.LU.64 R14, [R1+0x5f20] ;  /* 0x005f2000010e7983 */ /* 0x001ea80000300a00 */
[----:B------:R-:W2:Y:S04]  /*1000c0*/  LDL.LU.64 R12, [R1+0x5f18] ;  /* 0x005f1800010c7983 */ /* 0x000ea80000300a00 */
[----:B------:R-:W-:Y:S04]  /*1000d0*/  STSM.16.M88.4 [R28], R16 ;  /* 0x000000101c007844 */ /* 0x000fe80000000200 */
[----:B--2---:R0:W-:Y:S02]  /*1000e0*/  STSM.16.M88.4 [R28+0x200], R12 ;  /* 0x0002000c1c007844 */ /* 0x0041e40000000200 */
[----:B0-----:R-:W-:-:S02]  /*1000f0*/  LOP3.LUT R15, R23, 0xffff, RZ, 0xc0, !PT ;  /* 0x0000ffff170f7812 */ /* 0x001fc400078ec0ff */
[----:B------:R-:W2:Y:S04]  /*100100*/  LDL.LU R12, [R1+0x198] ;  /* 0x00019800010c7983 */ /* 0x000ea80000300800 */
[----:B------:R-:W4:Y:S01]  /*100110*/  LDL.LU R23, [R1+0x19c] ;  /* 0x00019c0001177983 */ /* 0x000f220000300800 */
[----:B------:R-:W-:Y:S02]  /*100120*/  LOP3.LUT R16, R27, 0xffff, RZ, 0xc0, !PT ;  /* 0x0000ffff1b107812 */ /* 0x000fe400078ec0ff */
[----:B------:R-:W-:Y:S02]  /*100130*/  LOP3.LUT R8, R5, 0xffff, RZ, 0xc0, !PT ;  /* 0x0000ffff05087812 */ /* 0x000fe400078ec0ff */
[----:B------:R-:W-:Y:S02]  /*100140*/  LOP3.LUT R13, R3, 0xffff, RZ, 0xc0, !PT ;  /* 0x0000ffff030d7812 */ /* 0x000fe400078ec0ff */
[----:B------:R-:W-:-:S02]  /*100150*/  LOP3.LUT R5, R25, 0xffff, RZ, 0xc0, !PT ;  /* 0x0000ffff19057812 */ /* 0x000fc400078ec0ff */
[----:B------:R-:W-:Y:S02]  /*100160*/  LOP3.LUT R14, R26, 0xffff, RZ, 0xc0, !PT ;  /* 0x0000ffff1a0e7812 */ /* 0x000fe400078ec0ff */
[----:B---3--:R-:W-:Y:S02]  /*100170*/  LOP3.LUT R0, R11, 0xffff, RZ, 0xc0, !PT ;  /* 0x0000ffff0b007812 */ /* 0x008fe400078ec0ff */
[----:B------:R-:W-:Y:S01]  /*100180*/  LOP3.LUT R7, R7, 0xffff, RZ, 0xc0, !PT ;  /* 0x0000ffff07077812 */ /* 0x000fe200078ec0ff */
[----:B------:R-:W-:Y:S06]  /*100190*/  BAR.SYNC.DEFER_BLOCKING 0x0 ;  /* 0x0000000000007b1d */ /* 0x000fec0000010000 */
[----:B----4-:R0:W-:Y:S04]  /*1001a0*/  STL [R1+0x5f08], R23 ;  /* 0x005f081701007387 */ /* 0x0101e80000100800 */
[----:B------:R-:W3:Y:S04]  /*1001b0*/  LDL.LU R27, [R1+0x1a0] ;  /* 0x0001a000011b7983 */ /* 0x000ee80000300800 */
[----:B------:R-:W4:Y:S04]  /*1001c0*/  LDL.LU R3, [R1+0x1a4] ;  /* 0x0001a40001037983 */ /* 0x000f280000300800 */
[----:B------:R-:W2:Y:S04]  /*1001d0*/  LDL.LU R25, [R1+0x1a8] ;  /* 0x0001a80001197983 */ /* 0x000ea80000300800 */
[----:B------:R-:W3:Y:S01]  /*1001e0*/  LDL.LU R26, [R1+0x1ac] ;  /* 0x0001ac00011a7983 */ /* 0x000ee20000300800 */
[----:B0-----:R-:W-:-:S02]  /*1001f0*/  PRMT R23, R24, 0x4210, R5 ;  /* 0x0000421018177816 */ /* 0x001fc40000000005 */
[----:B------:R-:W-:Y:S02]  /*100200*/  PRMT R18, R2, 0x4210, R13 ;  /* 0x0000421002127816 */ /* 0x000fe4000000000d */
[----:B------:R-:W-:Y:S02]  /*100210*/  PRMT R19, R21, 0x4210, R16 ;  /* 0x0000421015137816 */ /* 0x000fe40000000010 */
[----:B------:R-:W-:Y:S02]  /*100220*/  PRMT R17, R22, 0x4210, R14 ;  /* 0x0000421016117816 */ /* 0x000fe4000000000e */
[----:B------:R-:W-:Y:S02]  /*100230*/  PRMT R20, R20, 0x4210, R15 ;  /* 0x0000421014147816 */ /* 0x000fe4000000000f */
[----:B------:R-:W-:Y:S02]  /*100240*/  PRMT R21, R6, 0x4210, R8 ;  /* 0x0000421006157816 */ /* 0x000fe40000000008 */
[----:B------:R-:W-:Y:S01]  /*100250*/  PRMT R22, R4, 0x4210, R7 ;  /* 0x0000421004167816 */ /* 0x000fe20000000007 */
[----:B---3--:R-:W-:Y:S04]  /*100260*/  STL.64 [R1+0x5f10], R26 ;  /* 0x005f101a01007387 */ /* 0x008fe80000100a00 */
        /* <DEDUP_REMOVED lines=12> */
[----:B------:R-:W3:Y:S04]  /*100330*/  LDL.LU R25, [R1+0x5f0c] ;  /* 0x005f0c0001197983 */ /* 0x000ee80000300800 */
[----:B------:R-:W2:Y:S04]  /*100340*/  LDL.LU R23, [R1+0x5f08] ;  /* 0x005f080001177983 */ /* 0x000ea80000300800 */
[----:B------:R-:W2:Y:S04]  /*100350*/  LDL.LU R21, [R1+0x4f88] ;  /* 0x004f880001157983 */ /* 0x000ea80000300800 */
[----:B------:R-:W4:Y:S04]  /*100360*/  LDL.LU R6, [R1+0x4f84] ;  /* 0x004f840001067983 */ /* 0x000f280000300800 */
[----:B------:R-:W3:Y:S01]  /*100370*/  LDL.LU R4, [R1+0x2160] ;  /* 0x0021600001047983 */ /* 0x000ee20000300800 */
[----:B------:R-:W-:-:S03]  /*100380*/  PRMT R10, R10, 0x4210, R0 ;  /* 0x000042100a0a7816 */ /* 0x000fc60000000000 */
[----:B----4-:R0:W-:Y:S04]  /*100390*/  STL.64 [R1+0x5f00], R6 ;  /* 0x005f000601007387 */ /* 0x0101e80000100a00 */
[----:B---3--:R1:W-:Y:S04]  /*1003a0*/  STL.64 [R1+0x5ef8], R4 ;  /* 0x005ef80401007387 */ /* 0x0083e80000100a00 */
[----:B------:R-:W3:Y:S01]  /*1003b0*/  LDL.LU R22, [R1+0x215c] ;  /* 0x00215c0001167983 */ /* 0x000ee20000300800 */
[----:B0-----:R-:W-:-:S03]  /*1003c0*/  IMAD.MOV.U32 R6, RZ, RZ, R17 ;  /* 0x000000ffff067224 */ /* 0x001fc600078e0011 */
[----:B------:R-:W4:Y:S01]  /*1003d0*/  LDL.LU R20, [R1+0x1f78] ;  /* 0x001f780001147983 */ /* 0x000f220000300800 */
[----:B------:R-:W-:Y:S02]  /*1003e0*/  IMAD.MOV.U32 R7, RZ, RZ, R10 ;  /* 0x000000ffff077224 */ /* 0x000fe400078e000a */
[----:B-1----:R-:W-:Y:S01]  /*1003f0*/  IMAD.MOV.U32 R4, RZ, RZ, R19 ;  /* 0x000000ffff047224 */ /* 0x002fe200078e0013 */
[----:B------:R-:W3:Y:S01]  /*100400*/  LDL.LU R24, [R1+0x1f6c] ;  /* 0x001f6c0001187983 */ /* 0x000ee20000300800 */
[----:B------:R-:W-:-:S03]  /*100410*/  IMAD.MOV.U32 R5, RZ, RZ, R18 ;  /* 0x000000ffff057224 */ /* 0x000fc600078e0012 */
[----:B------:R-:W3:Y:S04]  /*100420*/  LDL.LU R10, [R1+0x1e28] ;  /* 0x001e2800010a7983 */ /* 0x000ee80000300800 */
[----:B------:R0:W-:Y:S04]  /*100430*/  STSM.16.M88.4 [R28+0x200], R4 ;  /* 0x000200041c007844 */ /* 0x0001e80000000200 */
[----:B0-----:R-:W4:Y:S04]  /*100440*/  LDL.LU.64 R6, [R1+0x5f00] ;  /* 0x005f000001067983 */ /* 0x001f280000300a00 */
[----:B------:R-:W3:Y:S01]  /*100450*/  LDL.LU.64 R4, [R1+0x5ef8] ;  /* 0x005ef80001047983 */ /* 0x000ee20000300a00 */
[----:B------:R-:W-:-:S02]  /*100460*/  PRMT R12, R12, 0x5210, R16 ;  /* 0x000052100c0c7816 */ /* 0x000fc40000000010 */
[----:B------:R-:W-:Y:S02]  /*100470*/  PRMT R16, R3, 0x5210, R15 ;  /* 0x0000521003107816 */ /* 0x000fe4000000000f */
[----:B------:R-:W-:Y:S02]  /*100480*/  PRMT R17, R25, 0x5210, R8 ;  /* 0x0000521019117816 */ /* 0x000fe40000000008 */
[----:B--2---:R-:W-:Y:S02]  /*100490*/  PRMT R14, R27, 0x5210, R14 ;  /* 0x000052101b0e7816 */ /* 0x004fe4000000000e */
[----:B------:R-:W2:Y:S04]  /*1004a0*/  LDL.LU R27, [R1+0x1e1c] ;  /* 0x001e1c00011b7983 */ /* 0x000ea80000300800 */
[----:B------:R-:W2:Y:S01]  /*1004b0*/  LDL.LU R3, [R1+0x2120] ;  /* 0x0021200001037983 */ /* 0x000ea20000300800 */
[----:B------:R-:W-:-:S02]  /*1004c0*/  PRMT R13, R23, 0x5210, R13 ;  /* 0x00005210170d7816 */ /* 0x000fc4000000000d */
[----:B------:R-:W-:Y:S01]  /*1004d0*/  PRMT R15, R2, 0x5210, R0 ;  /* 0x00005210020f7816 */ /* 0x000fe20000000000 */
[----:B------:R-:W-:Y:S01]  /*1004e0*/  BAR.SYNC.DEFER_BLOCKING 0x0 ;  /* 0x0000000000007b1d */ /* 0x000fe20000010000 */
[----:B----4-:R-:W-:Y:S02]  /*1004f0*/  PRMT R18, R26, 0x5210, R7 ;  /* 0x000052101a127816 */ /* 0x010fe40000000007 */
[----:B---3--:R-:W-:-:S05]  /*100500*/  PRMT R19, R11, 0x5210, R5 ;  /* 0x000052100b137816 */ /* 0x008fca0000000005 */
        /* <DEDUP_REMOVED lines=9> */
[----:B------:R-:W4:Y:S04]  /*1005a0*/  LDL.LU R7, [R1+0x1f3c] ;  /* 0x001f3c0001077983 */ /* 0x000f280000300800 */
[----:B------:R-:W4:Y:S04]  /*1005b0*/  LDL.LU R25, [R1+0x1efc] ;  /* 0x001efc0001197983 */ /* 0x000f280000300800 */
[----:B------:R-:W4:Y:S04]  /*1005c0*/  LDL.LU R26, [R1+0x1ed8] ;  /* 0x001ed800011a7983 */ /* 0x000f280000300800 */
[----:B------:R-:W4:Y:S04]  /*1005d0*/  LDL.LU R2, [R1+0x174c] ;  /* 0x00174c0001027983 */ /* 0x000f280000300800 */
[----:B0-----:R-:W-:Y:S04]  /*1005e0*/  STL.64 [R1+0x3b0], R16 ;  /* 0x0003b01001007387 */ /* 0x001fe80000100a00 */
[----:B------:R0:W-:Y:S04]  /*1005f0*/  STL.64 [R1+0x3b8], R18 ;  /* 0x0003b81201007387 */ /* 0x0001e80000100a00 */
[----:B0-----:R-:W2:Y:S04]  /*100600*/  LDL.LU.64 R18, [R1+0x5ef0] ;  /* 0x005ef00001127983 */ /* 0x001ea80000300a00 */
[----:B------:R-:W2:Y:S01]  /*100610*/  LDL.LU.64 R16, [R1+0x5ee8] ;  /* 0x005ee80001107983 */ /* 0x000ea20000300a00 */
[----:B------:R-:W-:Y:S01]  /*100620*/  BAR.SYNC.DEFER_BLOCKING 0x0 ;  /* 0x0000000000007b1d */ /* 0x000fe20000010000 */
[----:B------:R-:W-:-:S05]  /*100630*/  LOP3.LUT R8, R21, 0xffff, RZ, 0xc0, !PT ;  /* 0x0000ffff15087812 */ /* 0x000fca00078ec0ff */
[----:B--2---:R0:W-:Y:S04]  /*100640*/  STSM.16.M88.4 [R28], R16 ;  /* 0x000000101c007844 */ /* 0x0041e80000000200 */
[----:B------:R1:W-:Y:S01]  /*100650*/  STSM.16.M88.4 [R28+0x200], R12 ;  /* 0x0002000c1c007844 */ /* 0x0003e20000000200 */
[----:B0-----:R-:W-:-:S03]  /*100660*/  LOP3.LUT R17, R20, 0xffff, RZ, 0xc0, !PT ;  /* 0x0000ffff14117812 */ /* 0x001fc600078ec0ff */
[----:B-1----:R-:W2:Y:S04]  /*100670*/  LDL.LU R12, [R1+0x1b4] ;  /* 0x0001b400010c7983 */ /* 0x002ea80000300800 */
[----:B------:R-:W2:Y:S04]  /*100680*/  LDL.LU R13, [R1+0x1b8] ;  /* 0x0001b800010d7983 */ /* 0x000ea80000300800 */
[----:B------:R-:W3:Y:S04]  /*100690*/  LDL.LU R21, [R1+0x1bc] ;  /* 0x0001bc0001157983 */ /* 0x000ee80000300800 */
[----:B------:R-:W3:Y:S01]  /*1006a0*/  LDL.LU R20, [R1+0x1c0] ;  /* 0x0001c00001147983 */ /* 0x000ee20000300800 */
[----:B------:R-:W-:-:S02]  /*1006b0*/  LOP3.LUT R16, R24, 0xffff, RZ, 0xc0, !PT ;  /* 0x0000ffff18107812 */ /* 0x000fc400078ec0ff */
[----:B------:R-:W-:Y:S02]  /*1006c0*/  LOP3.LUT R14, R10, 0xffff, RZ, 0xc0, !PT ;  /* 0x0000ffff0a0e7812 */ /* 0x000fe400078ec0ff */
[----:B------:R-:W-:Y:S02]  /*1006d0*/  LOP3.LUT R15, R27, 0xffff, RZ, 0xc0, !PT ;  /* 0x0000ffff1b0f7812 */ /* 0x000fe400078ec0ff */
[----:B------:R-:W-:Y:S02]  /*1006e0*/  LOP3.LUT R4, R4, 0xffff, RZ, 0xc0, !PT ;  /* 0x0000ffff04047812 */ /* 0x000fe400078ec0ff */
[----:B------:R-:W-:Y:S02]  /*1006f0*/  LOP3.LUT R0, R22, 0xffff, RZ, 0xc0, !PT ;  /* 0x0000ffff16007812 */ /* 0x000fe400078ec0ff */
[----:B------:R-:W-:Y:S01]  /*100700*/  LOP3.LUT R6, R6, 0xffff, RZ, 0xc0, !PT ;  /* 0x0000ffff06067812 */ /* 0x000fe200078ec0ff */
[----:B------:R-:W-:Y:S06]  /*100710*/  BAR.SYNC.DEFER_BLOCKING 0x0 ;  /* 0x0000000000007b1d */ /* 0x000fec0000010000 */
[----:B---3--:R0:W-:Y:S04]  /*100720*/  STL.64 [R1+0x5ed8], R20 ;  /* 0x005ed81401007387 */ /* 0x0081e80000100a00 */
[----:B------:R-:W3:Y:S04]  /*100730*/  LDL.LU R24, [R1+0x1c4] ;  /* 0x0001c40001187983 */ /* 0x000ee80000300800 */
[----:B------:R-:W2:Y:S04]  /*100740*/  LDL.LU R10, [R1+0x1c8] ;  /* 0x0001c800010a7983 */ /* 0x000ea80000300800 */
[----:B------:R-:W3:Y:S01]  /*100750*/  LDL.LU R27, [R1+0x1cc] ;  /* 0x0001cc00011b7983 */ /* 0x000ee20000300800 */
[----:B------:R-:W-:-:S02]  /*100760*/  PRMT R18, R23, 0x4210, R16 ;  /* 0x0000421017127816 */ /* 0x000fc40000000010 */
[----:B----4-:R-:W-:Y:S02]  /*100770*/  PRMT R22, R25, 0x4210, R4 ;  /* 0x0000421019167816 */ /* 0x010fe40000000004 */
[----:B------:R-:W-:Y:S02]  /*100780*/  PRMT R23, R26, 0x4210, R0 ;  /* 0x000042101a177816 */ /* 0x000fe40000000000 */
[----:B------:R-:W-:Y:S02]  /*100790*/  PRMT R19, R3, 0x4210, R17 ;  /* 0x0000421003137816 */ /* 0x000fe40000000011 */
[----:B0-----:R-:W-:Y:S02]  /*1007a0*/  PRMT R20, R5, 0x4210, R8 ;  /* 0x0000421005147816 */ /* 0x001fe40000000008 */
[----:B------:R-:W-:Y:S01]  /*1007b0*/  PRMT R21, R7, 0x4210, R6 ;  /* 0x0000421007157816 */ /* 0x000fe20000000006 */
[----:B---3--:R-:W-:Y:S04]  /*1007c0*/  STL [R1+0x5ee4], R27 ;  /* 0x005ee41b01007387 */ /* 0x008fe80000100800 */
[----:B------:R-:W-:Y:S04]  /*1007d0*/  STL [R1+0x5ee0], R24 ;  /* 0x005ee01801007387 */ /* 0x000fe80000100800 */
[----:B------:R-:W0:Y:S04]  /*1007e0*/  LDS.128 R24, [R9] ;  /* 0x0000000009187984 */ /* 0x000e280000000c00 */
        /* <DEDUP_REMOVED lines=9> */
[----:B------:R-:W3:Y:S04]  /*100880*/  LDL.LU R24, [R1+0x5ee0] ;  /* 0x005ee00001187983 */ /* 0x000ee80000300800 */
[----:B------:R-:W4:Y:S04]  /*100890*/  LDL.LU.64 R20, [R1+0x5ed8] ;  /* 0x005ed80001147983 */ /* 0x000f280000300a00 */
[----:B------:R-:W3:Y:S04]  /*1008a0*/  LDL.LU R22, [R1+0x4fbc] ;  /* 0x004fbc0001167983 */ /* 0x000ee80000300800 */
[----:B------:R-:W4:Y:S04]  /*1008b0*/  LDL.LU R7, [R1+0x4fb8] ;  /* 0x004fb80001077983 */ /* 0x000f280000300800 */
[----:B------:R-:W3:Y:S01]  /*1008c0*/  LDL.LU R5, [R1+0x218c] ;  /* 0x00218c0001057983 */ /* 0x000ee20000300800 */
[----:B------:R-:W-:-:S02]  /*1008d0*/  PRMT R11, R11, 0x4210, R14 ;  /* 0x000042100b0b7816 */ /* 0x000fc4000000000e */
[----:B------:R-:W-:Y:S02]  /*1008e0*/  PRMT R2, R2, 0x4210, R15 ;  /* 0x0000421002027816 */ /* 0x000fe4000000000f */
[----:B--2---:R-:W-:Y:S02]  /*1008f0*/  PRMT R12, R12, 0x5210, R17 ;  /* 0x000052100c0c7816 */ /* 0x004fe40000000011 */
[----:B------:R-:W-:Y:S01]  /*100900*/  PRMT R13, R13, 0x5210, R16 ;  /* 0x000052100d0d7816 */ /* 0x000fe20000000010 */
[----:B----4-:R0:W-:Y:S04]  /*100910*/  STL.64 [R1+0x5ed0], R6 ;  /* 0x005ed00601007387 */ /* 0x0101e80000100a00 */
[----:B---3--:R1:W-:Y:S04]  /*100920*/  STL.64 [R1+0x5ec8], R4 ;  /* 0x005ec80401007387 */ /* 0x0083e80000100a00 */
[----:B------:R-:W2:Y:S01]  /*100930*/  LDL.LU R23, [R1+0x2188] ;  /* 0x0021880001177983 */ /* 0x000ea20000300800 */
[----:B0-----:R-:W-:-:S03]  /*100940*/  IMAD.MOV.U32 R6, RZ, RZ, R11 ;  /* 0x000000ffff067224 */ /* 0x001fc600078e000b */
[----:B------:R-:W3:Y:S01]  /*100950*/  LDL.LU R25, [R1+0x200c] ;  /* 0x00200c0001197983 */ /* 0x000ee20000300800 */
[----:B------:R-:W-:Y:S02]  /*100960*/  IMAD.MOV.U32 R7, RZ, RZ, R2 ;  /* 0x000000ffff077224 */ /* 0x000fe400078e0002 */
[----:B-1----:R-:W-:Y:S01]  /*100970*/  IMAD.MOV.U32 R4, RZ, RZ, R19 ;  /* 0x000000ffff047224 */ /* 0x002fe200078e0013 */
[----:B------:R-:W4:Y:S01]  /*100980*/  LDL.LU R26, [R1+0x2008] ;  /* 0x00200800011a7983 */ /* 0x000f220000300800 */
[----:B------:R-:W-:-:S03]  /*100990*/  IMAD.MOV.U32 R5, RZ, RZ, R18 ;  /* 0x000000ffff057224 */ /* 0x000fc600078e0012 */
[----:B------:R-:W4:Y:S04]  /*1009a0*/  LDL.LU R11, [R1+0x1e6c] ;  /* 0x001e6c00010b7983 */ /* 0x000f280000300800 */
[----:B------:R-:W4:Y:S04]  /*1009b0*/  LDL.LU R2, [R1+0x1e68] ;  /* 0x001e680001027983 */ /* 0x000f280000300800 */
[----:B------:R0:W-:Y:S01]  /*1009c0*/  STSM.16.M88.4 [R28+0x200], R4 ;  /* 0x000200041c007844 */ /* 0x0001e20000000200 */
[----:B------:R-:W-:Y:S06]  /*1009d0*/  BAR.SYNC.DEFER_BLOCKING 0x0 ;  /* 0x0000000000007b1d */ /* 0x000fec0000010000 */
[----:B0-----:R-:W2:Y:S04]  /*1009e0*/  LDL.LU.64 R6, [R1+0x5ed0] ;  /* 0x005ed00001067983 */ /* 0x001ea80000300a00 */
[----:B------:R-:W3:Y:S04]  /*1009f0*/  LDL.LU.64 R4, [R1+0x5ec8] ;  /* 0x005ec80001047983 */ /* 0x000ee80000300a00 */
[----:B------:R-:W0:Y:S01]  /*100a00*/  LDS.128 R16, [R9] ;  /* 0x0000000009107984 */ /* 0x000e220000000c00 */
[----:B------:R-:W-:-:S02]  /*100a10*/  PRMT R14, R21, 0x5210, R14 ;  /* 0x00005210150e7816 */ /* 0x000fc4000000000e */
[----:B------:R-:W-:-:S05]  /*100a20*/  PRMT R15, R20, 0x5210, R15 ;  /* 0x00005210140f7816 */ /* 0x000fca000000000f */
[----:B------:R-:W-:Y:S04]  /*100a30*/  STL.64 [R1+0x5ec0], R14 ;  /* 0x005ec00e01007387 */ /* 0x000fe80000100a00 */
[----:B------:R1:W-:Y:S04]  /*100a40*/  STL.64 [R1+0x5eb8], R12 ;  /* 0x005eb80c01007387 */ /* 0x0003e80000100a00 */
[----:B0-----:R-:W-:Y:S04]  /*100a50*/  STL.64 [R1+0x380], R16 ;  /* 0x0003801001007387 */ /* 0x001fe80000100a00 */
[----:B------:R-:W-:Y:S04]  /*100a60*/  STL.64 [R1+0x388], R18 ;  /* 0x0003881201007387 */ /* 0x000fe80000100a00 */
[----:B------:R-:W0:Y:S04]  /*100a70*/  LDS.128 R16, [R9+0x400] ;  /* 0x0004000009107984 */ /* 0x000e280000000c00 */
[----:B------:R-:W4:Y:S01]  /*100a80*/  LDL.LU R20, [R1+0x4e14] ;  /* 0x004e140001147983 */ /* 0x000f220000300800 */
[----:B-1----:R-:W-:-:S02]  /*100a90*/  PRMT R12, R24, 0x5210, R8 ;  /* 0x00005210180c7816 */ /* 0x002fc40000000008 */
[----:B------:R-:W-:Y:S01]  /*100aa0*/  PRMT R15, R3, 0x5210, R0 ;  /* 0x00005210030f7816 */ /* 0x000fe20000000000 */
[----:B0-----:R0:W-:Y:S04]  /*100ab0*/  STL.64 [R1+0x370], R16 ;  /* 0x0003701001007387 */ /* 0x0011e80000100a00 */
[----:B------:R-:W-:Y:S04]  /*100ac0*/  STL.64 [R1+0x378], R18 ;  /* 0x0003781201007387 */ /* 0x000fe80000100a00 */
[----:B0-----:R-:W4:Y:S01]  /*100ad0*/  LDL.LU R17, [R1+0x4e0c] ;  /* 0x004e0c0001117983 */ /* 0x001f220000300800 */
[----:B------:R-:W-:Y:S01]  /*100ae0*/  BAR.SYNC.DEFER_BLOCKING 0x0 ;  /* 0x0000000000007b1d */ /* 0x000fe20000010000 */
[----:B--2---:R-:W-:-:S05]  /*100af0*/  PRMT R13, R10, 0x5210, R6 ;  /* 0x000052100a0d7816 */ /* 0x004fca0000000006 */
[----:B------:R-:W2:Y:S01]  /*100b00*/  LDL.LU R6, [R1+0x4df4] ;  /* 0x004df40001067983 */ /* 0x000ea20000300800 */
[----:B---3--:R-:W-:-:S03]  /*100b10*/  PRMT R14, R27, 0x5210, R4 ;  /* 0x000052101b0e7816 */ /* 0x008fc60000000004 */
[----:B------:R-:W3:Y:S04]  /*100b20*/  LDL.LU R4, [R1+0x4df8] ;  /* 0x004df80001047983 */ /* 0x000ee80000300800 */
[----:B------:R-:W2:Y:S04]  /*100b30*/  LDL.LU R24, [R1+0x4de0] ;  /* 0x004de00001187983 */ /* 0x000ea80000300800 */
[----:B------:R-:W3:Y:S04]  /*100b40*/  LDL.LU R10, [R1+0x21a8] ;  /* 0x0021a800010a7983 */ /* 0x000ee80000300800 */
[----:B------:R-:W3:Y:S04]  /*100b50*/  LDL.LU R27, [R1+0x175c] ;  /* 0x00175c00011b7983 */ /* 0x000ee80000300800 */
[----:B------:R-:W3:Y:S04]  /*100b60*/  LDL.LU R3, [R1+0x350] ;  /* 0x0003500001037983 */ /* 0x000ee80000300800 */
[----:B------:R0:W-:Y:S04]  /*100b70*/  STSM.16.M88.4 [R28], R12 ;  /* 0x0000000c1c007844 */ /* 0x0001e80000000200 */
[----:B0-----:R-:W4:Y:S04]  /*100b80*/  LDL.LU.64 R14, [R1+0x5ec0] ;  /* 0x005ec000010e7983 */ /* 0x001f280000300a00 */
[----:B------:R-:W4:Y:S01]  /*100b90*/  LDL.LU.64 R12, [R1+0x5eb8] ;  /* 0x005eb800010c7983 */ /* 0x000f220000300a00 */
[----:B------:R-:W-:-:S02]  /*100ba0*/  LOP3.LUT R8, R22, 0xffff, RZ, 0xc0, !PT ;  /* 0x0000ffff16087812 */ /* 0x000fc400078ec0ff */
[----:B------:R-:W-:Y:S01]  /*100bb0*/  LOP3.LUT R0, R23, 0xffff, RZ, 0xc0, !PT ;  /* 0x0000ffff17007812 */ /* 0x000fe200078ec0ff */
[----:B----4-:R0:W-:Y:S04]  /*100bc0*/  STSM.16.M88.4 [R28+0x200], R12 ;  /* 0x0002000c1c007844 */ /* 0x0101e80000000200 */
[----:B0-----:R-:W4:Y:S04]  /*100bd0*/  LDL.LU R12, [R1+0x1d0] ;  /* 0x0001d000010c7983 */ /* 0x001f280000300800 */
[----:B------:R-:W3:Y:S04]  /*100be0*/  LDL.LU R21, [R1+0x1d4] ;  /* 0x0001d40001157983 */ /* 0x000ee80000300800 */
[----:B------:R-:W4:Y:S04]  /*100bf0*/  LDL.LU R22, [R1+0x1d8] ;  /* 0x0001d80001167983 */ /* 0x000f280000300800 */
[----:B------:R-:W4:Y:S01]  /*100c00*/  LDL.LU R23, [R1+0x1dc] ;  /* 0x0001dc0001177983 */ /* 0x000f220000300800 */
[----:B------:R-:W-:-:S02]  /*100c10*/  LOP3.LUT R16, R25, 0xffff, RZ, 0xc0, !PT ;  /* 0x0000ffff19107812 */ /* 0x000fc400078ec0ff */
[----:B------:R-:W-:Y:S02]  /*100c20*/  LOP3.LUT R13, R26, 0xffff, RZ, 0xc0, !PT ;  /* 0x0000ffff1a0d7812 */ /* 0x000fe400078ec0ff */
[----:B------:R-:W-:Y:S02]  /*100c30*/  LOP3.LUT R14, R11, 0xffff, RZ, 0xc0, !PT ;  /* 0x0000ffff0b0e7812 */ /* 0x000fe400078ec0ff */
[----:B------:R-:W-:Y:S02]  /*100c40*/  LOP3.LUT R15, R2, 0xffff, RZ, 0xc0, !PT ;  /* 0x0000ffff020f7812 */ /* 0x000fe400078ec0ff */
[----:B------:R-:W-:Y:S02]  /*100c50*/  LOP3.LUT R5, R5, 0xffff, RZ, 0xc0, !PT ;  /* 0x0000ffff05057812 */ /* 0x000fe400078ec0ff */
[----:B------:R-:W-:Y:S02]  /*100c60*/  LOP3.LUT R7, R7, 0xffff, RZ, 0xc0, !PT ;  /* 0x0000ffff07077812 */ /* 0x000fe400078ec0ff */
[----:B--2---:R-:W-:Y:S01]  /*100c70*/  PRMT R24, R24, 0x4210, R8 ;  /* 0x0000421018187816 */ /* 0x004fe20000000008 */
[----:B------:R-:W-:Y:S06]  /*100c80*/  BAR.SYNC.DEFER_BLOCKING 0x0 ;  /* 0x0000000000007b1d */ /* 0x000fec0000010000 */
[----:B----4-:R-:W-:Y:S04]  /*100c90*/  STL.64 [R1+0x5ea0], R22 ;  /* 0x005ea01601007387 */ /* 0x010fe80000100a00 */
[----:B---3--:R0:W-:Y:S04]  /*100ca0*/  STL [R1+0x5e98], R21 ;  /* 0x005e981501007387 */ /* 0x0081e80000100800 */
[----:B------:R-:W2:Y:S04]  /*100cb0*/  LDL.LU R25, [R1+0x1e0] ;  /* 0x0001e00001197983 */ /* 0x000ea80000300800 */
[----:B------:R-:W3:Y:S01]  /*100cc0*/  LDL.LU R26, [R1+0x1e4] ;  /* 0x0001e400011a7983 */ /* 0x000ee20000300800 */
[----:B------:R-:W-:-:S02]  /*100cd0*/  PRMT R20, R20, 0x4210, R16 ;  /* 0x0000421014147816 */ /* 0x000fc40000000010 */
[----:B0-----:R-:W-:Y:S02]  /*100ce0*/  PRMT R21, R17, 0x4210, R13 ;  /* 0x0000421011157816 */ /* 0x001fe4000000000d */
[----:B------:R-:W-:Y:S02]  /*100cf0*/  PRMT R22, R6, 0x4210, R14 ;  /* 0x0000421006167816 */ /* 0x000fe4000000000e */
[----:B------:R-:W-:Y:S01]  /*100d00*/  PRMT R23, R4, 0x4210, R15 ;  /* 0x0000421004177816 */ /* 0x000fe2000000000f */
[----:B---3--:R0:W-:Y:S04]  /*100d10*/  STL [R1+0x5eac], R26 ;  /* 0x005eac1a01007387 */ /* 0x0081e80000100800 */
[----:B--2---:R-:W-:Y:S04]  /*100d20*/  STL [R1+0x5ea8], R25 ;  /* 0x005ea81901007387 */ /* 0x004fe80000100800 */
[----:B------:R-:W2:Y:S04]  /*100d30*/  LDL.LU R11, [R1+0xdc] ;  /* 0x0000dc00010b7983 */ /* 0x000ea80000300800 */
[----:B------:R-:W3:Y:S04]  /*100d40*/  LDL.LU R2, [R1+0xc4] ;  /* 0x0000c40001027983 */ /* 0x000ee80000300800 */
[----:B------:R-:W-:Y:S04]  /*100d50*/  STL [R1+0x5eb0], R16 ;  /* 0x005eb01001007387 */ /* 0x000fe80000100800 */
[----:B------:R-:W1:Y:S01]  /*100d60*/  LDS.128 R16, [R9] ;  /* 0x0000000009107984 */ /* 0x000e620000000c00 */
[----:B0-----:R-:W-:-:S03]  /*100d70*/  PRMT R26, R27, 0x4210, R5 ;  /* 0x000042101b1a7816 */ /* 0x001fc60000000005 */
[----:B-1----:R-:W-:Y:S04]  /*100d80*/  STL.64 [R1+0x360], R16 ;  /* 0x0003601001007387 */ /* 0x002fe80000100a00 */
[----:B------:R-:W-:Y:S04]  /*100d90*/  STL.64 [R1+0x368], R18 ;  /* 0x0003681201007387 */ /* 0x000fe80000100a00 */
[----:B------:R-:W0:Y:S01]  /*100da0*/  LDS.128 R16, [R9+0x400] ;  /* 0x0004000009107984 */ /* 0x000e220000000c00 */
[----:B------:R-:W-:Y:S02]  /*100db0*/  PRMT R25, R10, 0x4210, R7 ;  /* 0x000042100a197816 */ /* 0x000fe40000000007 */
[----:B------:R-:W-:Y:S01]  /*100dc0*/  PRMT R27, R3, 0x4210, R0 ;  /* 0x00004210031b7816 */ /* 0x000fe20000000000 */
[----:B------:R-:W-:Y:S06]  /*100dd0*/  BAR.SYNC.DEFER_BLOCKING 0x0 ;  /* 0x0000000000007b1d */ /* 0x000fec0000010000 */
[----:B------:R-:W-:Y:S04]  /*100de0*/  STSM.16.M88.4 [R28], R24 ;  /* 0x000000181c007844 */ /* 0x000fe80000000200 */
[----:B------:R-:W-:Y:S04]  /*100df0*/  STSM.16.M88.4 [R28+0x200], R20 ;  /* 0x000200141c007844 */ /* 0x000fe80000000200 */
[----:B0-----:R0:W-:Y:S04]  /*100e00*/  STL.64 [R1+0x350], R16 ;  /* 0x0003501001007387 */ /* 0x0011e80000100a00 */
[----:B------:R2:W-:Y:S04]  /*100e10*/  STL.64 [R1+0x358], R18 ;  /* 0x0003581201007387 */ /* 0x0005e80000100a00 */
[----:B0-----:R-:W4:Y:S04]  /*100e20*/  LDL.LU R16, [R1+0x5eb0] ;  /* 0x005eb00001107983 */ /* 0x001f280000300800 */
[----:B------:R-:W4:Y:S04]  /*100e30*/  LDL.LU R26, [R1+0x5eac] ;  /* 0x005eac00011a7983 */ /* 0x000f280000300800 */
[----:B------:R-:W4:Y:S04]  /*100e40*/  LDL.LU R25, [R1+0x5ea8] ;  /* 0x005ea80001197983 */ /* 0x000f280000300800 */
[----:B------:R-:W4:Y:S04]  /*100e50*/  LDL.LU R6, [R1+0x4fe8] ;  /* 0x004fe80001067983 */ /* 0x000f280000300800 */
[----:B------:R-:W4:Y:S04]  /*100e60*/  LDL.LU R10, [R1+0x4fe4] ;  /* 0x004fe400010a7983 */ /* 0x000f280000300800 */
[----:B------:R-:W4:Y:S04]  /*100e70*/  LDL.LU.64 R22, [R1+0x5ea0] ;  /* 0x005ea00001167983 */ /* 0x000f280000300a00 */
[----:B------:R-:W4:Y:S04]  /*100e80*/  LDL.LU R21, [R1+0x5e98] ;  /* 0x005e980001157983 */ /* 0x000f280000300800 */
[----:B------:R-:W4:Y:S04]  /*100e90*/  LDL.LU R3, [R1+0x21c4] ;  /* 0x0021c40001037983 */ /* 0x000f280000300800 */
[----:B------:R-:W4:Y:S04]  /*100ea0*/  LDL.LU R20, [R1+0x21bc] ;  /* 0x0021bc0001147983 */ /* 0x000f280000300800 */
[----:B------:R-:W4:Y:S04]  /*100eb0*/  LDL.LU R4, [R1+0x2134] ;  /* 0x0021340001047983 */ /* 0x000f280000300800 */
[----:B------:R-:W4:Y:S04]  /*100ec0*/  LDL.LU R24, [R1+0x2130] ;  /* 0x0021300001187983 */ /* 0x000f280000300800 */
[----:B------:R-:W4:Y:S01]  /*100ed0*/  LDL.LU R27, [R1+0x1ecc] ;  /* 0x001ecc00011b7983 */ /* 0x000f220000300800 */
[----:B--2---:R-:W-:-:S02]  /*100ee0*/  PRMT R18, R11, 0x5210, R5 ;  /* 0x000052100b127816 */ /* 0x004fc40000000005 */
[----:B---3--:R-:W-:Y:S02]  /*100ef0*/  PRMT R19, R2, 0x5210, R0 ;  /* 0x0000521002137816 */ /* 0x008fe40000000000 */
[----:B----4-:R-:W-:Y:S02]  /*100f00*/  PRMT R12, R12, 0x5210, R16 ;  /* 0x000052100c0c7816 */ /* 0x010fe40000000010 */
[----:B------:R-:W-:Y:S02]  /*100f10*/  PRMT R17, R26, 0x5210, R7 ;  /* 0x000052101a117816 */ /* 0x000fe40000000007 */
[----:B------:R-:W-:Y:S01]  /*100f20*/  PRMT R16, R25, 0x5210, R8 ;  /* 0x0000521019107816 */ /* 0x000fe20000000008 */
[----:B------:R-:W-:Y:S06]  /*100f30*/  BAR.SYNC.DEFER_BLOCKING 0x0 ;  /* 0x0000000000007b1d */ /* 0x000fec0000010000 */
[----:B------:R-:W-:Y:S04]  /*100f40*/  STL [R1+0x5e94], R27 ;  /* 0x005e941b01007387 */ /* 0x000fe80000100800 */
[----:B------:R-:W-:Y:S04]  /*100f50*/  STL [R1+0x5e90], R24 ;  /* 0x005e901801007387 */ /* 0x000fe80000100800 */
[----:B------:R-:W0:Y:S01]  /*100f60*/  LDS.128 R24, [R9] ;  /* 0x0000000009187984 */ /* 0x000e220000000c00 */
[----:B------:R-:W-:-:S03]  /*100f70*/  PRMT R13, R21, 0x5210, R13 ;  /* 0x00005210150d7816 */ /* 0x000fc6000000000d */
[----:B------:R-:W2:Y:S01]  /*100f80*/  LDL.LU R0, [R1+0x1ec8] ;  /* 0x001ec80001007983 */ /* 0x000ea20000300800 */
[----:B------:R-:W-:-:S03]  /*100f90*/  PRMT R14, R22, 0x5210, R14 ;  /* 0x00005210160e7816 */ /* 0x000fc6000000000e */
[----:B------:R-:W3:Y:S04]  /*100fa0*/  LDL.LU R11, [R1+0x4e40] ;  /* 0x004e4000010b7983 */ /* 0x000ee80000300800 */
[----:B------:R-:W4:Y:S04]  /*100fb0*/  LDL.LU R21, [R1+0x4e3c] ;  /* 0x004e3c0001157983 */ /* 0x000f280000300800 */
[----:B------:R-:W3:Y:S04]  /*100fc0*/  LDL.LU R22, [R1+0x4e38] ;  /* 0x004e380001167983 */ /* 0x000ee80000300800 */
[----:B------:R-:W4:Y:S04]  /*100fd0*/  LDL.LU R5, [R1+0x1758] ;  /* 0x0017580001057983 */ /* 0x000f280000300800 */
[----:B0-----:R-:W-:Y:S04]  /*100fe0*/  STL.64 [R1+0x340], R24 ;  /* 0x0003401801007387 */ /* 0x001fe80000100a00 */
[----:B------:R-:W-:Y:S04]  /*100ff0*/  STL.64 [R1+0x348], R26 ;  /* 0x0003481a01007387 */ /* 0x000fe80000100a00 */
[----:B------:R-:W0:Y:S01]  /*101000*/  LDS.128 R24, [R9+0x400] ;  /* 0x0004000009187984 */ /* 0x000e220000000c00 */
[----:B------:R-:W-:Y:S01]  /*101010*/  BAR.SYNC.DEFER_BLOCKING 0x0 ;  /* 0x0000000000007b1d */ /* 0x000fe20000010000 */
[----:B------:R-:W-:-:S05]  /*101020*/  PRMT R15, R23, 0x5210, R15 ;  /* 0x00005210170f7816 */ /* 0x000fca000000000f */
[----:B------:R1:W-:Y:S04]  /*101030*/  STSM.16.M88.4 [R28], R16 ;  /* 0x000000101c007844 */ /* 0x0003e80000000200 */
[----:B0-----:R-:W-:Y:S04]  /*101040*/  STL.64 [R1+0x330], R24 ;  /* 0x0003301801007387 */ /* 0x001fe80000100a00 */
[----:B------:R0:W-:Y:S01]  /*101050*/  STL.64 [R1+0x338], R26 ;  /* 0x0003381a01007387 */ /* 0x0001e20000100a00 */
[----:B-1----:R-:W-:Y:S02]  /*101060*/  LOP3.LUT R16, R6, 0xffff, RZ, 0xc0, !PT ;  /* 0x0000ffff06107812 */ /* 0x002fe400078ec0ff */
[----:B------:R-:W-:-:S02]  /*101070*/  LOP3.LUT R6, R10, 0xffff, RZ, 0xc0, !PT ;  /* 0x0000ffff0a067812 */ /* 0x000fc400078ec0ff */
[----:B------:R-:W-:Y:S01]  /*101080*/  LOP3.LUT R19, R20, 0xffff, RZ, 0xc0, !PT ;  /* 0x0000ffff14137812 */ /* 0x000fe200078ec0ff */
        /* <DEDUP_REMOVED lines=9> */
[----:B------:R3:W-:Y:S01]  /*101120*/  STSM.16.M88.4 [R28+0x200], R12 ;  /* 0x0002000c1c007844 */ /* 0x0007e20000000200 */
[----:B------:R-:W-:-:S02]  /*101130*/  LOP3.LUT R4, R4, 0xffff, RZ, 0xc0, !PT ;  /* 0x0000ffff04047812 */ /* 0x000fc400078ec0ff */
[----:B--2---:R-:W-:Y:S02]  /*101140*/  LOP3.LUT R8, R0, 0xffff, RZ, 0xc0, !PT ;  /* 0x0000ffff00087812 */ /* 0x004fe400078ec0ff */
[----:B---3--:R-:W-:Y:S02]  /*101150*/  LOP3.LUT R14, R27, 0xffff, RZ, 0xc0, !PT ;  /* 0x0000ffff1b0e7812 */ /* 0x008fe400078ec0ff */
[----:B----4-:R-:W-:Y:S01]  /*101160*/  LOP3.LUT R13, R24, 0xffff, RZ, 0xc0, !PT ;  /* 0x0000ffff180d7812 */ /* 0x010fe200078ec0ff */
[----:B------:R0:W-:Y:S04]  /*101170*/  STL [R1+0x5e74], R23 ;  /* 0x005e741701007387 */ /* 0x0001e80000100800 */
[----:B------:R1:W-:Y:S04]  /*101180*/  STL [R1+0x5e70], R20 ;  /* 0x005e701401007387 */ /* 0x0003e80000100800 */
[----:B------:R-:W2:Y:S04]  /*101190*/  LDL.LU R24, [R1+0x1f4] ;  /* 0x0001f40001187983 */ /* 0x000ea80000300800 */
[----:B------:R-:W3:Y:S01]  /*1011a0*/  LDL.LU R27, [R1+0x1f8] ;  /* 0x0001f800011b7983 */ /* 0x000ee20000300800 */
[----:B------:R-:W-:-:S02]  /*1011b0*/  PRMT R22, R22, 0x4210, R14 ;  /* 0x0000421016167816 */ /* 0x000fc4000000000e */
[----:B0-----:R-:W-:Y:S02]  /*1011c0*/  PRMT R23, R5, 0x4210, R8 ;  /* 0x0000421005177816 */ /* 0x001fe40000000008 */
[----:B-1----:R-:W-:Y:S02]  /*1011d0*/  PRMT R20, R11, 0x4210, R4 ;  /* 0x000042100b147816 */ /* 0x002fe40000000004 */
[----:B------:R-:W-:Y:S01]  /*1011e0*/  PRMT R21, R21, 0x4210, R13 ;  /* 0x0000421015157816 */ /* 0x000fe2000000000d */
[----:B------:R-:W-:Y:S06]  /*1011f0*/  BAR.SYNC.DEFER_BLOCKING 0x0 ;  /* 0x0000000000007b1d */ /* 0x000fec0000010000 */
[----:B---3--:R-:W-:Y:S04]  /*101200*/  STL [R1+0x5e7c], R27 ;  /* 0x005e7c1b01007387 */ /* 0x008fe80000100800 */
[----:B--2---:R-:W-:Y:S04]  /*101210*/  STL [R1+0x5e78], R24 ;  /* 0x005e781801007387 */ /* 0x004fe80000100800 */
[----:B------:R-:W2:Y:S04]  /*101220*/  LDL.LU R11, [R1+0x1fc] ;  /* 0x0001fc00010b7983 */ /* 0x000ea80000300800 */
        /* <DEDUP_REMOVED lines=8> */
[----:B0-----:R-:W-:Y:S04]  /*1012b0*/  STL.64 [R1+0x2e0], R20 ;  /* 0x0002e01401007387 */ /* 0x001fe80000100a00 */
[----:B------:R0:W-:Y:S04]  /*1012c0*/  STL.64 [R1+0x2e8], R22 ;  /* 0x0002e81601007387 */ /* 0x0001e80000100a00 */
[----:B0-----:R-:W2:Y:S04]  /*1012d0*/  LDL.LU.64 R22, [R1+0x5e88] ;  /* 0x005e880001167983 */ /* 0x001ea80000300a00 */
[----:B------:R-:W2:Y:S01]  /*1012e0*/  LDL.LU.64 R20, [R1+0x5e80] ;  /* 0x005e800001147983 */ /* 0x000ea20000300a00 */
[----:B------:R-:W-:-:S02]  /*1012f0*/  LOP3.LUT R3, R3, 0xffff, RZ, 0xc0, !PT ;  /* 0x0000ffff03037812 */ /* 0x000fc400078ec0ff */
[----:B------:R-:W-:Y:S02]  /*101300*/  PRMT R24, R7, 0x4210, R16 ;  /* 0x0000421007187816 */ /* 0x000fe40000000010 */
[----:B------:R-:W-:Y:S02]  /*101310*/  PRMT R25, R25, 0x4210, R6 ;  /* 0x0000421019197816 */ /* 0x000fe40000000006 */
[----:B------:R-:W-:Y:S02]  /*101320*/  PRMT R26, R26, 0x4210, R3 ;  /* 0x000042101a1a7816 */ /* 0x000fe40000000003 */
[----:B------:R-:W-:Y:S01]  /*101330*/  PRMT R27, R2, 0x4210, R19 ;  /* 0x00004210021b7816 */ /* 0x000fe20000000013 */
[----:B------:R-:W-:Y:S06]  /*101340*/  BAR.SYNC.DEFER_BLOCKING 0x0 ;  /* 0x0000000000007b1d */ /* 0x000fec0000010000 */
[----:B------:R0:W-:Y:S04]  /*101350*/  STSM.16.M88.4 [R28], R24 ;  /* 0x000000181c007844 */ /* 0x0001e80000000200 */
[----:B0-----:R-:W3:Y:S04]  /*101360*/  LDL.LU R27, [R1+0x5e7c] ;  /* 0x005e7c00011b7983 */ /* 0x001ee80000300800 */
[----:B------:R-:W4:Y:S04]  /*101370*/  LDL.LU R24, [R1+0x5e78] ;  /* 0x005e780001187983 */ /* 0x000f280000300800 */
[----:B------:R-:W4:Y:S04]  /*101380*/  LDL.LU R25, [R1+0x5000] ;  /* 0x0050000001197983 */ /* 0x000f280000300800 */
[----:B------:R-:W4:Y:S04]  /*101390*/  LDL.LU R2, [R1+0x4ffc] ;  /* 0x004ffc0001027983 */ /* 0x000f280000300800 */
[----:B--2---:R0:W-:Y:S04]  /*1013a0*/  STSM.16.M88.4 [R28+0x200], R20 ;  /* 0x000200141c007844 */ /* 0x0041e80000000200 */
[----:B0-----:R-:W2:Y:S04]  /*1013b0*/  LDL.LU R23, [R1+0x5e74] ;  /* 0x005e740001177983 */ /* 0x001ea80000300800 */
[----:B------:R-:W2:Y:S01]  /*1013c0*/  LDL.LU R20, [R1+0x5e70] ;  /* 0x005e700001147983 */ /* 0x000ea20000300800 */
[----:B------:R-:W-:-:S03]  /*1013d0*/  PRMT R12, R10, 0x5210, R4 ;  /* 0x000052100a0c7816 */ /* 0x000fc60000000004 */
[----:B------:R-:W2:Y:S04]  /*1013e0*/  LDL.LU R0, [R1+0x4f70] ;  /* 0x004f700001007983 */ /* 0x000ea80000300800 */
[----:B------:R-:W2:Y:S04]  /*1013f0*/  LDL.LU R21, [R1+0x4f6c] ;  /* 0x004f6c0001157983 */ /* 0x000ea80000300800 */
[----:B------:R-:W2:Y:S04]  /*101400*/  LDL.LU R4, [R1+0x213c] ;  /* 0x00213c0001047983 */ /* 0x000ea80000300800 */
[----:B------:R-:W2:Y:S04]  /*101410*/  LDL.LU R7, [R1+0x2138] ;  /* 0x0021380001077983 */ /* 0x000ea80000300800 */
[----:B------:R-:W2:Y:S04]  /*101420*/  LDL.LU R10, [R1+0x1f2c] ;  /* 0x001f2c00010a7983 */ /* 0x000ea80000300800 */
[----:B------:R-:W2:Y:S01]  /*101430*/  LDL.LU R26, [R1+0x1f28] ;  /* 0x001f2800011a7983 */ /* 0x000ea20000300800 */
[----:B------:R-:W-:-:S02]  /*101440*/  PRMT R18, R11, 0x5210, R3 ;  /* 0x000052100b127816 */ /* 0x000fc40000000003 */
[----:B---3--:R-:W-:Y:S02]  /*101450*/  PRMT R17, R27, 0x5210, R6 ;  /* 0x000052101b117816 */ /* 0x008fe40000000006 */
[----:B----4-:R-:W-:Y:S02]  /*101460*/  PRMT R16, R24, 0x5210, R16 ;  /* 0x0000521018107816 */ /* 0x010fe40000000010 */
[----:B------:R-:W-:Y:S01]  /*101470*/  PRMT R19, R15, 0x5210, R19 ;  /* 0x000052100f137816 */ /* 0x000fe20000000013 */
[----:B------:R-:W-:Y:S01]  /*101480*/  BAR.SYNC.DEFER_BLOCKING 0x0 ;  /* 0x0000000000007b1d */ /* 0x000fe20000010000 */
[----:B--2---:R-:W-:Y:S02]  /*101490*/  PRMT R13, R23, 0x5210, R13 ;  /* 0x00005210170d7816 */ /* 0x004fe4000000000d */
[----:B------:R-:W-:-:S03]  /*1014a0*/  PRMT R14, R20, 0x5210, R14 ;  /* 0x00005210140e7816 */ /* 0x000fc6000000000e */
[----:B------:R-:W2:Y:S04]  /*1014b0*/  LDL.LU R20, [R1+0x5124] ;  /* 0x0051240001147983 */ /* 0x000ea80000300800 */
[----:B------:R-:W3:Y:S04]  /*1014c0*/  LDL.LU R22, [R1+0x5120] ;  /* 0x0051200001167983 */ /* 0x000ee80000300800 */
[----:B------:R-:W3:Y:S01]  /*1014d0*/  LDL.LU R23, [R1+0x511c] ;  /* 0x00511c0001177983 */ /* 0x000ee20000300800 */
[----:B------:R-:W-:Y:S02]  /*1014e0*/  PRMT R15, R5, 0x5210, R8 ;  /* 0x00005210050f7816 */ /* 0x000fe40000000008 */
[----:B------:R-:W-:-:S02]  /*1014f0*/  LOP3.LUT R5, R25, 0xffff, RZ, 0xc0, !PT ;  /* 0x0000ffff19057812 */ /* 0x000fc400078ec0ff */
[----:B------:R-:W-:Y:S02]  /*101500*/  LOP3.LUT R29, R0, 0xffff, RZ, 0xc0, !PT ;  /* 0x0000ffff001d7812 */ /* 0x000fe400078ec0ff */
[----:B------:R-:W-:Y:S01]  /*101510*/  LOP3.LUT R0, R26, 0xffff, RZ, 0xc0, !PT ;  /* 0x0000ffff1a007812 */ /* 0x000fe200078ec0ff */
[----:B---3--:R-:W-:Y:S04]  /*101520*/  STL.64 [R1+0x5e68], R22 ;  /* 0x005e681601007387 */ /* 0x008fe80000100a00 */
[----:B--2---:R-:W-:Y:S04]  /*101530*/  STL.64 [R1+0x5e60], R20 ;  /* 0x005e601401007387 */ /* 0x004fe80000100a00 */
[----:B------:R-:W0:Y:S04]  /*101540*/  LDS.128 R20, [R9] ;  /* 0x0000000009147984 */ /* 0x000e280000000c00 */
[----:B------:R-:W2:Y:S04]  /*101550*/  LDL.LU R24, [R1+0x4e60] ;  /* 0x004e600001187983 */ /* 0x000ea80000300800 */
[----:B------:R-:W3:Y:S04]  /*101560*/  LDL.LU R6, [R1+0x4e5c] ;  /* 0x004e5c0001067983 */ /* 0x000ee80000300800 */
[----:B------:R-:W4:Y:S04]  /*101570*/  LDL.LU R27, [R1+0x4e48] ;  /* 0x004e4800011b7983 */ /* 0x000f280000300800 */
[----:B------:R-:W4:Y:S04]  /*101580*/  LDL.LU R3, [R1+0x4e44] ;  /* 0x004e440001037983 */ /* 0x000f280000300800 */
[----:B------:R-:W4:Y:S04]  /*101590*/  LDL.LU R11, [R1+0x177c] ;  /* 0x00177c00010b7983 */ /* 0x000f280000300800 */
[----:B0-----:R-:W-:Y:S04]  /*1015a0*/  STL.64 [R1+0x2d0], R20 ;  /* 0x0002d01401007387 */ /* 0x001fe80000100a00 */
[----:B------:R-:W-:Y:S04]  /*1015b0*/  STL.64 [R1+0x2d8], R22 ;  /* 0x0002d81601007387 */ /* 0x000fe80000100a00 */
[----:B------:R-:W0:Y:S01]  /*1015c0*/  LDS.128 R20, [R9+0x400] ;  /* 0x0004000009147984 */ /* 0x000e220000000c00 */
[----:B------:R-:W-:Y:S06]  /*1015d0*/  BAR.SYNC.DEFER_BLOCKING 0x0 ;  /* 0x0000000000007b1d */ /* 0x000fec0000010000 */
[----:B0-----:R-:W-:Y:S04]  /*1015e0*/  STL.64 [R1+0x2c0], R20 ;  /* 0x0002c01401007387 */ /* 0x001fe80000100a00 */
[----:B------:R0:W-:Y:S04]  /*1015f0*/  STL.64 [R1+0x2c8], R22 ;  /* 0x0002c81601007387 */ /* 0x0001e80000100a00 */
[----:B0-----:R-:W3:Y:S04]  /*101600*/  LDL.LU.64 R22, [R1+0x5e68] ;  /* 0x005e680001167983 */ /* 0x001ee80000300a00 */
[----:B------:R-:W4:Y:S04]  /*101610*/  LDL.LU.64 R20, [R1+0x5e60] ;  /* 0x005e600001147983 */ /* 0x000f280000300a00 */
[----:B------:R-:W3:Y:S04]  /*101620*/  LDL.LU R25, [R1+0x204] ;  /* 0x0002040001197983 */ /* 0x000ee80000300800 */
[----:B------:R-:W-:Y:S04]  /*101630*/  STL [R1+0x90], R5 ;  /* 0x0000900501007387 */ /* 0x000fe80000100800 */
[----:B------:R-:W3:Y:S04]  /*101640*/  LDL.LU R26, [R1+0x208] ;  /* 0x00020800011a7983 */ /* 0x000ee80000300800 */
[----:B------:R4:W-:Y:S04]  /*101650*/  STSM.16.M88.4 [R28], R16 ;  /* 0x000000101c007844 */ /* 0x0009e80000000200 */
[----:B------:R-:W-:Y:S01]  /*101660*/  STSM.16.M88.4 [R28+0x200], R12 ;  /* 0x0002000c1c007844 */ /* 0x000fe20000000200 */
[----:B------:R-:W-:-:S02]  /*101670*/  LOP3.LUT R7, R7, 0xffff, RZ, 0xc0, !PT ;  /* 0x0000ffff07077812 */ /* 0x000fc400078ec0ff */
[----:B------:R-:W-:Y:S02]  /*101680*/  LOP3.LUT R4, R4, 0xffff, RZ, 0xc0, !PT ;  /* 0x0000ffff04047812 */ /* 0x000fe400078ec0ff */
[----:B------:R-:W-:Y:S02]  /*101690*/  LOP3.LUT R2, R2, 0xffff, RZ, 0xc0, !PT ;  /* 0x0000ffff02027812 */ /* 0x000fe400078ec0ff */
[----:B--2---:R-:W-:Y:S02]  /*1016a0*/  PRMT R24, R24, 0x4210, R5 ;  /* 0x0000421018187816 */ /* 0x004fe40000000005 */
[----:B----4-:R-:W-:Y:S02]  /*1016b0*/  LOP3.LUT R19, R21, 0xffff, RZ, 0xc0, !PT ;  /* 0x0000ffff15137812 */ /* 0x010fe400078ec0ff */
[----:B------:R-:W-:Y:S02]  /*1016c0*/  PRMT R20, R20, 0x4210, R4 ;  /* 0x0000421014147816 */ /* 0x000fe40000000004 */
[----:B---3--:R-:W-:Y:S01]  /*1016d0*/  PRMT R21, R22, 0x4210, R7 ;  /* 0x0000421016157816 */ /* 0x008fe20000000007 */
[----:B------:R-:W-:Y:S04]  /*1016e0*/  STL [R1+0x5e50], R26 ;  /* 0x005e501a01007387 */ /* 0x000fe80000100800 */
[----:B------:R0:W-:Y:S04]  /*1016f0*/  STL [R1+0x5e4c], R25 ;  /* 0x005e4c1901007387 */ /* 0x0001e80000100800 */
[----:B------:R-:W-:Y:S04]  /*101700*/  STL [R1+0x7c], R0 ;  /* 0x00007c0001007387 */ /* 0x000fe80000100800 */
[----:B------:R-:W-:Y:S01]  /*101710*/  STL [R1+0x5e58], R7 ;  /* 0x005e580701007387 */ /* 0x000fe20000100800 */
[----:B0-----:R-:W-:-:S03]  /*101720*/  PRMT R25, R6, 0x4210, R2 ;  /* 0x0000421006197816 */ /* 0x001fc60000000002 */
[----:B------:R-:W-:Y:S01]  /*101730*/  STL [R1+0x5e54], R4 ;  /* 0x005e540401007387 */ /* 0x000fe20000100800 */
[----:B------:R-:W-:Y:S06]  /*101740*/  BAR.SYNC.DEFER_BLOCKING 0x0 ;  /* 0x0000000000007b1d */ /* 0x000fec0000010000 */
[----:B------:R-:W0:Y:S01]  /*101750*/  LDS.128 R4, [R9] ;  /* 0x0000000009047984 */ /* 0x000e220000000c00 */
[----:B------:R-:W-:Y:S02]  /*101760*/  PRMT R26, R27, 0x4210, R29 ;  /* 0x000042101b1a7816 */ /* 0x000fe4000000001d */
[----:B------:R-:W-:-:S02]  /*101770*/  PRMT R27, R3, 0x4210, R19 ;  /* 0x00004210031b7816 */ /* 0x000fc40000000013 */
[----:B------:R-:W2:Y:S04]  /*101780*/  LDL.LU R3, [R1+0x20c] ;  /* 0x00020c0001037983 */ /* 0x000ea80000300800 */
[----:B------:R-:W3:Y:S04]  /*101790*/  LDL.LU R15, [R1+0x210] ;  /* 0x00021000010f7983 */ /* 0x000ee80000300800 */
[----:B------:R-:W4:Y:S04]  /*1017a0*/  LDL.LU R16, [R1+0x214] ;  /* 0x0002140001107983 */ /* 0x000f280000300800 */
[----:B------:R-:W3:Y:S04]  /*1017b0*/  LDL.LU R17, [R1+0x218] ;  /* 0x0002180001117983 */ /* 0x000ee80000300800 */
[----:B------:R-:W4:Y:S04]  /*1017c0*/  LDL.LU R18, [R1+0x21c] ;  /* 0x00021c0001127983 */ /* 0x000f280000300800 */
        /* <DEDUP_REMOVED lines=8> */
[----:B0-----:R-:W2:Y:S04]  /*101850*/  LDL.LU R7, [R1+0x5e58] ;  /* 0x005e580001077983 */ /* 0x001ea80000300800 */
[----:B------:R-:W3:Y:S04]  /*101860*/  LDL.LU R4, [R1+0x5e54] ;  /* 0x005e540001047983 */ /* 0x000ee80000300800 */
[----:B------:R-:W2:Y:S04]  /*101870*/  LDL.LU R26, [R1+0x5e50] ;  /* 0x005e5000011a7983 */ /* 0x000ea80000300800 */
[----:B------:R-:W3:Y:S01]  /*101880*/  LDL.LU R25, [R1+0x5e4c] ;  /* 0x005e4c0001197983 */ /* 0x000ee20000300800 */
[----:B------:R-:W-:-:S04]  /*101890*/  LOP3.LUT R10, R10, 0xffff, RZ, 0xc0, !PT ;  /* 0x0000ffff0a0a7812 */ /* 0x000fc800078ec0ff */
[----:B------:R-:W-:Y:S02]  /*1018a0*/  PRMT R22, R23, 0x4210, R10 ;  /* 0x0000421017167816 */ /* 0x000fe4000000000a */
[----:B------:R-:W-:Y:S02]  /*1018b0*/  PRMT R23, R11, 0x4210, R0 ;  /* 0x000042100b177816 */ /* 0x000fe40000000000 */
[----:B------:R-:W4:Y:S04]  /*1018c0*/  LDL.LU R0, [R1+0x5028] ;  /* 0x0050280001007983 */ /* 0x000f280000300800 */
[----:B------:R-:W4:Y:S04]  /*1018d0*/  LDL.LU R11, [R1+0x5024] ;  /* 0x00502400010b7983 */ /* 0x000f280000300800 */
[----:B------:R-:W4:Y:S04]  /*1018e0*/  LDL.LU R27, [R1+0x4f98] ;  /* 0x004f9800011b7983 */ /* 0x000f280000300800 */
[----:B------:R0:W-:Y:S04]  /*1018f0*/  STSM.16.M88.4 [R28+0x200], R20 ;  /* 0x000200141c007844 */ /* 0x0001e80000000200 */
[----:B0-----:R-:W4:Y:S04]  /*101900*/  LDL.LU R21, [R1+0x4f94] ;  /* 0x004f940001157983 */ /* 0x001f280000300800 */
[----:B------:R-:W4:Y:S04]  /*101910*/  LDL.LU R5, [R1+0x214c] ;  /* 0x00214c0001057983 */ /* 0x000f280000300800 */
[----:B------:R-:W4:Y:S04]  /*101920*/  LDL.LU R22, [R1+0x2148] ;  /* 0x0021480001167983 */ /* 0x000f280000300800 */
[----:B------:R-:W4:Y:S01]  /*101930*/  LDL.LU R6, [R1+0x1f9c] ;  /* 0x001f9c0001067983 */ /* 0x000f220000300800 */
[----:B---3--:R-:W-:-:S03]  /*101940*/  PRMT R12, R25, 0x5210, R4 ;  /* 0x00005210190c7816 */ /* 0x008fc60000000004 */
[----:B------:R-:W3:Y:S04]  /*101950*/  LDL.LU R4, [R1+0x1f98] ;  /* 0x001f980001047983 */ /* 0x000ee80000300800 */
[----:B------:R-:W3:Y:S04]  /*101960*/  LDL.LU R20, [R1+0x5174] ;  /* 0x0051740001147983 */ /* 0x000ee80000300800 */
[----:B------:R-:W4:Y:S01]  /*101970*/  LDL.LU R23, [R1+0x5170] ;  /* 0x0051700001177983 */ /* 0x000f220000300800 */
[----:B--2---:R-:W-:Y:S02]  /*101980*/  PRMT R13, R26, 0x5210, R7 ;  /* 0x000052101a0d7816 */ /* 0x004fe40000000007 */
[----:B------:R-:W-:-:S02]  /*101990*/  PRMT R14, R3, 0x5210, R10 ;  /* 0x00005210030e7816 */ /* 0x000fc4000000000a */
[----:B------:R-:W-:Y:S01]  /*1019a0*/  PRMT R17, R17, 0x5210, R2 ;  /* 0x0000521011117816 */ /* 0x000fe20000000002 */
[----:B------:R-:W-:Y:S06]  /*1019b0*/  BAR.SYNC.DEFER_BLOCKING 0x0 ;  /* 0x0000000000007b1d */ /* 0x000fec0000010000 */
[----:B----4-:R0:W-:Y:S04]  /*1019c0*/  STL.64 [R1+0x5e40], R22 ;  /* 0x005e401601007387 */ /* 0x0101e80000100a00 */
[----:B0-----:R-:W2:Y:S04]  /*1019d0*/  LDL.LU R22, [R1+0x7c] ;  /* 0x00007c0001167983 */ /* 0x001ea80000300800 */
[----:B------:R-:W4:Y:S04]  /*1019e0*/  LDL.LU R23, [R1+0x90] ;  /* 0x0000900001177983 */ /* 0x000f280000300800 */
[----:B---3--:R-:W-:Y:S04]  /*1019f0*/  STL.64 [R1+0x5e38], R20 ;  /* 0x005e381401007387 */ /* 0x008fe80000100a00 */
[----:B------:R-:W3:Y:S04]  /*101a00*/  LDL.LU R7, [R1+0x515c] ;  /* 0x00515c0001077983 */ /* 0x000ee80000300800 */
[----:B------:R-:W3:Y:S04]  /*101a10*/  LDL.LU R24, [R1+0x514c] ;  /* 0x00514c0001187983 */ /* 0x000ee80000300800 */
[----:B------:R-:W3:Y:S04]  /*101a20*/  LDL.LU R25, [R1+0x5148] ;  /* 0x0051480001197983 */ /* 0x000ee80000300800 */
[----:B------:R-:W3:Y:S04]  /*101a30*/  LDL.LU R26, [R1+0x5144] ;  /* 0x00514400011a7983 */ /* 0x000ee80000300800 */
[----:B------:R-:W3:Y:S04]  /*101a40*/  LDL.LU R10, [R1+0x1788] ;  /* 0x00178800010a7983 */ /* 0x000ee80000300800 */
[----:B------:R-:W3:Y:S04]  /*101a50*/  LDL.LU R3, [R1+0x1768] ;  /* 0x0017680001037983 */ /* 0x000ee80000300800 */
[----:B------:R-:W3:Y:S01]  /*101a60*/  LDL.LU R2, [R1+0x5e48] ;  /* 0x005e480001027983 */ /* 0x000ee20000300800 */
[----:B--2---:R-:W-:-:S02]  /*101a70*/  PRMT R15, R15, 0x5210, R22 ;  /* 0x000052100f0f7816 */ /* 0x004fc40000000016 */
[----:B----4-:R-:W-:Y:S02]  /*101a80*/  PRMT R16, R16, 0x5210, R23 ;  /* 0x0000521010107816 */ /* 0x010fe40000000017 */
[----:B------:R-:W0:Y:S04]  /*101a90*/  LDS.128 R20, [R9] ;  /* 0x0000000009147984 */ /* 0x000e280000000c00 */
[----:B0-----:R-:W-:Y:S04]  /*101aa0*/  STL.64 [R1+0x290], R20 ;  /* 0x0002901401007387 */ /* 0x001fe80000100a00 */
[----:B------:R-:W-:Y:S04]  /*101ab0*/  STL.64 [R1+0x298], R22 ;  /* 0x0002981601007387 */ /* 0x000fe80000100a00 */
[----:B------:R-:W0:Y:S04]  /*101ac0*/  LDS.128 R20, [R9+0x400] ;  /* 0x0004000009147984 */ /* 0x000e280000000c00 */
[----:B0-----:R-:W-:Y:S04]  /*101ad0*/  STL.64 [R1+0x280], R20 ;  /* 0x0002801401007387 */ /* 0x001fe80000100a00 */
[----:B------:R0:W-:Y:S04]  /*101ae0*/  STL.64 [R1+0x288], R22 ;  /* 0x0002881601007387 */ /* 0x0001e80000100a00 */
[----:B0-----:R-:W2:Y:S04]  /*101af0*/  LDL.LU.64 R22, [R1+0x5e40] ;  /* 0x005e400001167983 */ /* 0x001ea80000300a00 */
[----:B------:R-:W4:Y:S01]  /*101b00*/  LDL.LU.64 R20, [R1+0x5e38] ;  /* 0x005e380001147983 */ /* 0x000f220000300a00 */
[----:B------:R-:W-:-:S02]  /*101b10*/  PRMT R18, R18, 0x5210, R29 ;  /* 0x0000521012127816 */ /* 0x000fc4000000001d */
[----:B------:R-:W-:Y:S01]  /*101b20*/  PRMT R19, R8, 0x5210, R19 ;  /* 0x0000521008137816 */ /* 0x000fe20000000013 */
[----:B------:R-:W-:Y:S01]  /*101b30*/  BAR.SYNC.DEFER_BLOCKING 0x0 ;  /* 0x0000000000007b1d */ /* 0x000fe20000010000 */
[----:B------:R-:W-:Y:S02]  /*101b40*/  LOP3.LUT R0, R0, 0xffff, RZ, 0xc0, !PT ;  /* 0x0000ffff00007812 */ /* 0x000fe400078ec0ff */
[----:B------:R-:W-:Y:S02]  /*101b50*/  LOP3.LUT R6, R6, 0xffff, RZ, 0xc0, !PT ;  /* 0x0000ffff06067812 */ /* 0x000fe400078ec0ff */
[----:B------:R-:W-:Y:S02]  /*101b60*/  LOP3.LUT R4, R4, 0xffff, RZ, 0xc0, !PT ;  /* 0x0000ffff04047812 */ /* 0x000fe400078ec0ff */
[----:B------:R-:W-:Y:S01]  /*101b70*/  LOP3.LUT R5, R5, 0xffff, RZ, 0xc0, !PT ;  /* 0x0000ffff05057812 */ /* 0x000fe200078ec0ff */
[----:B------:R-:W-:Y:S04]  /*101b80*/  STSM.16.M88.4 [R28], R16 ;  /* 0x000000101c007844 */ /* 0x000fe80000000200 */
[----:B------:R2:W-:Y:S01]  /*101b90*/  STSM.16.M88.4 [R28+0x200], R12 ;  /* 0x0002000c1c007844 */ /* 0x0005e20000000200 */
[----:B------:R-:W-:-:S03]  /*101ba0*/  LOP3.LUT R29, R27, 0xffff, RZ, 0xc0, !PT ;  /* 0x0000ffff1b1d7812 */ /* 0x000fc600078ec0ff */
[----:B------:R-:W4:Y:S04]  /*101bb0*/  LDL.LU R27, [R1+0x220] ;  /* 0x00022000011b7983 */ /* 0x000f280000300800 */
[----:B------:R-:W-:Y:S04]  /*101bc0*/  STL [R1+0x90], R0 ;  /* 0x0000900001007387 */ /* 0x000fe80000100800 */
[----:B------:R0:W-:Y:S04]  /*101bd0*/  STL [R1+0x5e20], R5 ;  /* 0x005e200501007387 */ /* 0x0001e80000100800 */
[----:B------:R-:W-:Y:S04]  /*101be0*/  STL [R1+0x78], R6 ;  /* 0x0000780601007387 */ /* 0x000fe80000100800 */
[----:B------:R-:W-:Y:S01]  /*101bf0*/  STL [R1+0x7c], R4 ;  /* 0x00007c0401007387 */ /* 0x000fe20000100800 */
[----:B------:R-:W-:Y:S01]  /*101c00*/  LOP3.LUT R11, R11, 0xffff, RZ, 0xc0, !PT ;  /* 0x0000ffff0b0b7812 */ /* 0x000fe200078ec0ff */
[----:B------:R-:W-:Y:S01]  /*101c10*/  BAR.SYNC.DEFER_BLOCKING 0x0 ;  /* 0x0000000000007b1d */ /* 0x000fe20000010000 */
[----:B--2---:R-:W-:-:S02]  /*101c20*/  LOP3.LUT R13, R22, 0xffff, RZ, 0xc0, !PT ;  /* 0x0000ffff160d7812 */ /* 0x004fc400078ec0ff */
[----:B---3--:R-:W-:Y:S02]  /*101c30*/  PRMT R22, R7, 0x4210, R6 ;  /* 0x0000421007167816 */ /* 0x008fe40000000006 */
[----:B----4-:R-:W-:Y:S02]  /*101c40*/  LOP3.LUT R19, R21, 0xffff, RZ, 0xc0, !PT ;  /* 0x0000ffff15137812 */ /* 0x010fe400078ec0ff */
[----:B------:R-:W-:Y:S02]  /*101c50*/  PRMT R21, R23, 0x4210, R13 ;  /* 0x0000421017157816 */ /* 0x000fe4000000000d */
[----:B------:R-:W-:Y:S02]  /*101c60*/  PRMT R23, R24, 0x4210, R4 ;  /* 0x0000421018177816 */ /* 0x000fe40000000004 */
[----:B------:R-:W-:-:S03]  /*101c70*/  PRMT R20, R20, 0x4210, R5 ;  /* 0x0000421014147816 */ /* 0x000fc60000000005 */
[----:B------:R-:W-:Y:S04]  /*101c80*/  STL.64 [R1+0x5e30], R22 ;  /* 0x005e301601007387 */ /* 0x000fe80000100a00 */
[----:B------:R-:W-:Y:S04]  /*101c90*/  STL.64 [R1+0x5e28], R20 ;  /* 0x005e281401007387 */ /* 0x000fe80000100a00 */
[----:B------:R-:W1:Y:S01]  /*101ca0*/  LDS.128 R20, [R9] ;  /* 0x0000000009147984 */ /* 0x000e620000000c00 */
[----:B0-----:R-:W-:-:S03]  /*101cb0*/  PRMT R5, R26, 0x4210, R11 ;  /* 0x000042101a057816 */ /* 0x001fc6000000000b */
[----:B------:R-:W2:Y:S04]  /*101cc0*/  LDL.LU R26, [R1+0x224] ;  /* 0x00022400011a7983 */ /* 0x000ea80000300800 */
[----:B------:R-:W3:Y:S04]  /*101cd0*/  LDL.LU R14, [R1+0x228] ;  /* 0x00022800010e7983 */ /* 0x000ee80000300800 */
[----:B------:R-:W4:Y:S04]  /*101ce0*/  LDL.LU R15, [R1+0x22c] ;  /* 0x00022c00010f7983 */ /* 0x000f280000300800 */
[----:B------:R-:W3:Y:S04]  /*101cf0*/  LDL.LU R16, [R1+0x230] ;  /* 0x0002300001107983 */ /* 0x000ee80000300800 */
[----:B------:R-:W4:Y:S04]  /*101d00*/  LDL.LU R17, [R1+0x234] ;  /* 0x0002340001117983 */ /* 0x000f280000300800 */
[----:B------:R-:W3:Y:S04]  /*101d10*/  LDL.LU R18, [R1+0x98] ;  /* 0x0000980001127983 */ /* 0x000ee80000300800 */
[----:B-1----:R-:W-:Y:S04]  /*101d20*/  STL.64 [R1+0x270], R20 ;  /* 0x0002701401007387 */ /* 0x002fe80000100a00 */
[----:B------:R-:W-:Y:S04]  /*101d30*/  STL.64 [R1+0x278], R22 ;  /* 0x0002781601007387 */ /* 0x000fe80000100a00 */
[----:B------:R-:W0:Y:S04]  /*101d40*/  LDS.128 R20, [R9+0x400] ;  /* 0x0004000009147984 */ /* 0x000e280000000c00 */
[----:B0-----:R-:W-:Y:S04]  /*101d50*/  STL.64 [R1+0x260], R20 ;  /* 0x0002601401007387 */ /* 0x001fe80000100a00 */
[----:B------:R0:W-:Y:S04]  /*101d60*/  STL.64 [R1+0x268], R22 ;  /* 0x0002681601007387 */ /* 0x0001e80000100a00 */
[----:B0-----:R-:W2:Y:S04]  /*101d70*/  LDL.LU.64 R22, [R1+0x5e30] ;  /* 0x005e300001167983 */ /* 0x001ea80000300a00 */
[----:B------:R-:W2:Y:S01]  /*101d80*/  LDL.LU.64 R20, [R1+0x5e28] ;  /* 0x005e280001147983 */ /* 0x000ea20000300a00 */
[----:B------:R-:W-:-:S02]  /*101d90*/  PRMT R4, R25, 0x4210, R0 ;  /* 0x0000421019047816 */ /* 0x000fc40000000000 */
[----:B------:R-:W-:Y:S02]  /*101da0*/  PRMT R6, R10, 0x4210, R29 ;  /* 0x000042100a067816 */ /* 0x000fe4000000001d */
[----:B------:R-:W-:Y:S01]  /*101db0*/  PRMT R7, R3, 0x4210, R19 ;  /* 0x0000421003077816 */ /* 0x000fe20000000013 */
[----:B------:R-:W-:Y:S06]  /*101dc0*/  BAR.SYNC.DEFER_BLOCKING 0x0 ;  /* 0x0000000000007b1d */ /* 0x000fec0000010000 */
[----:B------:R0:W-:Y:S04]  /*101dd0*/  STSM.16.M88.4 [R28], R4 ;  /* 0x000000041c007844 */ /* 0x0001e80000000200 */
[----:B0-----:R-:W3:Y:S04]  /*101de0*/  LDL.LU R5, [R1+0x5e20] ;  /* 0x005e200001057983 */ /* 0x001ee80000300800 */
[----:B------:R-:W3:Y:S04]  /*101df0*/  LDL.LU R4, [R1+0x5050] ;  /* 0x0050500001047983 */ /* 0x000ee80000300800 */
[----:B------:R-:W3:Y:S04]  /*101e00*/  LDL.LU R0, [R1+0x504c] ;  /* 0x00504c0001007983 */ /* 0x000ee80000300800 */
[----:B------:R-:W3:Y:S04]  /*101e10*/  LDL.LU R3, [R1+0x4fd8] ;  /* 0x004fd80001037983 */ /* 0x000ee80000300800 */
[----:B------:R-:W3:Y:S04]  /*101e20*/  LDL.LU R8, [R1+0x4fd4] ;  /* 0x004fd40001087983 */ /* 0x000ee80000300800 */
[----:B------:R-:W3:Y:S04]  /*101e30*/  LDL.LU R10, [R1+0x2194] ;  /* 0x00219400010a7983 */ /* 0x000ee80000300800 */
[----:B--2---:R0:W-:Y:S04]  /*101e40*/  STSM.16.M88.4 [R28+0x200], R20 ;  /* 0x000200141c007844 */ /* 0x0041e80000000200 */
[----:B0-----:R-:W2:Y:S04]  /*101e50*/  LDL.LU R21, [R1+0x2190] ;  /* 0x0021900001157983 */ /* 0x001ea80000300800 */
[----:B------:R-:W2:Y:S04]  /*101e60*/  LDL.LU R22, [R1+0x2038] ;  /* 0x0020380001167983 */ /* 0x000ea80000300800 */
[----:B------:R-:W2:Y:S04]  /*101e70*/  LDL.LU R23, [R1+0x2018] ;  /* 0x0020180001177983 */ /* 0x000ea80000300800 */
[----:B------:R-:W2:Y:S01]  /*101e80*/  LDL.LU R20, [R1+0x51fc] ;  /* 0x0051fc0001147983 */ /* 0x000ea20000300800 */
[----:B------:R-:W-:-:S02]  /*101e90*/  PRMT R13, R26, 0x5210, R13 ;  /* 0x000052101a0d7816 */ /* 0x000fc4000000000d */
[----:B----4-:R-:W-:Y:S02]  /*101ea0*/  PRMT R17, R17, 0x5210, R11 ;  /* 0x0000521011117816 */ /* 0x010fe4000000000b */
[----:B------:R-:W-:Y:S02]  /*101eb0*/  PRMT R19, R2, 0x5210, R19 ;  /* 0x0000521002137816 */ /* 0x000fe40000000013 */
[----:B---3--:R-:W-:Y:S01]  /*101ec0*/  PRMT R12, R27, 0x5210, R5 ;  /* 0x000052101b0c7816 */ /* 0x008fe20000000005 */
[----:B------:R-:W-:Y:S06]  /*101ed0*/  BAR.SYNC.DEFER_BLOCKING 0x0 ;  /* 0x0000000000007b1d */ /* 0x000fec0000010000 */
[----:B--2---:R0:W-:Y:S04]  /*101ee0*/  STL.64 [R1+0x5e10], R22 ;  /* 0x005e101601007387 */ /* 0x0041e80000100a00 */
[----:B0-----:R-:W2:Y:S04]  /*101ef0*/  LDL.LU R22, [R1+0x7c] ;  /* 0x00007c0001167983 */ /* 0x001ea80000300800 */
[----:B------:R-:W3:Y:S04]  /*101f00*/  LDL.LU R23, [R1+0x90] ;  /* 0x0000900001177983 */ /* 0x000ee80000300800 */
[----:B------:R0:W-:Y:S04]  /*101f10*/  STL.64 [R1+0x5e08], R20 ;  /* 0x005e081401007387 */ /* 0x0001e80000100a00 */
        /* <DEDUP_REMOVED lines=20> */
[----:B------:R-:W3:Y:S01]  /*102060*/  LDL.LU.64 R20, [R1+0x5e08] ;  /* 0x005e080001147983 */ /* 0x000ee20000300a00 */
[----:B------:R-:W-:Y:S01]  /*102070*/  PRMT R18, R18, 0x5210, R29 ;  /* 0x0000521012127816 */ /* 0x000fe2000000001d */
[----:B------:R-:W-:Y:S01]  /*102080*/  BAR.SYNC.DEFER_BLOCKING 0x0 ;  /* 0x0000000000007b1d */ /* 0x000fe20000010000 */
[----:B------:R-:W-:-:S02]  /*102090*/  LOP3.LUT R4, R4, 0xffff, RZ, 0xc0, !PT ;  /* 0x0000ffff04047812 */ /* 0x000fc400078ec0ff */
[----:B------:R-:W-:-:S03]  /*1020a0*/  LOP3.LUT R0, R0, 0xffff, RZ, 0xc0, !PT ;  /* 0x0000ffff00007812 */ /* 0x000fc600078ec0ff */
[----:B------:R-:W-:Y:S04]  /*1020b0*/  STSM.16.M88.4 [R28], R16 ;  /* 0x000000101c007844 */ /* 0x000fe80000000200 */
[----:B------:R-:W-:Y:S04]  /*1020c0*/  STSM.16.M88.4 [R28+0x200], R12 ;  /* 0x0002000c1c007844 */ /* 0x000fe80000000200 */
[----:B------:R0:W-:Y:S04]  /*1020d0*/  STL [R1+0x7c], R4 ;  /* 0x00007c0401007387 */ /* 0x0001e80000100800 */
[----:B------:R-:W-:Y:S01]  /*1020e0*/  STL [R1+0x8c], R0 ;  /* 0x00008c0001007387 */ /* 0x000fe20000100800 */
[----:B------:R-:W-:-:S02]  /*1020f0*/  LOP3.LUT R3, R3, 0xffff, RZ, 0xc0, !PT ;  /* 0x0000ffff03037812 */ /* 0x000fc400078ec0ff */
[----:B------:R-:W-:Y:S02]  /*102100*/  LOP3.LUT R29, R8, 0xffff, RZ, 0xc0, !PT ;  /* 0x0000ffff081d7812 */ /* 0x000fe400078ec0ff */
[----:B0-----:R-:W-:Y:S01]  /*102110*/  PRMT R4, R24, 0x4210, R4 ;  /* 0x0000421018047816 */ /* 0x001fe20000000004 */
[----:B------:R-:W-:Y:S01]  /*102120*/  BAR.SYNC.DEFER_BLOCKING 0x0 ;  /* 0x0000000000007b1d */ /* 0x000fe20000010000 */
[----:B--2---:R-:W-:Y:S02]  /*102130*/  LOP3.LUT R14, R22, 0xffff, RZ, 0xc0, !PT ;  /* 0x0000ffff160e7812 */ /* 0x004fe400078ec0ff */
[----:B------:R-:W-:Y:S02]  /*102140*/  LOP3.LUT R15, R23, 0xffff, RZ, 0xc0, !PT ;  /* 0x0000ffff170f7812 */ /* 0x000fe400078ec0ff */
[----:B---3--:R-:W-:Y:S02]  /*102150*/  LOP3.LUT R13, R21, 0xffff, RZ, 0xc0, !PT ;  /* 0x0000ffff150d7812 */ /* 0x008fe400078ec0ff */
[----:B------:R-:W-:Y:S01]  /*102160*/  PRMT R22, R6, 0x4210, R14 ;  /* 0x0000421006167816 */ /* 0x000fe2000000000e */
[----:B------:R-:W-:Y:S01]  /*102170*/  STL.64 [R1+0x5e00], R14 ;  /* 0x005e000e01007387 */ /* 0x000fe20000100a00 */
[----:B------:R-:W-:-:S02]  /*102180*/  PRMT R21, R5, 0x4210, R13 ;  /* 0x0000421005157816 */ /* 0x000fc4000000000d */
[----:B------:R-:W-:Y:S01]  /*102190*/  PRMT R23, R7, 0x4210, R15 ;  /* 0x0000421007177816 */ /* 0x000fe2000000000f */
[----:B------:R-:W-:Y:S04]  /*1021a0*/  STL [R1+0x5dfc], R13 ;  /* 0x005dfc0d01007387 */ /* 0x000fe80000100800 */
[----:B------:R-:W0:Y:S01]  /*1021b0*/  LDS.128 R12, [R9] ;  /* 0x00000000090c7984 */ /* 0x000e220000000c00 */
[----:B------:R-:W-:-:S03]  /*1021c0*/  PRMT R5, R27, 0x4210, R0 ;  /* 0x000042101b057816 */ /* 0x000fc60000000000 */
[----:B------:R-:W2:Y:S04]  /*1021d0*/  LDL.LU R27, [R1+0x700] ;  /* 0x00070000011b7983 */ /* 0x000ea80000300800 */
[----:B------:R-:W3:Y:S04]  /*1021e0*/  LDL.LU R16, [R1+0x708] ;  /* 0x0007080001107983 */ /* 0x000ee80000300800 */
[----:B------:R-:W4:Y:S04]  /*1021f0*/  LDL.LU R17, [R1+0x70c] ;  /* 0x00070c0001117983 */ /* 0x000f280000300800 */
[----:B------:R-:W3:Y:S04]  /*102200*/  LDL.LU R18, [R1+0x71c] ;  /* 0x00071c0001127983 */ /* 0x000ee80000300800 */
[----:B------:R-:W4:Y:S04]  /*102210*/  LDL.LU R19, [R1+0x72c] ;  /* 0x00072c0001137983 */ /* 0x000f280000300800 */
[----:B0-----:R-:W-:Y:S04]  /*102220*/  STL.64 [R1+0x230], R12 ;  /* 0x0002300c01007387 */ /* 0x001fe80000100a00 */
[----:B------:R-:W-:Y:S04]  /*102230*/  STL.64 [R1+0x238], R14 ;  /* 0x0002380e01007387 */ /* 0x000fe80000100a00 */
[----:B------:R-:W0:Y:S01]  /*102240*/  LDS.128 R12, [R9+0x400] ;  /* 0x00040000090c7984 */ /* 0x000e220000000c00 */
[----:B------:R-:W-:-:S02]  /*102250*/  PRMT R6, R25, 0x4210, R3 ;  /* 0x0000421019067816 */ /* 0x000fc40000000003 */
[----:B------:R-:W-:Y:S01]  /*102260*/  PRMT R7, R26, 0x4210, R29 ;  /* 0x000042101a077816 */ /* 0x000fe2000000001d */
[----:B------:R-:W-:Y:S06]  /*102270*/  BAR.SYNC.DEFER_BLOCKING 0x0 ;  /* 0x0000000000007b1d */ /* 0x000fec0000010000 */
[----:B------:R-:W-:Y:S04]  /*102280*/  STSM.16.M88.4 [R28], R4 ;  /* 0x000000041c007844 */ /* 0x000fe80000000200 */
[----:B0-----:R-:W-:Y:S04]  /*102290*/  STL.64 [R1+0x220], R12 ;  /* 0x0002200c01007387 */ /* 0x001fe80000100a00 */
[----:B------:R0:W-:Y:S04]  /*1022a0*/  STL.64 [R1+0x228], R14 ;  /* 0x0002280e01007387 */ /* 0x0001e80000100a00 */
[----:B0-----:R-:W3:Y:S04]  /*1022b0*/  LDL.LU.64 R14, [R1+0x5e00] ;  /* 0x005e0000010e7983 */ /* 0x001ee80000300a00 */
[----:B------:R-:W2:Y:S04]  /*1022c0*/  LDL.LU R13, [R1+0x5dfc] ;  /* 0x005dfc00010d7983 */ /* 0x000ea80000300800 */
[----:B------:R-:W4:Y:S01]  /*1022d0*/  LDL.LU R5, [R1+0x5df8] ;  /* 0x005df80001057983 */ /* 0x000f220000300800 */
[----:B------:R-:W-:-:S03]  /*1022e0*/  LOP3.LUT R10, R10, 0xffff, RZ, 0xc0, !PT ;  /* 0x0000ffff0a0a7812 */ /* 0x000fc600078ec0ff */
[----:B------:R-:W3:Y:S01]  /*1022f0*/  LDL.LU R4, [R1+0x5068] ;  /* 0x0050680001047983 */ /* 0x000ee20000300800 */
[----:B------:R-:W-:-:S03]  /*102300*/  PRMT R20, R20, 0x4210, R10 ;  /* 0x0000421014147816 */ /* 0x000fc6000000000a */
[----:B------:R-:W3:Y:S04]  /*102310*/  LDL.LU R7, [R1+0x5064] ;  /* 0x0050640001077983 */ /* 0x000ee80000300800 */
[----:B------:R-:W3:Y:S04]  /*102320*/  LDL.LU R6, [R1+0x4ff8] ;  /* 0x004ff80001067983 */ /* 0x000ee80000300800 */
[----:B------:R-:W3:Y:S04]  /*102330*/  LDL.LU R8, [R1+0x4ff4] ;  /* 0x004ff40001087983 */ /* 0x000ee80000300800 */
[----:B------:R0:W-:Y:S04]  /*102340*/  STSM.16.M88.4 [R28+0x200], R20 ;  /* 0x000200141c007844 */ /* 0x0001e80000000200 */
[----:B------:R-:W3:Y:S04]  /*102350*/  LDL.LU R0, [R1+0x4f54] ;  /* 0x004f540001007983 */ /* 0x000ee80000300800 */
[----:B0-----:R-:W2:Y:S01]  /*102360*/  LDL.LU R21, [R1+0x21c8] ;  /* 0x0021c80001157983 */ /* 0x001ea20000300800 */
[----:B------:R-:W-:Y:S01]  /*102370*/  BAR.SYNC.DEFER_BLOCKING 0x0 ;  /* 0x0000000000007b1d */ /* 0x000fe20000010000 */
[----:B----4-:R-:W-:-:S05]  /*102380*/  PRMT R12, R5, 0x5210, R10 ;  /* 0x00005210050c7816 */ /* 0x010fca000000000a */
[----:B------:R-:W4:Y:S04]  /*102390*/  LDL.LU R10, [R1+0x2114] ;  /* 0x00211400010a7983 */ /* 0x000f280000300800 */
[----:B------:R-:W3:Y:S04]  /*1023a0*/  LDL.LU R22, [R1+0x2110] ;  /* 0x0021100001167983 */ /* 0x000ee80000300800 */
[----:B------:R-:W2:Y:S04]  /*1023b0*/  LDL.LU R20, [R1+0x5240] ;  /* 0x0052400001147983 */ /* 0x000ea80000300800 */
[----:B------:R-:W3:Y:S04]  /*1023c0*/  LDL.LU R23, [R1+0x523c] ;  /* 0x00523c0001177983 */ /* 0x000ee80000300800 */
[----:B---3--:R0:W-:Y:S04]  /*1023d0*/  STL.64 [R1+0x5de8], R22 ;  /* 0x005de81601007387 */ /* 0x0081e80000100a00 */
[----:B0-----:R-:W3:Y:S04]  /*1023e0*/  LDL.LU R22, [R1+0x7c] ;  /* 0x00007c0001167983 */ /* 0x001ee80000300800 */
[----:B------:R-:W4:Y:S04]  /*1023f0*/  LDL.LU R23, [R1+0x8c] ;  /* 0x00008c0001177983 */ /* 0x000f280000300800 */
[----:B--2---:R-:W-:Y:S01]  /*102400*/  STL.64 [R1+0x5de0], R20 ;  /* 0x005de01401007387 */ /* 0x004fe20000100a00 */
[----:B------:R-:W-:-:S03]  /*102410*/  PRMT R13, R27, 0x5210, R13 ;  /* 0x000052101b0d7816 */ /* 0x000fc6000000000d */
[----:B------:R-:W2:Y:S01]  /*102420*/  LDL.LU R25, [R1+0x5230] ;  /* 0x0052300001197983 */ /* 0x000ea20000300800 */
[----:B------:R-:W-:-:S03]  /*102430*/  PRMT R14, R2, 0x5210, R14 ;  /* 0x00005210020e7816 */ /* 0x000fc6000000000e */
[----:B------:R-:W2:Y:S01]  /*102440*/  LDL.LU R26, [R1+0x5228] ;  /* 0x00522800011a7983 */ /* 0x000ea20000300800 */
[----:B------:R-:W-:-:S03]  /*102450*/  PRMT R18, R18, 0x5210, R3 ;  /* 0x0000521012127816 */ /* 0x000fc60000000003 */
[----:B------:R-:W2:Y:S01]  /*102460*/  LDL.LU R5, [R1+0x5224] ;  /* 0x0052240001057983 */ /* 0x000ea20000300800 */
[----:B------:R-:W-:-:S03]  /*102470*/  PRMT R15, R11, 0x5210, R15 ;  /* 0x000052100b0f7816 */ /* 0x000fc6000000000f */
[----:B------:R-:W2:Y:S04]  /*102480*/  LDL.LU R24, [R1+0x5220] ;  /* 0x0052200001187983 */ /* 0x000ea80000300800 */
[----:B------:R-:W2:Y:S04]  /*102490*/  LDL.LU R27, [R1+0x521c] ;  /* 0x00521c00011b7983 */ /* 0x000ea80000300800 */
[----:B------:R-:W2:Y:S04]  /*1024a0*/  LDL.LU R2, [R1+0x17b8] ;  /* 0x0017b80001027983 */ /* 0x000ea80000300800 */
[----:B------:R-:W2:Y:S04]  /*1024b0*/  LDL.LU R3, [R1+0x5df4] ;  /* 0x005df40001037983 */ /* 0x000ea80000300800 */
[----:B------:R-:W2:Y:S01]  /*1024c0*/  LDL.LU R11, [R1+0x5df0] ;  /* 0x005df000010b7983 */ /* 0x000ea20000300800 */
[----:B---3--:R-:W-:-:S02]  /*1024d0*/  PRMT R16, R16, 0x5210, R22 ;  /* 0x0000521010107816 */ /* 0x008fc40000000016 */
[----:B----4-:R-:W-:Y:S02]  /*1024e0*/  PRMT R17, R17, 0x5210, R23 ;  /* 0x0000521011117816 */ /* 0x010fe40000000017 */
[----:B------:R-:W0:Y:S04]  /*1024f0*/  LDS.128 R20, [R9] ;  /* 0x0000000009147984 */ /* 0x000e280000000c00 */
[----:B0-----:R-:W-:Y:S04]  /*102500*/  STL.64 [R1+0x210], R20 ;  /* 0x0002101401007387 */ /* 0x001fe80000100a00 */
[----:B------:R-:W-:Y:S04]  /*102510*/  STL.64 [R1+0x218], R22 ;  /* 0x0002181601007387 */ /* 0x000fe80000100a00 */
[----:B------:R-:W0:Y:S04]  /*102520*/  LDS.128 R20, [R9+0x400] ;  /* 0x0004000009147984 */ /* 0x000e280000000c00 */
[----:B0-----:R-:W-:Y:S04]  /*102530*/  STL.64 [R1+0x200], R20 ;  /* 0x0002001401007387 */ /* 0x001fe80000100a00 */
[----:B------:R0:W-:Y:S04]  /*102540*/  STL.64 [R1+0x208], R22 ;  /* 0x0002081601007387 */ /* 0x0001e80000100a00 */
[----:B0-----:R-:W3:Y:S01]  /*102550*/  LDL.LU.64 R22, [R1+0x5de8] ;  /* 0x005de80001167983 */ /* 0x001ee20000300a00 */
[----:B------:R-:W-:Y:S01]  /*102560*/  PRMT R19, R19, 0x5210, R29 ;  /* 0x0000521013137816 */ /* 0x000fe2000000001d */
[----:B------:R-:W-:Y:S01]  /*102570*/  BAR.SYNC.DEFER_BLOCKING 0x0 ;  /* 0x0000000000007b1d */ /* 0x000fe20000010000 */
[----:B------:R-:W-:-:S02]  /*102580*/  LOP3.LUT R4, R4, 0xffff, RZ, 0xc0, !PT ;  /* 0x0000ffff04047812 */ /* 0x000fc400078ec0ff */
[----:B------:R-:W-:Y:S02]  /*102590*/  LOP3.LUT R7, R7, 0xffff, RZ, 0xc0, !PT ;  /* 0x0000ffff07077812 */ /* 0x000fe400078ec0ff */
[----:B------:R-:W-:Y:S02]  /*1025a0*/  LOP3.LUT R6, R6, 0xffff, RZ, 0xc0, !PT ;  /* 0x0000ffff06067812 */ /* 0x000fe400078ec0ff */
[----:B------:R-:W-:Y:S01]  /*1025b0*/  LOP3.LUT R10, R10, 0xffff, RZ, 0xc0, !PT ;  /* 0x0000ffff0a0a7812 */ /* 0x000fe200078ec0ff */
[----:B------:R-:W4:Y:S04]  /*1025c0*/  LDL.LU.64 R20, [R1+0x5de0] ;  /* 0x005de00001147983 */ /* 0x000f280000300a00 */
[----:B------:R2:W-:Y:S04]  /*1025d0*/  STL [R1+0x88], R4 ;  /* 0x0000880401007387 */ /* 0x0005e80000100800 */
[----:B------:R-:W-:Y:S04]  /*1025e0*/  STL [R1+0x8c], R7 ;  /* 0x00008c0701007387 */ /* 0x000fe80000100800 */
[----:B------:R0:W-:Y:S01]  /*1025f0*/  STSM.16.M88.4 [R28], R16 ;  /* 0x000000101c007844 */ /* 0x0001e20000000200 */
[----:B--2---:R-:W-:-:S03]  /*102600*/  PRMT R4, R26, 0x4210, R4 ;  /* 0x000042101a047816 */ /* 0x004fc60000000004 */
[----:B------:R1:W-:Y:S01]  /*102610*/  STL [R1+0x90], R6 ;  /* 0x0000900601007387 */ /* 0x0003e20000100800 */
[----:B0-----:R-:W-:Y:S02]  /*102620*/  LOP3.LUT R16, R0, 0xffff, RZ, 0xc0, !PT ;  /* 0x0000ffff00107812 */ /* 0x001fe400078ec0ff */
[----:B---3--:R-:W-:Y:S02]  /*102630*/  LOP3.LUT R0, R22, 0xffff, RZ, 0xc0, !PT ;  /* 0x0000ffff16007812 */ /* 0x008fe400078ec0ff */
[----:B------:R-:W-:-:S03]  /*102640*/  PRMT R22, R25, 0x4210, R10 ;  /* 0x0000421019167816 */ /* 0x000fc6000000000a */
[----:B------:R-:W-:Y:S04]  /*102650*/  STL [R1+0x7c], R0 ;  /* 0x00007c0001007387 */ /* 0x000fe80000100800 */
[----:B------:R-:W2:Y:S04]  /*102660*/  LDL.LU R25, [R1+0x73c] ;  /* 0x00073c0001197983 */ /* 0x000ea80000300800 */
[----:B------:R-:W3:Y:S04]  /*102670*/  LDL.LU R26, [R1+0x74c] ;  /* 0x00074c00011a7983 */ /* 0x000ee80000300800 */
[----:B------:R0:W-:Y:S01]  /*102680*/  STSM.16.M88.4 [R28+0x200], R12 ;  /* 0x0002000c1c007844 */ /* 0x0001e20000000200 */
[----:B------:R-:W-:-:S02]  /*102690*/  LOP3.LUT R29, R8, 0xffff, RZ, 0xc0, !PT ;  /* 0x0000ffff081d7812 */ /* 0x000fc400078ec0ff */
[----:B------:R-:W-:Y:S02]  /*1026a0*/  PRMT R5, R5, 0x4210, R7 ;  /* 0x0000421005057816 */ /* 0x000fe40000000007 */
[----:B-1----:R-:W-:Y:S02]  /*1026b0*/  PRMT R6, R24, 0x4210, R6 ;  /* 0x0000421018067816 */ /* 0x002fe40000000006 */
[----:B------:R-:W-:Y:S01]  /*1026c0*/  PRMT R7, R27, 0x4210, R29 ;  /* 0x000042101b077816 */ /* 0x000fe2000000001d */
[----:B------:R-:W-:Y:S01]  /*1026d0*/  BAR.SYNC.DEFER_BLOCKING 0x0 ;  /* 0x0000000000007b1d */ /* 0x000fe20000010000 */
[----:B----4-:R-:W-:-:S04]  /*1026e0*/  LOP3.LUT R17, R21, 0xffff, RZ, 0xc0, !PT ;  /* 0x0000ffff15117812 */ /* 0x010fc800078ec0ff */
[----:B------:R-:W-:Y:S02]  /*1026f0*/  PRMT R21, R23, 0x4210, R17 ;  /* 0x0000421017157816 */ /* 0x000fe40000000011 */
[----:B------:R-:W-:Y:S01]  /*102700*/  PRMT R23, R2, 0x4210, R0 ;  /* 0x0000421002177816 */ /* 0x000fe20000000000 */
[----:B---3--:R-:W-:Y:S04]  /*102710*/  STL [R1+0x5ddc], R26 ;  /* 0x005ddc1a01007387 */ /* 0x008fe80000100800 */
[----:B--2---:R-:W-:Y:S04]  /*102720*/  STL [R1+0x5dd8], R25 ;  /* 0x005dd81901007387 */ /* 0x004fe80000100800 */
[----:B------:R-:W1:Y:S04]  /*102730*/  LDS.128 R24, [R9] ;  /* 0x0000000009187984 */ /* 0x000e680000000c00 */
[----:B------:R-:W2:Y:S04]  /*102740*/  LDL.LU R19, [R1+0x75c] ;  /* 0x00075c0001137983 */ /* 0x000ea80000300800 */
[----:B0-----:R-:W3:Y:S04]  /*102750*/  LDL.LU R12, [R1+0x768] ;  /* 0x00076800010c7983 */ /* 0x001ee80000300800 */
[----:B------:R-:W4:Y:S04]  /*102760*/  LDL.LU R13, [R1+0x76c] ;  /* 0x00076c00010d7983 */ /* 0x000f280000300800 */
[----:B------:R-:W2:Y:S04]  /*102770*/  LDL.LU R14, [R1+0x798] ;  /* 0x00079800010e7983 */ /* 0x000ea80000300800 */
[----:B-1----:R-:W-:Y:S04]  /*102780*/  STL.64 [R1+0x1f0], R24 ;  /* 0x0001f01801007387 */ /* 0x002fe80000100a00 */
[----:B------:R-:W-:Y:S04]  /*102790*/  STL.64 [R1+0x1f8], R26 ;  /* 0x0001f81a01007387 */ /* 0x000fe80000100a00 */
[----:B------:R-:W0:Y:S01]  /*1027a0*/  LDS.128 R24, [R9+0x400] ;  /* 0x0004000009187984 */ /* 0x000e220000000c00 */
[----:B------:R-:W-:Y:S06]  /*1027b0*/  BAR.SYNC.DEFER_BLOCKING 0x0 ;  /* 0x0000000000007b1d */ /* 0x000fec0000010000 */
[----:B------:R-:W-:Y:S04]  /*1027c0*/  STSM.16.M88.4 [R28], R4 ;  /* 0x000000041c007844 */ /* 0x000fe80000000200 */
[----:B0-----:R-:W-:Y:S04]  /*1027d0*/  STL.64 [R1+0x1e0], R24 ;  /* 0x0001e01801007387 */ /* 0x001fe80000100a00 */
[----:B------:R0:W-:Y:S04]  /*1027e0*/  STL.64 [R1+0x1e8], R26 ;  /* 0x0001e81a01007387 */ /* 0x0001e80000100a00 */
[----:B0-----:R-:W2:Y:S04]  /*1027f0*/  LDL.LU R26, [R1+0x5ddc] ;  /* 0x005ddc00011a7983 */ /* 0x001ea80000300800 */
[----:B------:R-:W2:Y:S04]  /*102800*/  LDL.LU R25, [R1+0x5dd8] ;  /* 0x005dd80001197983 */ /* 0x000ea80000300800 */
[----:B------:R-:W3:Y:S04]  /*102810*/  LDL.LU.64 R6, [R1+0x5dd0] ;  /* 0x005dd00001067983 */ /* 0x000ee80000300a00 */
[----:B------:R-:W2:Y:S04]  /*102820*/  LDL.LU R0, [R1+0x5090] ;  /* 0x0050900001007983 */ /* 0x000ea80000300800 */
[----:B------:R-:W2:Y:S04]  /*102830*/  LDL.LU R27, [R1+0x5084] ;  /* 0x00508400011b7983 */ /* 0x000ea80000300800 */
[----:B------:R-:W2:Y:S04]  /*102840*/  LDL.LU R2, [R1+0x500c] ;  /* 0x00500c0001027983 */ /* 0x000ea80000300800 */
[----:B------:R-:W4:Y:S01]  /*102850*/  LDL.LU R15, [R1+0x5008] ;  /* 0x00500800010f7983 */ /* 0x000f220000300800 */
[----:B------:R-:W-:-:S05]  /*102860*/  PRMT R20, R20, 0x4210, R16 ;  /* 0x0000421014147816 */ /* 0x000fca0000000010 */
[----:B------:R-:W-:Y:S01]  /*102870*/  STSM.16.M88.4 [R28+0x200], R20 ;  /* 0x000200141c007844 */ /* 0x000fe20000000200 */
[----:B------:R-:W-:Y:S01]  /*102880*/  PRMT R18, R11, 0x5210, R10 ;  /* 0x000052100b127816 */ /* 0x000fe2000000000a */
[----:B------:R-:W-:Y:S06]  /*102890*/  BAR.SYNC.DEFER_BLOCKING 0x0 ;  /* 0x0000000000007b1d */ /* 0x000fec0000010000 */
[----:B----4-:R0:W-:Y:S04]  /*1028a0*/  STL [R1+0x5db0], R15 ;  /* 0x005db00f01007387 */ /* 0x0101e80000100800 */
[----:B0-----:R-:W4:Y:S04]  /*1028b0*/  LDL.LU R15, [R1+0x90] ;  /* 0x00009000010f7983 */ /* 0x001f280000300800 */
[----:B------:R-:W2:Y:S04]  /*1028c0*/  LDL.LU R5, [R1+0x4f78] ;  /* 0x004f780001057983 */ /* 0x000ea80000300800 */
[----:B------:R-:W4:Y:S04]  /*1028d0*/  LDL.LU R8, [R1+0x4f74] ;  /* 0x004f740001087983 */ /* 0x000f280000300800 */
[----:B------:R-:W4:Y:S04]  /*1028e0*/  LDL.LU R21, [R1+0x212c] ;  /* 0x00212c0001157983 */ /* 0x000f280000300800 */
[----:B------:R-:W2:Y:S04]  /*1028f0*/  LDL.LU R4, [R1+0x2128] ;  /* 0x0021280001047983 */ /* 0x000ea80000300800 */
[----:B---3--:R0:W-:Y:S04]  /*102900*/  STL.64 [R1+0x5dc0], R6 ;  /* 0x005dc00601007387 */ /* 0x0081e80000100a00 */
[----:B0-----:R-:W3:Y:S04]  /*102910*/  LDL.LU R6, [R1+0x88] ;  /* 0x0000880001067983 */ /* 0x001ee80000300800 */
[----:B------:R-:W4:Y:S04]  /*102920*/  LDL.LU R7, [R1+0x8c] ;  /* 0x00008c0001077983 */ /* 0x000f280000300800 */
[----:B--2---:R0:W-:Y:S04]  /*102930*/  STL.64 [R1+0x5db8], R4 ;  /* 0x005db80401007387 */ /* 0x0041e80000100a00 */
[----:B0-----:R-:W2:Y:S01]  /*102940*/  LDL.LU R5, [R1+0x7c] ;  /* 0x00007c0001057983 */ /* 0x001ea20000300800 */
[----:B---3--:R-:W-:-:S03]  /*102950*/  PRMT R12, R12, 0x5210, R6 ;  /* 0x000052100c0c7816 */ /* 0x008fc60000000006 */
[----:B------:R-:W3:Y:S01]  /*102960*/  LDL.LU R20, [R1+0x527c] ;  /* 0x00527c0001147983 */ /* 0x000ee20000300800 */
[----:B----4-:R-:W-:-:S03]  /*102970*/  PRMT R13, R13, 0x5210, R7 ;  /* 0x000052100d0d7816 */ /* 0x010fc60000000007 */
[----:B------:R-:W4:Y:S01]  /*102980*/  LDL.LU R22, [R1+0x5278] ;  /* 0x0052780001167983 */ /* 0x000f220000300800 */
[----:B------:R-:W-:-:S03]  /*102990*/  PRMT R16, R25, 0x5210, R16 ;  /* 0x0000521019107816 */ /* 0x000fc60000000010 */
[----:B------:R-:W3:Y:S01]  /*1029a0*/  LDL.LU R23, [R1+0x5268] ;  /* 0x0052680001177983 */ /* 0x000ee20000300800 */
[----:B------:R-:W-:-:S03]  /*1029b0*/  PRMT R17, R26, 0x5210, R17 ;  /* 0x000052101a117816 */ /* 0x000fc60000000011 */
[----:B------:R-:W3:Y:S01]  /*1029c0*/  LDL.LU R24, [R1+0x5274] ;  /* 0x0052740001187983 */ /* 0x000ee20000300800 */
[----:B------:R-:W-:-:S03]  /*1029d0*/  PRMT R14, R14, 0x5210, R15 ;  /* 0x000052100e0e7816 */ /* 0x000fc6000000000f */
[----:B------:R-:W3:Y:S01]  /*1029e0*/  LDL.LU R25, [R1+0x525c] ;  /* 0x00525c0001197983 */ /* 0x000ee20000300800 */
[----:B------:R-:W-:-:S03]  /*1029f0*/  PRMT R15, R3, 0x5210, R29 ;  /* 0x00005210030f7816 */ /* 0x000fc6000000001d */
[----:B------:R-:W3:Y:S04]  /*102a00*/  LDL.LU R26, [R1+0x5264] ;  /* 0x00526400011a7983 */ /* 0x000ee80000300800 */
[----:B------:R-:W3:Y:S04]  /*102a10*/  LDL.LU R10, [R1+0x17bc] ;  /* 0x0017bc00010a7983 */ /* 0x000ee80000300800 */
[----:B------:R-:W3:Y:S04]  /*102a20*/  LDL.LU R11, [R1+0x178c] ;  /* 0x00178c00010b7983 */ /* 0x000ee80000300800 */
[----:B------:R-:W3:Y:S01]  /*102a30*/  LDL.LU R3, [R1+0x5dc8] ;  /* 0x005dc80001037983 */ /* 0x000ee20000300800 */
[----:B--2---:R-:W-:-:S03]  /*102a40*/  PRMT R19, R19, 0x5210, R5 ;  /* 0x0000521013137816 */ /* 0x004fc60000000005 */
[----:B------:R-:W0:Y:S04]  /*102a50*/  LDS.128 R4, [R9] ;  /* 0x0000000009047984 */ /* 0x000e280000000c00 */
[----:B0-----:R-:W-:Y:S04]  /*102a60*/  STL.64 [R1+0x1d0], R4 ;  /* 0x0001d00401007387 */ /* 0x001fe80000100a00 */
[----:B------:R-:W-:Y:S04]  /*102a70*/  STL.64 [R1+0x1d8], R6 ;  /* 0x0001d80601007387 */ /* 0x000fe80000100a00 */
[----:B------:R-:W0:Y:S01]  /*102a80*/  LDS.128 R4, [R9+0x400] ;  /* 0x0004000009047984 */ /* 0x000e220000000c00 */
[----:B------:R-:W-:Y:S06]  /*102a90*/  BAR.SYNC.DEFER_BLOCKING 0x0 ;  /* 0x0000000000007b1d */ /* 0x000fec0000010000 */
[----:B0-----:R-:W-:Y:S04]  /*102aa0*/  STL.64 [R1+0x1c0], R4 ;  /* 0x0001c00401007387 */ /* 0x001fe80000100a00 */
[----:B------:R0:W-:Y:S04]  /*102ab0*/  STL.64 [R1+0x1c8], R6 ;  /* 0x0001c80601007387 */ /* 0x0001e80000100a00 */
[----:B0-----:R-:W2:Y:S04]  /*102ac0*/  LDL.LU.64 R6, [R1+0x5dc0] ;  /* 0x005dc00001067983 */ /* 0x001ea80000300a00 */
[----:B------:R-:W2:Y:S04]  /*102ad0*/  LDL.LU.64 R4, [R1+0x5db8] ;  /* 0x005db80001047983 */ /* 0x000ea80000300a00 */
[----:B------:R0:W-:Y:S04]  /*102ae0*/  STSM.16.M88.4 [R28], R12 ;  /* 0x0000000c1c007844 */ /* 0x0001e80000000200 */
[----:B0-----:R-:W2:Y:S04]  /*102af0*/  LDL.LU R15, [R1+0x5db0] ;  /* 0x005db000010f7983 */ /* 0x001ea80000300800 */
[----:B------:R0:W-:Y:S01]  /*102b00*/  STSM.16.M88.4 [R28+0x200], R16 ;  /* 0x000200101c007844 */ /* 0x0001e20000000200 */
[----:B------:R-:W-:-:S02]  /*102b10*/  LOP3.LUT R0, R0, 0xffff, RZ, 0xc0, !PT ;  /* 0x0000ffff00007812 */ /* 0x000fc400078ec0ff */
[----:B------:R-:W-:Y:S02]  /*102b20*/  LOP3.LUT R12, R8, 0xffff, RZ, 0xc0, !PT ;  /* 0x0000ffff080c7812 */ /* 0x000fe400078ec0ff */
[----:B------:R-:W-:Y:S01]  /*102b30*/  LOP3.LUT R8, R21, 0xffff, RZ, 0xc0, !PT ;  /* 0x0000ffff15087812 */ /* 0x000fe200078ec0ff */
[----:B------:R-:W-:Y:S01]  /*102b40*/  STL [R1+0x84], R0 ;  /* 0x0000840001007387 */ /* 0x000fe20000100800 */
[----:B----4-:R-:W-:Y:S02]  /*102b50*/  PRMT R21, R22, 0x4210, R12 ;  /* 0x0000421016157816 */ /* 0x010fe4000000000c */
[----:B---3--:R-:W-:Y:S01]  /*102b60*/  PRMT R22, R23, 0x4210, R8 ;  /* 0x0000421017167816 */ /* 0x008fe20000000008 */
[----:B------:R1:W-:Y:S01]  /*102b70*/  STL [R1+0x4c], R12 ;  /* 0x00004c0c01007387 */ /* 0x0003e20000100800 */
[----:B------:R-:W-:Y:S02]  /*102b80*/  LOP3.LUT R27, R27, 0xffff, RZ, 0xc0, !PT ;  /* 0x0000ffff1b1b7812 */ /* 0x000fe400078ec0ff */
[----:B------:R-:W-:Y:S01]  /*102b90*/  LOP3.LUT R2, R2, 0xffff, RZ, 0xc0, !PT ;  /* 0x0000ffff02027812 */ /* 0x000fe200078ec0ff */
[----:B------:R-:W-:Y:S01]  /*102ba0*/  BAR.SYNC.DEFER_BLOCKING 0x0 ;  /* 0x0000000000007b1d */ /* 0x000fe20000010000 */
[----:B--2---:R-:W-:-:S02]  /*102bb0*/  LOP3.LUT R4, R4, 0xffff, RZ, 0xc0, !PT ;  /* 0x0000ffff04047812 */ /* 0x004fc400078ec0ff */
[----:B------:R-:W-:-:S03]  /*102bc0*/  LOP3.LUT R5, R5, 0xffff, RZ, 0xc0, !PT ;  /* 0x0000ffff05057812 */ /* 0x000fc600078ec0ff */
[----:B------:R-:W-:Y:S01]  /*102bd0*/  STL.64 [R1+0x5d98], R6 ;  /* 0x005d980601007387 */ /* 0x000fe20000100a00 */
[----:B------:R-:W-:Y:S02]  /*102be0*/  PRMT R23, R24, 0x4210, R4 ;  /* 0x0000421018177816 */ /* 0x000fe40000000004 */
[----:B------:R-:W-:Y:S01]  /*102bf0*/  PRMT R20, R20, 0x4210, R5 ;  /* 0x0000421014147816 */ /* 0x000fe20000000005 */
[----:B------:R-:W-:Y:S04]  /*102c00*/  STL [R1+0x78], R8 ;  /* 0x0000780801007387 */ /* 0x000fe80000100800 */
[----:B------:R-:W-:Y:S04]  /*102c10*/  STL [R1+0x5d90], R5 ;  /* 0x005d900501007387 */ /* 0x000fe80000100800 */
[----:B------:R-:W-:Y:S04]  /*102c20*/  STL [R1+0x7c], R4 ;  /* 0x00007c0401007387 */ /* 0x000fe80000100800 */
[----:B------:R-:W-:Y:S04]  /*102c30*/  STL.64 [R1+0x5da8], R22 ;  /* 0x005da81601007387 */ /* 0x000fe80000100a00 */
[----:B------:R-:W-:Y:S04]  /*102c40*/  STL.64 [R1+0x5da0], R20 ;  /* 0x005da01401007387 */ /* 0x000fe80000100a00 */
[----:B------:R-:W2:Y:S04]  /*102c50*/  LDS.128 R20, [R9] ;  /* 0x0000000009147984 */ /* 0x000ea80000000c00 */
[----:B0-----:R-:W3:Y:S04]  /*102c60*/  LDL.LU R17, [R1+0x7ac] ;  /* 0x0007ac0001117983 */ /* 0x001ee80000300800 */
[----:B------:R-:W4:Y:S04]  /*102c70*/  LDL.LU R18, [R1+0x7b8] ;  /* 0x0007b80001127983 */ /* 0x000f280000300800 */
[----:B------:R-:W3:Y:S04]  /*102c80*/  LDL.LU R19, [R1+0x7bc] ;  /* 0x0007bc0001137983 */ /* 0x000ee80000300800 */
[----:B-1----:R-:W4:Y:S04]  /*102c90*/  LDL.LU R12, [R1+0x7cc] ;  /* 0x0007cc00010c7983 */ /* 0x002f280000300800 */
[----:B------:R-:W3:Y:S04]  /*102ca0*/  LDL.LU R13, [R1+0x15c8] ;  /* 0x0015c800010d7983 */ /* 0x000ee80000300800 */
[----:B--2---:R-:W-:Y:S04]  /*102cb0*/  STL.64 [R1+0x1b0], R20 ;  /* 0x0001b01401007387 */ /* 0x004fe80000100a00 */
[----:B------:R-:W-:Y:S04]  /*102cc0*/  STL.64 [R1+0x1b8], R22 ;  /* 0x0001b81601007387 */ /* 0x000fe80000100a00 */
[----:B------:R-:W0:Y:S01]  /*102cd0*/  LDS.128 R20, [R9+0x400] ;  /* 0x0004000009147984 */ /* 0x000e220000000c00 */
[----:B------:R-:W-:-:S02]  /*102ce0*/  LOP3.LUT R29, R15, 0xffff, RZ, 0xc0, !PT ;  /* 0x0000ffff0f1d7812 */ /* 0x000fc400078ec0ff */
[----:B------:R-:W-:Y:S02]  /*102cf0*/  PRMT R4, R25, 0x4210, R0 ;  /* 0x0000421019047816 */ /* 0x000fe40000000000 */
[----:B------:R-:W-:Y:S02]  /*102d00*/  PRMT R5, R26, 0x4210, R27 ;  /* 0x000042101a057816 */ /* 0x000fe4000000001b */
[----:B------:R-:W-:Y:S02]  /*102d10*/  PRMT R6, R10, 0x4210, R2 ;  /* 0x000042100a067816 */ /* 0x000fe40000000002 */
[----:B------:R-:W-:Y:S01]  /*102d20*/  PRMT R7, R11, 0x4210, R29 ;  /* 0x000042100b077816 */ /* 0x000fe2000000001d */
[----:B------:R-:W-:Y:S06]  /*102d30*/  BAR.SYNC.DEFER_BLOCKING 0x0 ;  /* 0x0000000000007b1d */ /* 0x000fec0000010000 */
[----:B------:R-:W-:Y:S04]  /*102d40*/  STSM.16.M88.4 [R28], R4 ;  /* 0x000000041c007844 */ /* 0x000fe80000000200 */
[----:B0-----:R-:W-:Y:S04]  /*102d50*/  STL.64 [R1+0x1a0], R20 ;  /* 0x0001a01401007387 */ /* 0x001fe80000100a00 */
[----:B------:R0:W-:Y:S04]  /*102d60*/  STL.64 [R1+0x1a8], R22 ;  /* 0x0001a81601007387 */ /* 0x0001e80000100a00 */
[----:B0-----:R-:W2:Y:S04]  /*102d70*/  LDL.LU.64 R22, [R1+0x5da8] ;  /* 0x005da80001167983 */ /* 0x001ea80000300a00 */
[----:B------:R-:W2:Y:S04]  /*102d80*/  LDL.LU.64 R20, [R1+0x5da0] ;  /* 0x005da00001147983 */ /* 0x000ea80000300a00 */
[----:B------:R-:W4:Y:S04]  /*102d90*/  LDL.LU.64 R6, [R1+0x5d98] ;  /* 0x005d980001067983 */ /* 0x000f280000300a00 */
[----:B------:R-:W3:Y:S04]  /*102da0*/  LDL.LU R5, [R1+0x5d90] ;  /* 0x005d900001057983 */ /* 0x000ee80000300800 */
[----:B------:R-:W4:Y:S04]  /*102db0*/  LDL.LU R14, [R1+0x50c4] ;  /* 0x0050c400010e7983 */ /* 0x000f280000300800 */
[----:B------:R-:W4:Y:S04]  /*102dc0*/  LDL.LU R8, [R1+0x50bc] ;  /* 0x0050bc0001087983 */ /* 0x000f280000300800 */
[----:B------:R-:W4:Y:S04]  /*102dd0*/  LDL.LU R15, [R1+0x5040] ;  /* 0x00504000010f7983 */ /* 0x000f280000300800 */
[----:B--2---:R-:W-:Y:S01]  /*102de0*/  STSM.16.M88.4 [R28+0x200], R20 ;  /* 0x000200141c007844 */ /* 0x004fe20000000200 */
[----:B---3--:R-:W-:-:S03]  /*102df0*/  PRMT R16, R3, 0x5210, R5 ;  /* 0x0000521003107816 */ /* 0x008fc60000000005 */
[----:B----4-:R0:W-:Y:S04]  /*102e00*/  STL.64 [R1+0x5d68], R14 ;  /* 0x005d680e01007387 */ /* 0x0101e80000100a00 */
[----:B0-----:R-:W2:Y:S04]  /*102e10*/  LDL.LU R14, [R1+0x7c] ;  /* 0x00007c00010e7983 */ /* 0x001ea80000300800 */
[----:B------:R-:W3:Y:S04]  /*102e20*/  LDL.LU R15, [R1+0x84] ;  /* 0x00008400010f7983 */ /* 0x000ee80000300800 */
[----:B------:R-:W4:Y:S04]  /*102e30*/  LDL.LU R0, [R1+0x503c] ;  /* 0x00503c0001007983 */ /* 0x000f280000300800 */
[----:B------:R-:W4:Y:S04]  /*102e40*/  LDL.LU R4, [R1+0x4f9c] ;  /* 0x004f9c0001047983 */ /* 0x000f280000300800 */
[----:B------:R-:W4:Y:S04]  /*102e50*/  LDL.LU R3, [R1+0x4f90] ;  /* 0x004f900001037983 */ /* 0x000f280000300800 */
[----:B------:R-:W2:Y:S04]  /*102e60*/  LDL.LU R21, [R1+0x2168] ;  /* 0x0021680001157983 */ /* 0x000ea80000300800 */
[----:B------:R-:W4:Y:S04]  /*102e70*/  LDL.LU R24, [R1+0x2164] ;  /* 0x0021640001187983 */ /* 0x000f280000300800 */
[----:B------:R-:W2:Y:S04]  /*102e80*/  LDL.LU R20, [R1+0x52a4] ;  /* 0x0052a40001147983 */ /* 0x000ea80000300800 */
[----:B------:R-:W3:Y:S04]  /*102e90*/  LDL.LU R22, [R1+0x529c] ;  /* 0x00529c0001167983 */ /* 0x000ee80000300800 */
[----:B------:R-:W3:Y:S01]  /*102ea0*/  LDL.LU R23, [R1+0x5298] ;  /* 0x0052980001177983 */ /* 0x000ee20000300800 */
[----:B------:R-:W-:Y:S01]  /*102eb0*/  PRMT R13, R13, 0x5210, R27 ;  /* 0x000052100d0d7816 */ /* 0x000fe2000000001b */
[----:B------:R-:W-:Y:S06]  /*102ec0*/  BAR.SYNC.DEFER_BLOCKING 0x0 ;  /* 0x0000000000007b1d */ /* 0x000fec0000010000 */
[----:B---3--:R0:W-:Y:S04]  /*102ed0*/  STL.64 [R1+0x5d78], R22 ;  /* 0x005d781601007387 */ /* 0x0081e80000100a00 */
[----:B0-----:R-:W3:Y:S04]  /*102ee0*/  LDL.LU R22, [R1+0x4c] ;  /* 0x00004c0001167983 */ /* 0x001ee80000300800 */
[----:B------:R-:W4:Y:S04]  /*102ef0*/  LDL.LU R23, [R1+0x78] ;  /* 0x0000780001177983 */ /* 0x000f280000300800 */
[----:B--2---:R-:W-:Y:S04]  /*102f00*/  STL.64 [R1+0x5d70], R20 ;  /* 0x005d701401007387 */ /* 0x004fe80000100a00 */
[----:B------:R-:W2:Y:S01]  /*102f10*/  LDL.LU R25, [R1+0x17ac] ;  /* 0x0017ac0001197983 */ /* 0x000ea20000300800 */
        /* <DEDUP_REMOVED lines=17> */
[----:B------:R-:W0:Y:S01]  /*103030*/  LDS.128 R20, [R9+0x400] ;  /* 0x0004000009147984 */ /* 0x000e220000000c00 */
[----:B------:R-:W-:Y:S06]  /*103040*/  BAR.SYNC.DEFER_BLOCKING 0x0 ;  /* 0x0000000000007b1d */ /* 0x000fec0000010000 */
[----:B------:R-:W-:Y:S04]  /*103050*/  STSM.16.M88.4 [R28], R12 ;  /* 0x0000000c1c007844 */ /* 0x000fe80000000200 */
[----:B0-----:R-:W-:Y:S04]  /*103060*/  STL.64 [R1+0x180], R20 ;  /* 0x0001801401007387 */ /* 0x001fe80000100a00 */
[----:B------:R0:W-:Y:S04]  /*103070*/  STL.64 [R1+0x188], R22 ;  /* 0x0001881601007387 */ /* 0x0001e80000100a00 */
[----:B0-----:R-:W3:Y:S04]  /*103080*/  LDL.LU.64 R22, [R1+0x5d78] ;  /* 0x005d780001167983 */ /* 0x001ee80000300a00 */
[----:B------:R-:W4:Y:S04]  /*103090*/  LDL.LU.64 R20, [R1+0x5d70] ;  /* 0x005d700001147983 */ /* 0x000f280000300a00 */
[----:B------:R-:W2:Y:S04]  /*1030a0*/  LDL.LU.64 R14, [R1+0x5d68] ;  /* 0x005d6800010e7983 */ /* 0x000ea80000300a00 */
[----:B------:R0:W-:Y:S01]  /*1030b0*/  STSM.16.M88.4 [R28+0x200], R16 ;  /* 0x000200101c007844 */ /* 0x0001e20000000200 */
[----:B------:R-:W-:-:S02]  /*1030c0*/  LOP3.LUT R8, R8, 0xffff, RZ, 0xc0, !PT ;  /* 0x0000ffff08087812 */ /* 0x000fc400078ec0ff */
[----:B------:R-:W-:Y:S02]  /*1030d0*/  LOP3.LUT R4, R4, 0xffff, RZ, 0xc0, !PT ;  /* 0x0000ffff04047812 */ /* 0x000fe400078ec0ff */
[----:B0-----:R-:W-:Y:S02]  /*1030e0*/  LOP3.LUT R19, R0, 0xffff, RZ, 0xc0, !PT ;  /* 0x0000ffff00137812 */ /* 0x001fe400078ec0ff */
[----:B------:R-:W-:Y:S02]  /*1030f0*/  LOP3.LUT R3, R3, 0xffff, RZ, 0xc0, !PT ;  /* 0x0000ffff03037812 */ /* 0x000fe400078ec0ff */
[----:B------:R-:W-:Y:S01]  /*103100*/  LOP3.LUT R24, R24, 0xffff, RZ, 0xc0, !PT ;  /* 0x0000ffff18187812 */ /* 0x000fe200078ec0ff */
[----:B------:R-:W-:Y:S01]  /*103110*/  BAR.SYNC.DEFER_BLOCKING 0x0 ;  /* 0x0000000000007b1d */ /* 0x000fe20000010000 */
[----:B--2---:R-:W-:Y:S02]  /*103120*/  LOP3.LUT R12, R14, 0xffff, RZ, 0xc0, !PT ;  /* 0x0000ffff0e0c7812 */ /* 0x004fe400078ec0ff */
[----:B------:R-:W-:-:S03]  /*103130*/  LOP3.LUT R18, R15, 0xffff, RZ, 0xc0, !PT ;  /* 0x0000ffff0f127812 */ /* 0x000fc600078ec0ff */
[----:B------:R0:W-:Y:S01]  /*103140*/  STL [R1+0x78], R12 ;  /* 0x0000780c01007387 */ /* 0x0001e20000100800 */
[----:B----4-:R-:W-:-:S03]  /*103150*/  PRMT R20, R20, 0x4210, R4 ;  /* 0x0000421014147816 */ /* 0x010fc60000000004 */
[----:B------:R-:W-:Y:S01]  /*103160*/  STL [R1+0x7c], R8 ;  /* 0x00007c0801007387 */ /* 0x000fe20000100800 */
[----:B------:R-:W-:-:S03]  /*103170*/  PRMT R15, R5, 0x4210, R19 ;  /* 0x00004210050f7816 */ /* 0x000fc60000000013 */
[----:B------:R-:W-:Y:S04]  /*103180*/  STL.64 [R1+0x5d60], R6 ;  /* 0x005d600601007387 */ /* 0x000fe80000100a00 */
[----:B------:R-:W-:Y:S04]  /*103190*/  STL [R1+0x5d58], R4 ;  /* 0x005d580401007387 */ /* 0x000fe80000100800 */
[----:B------:R-:W1:Y:S01]  /*1031a0*/  LDS.128 R4, [R9] ;  /* 0x0000000009047984 */ /* 0x000e620000000c00 */
[----:B------:R-:W-:Y:S02]  /*1031b0*/  LOP3.LUT R0, R21, 0xffff, RZ, 0xc0, !PT ;  /* 0x0000ffff15007812 */ /* 0x000fe400078ec0ff */
[----:B---3--:R-:W-:-:S02]  /*1031c0*/  PRMT R21, R22, 0x4210, R3 ;  /* 0x0000421016157816 */ /* 0x008fc40000000003 */
[----:B------:R-:W-:Y:S02]  /*1031d0*/  PRMT R22, R23, 0x4210, R0 ;  /* 0x0000421017167816 */ /* 0x000fe40000000000 */
[----:B------:R-:W-:Y:S02]  /*1031e0*/  PRMT R23, R25, 0x4210, R24 ;  /* 0x0000421019177816 */ /* 0x000fe40000000018 */
[----:B0-----:R-:W-:Y:S01]  /*1031f0*/  PRMT R12, R26, 0x4210, R12 ;  /* 0x000042101a0c7816 */ /* 0x001fe2000000000c */
[----:B------:R-:W2:Y:S04]  /*103200*/  LDL.LU R25, [R1+0x15fc] ;  /* 0x0015fc0001197983 */ /* 0x000ea80000300800 */
[----:B------:R-:W3:Y:S04]  /*103210*/  LDL.LU R26, [R1+0x1608] ;  /* 0x00160800011a7983 */ /* 0x000ee80000300800 */
[----:B-1----:R-:W-:Y:S04]  /*103220*/  STL.64 [R1+0x170], R4 ;  /* 0x0001700401007387 */ /* 0x002fe80000100a00 */
[----:B------:R-:W-:Y:S04]  /*103230*/  STL.64 [R1+0x178], R6 ;  /* 0x0001780601007387 */ /* 0x000fe80000100a00 */
[----:B------:R-:W0:Y:S04]  /*103240*/  LDS.128 R4, [R9+0x400] ;  /* 0x0004000009047984 */ /* 0x000e280000000c00 */
[----:B0-----:R-:W-:Y:S04]  /*103250*/  STL.64 [R1+0x160], R4 ;  /* 0x0001600401007387 */ /* 0x001fe80000100a00 */
[----:B------:R0:W-:Y:S04]  /*103260*/  STL.64 [R1+0x168], R6 ;  /* 0x0001680601007387 */ /* 0x0001e80000100a00 */
[----:B0-----:R-:W4:Y:S04]  /*103270*/  LDL.LU.64 R6, [R1+0x5d60] ;  /* 0x005d600001067983 */ /* 0x001f280000300a00 */
[----:B------:R-:W4:Y:S01]  /*103280*/  LDL.LU R4, [R1+0x5d58] ;  /* 0x005d580001047983 */ /* 0x000f220000300800 */
[----:B------:R-:W-:-:S02]  /*103290*/  PRMT R13, R10, 0x4210, R8 ;  /* 0x000042100a0d7816 */ /* 0x000fc40000000008 */
[----:B------:R-:W-:Y:S01]  /*1032a0*/  PRMT R14, R11, 0x4210, R18 ;  /* 0x000042100b0e7816 */ /* 0x000fe20000000012 */
[----:B------:R-:W-:Y:S06]  /*1032b0*/  BAR.SYNC.DEFER_BLOCKING 0x0 ;  /* 0x0000000000007b1d */ /* 0x000fec0000010000 */
[----:B------:R0:W-:Y:S04]  /*1032c0*/  STSM.16.M88.4 [R28], R12 ;  /* 0x0000000c1c007844 */ /* 0x0001e80000000200 */
[----:B0-----:R-:W3:Y:S01]  /*1032d0*/  LDL.LU.64 R12, [R1+0x5d50] ;  /* 0x005d5000010c7983 */ /* 0x001ee20000300a00 */
[----:B----4-:R-:W-:-:S03]  /*1032e0*/  PRMT R10, R7, 0x5210, R4 ;  /* 0x00005210070a7816 */ /* 0x010fc60000000004 */
[----:B------:R-:W4:Y:S04]  /*1032f0*/  LDL.LU R4, [R1+0x50e4] ;  /* 0x0050e40001047983 */ /* 0x000f280000300800 */
[----:B------:R-:W4:Y:S04]  /*103300*/  LDL.LU R11, [R1+0x50e0] ;  /* 0x0050e000010b7983 */ /* 0x000f280000300800 */
[----:B------:R-:W4:Y:S04]  /*103310*/  LDL.LU R16, [R1+0x505c] ;  /* 0x00505c0001107983 */ /* 0x000f280000300800 */
[----:B------:R-:W4:Y:S01]  /*103320*/  LDL.LU R17, [R1+0x5058] ;  /* 0x0050580001117983 */ /* 0x000f220000300800 */
[----:B------:R-:W-:-:S02]  /*103330*/  PRMT R6, R6, 0x5210, R3 ;  /* 0x0000521006067816 */ /* 0x000fc40000000003 */
[----:B------:R-:W-:Y:S01]  /*103340*/  PRMT R29, R2, 0x5210, R0 ;  /* 0x00005210021d7816 */ /* 0x000fe20000000000 */
[----:B------:R-:W-:Y:S01]  /*103350*/  STSM.16.M88.4 [R28+0x200], R20 ;  /* 0x000200141c007844 */ /* 0x000fe20000000200 */
[----:B--2---:R-:W-:Y:S02]  /*103360*/  PRMT R18, R25, 0x5210, R18 ;  /* 0x0000521019127816 */ /* 0x004fe40000000012 */
[----:B---3--:R-:W-:Y:S01]  /*103370*/  PRMT R19, R26, 0x5210, R19 ;  /* 0x000052101a137816 */ /* 0x008fe20000000013 */
[----:B------:R-:W-:Y:S06]  /*103380*/  BAR.SYNC.DEFER_BLOCKING 0x0 ;  /* 0x0000000000007b1d */ /* 0x000fec0000010000 */
[----:B----4-:R0:W-:Y:S04]  /*103390*/  STL.64 [R1+0x5d20], R16 ;  /* 0x005d201001007387 */ /* 0x0101e80000100a00 */
[----:B0-----:R-:W2:Y:S04]  /*1033a0*/  LDL.LU R16, [R1+0x15dc] ;  /* 0x0015dc0001107983 */ /* 0x001ea80000300800 */
[----:B------:R-:W3:Y:S04]  /*1033b0*/  LDL.LU R17, [R1+0x15f8] ;  /* 0x0015f80001117983 */ /* 0x000ee80000300800 */
[----:B------:R-:W4:Y:S04]  /*1033c0*/  LDL.LU R3, [R1+0x4fd0] ;  /* 0x004fd00001037983 */ /* 0x000f280000300800 */
[----:B------:R-:W4:Y:S04]  /*1033d0*/  LDL.LU R2, [R1+0x4fcc] ;  /* 0x004fcc0001027983 */ /* 0x000f280000300800 */
[----:B------:R-:W2:Y:S04]  /*1033e0*/  LDL.LU R14, [R1+0x21a0] ;  /* 0x0021a000010e7983 */ /* 0x000ea80000300800 */
[----:B------:R-:W4:Y:S04]  /*1033f0*/  LDL.LU R0, [R1+0x2198] ;  /* 0x0021980001007983 */ /* 0x000f280000300800 */
[----:B------:R-:W4:Y:S04]  /*103400*/  LDL.LU R20, [R1+0x52d4] ;  /* 0x0052d40001147983 */ /* 0x000f280000300800 */
[----:B------:R-:W2:Y:S04]  /*103410*/  LDL.LU R15, [R1+0x52d0] ;  /* 0x0052d000010f7983 */ /* 0x000ea80000300800 */
[----:B--2---:R0:W-:Y:S04]  /*103420*/  STL.64 [R1+0x5d30], R14 ;  /* 0x005d300e01007387 */ /* 0x0041e80000100a00 */
[----:B0-----:R-:W2:Y:S04]  /*103430*/  LDL.LU R14, [R1+0x78] ;  /* 0x00007800010e7983 */ /* 0x001ea80000300800 */
[----:B------:R-:W3:Y:S04]  /*103440*/  LDL.LU R15, [R1+0x7c] ;  /* 0x00007c00010f7983 */ /* 0x000ee80000300800 */
[----:B------:R0:W-:Y:S04]  /*103450*/  STL.64 [R1+0x5d28], R12 ;  /* 0x005d280c01007387 */ /* 0x0001e80000100a00 */
[----:B------:R-:W4:Y:S04]  /*103460*/  LDL.LU R8, [R1+0x52cc] ;  /* 0x0052cc0001087983 */ /* 0x000f280000300800 */
[----:B------:R-:W4:Y:S01]  /*103470*/  LDL.LU R21, [R1+0x52c8] ;  /* 0x0052c80001157983 */ /* 0x000f220000300800 */
[----:B0-----:R-:W-:-:S03]  /*103480*/  PRMT R12, R27, 0x5210, R24 ;  /* 0x000052101b0c7816 */ /* 0x001fc60000000018 */
[----:B------:R-:W4:Y:S04]  /*103490*/  LDL.LU R22, [R1+0x52c4] ;  /* 0x0052c40001167983 */ /* 0x000f280000300800 */
[----:B------:R-:W0:Y:S04]  /*1034a0*/  LDS.128 R24, [R9] ;  /* 0x0000000009187984 */ /* 0x000e280000000c00 */
[----:B------:R-:W4:Y:S04]  /*1034b0*/  LDL.LU R7, [R1+0x52c0] ;  /* 0x0052c00001077983 */ /* 0x000f280000300800 */
[----:B------:R-:W4:Y:S04]  /*1034c0*/  LDL.LU R5, [R1+0x52b4] ;  /* 0x0052b40001057983 */ /* 0x000f280000300800 */
[----:B------:R-:W4:Y:S04]  /*1034d0*/  LDL.LU R23, [R1+0x17e8] ;  /* 0x0017e80001177983 */ /* 0x000f280000300800 */
[----:B0-----:R-:W-:Y:S04]  /*1034e0*/  STL.64 [R1+0x150], R24 ;  /* 0x0001501801007387 */ /* 0x001fe80000100a00 */
[----:B------:R0:W-:Y:S04]  /*1034f0*/  STL [R1+0x158], R26 ;  /* 0x0001581a01007387 */ /* 0x0001e80000100800 */
[----:B0-----:R-:W4:Y:S04]  /*103500*/  LDL.LU R26, [R1+0x5d48] ;  /* 0x005d4800011a7983 */ /* 0x001f280000300800 */
[----:B------:R-:W4:Y:S04]  /*103510*/  LDL.LU.64 R24, [R1+0x5d40] ;  /* 0x005d400001187983 */ /* 0x000f280000300a00 */
[----:B------:R0:W-:Y:S02]  /*103520*/  STL [R1+0x5534], R27 ;  /* 0x0055341b01007387 */ /* 0x0001e40000100800 */
[----:B0-----:R-:W-:Y:S01]  /*103530*/  IMAD.MOV.U32 R27, RZ, RZ, R12 ;  /* 0x000000ffff1b7224 */ /* 0x001fe200078e000c */
[----:B--2---:R-:W-:-:S02]  /*103540*/  PRMT R16, R16, 0x5210, R14 ;  /* 0x0000521010107816 */ /* 0x004fc4000000000e */
[----:B---3--:R-:W-:Y:S02]  /*103550*/  PRMT R17, R17, 0x5210, R15 ;  /* 0x0000521011117816 */ /* 0x008fe4000000000f */
[----:B------:R-:W0:Y:S01]  /*103560*/  LDS.128 R12, [R9+0x400] ;  /* 0x00040000090c7984 */ /* 0x000e220000000c00 */
[----:B------:R-:W-:Y:S06]  /*103570*/  BAR.SYNC.DEFER_BLOCKING 0x0 ;  /* 0x0000000000007b1d */ /* 0x000fec0000010000 */
[----:B----4-:R-:W-:Y:S04]  /*103580*/  STL [R1+0x5d18], R26 ;  /* 0x005d181a01007387 */ /* 0x010fe80000100800 */
[----:B------:R1:W-:Y:S02]  /*103590*/  STL.64 [R1+0x5d10], R24 ;  /* 0x005d101801007387 */ /* 0x0003e40000100a00 */
[----:B-1----:R-:W-:-:S02]  /*1035a0*/  IMAD.MOV.U32 R24, RZ, RZ, R10 ;  /* 0x000000ffff187224 */ /* 0x002fc400078e000a */
[----:B------:R-:W2:Y:S01]  /*1035b0*/  LDL.LU R10, [R1+0x5d3c] ;  /* 0x005d3c00010a7983 */ /* 0x000ea20000300800 */
[----:B------:R-:W-:-:S03]  /*1035c0*/  IMAD.MOV.U32 R25, RZ, RZ, R6 ;  /* 0x000000ffff197224 */ /* 0x000fc600078e0006 */
[----:B------:R-:W3:Y:S04]  /*1035d0*/  LDL.LU R6, [R1+0x5d38] ;  /* 0x005d380001067983 */ /* 0x000ee80000300800 */
[----:B0-----:R-:W-:Y:S04]  /*1035e0*/  STL.64 [R1+0x140], R12 ;  /* 0x0001400c01007387 */ /* 0x001fe80000100a00 */
[----:B------:R0:W-:Y:S04]  /*1035f0*/  STL.64 [R1+0x148], R14 ;  /* 0x0001480e01007387 */ /* 0x0001e80000100a00 */
[----:B0-----:R-:W4:Y:S01]  /*103600*/  LDL.LU.64 R14, [R1+0x5d30] ;  /* 0x005d3000010e7983 */ /* 0x001f220000300a00 */
[----:B------:R-:W-:-:S03]  /*103610*/  IMAD.MOV.U32 R26, RZ, RZ, R29 ;  /* 0x000000ffff1a7224 */ /* 0x000fc600078e001d */
[----:B------:R0:W-:Y:S04]  /*103620*/  STSM.16.M88.4 [R28], R16 ;  /* 0x000000101c007844 */ /* 0x0001e80000000200 */
[----:B------:R-:W-:Y:S01]  /*103630*/  STSM.16.M88.4 [R28+0x200], R24 ;  /* 0x000200181c007844 */ /* 0x000fe20000000200 */
[----:B------:R-:W-:Y:S06]  /*103640*/  BAR.SYNC.DEFER_BLOCKING 0x0 ;  /* 0x0000000000007b1d */ /* 0x000fec0000010000 */
[----:B------:R-:W2:Y:S04]  /*103650*/  LDL.LU.64 R12, [R1+0x5d28] ;  /* 0x005d2800010c7983 */ /* 0x000ea80000300a00 */
[----:B0-----:R-:W3:Y:S04]  /*103660*/  LDL.LU.64 R16, [R1+0x5d20] ;  /* 0x005d200001107983 */ /* 0x001ee80000300a00 */
[----:B------:R-:W0:Y:S01]  /*103670*/  LDS.128 R24, [R9] ;  /* 0x0000000009187984 */ /* 0x000e220000000c00 */
[----:B------:R-:W-:-:S02]  /*103680*/  LOP3.LUT R2, R2, 0xffff, RZ, 0xc0, !PT ;  /* 0x0000ffff02027812 */ /* 0x000fc400078ec0ff */
[----:B------:R-:W-:Y:S02]  /*103690*/  LOP3.LUT R0, R0, 0xffff, RZ, 0xc0, !PT ;  /* 0x0000ffff00007812 */ /* 0x000fe400078ec0ff */
[----:B----4-:R-:W-:-:S05]  /*1036a0*/  LOP3.LUT R14, R14, 0xffff, RZ, 0xc0, !PT ;  /* 0x0000ffff0e0e7812 */ /* 0x010fca00078ec0ff */
[----:B------:R-:W-:Y:S04]  /*1036b0*/  STL [R1+0x70], R14 ;  /* 0x0000700e01007387 */ /* 0x000fe80000100800 */
[----:B0-----:R-:W-:Y:S04]  /*1036c0*/  STL.64 [R1+0x130], R24 ;  /* 0x0001301801007387 */ /* 0x001fe80000100a00 */
[----:B------:R-:W-:Y:S04]  /*1036d0*/  STL.64 [R1+0x138], R26 ;  /* 0x0001381a01007387 */ /* 0x000fe80000100a00 */
[----:B------:R-:W0:Y:S01]  /*1036e0*/  LDS.128 R24, [R9+0x400] ;  /* 0x0004000009187984 */ /* 0x000e220000000c00 */
[----:B------:R-:W-:-:S02]  /*1036f0*/  PRMT R18, R15, 0x4210, R2 ;  /* 0x000042100f127816 */ /* 0x000fc40000000002 */
[----:B------:R-:W-:Y:S01]  /*103700*/  PRMT R15, R23, 0x4210, R0 ;  /* 0x00004210170f7816 */ /* 0x000fe20000000000 */
[----:B0-----:R-:W-:Y:S04]  /*103710*/  STL.64 [R1+0x120], R24 ;  /* 0x0001201801007387 */ /* 0x001fe80000100a00 */
[----:B------:R0:W-:Y:S04]  /*103720*/  STL.64 [R1+0x128], R26 ;  /* 0x0001281a01007387 */ /* 0x0001e80000100a00 */
[----:B0-----:R-:W4:Y:S04]  /*103730*/  LDL.LU R26, [R1+0x5d18] ;  /* 0x005d1800011a7983 */ /* 0x001f280000300800 */
[----:B------:R-:W2:Y:S04]  /*103740*/  LDL.LU.64 R24, [R1+0x5d10] ;  /* 0x005d100001187983 */ /* 0x000ea80000300a00 */
[----:B------:R-:W2:Y:S04]  /*103750*/  LDL.LU R23, [R1+0x1688] ;  /* 0x0016880001177983 */ /* 0x000ea80000300800 */
[----:B------:R-:W4:Y:S01]  /*103760*/  LDL.LU R27, [R1+0x166c] ;  /* 0x00166c00011b7983 */ /* 0x000f220000300800 */
[----:B------:R-:W-:-:S02]  /*103770*/  LOP3.LUT R3, R3, 0xffff, RZ, 0xc0, !PT ;  /* 0x0000ffff03037812 */ /* 0x000fc400078ec0ff */
[----:B---3--:R-:W-:Y:S02]  /*103780*/  LOP3.LUT R19, R16, 0xffff, RZ, 0xc0, !PT ;  /* 0x0000ffff10137812 */ /* 0x008fe400078ec0ff */
[----:B------:R-:W-:Y:S02]  /*103790*/  PRMT R16, R8, 0x4210, R14 ;  /* 0x0000421008107816 */ /* 0x000fe4000000000e */
[----:B------:R-:W-:Y:S02]  /*1037a0*/  PRMT R20, R20, 0x4210, R3 ;  /* 0x0000421014147816 */ /* 0x000fe40000000003 */
[----:B------:R-:W-:Y:S02]  /*1037b0*/  LOP3.LUT R4, R4, 0xffff, RZ, 0xc0, !PT ;  /* 0x0000ffff04047812 */ /* 0x000fe400078ec0ff */
[----:B------:R-:W-:Y:S02]  /*1037c0*/  LOP3.LUT R11, R11, 0xffff, RZ, 0xc0, !PT ;  /* 0x0000ffff0b0b7812 */ /* 0x000fe400078ec0ff */
[----:B------:R-:W-:-:S02]  /*1037d0*/  LOP3.LUT R17, R17, 0xffff, RZ, 0xc0, !PT ;  /* 0x0000ffff11117812 */ /* 0x000fc400078ec0ff */
[----:B------:R-:W-:Y:S02]  /*1037e0*/  PRMT R14, R21, 0x4210, R4 ;  /* 0x00004210150e7816 */ /* 0x000fe40000000004 */
[----:B------:R-:W-:Y:S02]  /*1037f0*/  PRMT R8, R22, 0x4210, R11 ;  /* 0x0000421016087816 */ /* 0x000fe4000000000b */
[----:B------:R-:W-:Y:S02]  /*103800*/  PRMT R7, R7, 0x4210, R19 ;  /* 0x0000421007077816 */ /* 0x000fe40000000013 */
[----:B------:R-:W-:Y:S01]  /*103810*/  PRMT R5, R5, 0x4210, R17 ;  /* 0x0000421005057816 */ /* 0x000fe20000000011 */
[----:B------:R-:W-:Y:S06]  /*103820*/  BAR.SYNC.DEFER_BLOCKING 0x0 ;  /* 0x0000000000007b1d */ /* 0x000fec0000010000 */
[----:B----4-:R0:W-:Y:S04]  /*103830*/  STL.64 [R1+0x5cf8], R26 ;  /* 0x005cf81a01007387 */ /* 0x0101e80000100a00 */
[----:B--2---:R1:W-:Y:S01]  /*103840*/  STL.64 [R1+0x5cf0], R24 ;  /* 0x005cf01801007387 */ /* 0x0043e20000100a00 */
[----:B0-----:R-:W-:-:S02]  /*103850*/  IMAD.MOV.U32 R26, RZ, RZ, R16 ;  /* 0x000000ffff1a7224 */ /* 0x001fc400078e0010 */
[----:B------:R-:W-:Y:S02]  /*103860*/  IMAD.MOV.U32 R27, RZ, RZ, R15 ;  /* 0x000000ffff1b7224 */ /* 0x000fe400078e000f */
[----:B-1----:R-:W-:Y:S02]  /*103870*/  IMAD.MOV.U32 R24, RZ, RZ, R20 ;  /* 0x000000ffff187224 */ /* 0x002fe400078e0014 */
[----:B------:R-:W-:Y:S01]  /*103880*/  IMAD.MOV.U32 R25, RZ, RZ, R18 ;  /* 0x000000ffff197224 */ /* 0x000fe200078e0012 */
[----:B------:R0:W-:Y:S04]  /*103890*/  STL.64 [R1+0x5d08], R26 ;  /* 0x005d081a01007387 */ /* 0x0001e80000100a00 */
[----:B------:R1:W-:Y:S01]  /*1038a0*/  STL.64 [R1+0x5d00], R24 ;  /* 0x005d001801007387 */ /* 0x0003e20000100a00 */
[----:B0-----:R-:W-:-:S02]  /*1038b0*/  IMAD.MOV.U32 R26, RZ, RZ, R7 ;  /* 0x000000ffff1a7224 */ /* 0x001fc400078e0007 */
[----:B------:R-:W-:Y:S02]  /*1038c0*/  IMAD.MOV.U32 R27, RZ, RZ, R5 ;  /* 0x000000ffff1b7224 */ /* 0x000fe400078e0005 */
[----:B-1----:R-:W-:Y:S02]  /*1038d0*/  IMAD.MOV.U32 R24, RZ, RZ, R14 ;  /* 0x000000ffff187224 */ /* 0x002fe400078e000e */
[----:B------:R-:W-:Y:S01]  /*1038e0*/  IMAD.MOV.U32 R25, RZ, RZ, R8 ;  /* 0x000000ffff197224 */ /* 0x000fe200078e0008 */
[----:B------:R-:W2:Y:S04]  /*1038f0*/  LDL.LU R14, [R1+0x1678] ;  /* 0x00167800010e7983 */ /* 0x000ea80000300800 */
[----:B------:R-:W3:Y:S04]  /*103900*/  LDL.LU R20, [R1+0x50fc] ;  /* 0x0050fc0001147983 */ /* 0x000ee80000300800 */
[----:B------:R-:W4:Y:S04]  /*103910*/  LDL.LU R5, [R1+0x50f8] ;  /* 0x0050f80001057983 */ /* 0x000f280000300800 */
[----:B------:R-:W4:Y:S04]  /*103920*/  LDL.LU R7, [R1+0x5070] ;  /* 0x0050700001077983 */ /* 0x000f280000300800 */
[----:B------:R0:W-:Y:S04]  /*103930*/  STSM.16.M88.4 [R28], R24 ;  /* 0x000000181c007844 */ /* 0x0001e80000000200 */
[----:B0-----:R-:W2:Y:S04]  /*103940*/  LDL.LU.64 R26, [R1+0x5d08] ;  /* 0x005d0800011a7983 */ /* 0x001ea80000300a00 */
[----:B------:R-:W2:Y:S04]  /*103950*/  LDL.LU.64 R24, [R1+0x5d00] ;  /* 0x005d000001187983 */ /* 0x000ea80000300a00 */
[----:B--2---:R0:W-:Y:S04]  /*103960*/  STSM.16.M88.4 [R28+0x200], R24 ;  /* 0x000200181c007844 */ /* 0x0041e80000000200 */
[----:B0-----:R-:W2:Y:S04]  /*103970*/  LDL.LU.64 R26, [R1+0x5cf8] ;  /* 0x005cf800011a7983 */ /* 0x001ea80000300a00 */
[----:B------:R-:W4:Y:S04]  /*103980*/  LDL.LU.64 R24, [R1+0x5cf0] ;  /* 0x005cf00001187983 */ /* 0x000f280000300a00 */
[----:B------:R-:W2:Y:S04]  /*103990*/  LDL.LU R8, [R1+0x506c] ;  /* 0x00506c0001087983 */ /* 0x000ea80000300800 */
[----:B------:R-:W2:Y:S04]  /*1039a0*/  LDL.LU R16, [R1+0x4ff0] ;  /* 0x004ff00001107983 */ /* 0x000ea80000300800 */
[----:B------:R-:W2:Y:S04]  /*1039b0*/  LDL.LU R29, [R1+0x4fec] ;  /* 0x004fec00011d7983 */ /* 0x000ea80000300800 */
[----:B------:R-:W3:Y:S01]  /*1039c0*/  LDL.LU R22, [R1+0x21cc] ;  /* 0x0021cc0001167983 */ /* 0x000ee20000300800 */
[----:B------:R-:W-:-:S02]  /*1039d0*/  PRMT R2, R6, 0x5210, R2 ;  /* 0x0000521006027816 */ /* 0x000fc40000000002 */
[----:B------:R-:W-:Y:S02]  /*1039e0*/  PRMT R23, R23, 0x5210, R0 ;  /* 0x0000521017177816 */ /* 0x000fe40000000000 */
[----:B------:R-:W-:Y:S01]  /*1039f0*/  PRMT R14, R14, 0x5210, R19 ;  /* 0x000052100e0e7816 */ /* 0x000fe20000000013 */
[----:B------:R-:W-:Y:S06]  /*103a00*/  BAR.SYNC.DEFER_BLOCKING 0x0 ;  /* 0x0000000000007b1d */ /* 0x000fec0000010000 */
[----:B---3--:R0:W-:Y:S04]  /*103a10*/  STL [R1+0x5cc0], R22 ;  /* 0x005cc01601007387 */ /* 0x0081e80000100800 */
[----:B0-----:R-:W3:Y:S04]  /*103a20*/  LDL.LU R22, [R1+0x168c] ;  /* 0x00168c0001167983 */ /* 0x001ee80000300800 */
[----:B------:R-:W-:Y:S04]  /*103a30*/  STL [R1+0x5cbc], R20 ;  /* 0x005cbc1401007387 */ /* 0x000fe80000100800 */
[----:B------:R-:W2:Y:S01]  /*103a40*/  LDL.LU R15, [R1+0x4f58] ;  /* 0x004f5800010f7983 */ /* 0x000ea20000300800 */
[----:B----4-:R-:W-:-:S03]  /*103a50*/  PRMT R3, R24, 0x5210, R3 ;  /* 0x0000521018037816 */ /* 0x010fc60000000003 */
[----:B--2---:R0:W-:Y:S04]  /*103a60*/  STL [R1+0x5cd0], R15 ;  /* 0x005cd00f01007387 */ /* 0x0041e80000100800 */
[----:B0-----:R-:W2:Y:S04]  /*103a70*/  LDL.LU R15, [R1+0x167c] ;  /* 0x00167c00010f7983 */ /* 0x001ea80000300800 */
[----:B------:R0:W-:Y:S04]  /*103a80*/  STL.64 [R1+0x5cc8], R12 ;  /* 0x005cc80c01007387 */ /* 0x0001e80000100a00 */
[----:B0-----:R-:W3:Y:S04]  /*103a90*/  LDL.LU R13, [R1+0x70] ;  /* 0x00007000010d7983 */ /* 0x001ee80000300800 */
[----:B------:R-:W4:Y:S04]  /*103aa0*/  LDL.LU R24, [R1+0x52f4] ;  /* 0x0052f40001187983 */ /* 0x000f280000300800 */
[----:B------:R-:W-:Y:S01]  /*103ab0*/  STL [R1+0x5ce0], R26 ;  /* 0x005ce01a01007387 */ /* 0x000fe20000100800 */
[----:B------:R-:W-:-:S02]  /*103ac0*/  IMAD.MOV.U32 R20, RZ, RZ, R3 ;  /* 0x000000ffff147224 */ /* 0x000fc400078e0003 */
[----:B------:R-:W-:Y:S01]  /*103ad0*/  IMAD.MOV.U32 R21, RZ, RZ, R2 ;  /* 0x000000ffff157224 */ /* 0x000fe200078e0002 */
[----:B---3--:R-:W-:Y:S01]  /*103ae0*/  PRMT R22, R22, 0x5210, R13 ;  /* 0x0000521016167816 */ /* 0x008fe2000000000d */
[----:B----4-:R-:W-:Y:S01]  /*103af0*/  STL.64 [R1+0x5cd8], R24 ;  /* 0x005cd81801007387 */ /* 0x010fe20000100a00 */
[----:B------:R-:W-:-:S03]  /*103b00*/  PRMT R13, R27, 0x5210, R11 ;  /* 0x000052101b0d7816 */ /* 0x000fc6000000000b */
[----:B------:R-:W0:Y:S04]  /*103b10*/  LDS.128 R24, [R9] ;  /* 0x0000000009187984 */ /* 0x000e280000000c00 */
[----:B------:R-:W3:Y:S04]  /*103b20*/  LDL.LU R3, [R1+0x52f0] ;  /* 0x0052f00001037983 */ /* 0x000ee80000300800 */
[----:B------:R-:W4:Y:S04]  /*103b30*/  LDL.LU R2, [R1+0x52e8] ;  /* 0x0052e80001027983 */ /* 0x000f280000300800 */
[----:B------:R-:W3:Y:S04]  /*103b40*/  LDL.LU R18, [R1+0x52ec] ;  /* 0x0052ec0001127983 */ /* 0x000ee80000300800 */
[----:B------:R-:W4:Y:S04]  /*103b50*/  LDL.LU R6, [R1+0x52e4] ;  /* 0x0052e40001067983 */ /* 0x000f280000300800 */
[----:B------:R-:W4:Y:S01]  /*103b60*/  LDL.LU R0, [R1+0x5cec] ;  /* 0x005cec0001007983 */ /* 0x000f220000300800 */
[----:B--2---:R-:W-:-:S03]  /*103b70*/  PRMT R12, R15, 0x5210, R4 ;  /* 0x000052100f0c7816 */ /* 0x004fc60000000004 */
[----:B------:R-:W2:Y:S04]  /*103b80*/  LDL.LU R4, [R1+0x5ce8] ;  /* 0x005ce80001047983 */ /* 0x000ea80000300800 */
[----:B------:R-:W2:Y:S04]  /*103b90*/  LDL.LU R11, [R1+0x5ce4] ;  /* 0x005ce400010b7983 */ /* 0x000ea80000300800 */
[----:B0-----:R-:W-:Y:S04]  /*103ba0*/  STL.64 [R1+0x110], R24 ;  /* 0x0001101801007387 */ /* 0x001fe80000100a00 */
[----:B------:R-:W-:Y:S04]  /*103bb0*/  STL.64 [R1+0x118], R26 ;  /* 0x0001181a01007387 */ /* 0x000fe80000100a00 */
[----:B------:R-:W0:Y:S01]  /*103bc0*/  LDS.128 R24, [R9+0x400] ;  /* 0x0004000009187984 */ /* 0x000e220000000c00 */
[----:B------:R-:W-:Y:S01]  /*103bd0*/  BAR.SYNC.DEFER_BLOCKING 0x0 ;  /* 0x0000000000007b1d */ /* 0x000fe20000010000 */
[----:B------:R-:W-:-:S05]  /*103be0*/  PRMT R15, R10, 0x5210, R17 ;  /* 0x000052100a0f7816 */ /* 0x000fca0000000011 */
[----:B------:R1:W-:Y:S04]  /*103bf0*/  STSM.16.M88.4 [R28], R12 ;  /* 0x0000000c1c007844 */ /* 0x0003e80000000200 */
[----:B------:R-:W-:Y:S01]  /*103c00*/  STSM.16.M88.4 [R28+0x200], R20 ;  /* 0x000200141c007844 */ /* 0x000fe20000000200 */
[----:B------:R-:W-:Y:S02]  /*103c10*/  LOP3.LUT R19, R5, 0xffff, RZ, 0xc0, !PT ;  /* 0x0000ffff05137812 */ /* 0x000fe400078ec0ff */
[----:B------:R-:W-:Y:S01]  /*103c20*/  LOP3.LUT R16, R16, 0xffff, RZ, 0xc0, !PT ;  /* 0x0000ffff10107812 */ /* 0x000fe200078ec0ff */
[----:B0-----:R-:W-:Y:S04]  /*103c30*/  STL.64 [R1+0x100], R24 ;  /* 0x0001001801007387 */ /* 0x001fe80000100a00 */
[----:B------:R0:W-:Y:S01]  /*103c40*/  STL.64 [R1+0x108], R26 ;  /* 0x0001081a01007387 */ /* 0x0001e20000100a00 */
[----:B-1----:R-:W-:Y:S01]  /*103c50*/  LOP3.LUT R14, R7, 0xffff, RZ, 0xc0, !PT ;  /* 0x0000ffff070e7812 */ /* 0x002fe200078ec0ff */
[----:B------:R-:W-:Y:S06]  /*103c60*/  BAR.SYNC.DEFER_BLOCKING 0x0 ;  /* 0x0000000000007b1d */ /* 0x000fec0000010000 */
[----:B0-----:R-:W2:Y:S04]  /*103c70*/  LDL.LU R26, [R1+0x5ce0] ;  /* 0x005ce000011a7983 */ /* 0x001ea80000300800 */
[----:B------:R-:W2:Y:S04]  /*103c80*/  LDL.LU.64 R24, [R1+0x5cd8] ;  /* 0x005cd80001187983 */ /* 0x000ea80000300a00 */
[----:B------:R-:W2:Y:S04]  /*103c90*/  LDL.LU R10, [R1+0x16a8] ;  /* 0x0016a800010a7983 */ /* 0x000ea80000300800 */
[----:B------:R-:W2:Y:S04]  /*103ca0*/  LDL.LU R15, [R1+0x5cd0] ;  /* 0x005cd000010f7983 */ /* 0x000ea80000300800 */
[----:B------:R-:W2:Y:S04]  /*103cb0*/  LDL.LU.64 R12, [R1+0x5cc8] ;  /* 0x005cc800010c7983 */ /* 0x000ea80000300a00 */
[----:B------:R-:W2:Y:S04]  /*103cc0*/  LDL.LU R22, [R1+0x5cc0] ;  /* 0x005cc00001167983 */ /* 0x000ea80000300800 */
[----:B------:R-:W3:Y:S04]  /*103cd0*/  LDL.LU R20, [R1+0x5cbc] ;  /* 0x005cbc0001147983 */ /* 0x000ee80000300800 */
[----:B------:R-:W2:Y:S04]  /*103ce0*/  LDL.LU R17, [R1+0x17c8] ;  /* 0x0017c80001117983 */ /* 0x000ea80000300800 */
[----:B------:R-:W2:Y:S04]  /*103cf0*/  LDL.LU R5, [R1+0x16d8] ;  /* 0x0016d80001057983 */ /* 0x000ea80000300800 */
[----:B------:R-:W2:Y:S01]  /*103d00*/  LDL.LU R7, [R1+0x16bc] ;  /* 0x0016bc0001077983 */ /* 0x000ea20000300800 */
[----:B------:R-:W-:-:S02]  /*103d10*/  LOP3.LUT R27, R29, 0xffff, RZ, 0xc0, !PT ;  /* 0x0000ffff1d1b7812 */ /* 0x000fc400078ec0ff */
[----:B---3--:R-:W-:Y:S02]  /*103d20*/  LOP3.LUT R21, R20, 0xffff, RZ, 0xc0, !PT ;  /* 0x0000ffff14157812 */ /* 0x008fe400078ec0ff */
[----:B------:R-:W3:Y:S04]  /*103d30*/  LDL.LU R20, [R1+0x16b8] ;  /* 0x0016b80001147983 */ /* 0x000ee80000300800 */
[----:B------:R-:W3:Y:S01]  /*103d40*/  LDL.LU R23, [R1+0x16ac] ;  /* 0x0016ac0001177983 */ /* 0x000ee20000300800 */
[----:B------:R-:W-:Y:S02]  /*103d50*/  PRMT R29, R18, 0x4210, R21 ;  /* 0x00004210121d7816 */ /* 0x000fe40000000015 */
[----:B----4-:R-:W-:Y:S02]  /*103d60*/  PRMT R18, R6, 0x4210, R19 ;  /* 0x0000421006127816 */ /* 0x010fe40000000013 */
[----:B------:R-:W4:Y:S01]  /*103d70*/  LDL.LU R6, [R1+0x508c] ;  /* 0x00508c0001067983 */ /* 0x000f220000300800 */
[----:B--2---:R-:W-:-:S02]  /*103d80*/  PRMT R24, R24, 0x4210, R16 ;  /* 0x0000421018187816 */ /* 0x004fc40000000010 */
[----:B------:R-:W-:Y:S02]  /*103d90*/  LOP3.LUT R22, R22, 0xffff, RZ, 0xc0, !PT ;  /* 0x0000ffff16167812 */ /* 0x000fe400078ec0ff */
[----:B------:R-:W-:Y:S01]  /*103da0*/  LOP3.LUT R15, R15, 0xffff, RZ, 0xc0, !PT ;  /* 0x0000ffff0f0f7812 */ /* 0x000fe200078ec0ff */
[----:B----4-:R0:W-:Y:S04]  /*103db0*/  STL.64 [R1+0x5c88], R6 ;  /* 0x005c880601007387 */ /* 0x0101e80000100a00 */
[----:B0-----:R-:W2:Y:S04]  /*103dc0*/  LDL.LU R6, [R1+0x186c] ;  /* 0x00186c0001067983 */ /* 0x001ea80000300800 */
[----:B------:R0:W-:Y:S02]  /*103dd0*/  STL.64 [R1+0x5c80], R4 ;  /* 0x005c800401007387 */ /* 0x0001e40000100a00 */
[----:B0-----:R-:W-:-:S02]  /*103de0*/  IMAD.MOV.U32 R4, RZ, RZ, R24 ;  /* 0x000000ffff047224 */ /* 0x001fc400078e0018 */
[----:B------:R-:W4:Y:S01]  /*103df0*/  LDL.LU R24, [R1+0x5cb8] ;  /* 0x005cb80001187983 */ /* 0x000f220000300800 */
[----:B------:R-:W-:Y:S02]  /*103e00*/  PRMT R2, R2, 0x4210, R22 ;  /* 0x0000421002027816 */ /* 0x000fe40000000016 */
[----:B------:R-:W-:-:S03]  /*103e10*/  PRMT R3, R3, 0x4210, R27 ;  /* 0x0000421003037816 */ /* 0x000fc6000000001b */
[----:B------:R-:W-:Y:S02]  /*103e20*/  IMAD.MOV.U32 R7, RZ, RZ, R2 ;  /* 0x000000ffff077224 */ /* 0x000fe400078e0002 */
[----:B------:R-:W-:Y:S02]  /*103e30*/  IMAD.MOV.U32 R5, RZ, RZ, R3 ;  /* 0x000000ffff057224 */ /* 0x000fe400078e0003 */
[----:B------:R-:W4:Y:S04]  /*103e40*/  LDL.LU R3, [R1+0x5cb4] ;  /* 0x005cb40001037983 */ /* 0x000f280000300800 */
[----:B------:R-:W4:Y:S01]  /*103e50*/  LDL.LU R2, [R1+0x5cb0] ;  /* 0x005cb00001027983 */ /* 0x000f220000300800 */
[----:B------:R-:W-:Y:S02]  /*103e60*/  LOP3.LUT R8, R8, 0xffff, RZ, 0xc0, !PT ;  /* 0x0000ffff08087812 */ /* 0x000fe400078ec0ff */
[----:B--2---:R-:W-:-:S05]  /*103e70*/  PRMT R6, R6, 0x4210, R15 ;  /* 0x0000421006067816 */ /* 0x004fca000000000f */
[----:B------:R4:W-:Y:S04]  /*103e80*/  STL.64 [R1+0x5c98], R6 ;  /* 0x005c980601007387 */ /* 0x0009e80000100a00 */
[----:B------:R-:W-:Y:S04]  /*103e90*/  STL.64 [R1+0x5c90], R4 ;  /* 0x005c900401007387 */ /* 0x000fe80000100a00 */
[----:B---3--:R-:W-:Y:S04]  /*103ea0*/  STL.64 [R1+0x5ca8], R22 ;  /* 0x005ca81601007387 */ /* 0x008fe80000100a00 */
[----:B------:R-:W-:Y:S04]  /*103eb0*/  STL.64 [R1+0x5ca0], R20 ;  /* 0x005ca01401007387 */ /* 0x000fe80000100a00 */
[----:B------:R-:W0:Y:S01]  /*103ec0*/  LDS.128 R20, [R9] ;  /* 0x0000000009147984 */ /* 0x000e220000000c00 */
[----:B----4-:R-:W-:-:S03]  /*103ed0*/  PRMT R6, R24, 0x4210, R14 ;  /* 0x0000421018067816 */ /* 0x010fc6000000000e */
[----:B------:R-:W2:Y:S04]  /*103ee0*/  LDL.LU R24, [R1+0x4f60] ;  /* 0x004f600001187983 */ /* 0x000ea80000300800 */
[----:B0-----:R-:W-:Y:S04]  /*103ef0*/  STL.64 [R1+0xf0], R20 ;  /* 0x0000f01401007387 */ /* 0x001fe80000100a00 */
[----:B------:R-:W-:Y:S04]  /*103f00*/  STL.64 [R1+0xf8], R22 ;  /* 0x0000f81601007387 */ /* 0x000fe80000100a00 */
[----:B------:R-:W0:Y:S01]  /*103f10*/  LDS.128 R20, [R9+0x400] ;  /* 0x0004000009147984 */ /* 0x000e220000000c00 */
[----:B------:R-:W-:Y:S01]  /*103f20*/  BAR.SYNC.DEFER_BLOCKING 0x0 ;  /* 0x0000000000007b1d */ /* 0x000fe20000010000 */
[----:B------:R-:W-:-:S02]  /*103f30*/  IMAD.MOV.U32 R4, RZ, RZ, R29 ;  /* 0x000000ffff047224 */ /* 0x000fc400078e001d */
[----:B------:R-:W-:Y:S01]  /*103f40*/  IMAD.MOV.U32 R5, RZ, RZ, R18 ;  /* 0x000000ffff057224 */ /* 0x000fe200078e0012 */
[----:B------:R-:W-:-:S05]  /*103f50*/  PRMT R7, R17, 0x4210, R8 ;  /* 0x0000421011077816 */ /* 0x000fca0000000008 */
[----:B------:R-:W-:Y:S04]  /*103f60*/  STSM.16.M88.4 [R28], R4 ;  /* 0x000000041c007844 */ /* 0x000fe80000000200 */
[----:B0-----:R-:W-:Y:S04]  /*103f70*/  STL.64 [R1+0xd0], R20 ;  /* 0x0000d01401007387 */ /* 0x001fe80000100a00 */
[----:B------:R0:W-:Y:S04]  /*103f80*/  STL.64 [R1+0xd8], R22 ;  /* 0x0000d81601007387 */ /* 0x0001e80000100a00 */
[----:B0-----:R-:W3:Y:S04]  /*103f90*/  LDL.LU.64 R22, [R1+0x5ca8] ;  /* 0x005ca80001167983 */ /* 0x001ee80000300a00 */
[----:B------:R-:W4:Y:S04]  /*103fa0*/  LDL.LU.64 R20, [R1+0x5ca0] ;  /* 0x005ca00001147983 */ /* 0x000f280000300a00 */
[----:B------:R-:W2:Y:S04]  /*103fb0*/  LDL.LU.64 R6, [R1+0x5c98] ;  /* 0x005c980001067983 */ /* 0x000ea80000300a00 */
[----:B------:R-:W2:Y:S01]  /*103fc0*/  LDL.LU.64 R4, [R1+0x5c90] ;  /* 0x005c900001047983 */ /* 0x000ea20000300a00 */
[----:B------:R-:W-:-:S03]  /*103fd0*/  PRMT R10, R10, 0x5210, R16 ;  /* 0x000052100a0a7816 */ /* 0x000fc60000000010 */
[----:B--2---:R0:W-:Y:S01]  /*103fe0*/  STSM.16.M88.4 [R28+0x200], R4 ;  /* 0x000200041c007844 */ /* 0x0041e20000000200 */
[----:B------:R-:W-:Y:S02]  /*103ff0*/  PRMT R29, R25, 0x5210, R15 ;  /* 0x00005210191d7816 */ /* 0x000fe4000000000f */
[----:B----4-:R-:W-:Y:S01]  /*104000*/  PRMT R20, R20, 0x5210, R21 ;  /* 0x0000521014147816 */ /* 0x010fe20000000015 */
[----:B0-----:R-:W2:Y:S04]  /*104010*/  LDL.LU.64 R6, [R1+0x5c88] ;  /* 0x005c880001067983 */ /* 0x001ea80000300a00 */
[----:B------:R-:W4:Y:S04]  /*104020*/  LDL.LU.64 R4, [R1+0x5c80] ;  /* 0x005c800001047983 */ /* 0x000f280000300a00 */
[----:B------:R-:W4:Y:S04]  /*104030*/  LDL.LU R16, [R1+0x40] ;  /* 0x0000400001107983 */ /* 0x000f280000300800 */
[----:B------:R-:W4:Y:S04]  /*104040*/  LDL.LU R17, [R1+0x44] ;  /* 0x0000440001117983 */ /* 0x000f280000300800 */
[----:B------:R-:W4:Y:S01]  /*104050*/  LDL.LU R18, [R1+0x48] ;  /* 0x0000480001127983 */ /* 0x000f220000300800 */
[----:B---3--:R-:W-:Y:S01]  /*104060*/  PRMT R21, R23, 0x5210, R19 ;  /* 0x0000521017157816 */ /* 0x008fe20000000013 */
[----:B------:R-:W-:Y:S01]  /*104070*/  BAR.SYNC.DEFER_BLOCKING 0x0 ;  /* 0x0000000000007b1d */ /* 0x000fe20000010000 */
[----:B--2---:R-:W-:-:S05]  /*104080*/  PRMT R7, R7, 0x5210, R22 ;  /* 0x0000521007077816 */ /* 0x004fca0000000016 */
[----:B----4-:R-:W-:Y:S04]  /*104090*/  STL [R1+0x5c28], R18 ;  /* 0x005c281201007387 */ /* 0x010fe80000100800 */
[----:B------:R0:W-:Y:S01]  /*1040a0*/  STL.64 [R1+0x5c20], R16 ;  /* 0x005c201001007387 */ /* 0x0001e20000100a00 */
[----:B------:R-:W-:-:S03]  /*1040b0*/  PRMT R22, R26, 0x5210, R14 ;  /* 0x000052101a167816 */ /* 0x000fc6000000000e */
[----:B0-----:R-:W2:Y:S04]  /*1040c0*/  LDL.LU R16, [R1+0x50] ;  /* 0x0000500001107983 */ /* 0x001ea80000300800 */
[----:B------:R-:W2:Y:S04]  /*1040d0*/  LDL.LU R17, [R1+0x54] ;  /* 0x0000540001117983 */ /* 0x000ea80000300800 */
[----:B------:R-:W3:Y:S04]  /*1040e0*/  LDL.LU R18, [R1+0x58] ;  /* 0x0000580001127983 */ /* 0x000ee80000300800 */
[----:B------:R-:W4:Y:S04]  /*1040f0*/  LDL.LU R25, [R1+0x5c78] ;  /* 0x005c780001197983 */ /* 0x000f280000300800 */
[----:B------:R-:W4:Y:S04]  /*104100*/  LDL.LU R26, [R1+0x5c74] ;  /* 0x005c7400011a7983 */ /* 0x000f280000300800 */
[----:B------:R-:W3:Y:S01]  /*104110*/  LDL.LU R19, [R1+0x181c] ;  /* 0x00181c0001137983 */ /* 0x000ee20000300800 */
[----:B------:R-:W-:-:S02]  /*104120*/  PRMT R23, R4, 0x5210, R8 ;  /* 0x0000521004177816 */ /* 0x000fc40000000008 */
[----:B------:R-:W-:Y:S02]  /*104130*/  LOP3.LUT R14, R6, 0xffff, RZ, 0xc0, !PT ;  /* 0x0000ffff060e7812 */ /* 0x000fe400078ec0ff */
[----:B------:R-:W-:Y:S01]  /*104140*/  LOP3.LUT R8, R24, 0xffff, RZ, 0xc0, !PT ;  /* 0x0000ffff18087812 */ /* 0x000fe200078ec0ff */
[----:B---3--:R-:W-:Y:S04]  /*104150*/  STL.64 [R1+0x5c60], R18 ;  /* 0x005c601201007387 */ /* 0x008fe80000100a00 */
[----:B--2---:R-:W-:Y:S04]  /*104160*/  STL.64 [R1+0x5c58], R16 ;  /* 0x005c581001007387 */ /* 0x004fe80000100a00 */
[----:B------:R-:W2:Y:S04]  /*104170*/  LDL.LU R15, [R1+0x16dc] ;  /* 0x0016dc00010f7983 */ /* 0x000ea80000300800 */
[----:B------:R-:W3:Y:S04]  /*104180*/  LDL.LU R4, [R1+0x50a4] ;  /* 0x0050a40001047983 */ /* 0x000ee80000300800 */
[----:B------:R-:W3:Y:S04]  /*104190*/  LDL.LU R6, [R1+0x4f8c] ;  /* 0x004f8c0001067983 */ /* 0x000ee80000300800 */
[----:B------:R-:W2:Y:S04]  /*1041a0*/  LDL.LU R24, [R1+0x5308] ;  /* 0x0053080001187983 */ /* 0x000ea80000300800 */
[----:B------:R-:W0:Y:S01]  /*1041b0*/  LDS.128 R16, [R9] ;  /* 0x0000000009107984 */ /* 0x000e220000000c00 */
[----:B------:R-:W-:Y:S01]  /*1041c0*/  PRMT R5, R5, 0x5210, R27 ;  /* 0x0000521005057816 */ /* 0x000fe2000000001b */
[----:B0-----:R-:W-:-:S02]  /*1041d0*/  IMAD.MOV.U32 R27, RZ, RZ, R16 ;  /* 0x000000ffff1b7224 */ /* 0x001fc400078e0010 */
[----:B------:R-:W-:Y:S04]  /*1041e0*/  STL [R1+0xc4], R17 ;  /* 0x0000c41101007387 */ /* 0x000fe80000100800 */
[----:B------:R-:W-:Y:S04]  /*1041f0*/  STL.64 [R1+0xc8], R18 ;  /* 0x0000c81201007387 */ /* 0x000fe80000100a00 */
[----:B------:R-:W0:Y:S01]  /*104200*/  LDS.128 R16, [R9+0x400] ;  /* 0x0004000009107984 */ /* 0x000e220000000c00 */
[----:B------:R-:W-:Y:S06]  /*104210*/  BAR.SYNC.DEFER_BLOCKING 0x0 ;  /* 0x0000000000007b1d */ /* 0x000fec0000010000 */
[----:B----4-:R-:W-:Y:S04]  /*104220*/  STL.64 [R1+0x5b30], R26 ;  /* 0x005b301a01007387 */ /* 0x010fe80000100a00 */
[----:B------:R-:W-:Y:S04]  /*104230*/  STL [R1+0x5b28], R25 ;  /* 0x005b281901007387 */ /* 0x000fe80000100800 */
[----:B--2---:R1:W-:Y:S04]  /*104240*/  STL [R1+0x5c00], R24 ;  /* 0x005c001801007387 */ /* 0x0043e80000100800 */
[----:B-1----:R-:W2:Y:S04]  /*104250*/  LDL.LU R24, [R1+0x30] ;  /* 0x0000300001187983 */ /* 0x002ea80000300800 */
[----:B------:R-:W2:Y:S01]  /*104260*/  LDL.LU R25, [R1+0x34] ;  /* 0x0000340001197983 */ /* 0x000ea20000300800 */
[----:B------:R-:W-:-:S03]  /*104270*/  IMAD.MOV.U32 R26, RZ, RZ, R2 ;  /* 0x000000ffff1a7224 */ /* 0x000fc600078e0002 */
[----:B------:R-:W4:Y:S04]  /*104280*/  LDL.LU R2, [R1+0x5c70] ;  /* 0x005c700001027983 */ /* 0x000f280000300800 */
[----:B------:R-:W-:Y:S01]  /*104290*/  STL [R1+0x5c38], R26 ;  /* 0x005c381a01007387 */ /* 0x000fe20000100800 */
[----:B------:R-:W-:Y:S02]  /*1042a0*/  IMAD.MOV.U32 R27, RZ, RZ, R7 ;  /* 0x000000ffff1b7224 */ /* 0x000fe400078e0007 */
[----:B0-----:R-:W-:Y:S01]  /*1042b0*/  IMAD.MOV.U32 R7, RZ, RZ, R18 ;  /* 0x000000ffff077224 */ /* 0x001fe200078e0012 */
[----:B------:R-:W-:Y:S04]  /*1042c0*/  STSM.16.M88.4 [R28], R20 ;  /* 0x000000141c007844 */ /* 0x000fe80000000200 */
[----:B--2---:R0:W-:Y:S02]  /*1042d0*/  STL.64 [R1+0x5c30], R24 ;  /* 0x005c301801007387 */ /* 0x0041e40000100a00 */
[----:B0-----:R-:W-:-:S02]  /*1042e0*/  IMAD.MOV.U32 R24, RZ, RZ, R10 ;  /* 0x000000ffff187224 */ /* 0x001fc400078e000a */
[----:B------:R-:W-:Y:S01]  /*1042f0*/  IMAD.MOV.U32 R25, RZ, RZ, R5 ;  /* 0x000000ffff197224 */ /* 0x000fe200078e0005 */
[----:B------:R-:W2:Y:S04]  /*104300*/  LDL.LU R10, [R1+0x5c6c] ;  /* 0x005c6c00010a7983 */ /* 0x000ea80000300800 */
[----:B------:R-:W3:Y:S04]  /*104310*/  LDL.LU R5, [R1+0x5c68] ;  /* 0x005c680001057983 */ /* 0x000ee80000300800 */
[----:B------:R-:W-:Y:S04]  /*104320*/  STL.64 [R1+0xa0], R16 ;  /* 0x0000a01001007387 */ /* 0x000fe80000100a00 */
[----:B------:R0:W-:Y:S04]  /*104330*/  STL [R1+0xac], R19 ;  /* 0x0000ac1301007387 */ /* 0x0001e80000100800 */
[----:B0-----:R-:W2:Y:S04]  /*104340*/  LDL.LU.64 R18, [R1+0x5c60] ;  /* 0x005c600001127983 */ /* 0x001ea80000300a00 */
[----:B------:R-:W2:Y:S04]  /*104350*/  LDL.LU.64 R16, [R1+0x5c58] ;  /* 0x005c580001107983 */ /* 0x000ea80000300a00 */
[----:B------:R-:W4:Y:S04]  /*104360*/  LDL.LU.64 R22, [R1+0x5c50] ;  /* 0x005c500001167983 */ /* 0x000f280000300a00 */
[----:B------:R-:W3:Y:S04]  /*104370*/  LDL.LU R21, [R1+0x5c48] ;  /* 0x005c480001157983 */ /* 0x000ee80000300800 */
[----:B------:R-:W3:Y:S01]  /*104380*/  LDL.LU R20, [R1+0x1828] ;  /* 0x0018280001147983 */ /* 0x000ee20000300800 */
[----:B------:R-:W-:-:S05]  /*104390*/  IMAD.MOV.U32 R26, RZ, RZ, R29 ;  /* 0x000000ffff1a7224 */ /* 0x000fca00078e001d */
[----:B------:R-:W-:Y:S01]  /*1043a0*/  STSM.16.M88.4 [R28+0x200], R24 ;  /* 0x000200181c007844 */ /* 0x000fe20000000200 */
[----:B------:R-:W-:Y:S06]  /*1043b0*/  BAR.SYNC.DEFER_BLOCKING 0x0 ;  /* 0x0000000000007b1d */ /* 0x000fec0000010000 */
[----:B------:R-:W0:Y:S04]  /*1043c0*/  LDS.128 R24, [R9] ;  /* 0x0000000009187984 */ /* 0x000e280000000c00 */
[----:B----4-:R-:W-:Y:S04]  /*1043d0*/  STL.64 [R1+0x5c10], R22 ;  /* 0x005c101601007387 */ /* 0x010fe80000100a00 */
[----:B---3--:R1:W-:Y:S04]  /*1043e0*/  STL.64 [R1+0x5c08], R20 ;  /* 0x005c081401007387 */ /* 0x0083e80000100a00 */
[----:B-1----:R-:W3:Y:S01]  /*1043f0*/  LDL.LU R20, [R1+0x60] ;  /* 0x0000600001147983 */ /* 0x002ee20000300800 */
[----:B------:R-:W-:-:S03]  /*104400*/  IMAD.MOV.U32 R21, RZ, RZ, R5 ;  /* 0x000000ffff157224 */ /* 0x000fc600078e0005 */
[----:B------:R-:W4:Y:S01]  /*104410*/  LDL.LU R5, [R1+0x5c44] ;  /* 0x005c440001057983 */ /* 0x000f220000300800 */
[----:B------:R-:W-:Y:S01]  /*104420*/  IMAD.MOV.U32 R22, RZ, RZ, R2 ;  /* 0x000000ffff167224 */ /* 0x000fe200078e0002 */
[----:B--2---:R-:W-:Y:S02]  /*104430*/  PRMT R23, R10, 0x4210, R8 ;  /* 0x000042100a177816 */ /* 0x004fe40000000008 */
        /* <DEDUP_REMOVED lines=9> */
[----:B------:R-:W2:Y:S01]  /*1044d0*/  LDL.LU.64 R24, [R1+0x5c30] ;  /* 0x005c300001187983 */ /* 0x000ea20000300a00 */
[----:B------:R-:W-:-:S05]  /*1044e0*/  PRMT R19, R19, 0x4210, R14 ;  /* 0x0000421013137816 */ /* 0x000fca000000000e */
[----:B------:R0:W-:Y:S01]  /*1044f0*/  STSM.16.M88.4 [R28], R16 ;  /* 0x000000101c007844 */ /* 0x0001e20000000200 */
[----:B------:R-:W-:Y:S02]  /*104500*/  PRMT R27, R15, 0x5210, R14 ;  /* 0x000052100f1b7816 */ /* 0x000fe4000000000e */
[----:B------:R-:W-:Y:S01]  /*104510*/  LOP3.LUT R14, R6, 0xffff, RZ, 0xc0, !PT ;  /* 0x0000ffff060e7812 */ /* 0x000fe200078ec0ff */
[----:B0-----:R-:W4:Y:S04]  /*104520*/  LDL.LU R18, [R1+0x5c28] ;  /* 0x005c280001127983 */ /* 0x001f280000300800 */
[----:B------:R-:W4:Y:S01]  /*104530*/  LDL.LU.64 R16, [R1+0x5c20] ;  /* 0x005c200001107983 */ /* 0x000f220000300a00 */
[----:B------:R-:W-:-:S03]  /*104540*/  PRMT R19, R13, 0x5210, R8 ;  /* 0x000052100d137816 */ /* 0x000fc60000000008 */
[----:B------:R-:W4:Y:S04]  /*104550*/  LDL.LU R13, [R1+0x5c18] ;  /* 0x005c1800010d7983 */ /* 0x000f280000300800 */
[----:B---3--:R-:W-:Y:S01]  /*104560*/  STSM.16.M88.4 [R28+0x200], R20 ;  /* 0x000200141c007844 */ /* 0x008fe20000000200 */
[----:B------:R-:W-:Y:S06]  /*104570*/  BAR.SYNC.DEFER_BLOCKING 0x0 ;  /* 0x0000000000007b1d */ /* 0x000fec0000010000 */
[----:B------:R-:W0:Y:S04]  /*104580*/  LDS.128 R20, [R9] ;  /* 0x0000000009147984 */ /* 0x000e280000000c00 */
[----:B0-----:R-:W-:Y:S04]  /*104590*/  STL.64 [R1+0x70], R20 ;  /* 0x0000701401007387 */ /* 0x001fe80000100a00 */
[----:B------:R-:W-:Y:S01]  /*1045a0*/  STL [R1+0x78], R22 ;  /* 0x0000781601007387 */ /* 0x000fe20000100800 */
[----:B------:R-:W-:-:S03]  /*1045b0*/  IMAD.MOV.U32 R6, RZ, RZ, R23 ;  /* 0x000000ffff067224 */ /* 0x000fc600078e0017 */
[----:B------:R-:W0:Y:S01]  /*1045c0*/  LDS.128 R20, [R9+0x400] ;  /* 0x0004000009147984 */ /* 0x000e220000000c00 */
[----:B------:R-:W-:Y:S06]  /*1045d0*/  BAR.SYNC.DEFER_BLOCKING 0x0 ;  /* 0x0000000000007b1d */ /* 0x000fec0000010000 */
[----:B------:R-:W-:Y:S04]  /*1045e0*/  STL [R1+0x5468], R6 ;  /* 0x0054680601007387 */ /* 0x000fe80000100800 */
[----:B--2---:R-:W-:Y:S04]  /*1045f0*/  STSM.16.M88.4 [R28], R24 ;  /* 0x000000181c007844 */ /* 0x004fe80000000200 */
[----:B0-----:R-:W-:Y:S04]  /*104600*/  STL.64 [R1+0x60], R20 ;  /* 0x0000601401007387 */ /* 0x001fe80000100a00 */
[----:B------:R0:W-:Y:S04]  /*104610*/  STL.64 [R1+0x68], R22 ;  /* 0x0000681601007387 */ /* 0x0001e80000100a00 */
[----:B0-----:R-:W2:Y:S04]  /*104620*/  LDL.LU.64 R22, [R1+0x5c10] ;  /* 0x005c100001167983 */ /* 0x001ea80000300a00 */
[----:B------:R-:W3:Y:S04]  /*104630*/  LDL.LU.64 R20, [R1+0x5c08] ;  /* 0x005c080001147983 */ /* 0x000ee80000300a00 */
[----:B------:R-:W4:Y:S01]  /*104640*/  LDL.LU R24, [R1+0x5c00] ;  /* 0x005c000001187983 */ /* 0x000f220000300800 */
[----:B------:R-:W-:-:S03]  /*104650*/  LOP3.LUT R8, R4, 0xffff, RZ, 0xc0, !PT ;  /* 0x0000ffff04087812 */ /* 0x000fc600078ec0ff */
[----:B------:R-:W2:Y:S04]  /*104660*/  LDL.LU R15, [R1+0x16f0] ;  /* 0x0016f000010f7983 */ /* 0x000ea80000300800 */
[----:B------:R-:W3:Y:S01]  /*104670*/  LDL.LU R4, [R1+0x50c0] ;  /* 0x0050c00001047983 */ /* 0x000ee20000300800 */
[----:B----4-:R-:W-:-:S03]  /*104680*/  PRMT R6, R24, 0x4210, R8 ;  /* 0x0000421018067816 */ /* 0x010fc60000000008 */
[----:B------:R-:W4:Y:S04]  /*104690*/  LDL.LU R24, [R1+0x50b8] ;  /* 0x0050b80001187983 */ /* 0x000f280000300800 */
[----:B------:R-:W-:Y:S01]  /*1046a0*/  STSM.16.M88.4 [R28+0x200], R16 ;  /* 0x000200101c007844 */ /* 0x000fe20000000200 */
[----:B------:R-:W-:Y:S06]  /*1046b0*/  BAR.SYNC.DEFER_BLOCKING 0x0 ;  /* 0x0000000000007b1d */ /* 0x000fec0000010000 */
[----:B----4-:R0:W-:Y:S02]  /*1046c0*/  STL [R1+0x5bd8], R24 ;  /* 0x005bd81801007387 */ /* 0x0101e40000100800 */
[----:B0-----:R-:W-:-:S02]  /*1046d0*/  IMAD.MOV.U32 R24, RZ, RZ, R13 ;  /* 0x000000ffff187224 */ /* 0x001fc400078e000d */
[----:B------:R-:W4:Y:S04]  /*1046e0*/  LDL.LU R13, [R1+0x5bfc] ;  /* 0x005bfc00010d7983 */ /* 0x000f280000300800 */
[----:B------:R-:W3:Y:S04]  /*1046f0*/  LDL.LU R25, [R1+0x744] ;  /* 0x0007440001197983 */ /* 0x000ee80000300800 */
[----:B------:R-:W3:Y:S04]  /*104700*/  LDL.LU R26, [R1+0x748] ;  /* 0x00074800011a7983 */ /* 0x000ee80000300800 */
[----:B------:R-:W3:Y:S04]  /*104710*/  LDL.LU R16, [R1+0x760] ;  /* 0x0007600001107983 */ /* 0x000ee80000300800 */
[----:B------:R-:W3:Y:S04]  /*104720*/  LDL.LU R17, [R1+0x764] ;  /* 0x0007640001117983 */ /* 0x000ee80000300800 */
[----:B--2---:R-:W-:Y:S04]  /*104730*/  STL.64 [R1+0x5be8], R14 ;  /* 0x005be80e01007387 */ /* 0x004fe80000100a00 */
[----:B----4-:R0:W-:Y:S04]  /*104740*/  STL.64 [R1+0x5be0], R12 ;  /* 0x005be00c01007387 */ /* 0x0101e80000100a00 */
[----:B0-----:R-:W2:Y:S01]  /*104750*/  LDL.LU R12, [R1+0x720] ;  /* 0x00072000010c7983 */ /* 0x001ea20000300800 */
[----:B------:R-:W-:-:S03]  /*104760*/  IMAD.MOV.U32 R13, RZ, RZ, R2 ;  /* 0x000000ffff0d7224 */ /* 0x000fc600078e0002 */
[----:B------:R-:W4:Y:S04]  /*104770*/  LDL.LU R2, [R1+0x5bf8] ;  /* 0x005bf80001027983 */ /* 0x000f280000300800 */
[----:B------:R-:W2:Y:S01]  /*104780*/  LDL.LU R19, [R1+0x182c] ;  /* 0x00182c0001137983 */ /* 0x000ea20000300800 */
[----:B---3--:R-:W-:Y:S01]  /*104790*/  PRMT R27, R20, 0x4210, R14 ;  /* 0x00004210141b7816 */ /* 0x008fe2000000000e */
[----:B------:R-:W-:Y:S02]  /*1047a0*/  IMAD.MOV.U32 R14, RZ, RZ, R23 ;  /* 0x000000ffff0e7224 */ /* 0x000fe400078e0017 */
[----:B------:R-:W-:Y:S02]  /*1047b0*/  IMAD.MOV.U32 R15, RZ, RZ, R6 ;  /* 0x000000ffff0f7224 */ /* 0x000fe400078e0006 */
[----:B------:R-:W-:Y:S01]  /*1047c0*/  IMAD.MOV.U32 R18, RZ, RZ, R5 ;  /* 0x000000ffff127224 */ /* 0x000fe200078e0005 */
[----:B--2---:R-:W-:Y:S04]  /*1047d0*/  STL [R1+0x5bd0], R19 ;  /* 0x005bd01301007387 */ /* 0x004fe80000100800 */
[----:B------:R0:W-:Y:S02]  /*1047e0*/  STL.64 [R1+0x5bc8], R16 ;  /* 0x005bc81001007387 */ /* 0x0001e40000100a00 */
[----:B0-----:R-:W-:-:S02]  /*1047f0*/  IMAD.MOV.U32 R16, RZ, RZ, R22 ;  /* 0x000000ffff107224 */ /* 0x001fc400078e0016 */
[----:B------:R-:W-:Y:S02]  /*104800*/  IMAD.MOV.U32 R17, RZ, RZ, R21 ;  /* 0x000000ffff117224 */ /* 0x000fe400078e0015 */
[----:B------:R-:W0:Y:S04]  /*104810*/  LDS.128 R20, [R9] ;  /* 0x0000000009147984 */ /* 0x000e280000000c00 */
[----:B0-----:R-:W-:Y:S04]  /*104820*/  STL [R1+0x50], R20 ;  /* 0x0000501401007387 */ /* 0x001fe80000100800 */
[----:B------:R-:W-:Y:S01]  /*104830*/  STL.64 [R1+0x58], R22 ;  /* 0x0000581601007387 */ /* 0x000fe20000100a00 */
[----:B------:R-:W-:-:S03]  /*104840*/  IMAD.MOV.U32 R6, RZ, RZ, R21 ;  /* 0x000000ffff067224 */ /* 0x000fc600078e0015 */
[----:B------:R-:W0:Y:S04]  /*104850*/  LDS.128 R20, [R9+0x400] ;  /* 0x0004000009147984 */ /* 0x000e280000000c00 */
[----:B------:R-:W-:Y:S01]  /*104860*/  STL.64 [R1+0x5490], R6 ;  /* 0x0054900601007387 */ /* 0x000fe20000100a00 */
[----:B------:R-:W-:Y:S06]  /*104870*/  BAR.SYNC.DEFER_BLOCKING 0x0 ;  /* 0x0000000000007b1d */ /* 0x000fec0000010000 */
[----:B0-----:R0:W-:Y:S04]  /*104880*/  STL [R1+0x700], R20 ;  /* 0x0007001401007387 */ /* 0x0011e80000100800 */
[----:B------:R1:W-:Y:S01]  /*104890*/  STL.64 [R1+0x708], R22 ;  /* 0x0007081601007387 */ /* 0x0003e20000100a00 */
[----:B------:R-:W-:-:S03]  /*1048a0*/  IMAD.MOV.U32 R5, RZ, RZ, R21 ;  /* 0x000000ffff057224 */ /* 0x000fc600078e0015 */
[----:B0-----:R-:W2:Y:S04]  /*1048b0*/  LDL.LU R20, [R1+0x780] ;  /* 0x0007800001147983 */ /* 0x001ea80000300800 */
[----:B------:R-:W2:Y:S04]  /*1048c0*/  LDL.LU R21, [R1+0x784] ;  /* 0x0007840001157983 */ /* 0x000ea80000300800 */
[----:B-1----:R-:W3:Y:S04]  /*1048d0*/  LDL.LU R22, [R1+0x788] ;  /* 0x0007880001167983 */ /* 0x002ee80000300800 */
[----:B------:R-:W3:Y:S04]  /*1048e0*/  LDL.LU R23, [R1+0x78c] ;  /* 0x00078c0001177983 */ /* 0x000ee80000300800 */
[----:B------:R-:W-:Y:S04]  /*1048f0*/  STSM.16.M88.4 [R28], R12 ;  /* 0x0000000c1c007844 */ /* 0x000fe80000000200 */
[----:B------:R-:W-:Y:S01]  /*104900*/  STSM.16.M88.4 [R28+0x200], R24 ;  /* 0x000200181c007844 */ /* 0x000fe20000000200 */
[----:B------:R-:W-:Y:S06]  /*104910*/  BAR.SYNC.DEFER_BLOCKING 0x0 ;  /* 0x0000000000007b1d */ /* 0x000fec0000010000 */
[----:B---3--:R0:W-:Y:S04]  /*104920*/  STL.64 [R1+0x5bb8], R22 ;  /* 0x005bb81601007387 */ /* 0x0081e80000100a00 */
[----:B--2---:R1:W-:Y:S01]  /*104930*/  STL.64 [R1+0x5bb0], R20 ;  /* 0x005bb01401007387 */ /* 0x0043e20000100a00 */
[----:B0-----:R-:W-:-:S03]  /*104940*/  IMAD.MOV.U32 R22, RZ, RZ, R10 ;  /* 0x000000ffff167224 */ /* 0x001fc600078e000a */
[----:B-1----:R-:W2:Y:S01]  /*104950*/  LDL.LU R20, [R1+0x730] ;  /* 0x0007300001147983 */ /* 0x002ea20000300800 */
[----:B----4-:R-:W-:-:S03]  /*104960*/  IMAD.MOV.U32 R21, RZ, RZ, R2 ;  /* 0x000000ffff157224 */ /* 0x010fc600078e0002 */
[----:B------:R-:W3:Y:S04]  /*104970*/  LDL.LU R2, [R1+0x5bf4] ;  /* 0x005bf40001027983 */ /* 0x000ee80000300800 */
[----:B------:R-:W4:Y:S04]  /*104980*/  LDL.LU R10, [R1+0x5bf0] ;  /* 0x005bf000010a7983 */ /* 0x000f280000300800 */
[----:B------:R-:W2:Y:S04]  /*104990*/  LDL.LU.64 R14, [R1+0x5be8] ;  /* 0x005be800010e7983 */ /* 0x000ea80000300a00 */
[----:B------:R-:W3:Y:S04]  /*1049a0*/  LDL.LU.64 R12, [R1+0x5be0] ;  /* 0x005be000010c7983 */ /* 0x000ee80000300a00 */
[----:B------:R-:W4:Y:S01]  /*1049b0*/  LDL.LU R24, [R1+0x5bd8] ;  /* 0x005bd80001187983 */ /* 0x000f220000300800 */
[----:B------:R-:W-:-:S02]  /*1049c0*/  LOP3.LUT R6, R4, 0xffff, RZ, 0xc0, !PT ;  /* 0x0000ffff04067812 */ /* 0x000fc400078ec0ff */
[----:B----4-:R-:W-:Y:S02]  /*1049d0*/  LOP3.LUT R7, R24, 0xffff, RZ, 0xc0, !PT ;  /* 0x0000ffff18077812 */ /* 0x010fe400078ec0ff */
[----:B------:R-:W0:Y:S01]  /*1049e0*/  LDS.128 R24, [R9] ;  /* 0x0000000009187984 */ /* 0x000e220000000c00 */
[----:B---3--:R-:W-:Y:S02]  /*1049f0*/  PRMT R19, R12, 0x5210, R8 ;  /* 0x000052100c137816 */ /* 0x008fe40000000008 */
[----:B--2---:R-:W-:Y:S01]  /*104a00*/  PRMT R23, R15, 0x5210, R14 ;  /* 0x000052100f177816 */ /* 0x004fe2000000000e */
[----:B------:R-:W2:Y:S04]  /*104a10*/  LDL.LU R12, [R1+0x5bd4] ;  /* 0x005bd400010c7983 */ /* 0x000ea80000300800 */
[----:B------:R-:W3:Y:S04]  /*104a20*/  LDL.LU R14, [R1+0x5044] ;  /* 0x00504400010e7983 */ /* 0x000ee80000300800 */
[----:B0-----:R-:W-:Y:S04]  /*104a30*/  STL.64 [R1+0x720], R24 ;  /* 0x0007201801007387 */ /* 0x001fe80000100a00 */
[----:B------:R-:W-:Y:S01]  /*104a40*/  STL [R1+0x72c], R27 ;  /* 0x00072c1b01007387 */ /* 0x000fe20000100800 */
[----:B------:R-:W-:-:S03]  /*104a50*/  IMAD.MOV.U32 R4, RZ, RZ, R26 ;  /* 0x000000ffff047224 */ /* 0x000fc600078e001a */
[----:B------:R-:W4:Y:S04]  /*104a60*/  LDL.LU R8, [R1+0x50d8] ;  /* 0x0050d80001087983 */ /* 0x000f280000300800 */
[----:B------:R-:W0:Y:S01]  /*104a70*/  LDS.128 R24, [R9+0x400] ;  /* 0x0004000009187984 */ /* 0x000e220000000c00 */
[----:B------:R-:W-:Y:S06]  /*104a80*/  BAR.SYNC.DEFER_BLOCKING 0x0 ;  /* 0x0000000000007b1d */ /* 0x000fec0000010000 */
[----:B------:R-:W2:Y:S04]  /*104a90*/  LDL.LU R15, [R1+0x50d0] ;  /* 0x0050d000010f7983 */ /* 0x000ea80000300800 */
[----:B------:R-:W-:Y:S04]  /*104aa0*/  STL [R1+0x5418], R4 ;  /* 0x0054180401007387 */ /* 0x000fe80000100800 */
[----:B------:R-:W-:Y:S04]  /*104ab0*/  STSM.16.M88.4 [R28], R16 ;  /* 0x000000101c007844 */ /* 0x000fe80000000200 */
[----:B0-----:R0:W-:Y:S04]  /*104ac0*/  STL.64 [R1+0x740], R24 ;  /* 0x0007401801007387 */ /* 0x0011e80000100a00 */
[----:B------:R-:W-:Y:S04]  /*104ad0*/  STL.64 [R1+0x748], R26 ;  /* 0x0007481a01007387 */ /* 0x000fe80000100a00 */
[----:B0-----:R-:W3:Y:S04]  /*104ae0*/  LDL.LU R24, [R1+0x531c] ;  /* 0x00531c0001187983 */ /* 0x001ee80000300800 */
[----:B------:R-:W4:Y:S04]  /*104af0*/  LDL.LU R19, [R1+0x5bd0] ;  /* 0x005bd00001137983 */ /* 0x000f280000300800 */
[----:B------:R-:W-:Y:S01]  /*104b00*/  STSM.16.M88.4 [R28+0x200], R20 ;  /* 0x000200141c007844 */ /* 0x000fe20000000200 */
[----:B------:R-:W-:Y:S06]  /*104b10*/  BAR.SYNC.DEFER_BLOCKING 0x0 ;  /* 0x0000000000007b1d */ /* 0x000fec0000010000 */
[----:B------:R-:W2:Y:S04]  /*104b20*/  LDL.LU.64 R16, [R1+0x5bc8] ;  /* 0x005bc80001107983 */ /* 0x000ea80000300a00 */
[----:B------:R-:W0:Y:S02]  /*104b30*/  LDS.128 R20, [R9] ;  /* 0x0000000009147984 */ /* 0x000e240000000c00 */
[----:B0-----:R-:W-:Y:S01]  /*104b40*/  IMAD.MOV.U32 R4, RZ, RZ, R20 ;  /* 0x000000ffff047224 */ /* 0x001fe200078e0014 */
[----:B----4-:R-:W-:-:S02]  /*104b50*/  PRMT R18, R19, 0x4210, R6 ;  /* 0x0000421013127816 */ /* 0x010fc40000000006 */
[----:B------:R-:W-:Y:S02]  /*104b60*/  PRMT R19, R11, 0x4210, R7 ;  /* 0x000042100b137816 */ /* 0x000fe40000000007 */
[----:B------:R-:W4:Y:S04]  /*104b70*/  LDL.LU R11, [R1+0x5bc4] ;  /* 0x005bc400010b7983 */ /* 0x000f280000300800 */
[----:B------:R-:W-:Y:S04]  /*104b80*/  STL [R1+0x714], R21 ;  /* 0x0007141501007387 */ /* 0x000fe80000100800 */
[----:B------:R-:W-:Y:S04]  /*104b90*/  STL.64 [R1+0x718], R22 ;  /* 0x0007181601007387 */ /* 0x000fe80000100a00 */
[----:B------:R-:W0:Y:S04]  /*104ba0*/  LDS.128 R20, [R9+0x400] ;  /* 0x0004000009147984 */ /* 0x000e280000000c00 */
[----:B------:R1:W-:Y:S01]  /*104bb0*/  STL.64 [R1+0x5440], R4 ;  /* 0x0054400401007387 */ /* 0x0003e20000100a00 */
[----:B------:R-:W-:Y:S01]  /*104bc0*/  BAR.SYNC.DEFER_BLOCKING 0x0 ;  /* 0x0000000000007b1d */ /* 0x000fe20000010000 */
[----:B-1----:R-:W-:-:S02]  /*104bd0*/  IMAD.MOV.U32 R4, RZ, RZ, R13 ;  /* 0x000000ffff047224 */ /* 0x002fc400078e000d */
[----:B------:R-:W-:-:S03]  /*104be0*/  IMAD.MOV.U32 R5, RZ, RZ, R2 ;  /* 0x000000ffff057224 */ /* 0x000fc600078e0002 */
[----:B------:R-:W3:Y:S04]  /*104bf0*/  LDL.LU R13, [R1+0x5bc0] ;  /* 0x005bc000010d7983 */ /* 0x000ee80000300800 */
[----:B0-----:R-:W-:Y:S04]  /*104c00*/  STL.64 [R1+0x730], R20 ;  /* 0x0007301401007387 */ /* 0x001fe80000100a00 */
[----:B------:R0:W-:Y:S01]  /*104c10*/  STL [R1+0x73c], R23 ;  /* 0x00073c1701007387 */ /* 0x0001e20000100800 */
[----:B------:R-:W-:-:S03]  /*104c20*/  IMAD.MOV.U32 R2, RZ, RZ, R22 ;  /* 0x000000ffff027224 */ /* 0x000fc600078e0016 */
[----:B0-----:R-:W4:Y:S04]  /*104c30*/  LDL.LU.64 R22, [R1+0x5bb8] ;  /* 0x005bb80001167983 */ /* 0x001f280000300a00 */
[----:B------:R-:W4:Y:S04]  /*104c40*/  LDL.LU.64 R20, [R1+0x5bb0] ;  /* 0x005bb00001147983 */ /* 0x000f280000300a00 */
[----:B--2---:R0:W-:Y:S04]  /*104c50*/  STSM.16.M88.4 [R28], R16 ;  /* 0x000000101c007844 */ /* 0x0041e80000000200 */
[----:B0-----:R-:W2:Y:S04]  /*104c60*/  LDL.LU.64 R18, [R1+0x5ba8] ;  /* 0x005ba80001127983 */ /* 0x001ea80000300a00 */
[----:B----4-:R0:W-:Y:S01]  /*104c70*/  STSM.16.M88.4 [R28+0x200], R20 ;  /* 0x000200141c007844 */ /* 0x0101e20000000200 */
[----:B------:R-:W-:Y:S06]  /*104c80*/  BAR.SYNC.DEFER_BLOCKING 0x0 ;  /* 0x0000000000007b1d */ /* 0x000fec0000010000 */
[----:B0-----:R-:W4:Y:S01]  /*104c90*/  LDL.LU R20, [R1+0x5ba0] ;  /* 0x005ba00001147983 */ /* 0x001f220000300800 */
[----:B------:R-:W-:-:S02]  /*104ca0*/  PRMT R7, R0, 0x5210, R7 ;  /* 0x0000521000077816 */ /* 0x000fc40000000007 */
[----:B----4-:R-:W-:Y:S02]  /*104cb0*/  PRMT R6, R20, 0x5210, R6 ;  /* 0x0000521014067816 */ /* 0x010fe40000000006 */
[----:B------:R-:W0:Y:S04]  /*104cc0*/  LDS.128 R20, [R9] ;  /* 0x0000000009147984 */ /* 0x000e280000000c00 */
[----:B0-----:R-:W-:Y:S04]  /*104cd0*/  STL [R1+0x760], R20 ;  /* 0x0007601401007387 */ /* 0x001fe80000100800 */
[----:B------:R-:W-:Y:S01]  /*104ce0*/  STL.64 [R1+0x768], R22 ;  /* 0x0007681601007387 */ /* 0x000fe20000100a00 */
[----:B------:R-:W-:-:S03]  /*104cf0*/  IMAD.MOV.U32 R0, RZ, RZ, R21 ;  /* 0x000000ffff007224 */ /* 0x000fc600078e0015 */
[----:B------:R-:W0:Y:S04]  /*104d00*/  LDS.128 R20, [R9+0x400] ;  /* 0x0004000009147984 */ /* 0x000e280000000c00 */
[----:B------:R-:W-:Y:S01]  /*104d10*/  STL [R1+0x5498], R0 ;  /* 0x0054980001007387 */ /* 0x000fe20000100800 */
[----:B------:R-:W-:Y:S06]  /*104d20*/  BAR.SYNC.DEFER_BLOCKING 0x0 ;  /* 0x0000000000007b1d */ /* 0x000fec0000010000 */
[----:B0-----:R-:W-:Y:S04]  /*104d30*/  STL.64 [R1+0x780], R20 ;  /* 0x0007801401007387 */ /* 0x001fe80000100a00 */
[----:B------:R0:W-:Y:S04]  /*104d40*/  STL.64 [R1+0x788], R22 ;  /* 0x0007881601007387 */ /* 0x0001e80000100a00 */
[----:B0-----:R-:W4:Y:S04]  /*104d50*/  LDL.LU.64 R22, [R1+0x5b98] ;  /* 0x005b980001167983 */ /* 0x001f280000300a00 */
[----:B------:R-:W4:Y:S04]  /*104d60*/  LDL.LU.64 R20, [R1+0x5b90] ;  /* 0x005b900001147983 */ /* 0x000f280000300a00 */
[----:B------:R3:W-:Y:S02]  /*104d70*/  STSM.16.M88.4 [R28], R4 ;  /* 0x000000041c007844 */ /* 0x0007e40000000200 */
[----:B---3--:R-:W-:-:S02]  /*104d80*/  IMAD.MOV.U32 R4, RZ, RZ, R13 ;  /* 0x000000ffff047224 */ /* 0x008fc400078e000d */
[----:B------:R-:W3:Y:S04]  /*104d90*/  LDL.LU R13, [R1+0x5b88] ;  /* 0x005b8800010d7983 */ /* 0x000ee80000300800 */
[----:B------:R-:W2:Y:S04]  /*104da0*/  LDL.LU R5, [R1+0x7a4] ;  /* 0x0007a40001057983 */ /* 0x000ea80000300800 */
[----:B------:R-:W3:Y:S04]  /*104db0*/  LDL.LU R6, [R1+0x7a8] ;  /* 0x0007a80001067983 */ /* 0x000ee80000300800 */
[----:B----4-:R0:W-:Y:S01]  /*104dc0*/  STSM.16.M88.4 [R28+0x200], R20 ;  /* 0x000200141c007844 */ /* 0x0101e20000000200 */
[----:B------:R-:W-:-:S02]  /*104dd0*/  LOP3.LUT R7, R15, 0xffff, RZ, 0xc0, !PT ;  /* 0x0000ffff0f077812 */ /* 0x000fc400078ec0ff */
[----:B------:R-:W-:Y:S02]  /*104de0*/  LOP3.LUT R8, R8, 0xffff, RZ, 0xc0, !PT ;  /* 0x0000ffff08087812 */ /* 0x000fe400078ec0ff */
[----:B------:R-:W-:Y:S01]  /*104df0*/  LOP3.LUT R0, R14, 0xffff, RZ, 0xc0, !PT ;  /* 0x0000ffff0e007812 */ /* 0x000fe200078ec0ff */
[----:B0-----:R-:W4:Y:S04]  /*104e00*/  LDL.LU.64 R22, [R1+0x5b80] ;  /* 0x005b800001167983 */ /* 0x001f280000300a00 */
[----:B------:R-:W4:Y:S04]  /*104e10*/  LDL.LU.64 R20, [R1+0x5b78] ;  /* 0x005b780001147983 */ /* 0x000f280000300a00 */
[----:B------:R-:W2:Y:S04]  /*104e20*/  LDL.LU R25, [R1+0x16f8] ;  /* 0x0016f80001197983 */ /* 0x000ea80000300800 */
[----:B------:R-:W3:Y:S04]  /*104e30*/  LDL.LU R26, [R1+0x16f4] ;  /* 0x0016f400011a7983 */ /* 0x000ee80000300800 */
[----:B------:R-:W3:Y:S01]  /*104e40*/  LDL.LU R27, [R1+0x1638] ;  /* 0x00163800011b7983 */ /* 0x000ee20000300800 */
[----:B------:R-:W-:Y:S06]  /*104e50*/  BAR.SYNC.DEFER_BLOCKING 0x0 ;  /* 0x0000000000007b1d */ /* 0x000fec0000010000 */
[----:B---3--:R0:W-:Y:S04]  /*104e60*/  STL.64 [R1+0x5b60], R26 ;  /* 0x005b601a01007387 */ /* 0x0081e80000100a00 */
[----:B--2---:R4:W-:Y:S04]  /*104e70*/  STL [R1+0x5b5c], R25 ;  /* 0x005b5c1901007387 */ /* 0x0049e80000100800 */
[----:B------:R-:W-:Y:S04]  /*104e80*/  STL.64 [R1+0x5b70], R6 ;  /* 0x005b700601007387 */ /* 0x000fe80000100a00 */
[----:B------:R-:W-:Y:S04]  /*104e90*/  STL.64 [R1+0x5b68], R4 ;  /* 0x005b680401007387 */ /* 0x000fe80000100a00 */
[----:B------:R-:W2:Y:S04]  /*104ea0*/  LDL.LU R29, [R1+0x512c] ;  /* 0x00512c00011d7983 */ /* 0x000ea80000300800 */
[----:B------:R-:W3:Y:S04]  /*104eb0*/  LDL.LU R16, [R1+0x5128] ;  /* 0x0051280001107983 */ /* 0x000ee80000300800 */
[----:B------:R-:W3:Y:S01]  /*104ec0*/  LDL.LU R17, [R1+0x50f0] ;  /* 0x0050f00001117983 */ /* 0x000ee20000300800 */
[----:B------:R-:W-:-:S03]  /*104ed0*/  PRMT R14, R24, 0x4210, R8 ;  /* 0x00004210180e7816 */ /* 0x000fc60000000008 */
[----:B------:R-:W-:Y:S01]  /*104ee0*/  STL.64 [R1+0x5b40], R18 ;  /* 0x005b401201007387 */ /* 0x000fe20000100a00 */
[----:B------:R-:W-:-:S03]  /*104ef0*/  PRMT R13, R13, 0x4210, R7 ;  /* 0x000042100d0d7816 */ /* 0x000fc60000000007 */
[----:B------:R-:W1:Y:S01]  /*104f00*/  LDS.128 R4, [R9] ;  /* 0x0000000009047984 */ /* 0x000e620000000c00 */
[----:B0-----:R-:W-:Y:S02]  /*104f10*/  IMAD.MOV.U32 R26, RZ, RZ, R14 ;  /* 0x000000ffff1a7224 */ /* 0x001fe400078e000e */
[----:B----4-:R-:W-:Y:S02]  /*104f20*/  IMAD.MOV.U32 R25, RZ, RZ, R22 ;  /* 0x000000ffff197224 */ /* 0x010fe400078e0016 */
[----:B------:R-:W-:Y:S01]  /*104f30*/  IMAD.MOV.U32 R27, RZ, RZ, R13 ;  /* 0x000000ffff1b7224 */ /* 0x000fe200078e000d */
[----:B---3--:R0:W-:Y:S04]  /*104f40*/  STL.64 [R1+0x5b38], R16 ;  /* 0x005b381001007387 */ /* 0x0081e80000100a00 */
[----:B------:R-:W3:Y:S01]  /*104f50*/  LDL.LU R14, [R1+0x50ec] ;  /* 0x0050ec00010e7983 */ /* 0x000ee20000300800 */
[----:B0-----:R-:W-:-:S03]  /*104f60*/  IMAD.MOV.U32 R17, RZ, RZ, R10 ;  /* 0x000000ffff117224 */ /* 0x001fc600078e000a */
[----:B------:R-:W4:Y:S04]  /*104f70*/  LDL.LU R10, [R1+0x50c8] ;  /* 0x0050c800010a7983 */ /* 0x000f280000300800 */
[----:B------:R-:W3:Y:S01]  /*104f80*/  LDL.LU R15, [R1+0x50b4] ;  /* 0x0050b400010f7983 */ /* 0x000ee20000300800 */
[----:B------:R-:W-:-:S03]  /*104f90*/  IMAD.MOV.U32 R16, RZ, RZ, R12 ;  /* 0x000000ffff107224 */ /* 0x000fc600078e000c */
[----:B------:R-:W4:Y:S04]  /*104fa0*/  LDL.LU R22, [R1+0x50ac] ;  /* 0x0050ac0001167983 */ /* 0x000f280000300800 */
[----:B------:R-:W2:Y:S04]  /*104fb0*/  LDL.LU R12, [R1+0x50a8] ;  /* 0x0050a800010c7983 */ /* 0x000ea80000300800 */
[----:B------:R-:W2:Y:S01]  /*104fc0*/  LDL.LU R13, [R1+0x5344] ;  /* 0x00534400010d7983 */ /* 0x000ea20000300800 */
[----:B------:R-:W-:Y:S01]  /*104fd0*/  PRMT R3, R3, 0x4210, R0 ;  /* 0x0000421003037816 */ /* 0x000fe20000000000 */
[----:B------:R-:W-:-:S02]  /*104fe0*/  IMAD.MOV.U32 R24, RZ, RZ, R23 ;  /* 0x000000ffff187224 */ /* 0x000fc400078e0017 */
[----:B---3--:R0:W-:Y:S04]  /*104ff0*/  STL.64 [R1+0x5b50], R14 ;  /* 0x005b500e01007387 */ /* 0x0081e80000100a00 */
[----:B--2---:R2:W-:Y:S01]  /*105000*/  STL.64 [R1+0x5b48], R12 ;  /* 0x005b480c01007387 */ /* 0x0045e20000100a00 */
[----:B0-----:R-:W-:Y:S02]  /*105010*/  IMAD.MOV.U32 R14, RZ, RZ, R11 ;  /* 0x000000ffff0e7224 */ /* 0x001fe400078e000b */
[----:B--2---:R-:W-:Y:S02]  /*105020*/  IMAD.MOV.U32 R13, RZ, RZ, R20 ;  /* 0x000000ffff0d7224 */ /* 0x004fe400078e0014 */
[----:B------:R-:W-:Y:S01]  /*105030*/  IMAD.MOV.U32 R12, RZ, RZ, R21 ;  /* 0x000000ffff0c7224 */ /* 0x000fe200078e0015 */
[----:B------:R-:W2:Y:S04]  /*105040*/  LDL.LU R20, [R1+0x5340] ;  /* 0x0053400001147983 */ /* 0x000ea80000300800 */
[----:B------:R-:W3:Y:S04]  /*105050*/  LDL.LU R21, [R1+0x533c] ;  /* 0x00533c0001157983 */ /* 0x000ee80000300800 */
[----:B------:R-:W3:Y:S04]  /*105060*/  LDL.LU R11, [R1+0x5338] ;  /* 0x00533800010b7983 */ /* 0x000ee80000300800 */
[----:B------:R-:W3:Y:S01]  /*105070*/  LDL.LU R23, [R1+0x5334] ;  /* 0x0053340001177983 */ /* 0x000ee20000300800 */
[----:B------:R-:W-:-:S03]  /*105080*/  IMAD.MOV.U32 R15, RZ, RZ, R3 ;  /* 0x000000ffff0f7224 */ /* 0x000fc600078e0003 */
[----:B-1----:R-:W-:Y:S04]  /*105090*/  STL.64 [R1+0x750], R4 ;  /* 0x0007500401007387 */ /* 0x002fe80000100a00 */
[----:B------:R-:W-:Y:S01]  /*1050a0*/  STL [R1+0x758], R6 ;  /* 0x0007580601007387 */ /* 0x000fe20000100800 */
[----:B------:R-:W-:-:S03]  /*1050b0*/  IMAD.MOV.U32 R3, RZ, RZ, R7 ;  /* 0x000000ffff037224 */ /* 0x000fc600078e0007 */
[----:B------:R-:W0:Y:S01]  /*1050c0*/  LDS.128 R4, [R9+0x400] ;  /* 0x0004000009047984 */ /* 0x000e220000000c00 */
[----:B------:R-:W-:Y:S06]  /*1050d0*/  BAR.SYNC.DEFER_BLOCKING 0x0 ;  /* 0x0000000000007b1d */ /* 0x000fec0000010000 */
[----:B------:R-:W-:Y:S04]  /*1050e0*/  STL.64 [R1+0x53e0], R2 ;  /* 0x0053e00201007387 */ /* 0x000fe80000100a00 */
[----:B------:R-:W-:Y:S04]  /*1050f0*/  STSM.16.M88.4 [R28], R24 ;  /* 0x000000181c007844 */ /* 0x000fe80000000200 */
[----:B0-----:R-:W-:Y:S04]  /*105100*/  STL.64 [R1+0x770], R4 ;  /* 0x0007700401007387 */ /* 0x001fe80000100a00 */
[----:B------:R0:W-:Y:S04]  /*105110*/  STL.64 [R1+0x778], R6 ;  /* 0x0007780601007387 */ /* 0x0001e80000100a00 */
[----:B0-----:R-:W4:Y:S04]  /*105120*/  LDL.LU.64 R6, [R1+0x5b70] ;  /* 0x005b700001067983 */ /* 0x001f280000300a00 */
[----:B------:R-:W2:Y:S04]  /*105130*/  LDL.LU.64 R4, [R1+0x5b68] ;  /* 0x005b680001047983 */ /* 0x000ea80000300a00 */
[----:B------:R-:W4:Y:S04]  /*105140*/  LDL.LU.64 R26, [R1+0x5b60] ;  /* 0x005b6000011a7983 */ /* 0x000f280000300a00 */
[----:B------:R-:W3:Y:S04]  /*105150*/  LDL.LU R25, [R1+0x5b5c] ;  /* 0x005b5c0001197983 */ /* 0x000ee80000300800 */
[----:B------:R-:W-:Y:S01]  /*105160*/  STSM.16.M88.4 [R28+0x200], R12 ;  /* 0x0002000c1c007844 */ /* 0x000fe20000000200 */
[----:B------:R-:W-:Y:S06]  /*105170*/  BAR.SYNC.DEFER_BLOCKING 0x0 ;  /* 0x0000000000007b1d */ /* 0x000fec0000010000 */
[----:B------:R-:W2:Y:S04]  /*105180*/  LDL.LU R24, [R1+0x5330] ;  /* 0x0053300001187983 */ /* 0x000ea80000300800 */
[----:B------:R-:W0:Y:S01]  /*105190*/  LDS.128 R12, [R9] ;  /* 0x00000000090c7984 */ /* 0x000e220000000c00 */
[----:B---3--:R-:W-:-:S03]  /*1051a0*/  PRMT R18, R25, 0x5210, R8 ;  /* 0x0000521019127816 */ /* 0x008fc60000000008 */
[----:B------:R-:W3:Y:S04]  /*1051b0*/  LDL.LU R8, [R1+0x5b58] ;  /* 0x005b580001087983 */ /* 0x000ee80000300800 */
[----:B0-----:R-:W-:Y:S04]  /*1051c0*/  STL.64 [R1+0x40], R12 ;  /* 0x0000400c01007387 */ /* 0x001fe80000100a00 */
[----:B------:R-:W-:Y:S04]  /*1051d0*/  STL.64 [R1+0x48], R14 ;  /* 0x0000480e01007387 */ /* 0x000fe80000100a00 */
[----:B------:R-:W0:Y:S01]  /*1051e0*/  LDS.128 R12, [R9+0x400] ;  /* 0x00040000090c7984 */ /* 0x000e220000000c00 */
[----:B----4-:R-:W-:Y:S01]  /*1051f0*/  PRMT R19, R26, 0x5210, R7 ;  /* 0x000052101a137816 */ /* 0x010fe20000000007 */
[----:B------:R-:W-:Y:S06]  /*105200*/  BAR.SYNC.DEFER_BLOCKING 0x0 ;  /* 0x0000000000007b1d */ /* 0x000fec0000010000 */
[----:B------:R-:W-:Y:S04]  /*105210*/  STSM.16.M88.4 [R28], R16 ;  /* 0x000000101c007844 */ /* 0x000fe80000000200 */
[----:B0-----:R-:W-:Y:S04]  /*105220*/  STL.64 [R1+0x30], R12 ;  /* 0x0000300c01007387 */ /* 0x001fe80000100a00 */
[----:B------:R0:W-:Y:S04]  /*105230*/  STL.64 [R1+0x38], R14 ;  /* 0x0000380e01007387 */ /* 0x0001e80000100a00 */
[----:B0-----:R-:W4:Y:S04]  /*105240*/  LDL.LU.64 R14, [R1+0x5b50] ;  /* 0x005b5000010e7983 */ /* 0x001f280000300a00 */
[----:B------:R-:W3:Y:S04]  /*105250*/  LDL.LU.64 R12, [R1+0x5b48] ;  /* 0x005b4800010c7983 */ /* 0x000ee80000300a00 */
[----:B------:R-:W3:Y:S04]  /*105260*/  LDL.LU.64 R18, [R1+0x5b40] ;  /* 0x005b400001127983 */ /* 0x000ee80000300a00 */
[----:B------:R-:W3:Y:S01]  /*105270*/  LDL.LU.64 R16, [R1+0x5b38] ;  /* 0x005b380001107983 */ /* 0x000ee20000300a00 */
[----:B------:R-:W-:-:S02]  /*105280*/  PRMT R7, R27, 0x5210, R0 ;  /* 0x000052101b077816 */ /* 0x000fc40000000000 */
[----:B------:R-:W-:-:S03]  /*105290*/  LOP3.LUT R3, R29, 0xffff, RZ, 0xc0, !PT ;  /* 0x0000ffff1d037812 */ /* 0x000fc600078ec0ff */
[----:B--2---:R4:W-:Y:S04]  /*1052a0*/  STSM.16.M88.4 [R28+0x200], R4 ;  /* 0x000200041c007844 */ /* 0x0049e80000000200 */
[----:B------:R-:W-:Y:S01]  /*1052b0*/  STL [R1+0x7b8], R3 ;  /* 0x0007b80301007387 */ /* 0x000fe20000100800 */
[----:B------:R-:W-:Y:S01]  /*1052c0*/  BAR.SYNC.DEFER_BLOCKING 0x0 ;  /* 0x0000000000007b1d */ /* 0x000fe20000010000 */
[----:B------:R-:W-:Y:S02]  /*1052d0*/  LOP3.LUT R10, R10, 0xffff, RZ, 0xc0, !PT ;  /* 0x0000ffff0a0a7812 */ /* 0x000fe400078ec0ff */
[----:B----4-:R-:W-:Y:S02]  /*1052e0*/  LOP3.LUT R5, R15, 0xffff, RZ, 0xc0, !PT ;  /* 0x0000ffff0f057812 */ /* 0x010fe400078ec0ff */
[----:B---3--:R-:W-:Y:S01]  /*1052f0*/  LOP3.LUT R4, R12, 0xffff, RZ, 0xc0, !PT ;  /* 0x0000ffff0c047812 */ /* 0x008fe200078ec0ff */
[----:B------:R-:W2:Y:S01]  /*105300*/  LDL.LU R15, [R1+0x850] ;  /* 0x00085000010f7983 */ /* 0x000ea20000300800 */
[----:B------:R-:W-:-:S03]  /*105310*/  LOP3.LUT R2, R17, 0xffff, RZ, 0xc0, !PT ;  /* 0x0000ffff11027812 */ /* 0x000fc600078ec0ff */
[----:B------:R-:W-:Y:S01]  /*105320*/  STL [R1+0x3c4], R5 ;  /* 0x0003c40501007387 */ /* 0x000fe20000100800 */
[----:B------:R-:W-:-:S03]  /*105330*/  PRMT R17, R20, 0x4210, R5 ;  /* 0x0000421014117816 */ /* 0x000fc60000000005 */
[----:B------:R0:W-:Y:S01]  /*105340*/  STL [R1+0x7b4], R4 ;  /* 0x0007b40401007387 */ /* 0x0001e20000100800 */
[----:B------:R-:W-:-:S03]  /*105350*/  PRMT R20, R11, 0x4210, R4 ;  /* 0x000042100b147816 */ /* 0x000fc60000000004 */
[----:B------:R-:W3:Y:S01]  /*105360*/  LDL.LU R11, [R1+0x171c] ;  /* 0x00171c00010b7983 */ /* 0x000ee20000300800 */
[----:B------:R-:W-:Y:S02]  /*105370*/  LOP3.LUT R0, R14, 0xffff, RZ, 0xc0, !PT ;  /* 0x0000ffff0e007812 */ /* 0x000fe400078ec0ff */
[----:B0-----:R-:W-:Y:S02]  /*105380*/  PRMT R4, R23, 0x4210, R3 ;  /* 0x0000421017047816 */ /* 0x001fe40000000003 */
[----:B------:R-:W4:Y:S04]  /*105390*/  LDL.LU R23, [R1+0x1718] ;  /* 0x0017180001177983 */ /* 0x000f280000300800 */
[----:B------:R-:W3:Y:S04]  /*1053a0*/  LDL.LU R3, [R1+0x1738] ;  /* 0x0017380001037983 */ /* 0x000ee80000300800 */
[----:B------:R-:W2:Y:S01]  /*1053b0*/  LDL.LU R14, [R1+0x1648] ;  /* 0x00164800010e7983 */ /* 0x000ea20000300800 */
[----:B------:R-:W-:-:S02]  /*1053c0*/  LOP3.LUT R29, R16, 0xffff, RZ, 0xc0, !PT ;  /* 0x0000ffff101d7812 */ /* 0x000fc400078ec0ff */
[----:B------:R-:W-:Y:S02]  /*1053d0*/  PRMT R16, R13, 0x4210, R10 ;  /* 0x000042100d107816 */ /* 0x000fe4000000000a */
[----:B------:R-:W-:Y:S02]  /*1053e0*/  PRMT R13, R24, 0x4210, R29 ;  /* 0x00004210180d7816 */ /* 0x000fe4000000001d */
[----:B------:R-:W0:Y:S01]  /*1053f0*/  LDS.128 R24, [R9] ;  /* 0x0000000009187984 */ /* 0x000e220000000c00 */
[----:B------:R-:W-:-:S03]  /*105400*/  IMAD.MOV.U32 R12, RZ, RZ, R4 ;  /* 0x000000ffff0c7224 */ /* 0x000fc600078e0004 */
[----:B--2---:R-:W-:Y:S04]  /*105410*/  STL.64 [R1+0x5b20], R14 ;  /* 0x005b200e01007387 */ /* 0x004fe80000100a00 */
[----:B------:R-:W2:Y:S04]  /*105420*/  LDL.LU.64 R4, [R1+0x2928] ;  /* 0x0029280001047983 */ /* 0x000ea80000300a00 */
[----:B0-----:R-:W-:Y:S04]  /*105430*/  STL.64 [R1+0x20], R24 ;  /* 0x0000201801007387 */ /* 0x001fe80000100a00 */
[----:B------:R0:W-:Y:S04]  /*105440*/  STL.64 [R1+0x28], R26 ;  /* 0x0000281a01007387 */ /* 0x0001e80000100a00 */
[----:B0-----:R-:W4:Y:S04]  /*105450*/  LDL.LU.64 R26, [R1+0x5b30] ;  /* 0x005b3000011a7983 */ /* 0x001f280000300a00 */
[----:B------:R-:W3:Y:S04]  /*105460*/  LDL.LU R25, [R1+0x5b28] ;  /* 0x005b280001197983 */ /* 0x000ee80000300800 */
[----:B------:R-:W2:Y:S04]  /*105470*/  LDL.LU.64 R6, [R1+0x2920] ;  /* 0x0029200001067983 */ /* 0x000ea80000300a00 */
[----:B--2---:R0:W-:Y:S04]  /*105480*/  STL.64 [R1+0x5ae8], R6 ;  /* 0x005ae80601007387 */ /* 0x0041e80000100a00 */
[----:B0-----:R-:W2:Y:S04]  /*105490*/  LDL.LU R6, [R1+0x1748] ;  /* 0x0017480001067983 */ /* 0x001ea80000300800 */
[----:B------:R-:W2:Y:S04]  /*1054a0*/  LDL.LU R7, [R1+0x173c] ;  /* 0x00173c0001077983 */ /* 0x000ea80000300800 */
[----:B------:R0:W-:Y:S04]  /*1054b0*/  STL.64 [R1+0x5ae0], R4 ;  /* 0x005ae00401007387 */ /* 0x0001e80000100a00 */
[----:B0-----:R-:W2:Y:S04]  /*1054c0*/  LDL.LU R5, [R1+0x3c4] ;  /* 0x0003c40001057983 */ /* 0x001ea80000300800 */
[----:B------:R-:W3:Y:S04]  /*1054d0*/  LDL.LU R24, [R1+0x820] ;  /* 0x0008200001187983 */ /* 0x000ee80000300800 */
[----:B----4-:R0:W-:Y:S01]  /*1054e0*/  STL.64 [R1+0x5af8], R26 ;  /* 0x005af81a01007387 */ /* 0x0101e20000100a00 */
[----:B------:R-:W-:-:S02]  /*1054f0*/  PRMT R14, R19, 0x4210, R2 ;  /* 0x00004210130e7816 */ /* 0x000fc40000000002 */
[----:B------:R-:W-:Y:S01]  /*105500*/  PRMT R15, R18, 0x4210, R0 ;  /* 0x00004210120f7816 */ /* 0x000fe20000000000 */
[----:B------:R-:W-:Y:S01]  /*105510*/  IMAD.MOV.U32 R4, RZ, RZ, R17 ;  /* 0x000000ffff047224 */ /* 0x000fe200078e0011 */
[----:B0-----:R-:W4:Y:S04]  /*105520*/  LDL.LU R26, [R1+0x7b8] ;  /* 0x0007b800011a7983 */ /* 0x001f280000300800 */
[----:B------:R-:W4:Y:S04]  /*105530*/  LDL.LU R27, [R1+0x16fc] ;  /* 0x0016fc00011b7983 */ /* 0x000f280000300800 */
[----:B---3--:R0:W-:Y:S02]  /*105540*/  STL.64 [R1+0x5af0], R24 ;  /* 0x005af01801007387 */ /* 0x0081e40000100a00 */
[----:B0-----:R-:W-:-:S02]  /*105550*/  IMAD.MOV.U32 R24, RZ, RZ, R16 ;  /* 0x000000ffff187224 */ /* 0x001fc400078e0010 */
[----:B------:R-:W3:Y:S04]  /*105560*/  LDL.LU R25, [R1+0x7b4] ;  /* 0x0007b40001197983 */ /* 0x000ee80000300800 */
[----:B------:R-:W0:Y:S01]  /*105570*/  LDS.128 R16, [R9+0x400] ;  /* 0x0004000009107984 */ /* 0x000e220000000c00 */
[----:B------:R-:W-:Y:S06]  /*105580*/  BAR.SYNC.DEFER_BLOCKING 0x0 ;  /* 0x0000000000007b1d */ /* 0x000fec0000010000 */
[----:B0-----:R0:W-:Y:S04]  /*105590*/  STL.64 [R1+0x10], R16 ;  /* 0x0000101001007387 */ /* 0x0011e80000100a00 */
[----:B------:R1:W-:Y:S04]  /*1055a0*/  STL.64 [R1+0x18], R18 ;  /* 0x0000181201007387 */ /* 0x0003e80000100a00 */
[----:B0-----:R-:W4:Y:S04]  /*1055b0*/  LDL.LU.64 R16, [R1+0x2918] ;  /* 0x0029180001107983 */ /* 0x001f280000300a00 */
[----:B-1----:R-:W3:Y:S04]  /*1055c0*/  LDL.LU.64 R18, [R1+0x2910] ;  /* 0x0029100001127983 */ /* 0x002ee80000300a00 */
[----:B------:R0:W-:Y:S01]  /*1055d0*/  STSM.16.M88.4 [R28], R12 ;  /* 0x0000000c1c007844 */ /* 0x0001e20000000200 */
[----:B------:R-:W-:-:S04]  /*1055e0*/  LOP3.LUT R22, R22, 0xffff, RZ, 0xc0, !PT ;  /* 0x0000ffff16167812 */ /* 0x000fc800078ec0ff */
[--C-:B------:R-:W-:Y:S02]  /*1055f0*/  PRMT R21, R21, 0x4210, R22.reuse ;  /* 0x0000421015157816 */ /* 0x100fe40000000016 */
[----:B--2---:R-:W-:Y:S02]  /*105600*/  PRMT R5, R6, 0x5210, R5 ;  /* 0x0000521006057816 */ /* 0x004fe40000000005 */
[----:B------:R-:W-:Y:S01]  /*105610*/  PRMT R6, R23, 0x5210, R22 ;  /* 0x0000521017067816 */ /* 0x000fe20000000016 */
[----:B---3--:R1:W-:Y:S04]  /*105620*/  STL.64 [R1+0x5b08], R18 ;  /* 0x005b081201007387 */ /* 0x0083e80000100a00 */
[----:B----4-:R2:W-:Y:S04]  /*105630*/  STL.64 [R1+0x5b00], R16 ;  /* 0x005b001001007387 */ /* 0x0105e80000100a00 */
[----:B0-----:R-:W3:Y:S04]  /*105640*/  LDL.LU.64 R14, [R1+0x5b20] ;  /* 0x005b2000010e7983 */ /* 0x001ee80000300a00 */
[----:B------:R-:W4:Y:S01]  /*105650*/  LDL.LU.64 R12, [R1+0x28e8] ;  /* 0x0028e800010c7983 */ /* 0x000f220000300a00 */
[----:B-1----:R-:W-:-:S02]  /*105660*/  IMAD.MOV.U32 R18, RZ, RZ, R21 ;  /* 0x000000ffff127224 */ /* 0x002fc400078e0015 */
[----:B--2---:R-:W-:Y:S02]  /*105670*/  IMAD.MOV.U32 R16, RZ, RZ, R24 ;  /* 0x000000ffff107224 */ /* 0x004fe400078e0018 */
[----:B------:R-:W-:Y:S02]  /*105680*/  IMAD.MOV.U32 R17, RZ, RZ, R4 ;  /* 0x000000ffff117224 */ /* 0x000fe400078e0004 */
[----:B------:R-:W-:Y:S01]  /*105690*/  IMAD.MOV.U32 R19, RZ, RZ, R20 ;  /* 0x000000ffff137224 */ /* 0x000fe200078e0014 */
[----:B------:R-:W-:Y:S01]  /*1056a0*/  PRMT R4, R11, 0x5210, R10 ;  /* 0x000052100b047816 */ /* 0x000fe2000000000a */
[----:B------:R-:W2:Y:S04]  /*1056b0*/  LDL.LU.64 R20, [R1+0x28e0] ;  /* 0x0028e00001147983 */ /* 0x000ea80000300a00 */
[----:B------:R-:W-:Y:S01]  /*1056c0*/  STSM.16.M88.4 [R28+0x200], R16 ;  /* 0x000200101c007844 */ /* 0x000fe20000000200 */
[----:B------:R-:W-:Y:S06]  /*1056d0*/  BAR.SYNC.DEFER_BLOCKING 0x0 ;  /* 0x0000000000007b1d */ /* 0x000fec0000010000 */
[----:B------:R-:W2:Y:S01]  /*1056e0*/  LDL.LU.64 R10, [R1+0x28d8] ;  /* 0x0028d800010a7983 */ /* 0x000ea20000300a00 */
[----:B------:R-:W-:-:S03]  /*1056f0*/  PRMT R7, R7, 0x5210, R25 ;  /* 0x0000521007077816 */ /* 0x000fc60000000019 */
[----:B------:R-:W2:Y:S04]  /*105700*/  LDL.LU.64 R22, [R1+0x28d0] ;  /* 0x0028d00001167983 */ /* 0x000ea80000300a00 */
[----:B------:R-:W0:Y:S01]  /*105710*/  LDS.128 R16, [R9] ;  /* 0x0000000009107984 */ /* 0x000e220000000c00 */
[----:B------:R-:W-:Y:S02]  /*105720*/  PRMT R24, R27, 0x5210, R26 ;  /* 0x000052101b187816 */ /* 0x000fe4000000001a */
[----:B------:R-:W-:Y:S02]  /*105730*/  PRMT R25, R3, 0x5210, R29 ;  /* 0x0000521003197816 */ /* 0x000fe4000000001d */
[----:B------:R-:W-:Y:S01]  /*105740*/  PRMT R27, R8, 0x5210, R0 ;  /* 0x00005210081b7816 */ /* 0x000fe20000000000 */
[----:B------:R-:W4:Y:S04]  /*105750*/  LDL.LU R29, [R1+0x5b18] ;  /* 0x005b1800011d7983 */ /* 0x000f280000300800 */
[----:B------:R-:W2:Y:S04]  /*105760*/  LDL.LU R8, [R1+0x5b14] ;  /* 0x005b140001087983 */ /* 0x000ea80000300800 */
[----:B0-----:R-:W-:Y:S04]  /*105770*/  STL.64 [R1+0x790], R16 ;  /* 0x0007901001007387 */ /* 0x001fe80000100a00 */
[----:B------:R-:W-:Y:S04]  /*105780*/  STL.64 [R1+0x798], R18 ;  /* 0x0007981201007387 */ /* 0x000fe80000100a00 */
[----:B------:R0:W1:Y:S01]  /*105790*/  LDS.128 R16, [R9+0x400] ;  /* 0x0004000009107984 */ /* 0x0000620000000c00 */
[----:B------:R-:W-:Y:S06]  /*1057a0*/  BAR.SYNC.DEFER_BLOCKING 0x0 ;  /* 0x0000000000007b1d */ /* 0x000fec0000010000 */
[----:B0-----:R-:W2:Y:S04]  /*1057b0*/  LDL.LU R9, [R1+0x5b10] ;  /* 0x005b100001097983 */ /* 0x001ea80000300800 */
[----:B-1----:R-:W-:Y:S04]  /*1057c0*/  STL.64 [R1+0x7a0], R16 ;  /* 0x0007a01001007387 */ /* 0x002fe80000100a00 */
[----:B------:R0:W-:Y:S04]  /*1057d0*/  STL.64 [R1+0x7a8], R18 ;  /* 0x0007a81201007387 */ /* 0x0001e80000100a00 */
[----:B0-----:R-:W2:Y:S04]  /*1057e0*/  LDL.LU.64 R18, [R1+0x5b08] ;  /* 0x005b080001127983 */ /* 0x001ea80000300a00 */
[----:B------:R-:W2:Y:S01]  /*1057f0*/  LDL.LU.64 R16, [R1+0x5b00] ;  /* 0x005b000001107983 */ /* 0x000ea20000300a00 */
[----:B---3--:R-:W-:-:S05]  /*105800*/  PRMT R26, R14, 0x5210, R2 ;  /* 0x000052100e1a7816 */ /* 0x008fca0000000002 */
[----:B------:R0:W-:Y:S04]  /*105810*/  STSM.16.M88.4 [R28], R24 ;  /* 0x000000181c007844 */ /* 0x0001e80000000200 */
[----:B------:R1:W-:Y:S01]  /*105820*/  STSM.16.M88.4 [R28+0x200], R4 ;  /* 0x000200041c007844 */ /* 0x0003e20000000200 */
[----:B------:R-:W-:Y:S06]  /*105830*/  BAR.SYNC.DEFER_BLOCKING 0x0 ;  /* 0x0000000000007b1d */ /* 0x000fec0000010000 */
[----:B0-----:R-:W3:Y:S04]  /*105840*/  LDL.LU.64 R26, [R1+0x5af8] ;  /* 0x005af800011a7983 */ /* 0x001ee80000300a00 */
[----:B------:R-:W3:Y:S04]  /*105850*/  LDL.LU.64 R24, [R1+0x5af0] ;  /* 0x005af00001187983 */ /* 0x000ee80000300a00 */
[----:B-1----:R-:W2:Y:S04]  /*105860*/  LDL.LU.64 R6, [R1+0x5ae8] ;  /* 0x005ae80001067983 */ /* 0x002ea80000300a00 */
[----:B------:R-:W3:Y:S01]  /*105870*/  LDL.LU.64 R4, [R1+0x5ae0] ;  /* 0x005ae00001047983 */ /* 0x000ee20000300a00 */
[----:B------:R-:W-:-:S03]  /*105880*/  PRMT R0, R15, 0x7770, RZ ;  /* 0x000077700f007816 */ /* 0x000fc600000000ff */
[----:B----4-:R-:W-:Y:S04]  /*105890*/  STL.64 [R1+0x5840], R28 ;  /* 0x0058401c01007387 */ /* 0x010fe80000100a00 */
[----:B---3--:R0:W-:Y:S02]  /*1058a0*/  @P6 STG.E.U8 desc[UR22][R4.64], R0 ;  /* 0x0000000004006986 */ /* 0x0081e4000c101116 */
[----:B0-----:R-:W-:-:S05]  /*1058b0*/  PRMT R0, R15, 0x7771, RZ ;  /* 0x000077710f007816 */ /* 0x001fca00000000ff */
[----:B--2---:R0:W-:Y:S02]  /*1058c0*/  @P0 STG.E.U8 desc[UR22][R6.64], R0 ;  /* 0x0000000006000986 */ /* 0x0041e4000c101116 */
[----:B0-----:R-:W-:-:S05]  /*1058d0*/  PRMT R0, R15, 0x7772, RZ ;  /* 0x000077720f007816 */ /* 0x001fca00000000ff */
[----:B------:R0:W-:Y:S02]  /*1058e0*/  @P1 STG.E.U8 desc[UR22][R16.64], R0 ;  /* 0x0000000010001986 */ /* 0x0001e4000c101116 */
[----:B0-----:R-:W-:-:S05]  /*1058f0*/  PRMT R0, R15, 0x7773, RZ ;  /* 0x000077730f007816 */ /* 0x001fca00000000ff */
[----:B------:R0:W-:Y:S01]  /*105900*/  @P2 STG.E.U8 desc[UR22][R18.64], R0 ;  /* 0x0000000012002986 */ /* 0x0001e2000c101116 */
[----:B------:R-:W-:Y:S02]  /*105910*/  LOP3.LUT P6, RZ, R25, 0x10000, RZ, 0xc0, !PT ;  /* 0x0001000019ff7812 */ /* 0x000fe400078cc0ff */
[----:B0-----:R-:W-:-:S05]  /*105920*/  PRMT R0, R24, 0x7770, RZ ;  /* 0x0000777018007816 */ /* 0x001fca00000000ff */
[----:B------:R0:W-:Y:S02]  /*105930*/  @P3 STG.E.U8 desc[UR22][R12.64], R0 ;  /* 0x000000000c003986 */ /* 0x0001e4000c101116 */
[----:B0-----:R-:W-:-:S05]  /*105940*/  PRMT R0, R24, 0x7771, RZ ;  /* 0x0000777118007816 */ /* 0x001fca00000000ff */
[----:B------:R0:W-:Y:S02]  /*105950*/  @P4 STG.E.U8 desc[UR22][R20.64], R0 ;  /* 0x0000000014004986 */ /* 0x0001e4000c101116 */
[----:B0-----:R-:W-:-:S05]  /*105960*/  PRMT R0, R24, 0x7772, RZ ;  /* 0x0000777218007816 */ /* 0x001fca00000000ff */
[----:B------:R0:W-:Y:S02]  /*105970*/  @P5 STG.E.U8 desc[UR22][R10.64], R0 ;  /* 0x000000000a005986 */ /* 0x0001e4000c101116 */
[----:B0-----:R-:W-:Y:S02]  /*105980*/  PRMT R0, R24, 0x7773, RZ ;  /* 0x0000777318007816 */ /* 0x001fe400000000ff */
[----:B------:R-:W2:Y:S04]  /*105990*/  LDL.LU.64 R10, [R1+0x28a8] ;  /* 0x0028a800010a7983 */ /* 0x000ea80000300a00 */
[----:B------:R0:W-:Y:S04]  /*1059a0*/  @P6 STG.E.U8 desc[UR22][R22.64], R0 ;  /* 0x0000000016006986 */ /* 0x0001e8000c101116 */
[----:B0-----:R-:W3:Y:S04]  /*1059b0*/  LDL.LU.64 R22, [R1+0x28a0] ;  /* 0x0028a00001167983 */ /* 0x001ee80000300a00 */
[----:B------:R-:W4:Y:S04]  /*1059c0*/  LDL.LU.64 R14, [R1+0x2898] ;  /* 0x00289800010e7983 */ /* 0x000f280000300a00 */
[----:B------:R-:W2:Y:S01]  /*1059d0*/  LDL.LU R24, [R1+0x854] ;  /* 0x0008540001187983 */ /* 0x000ea20000300800 */
[----:B------:R-:W-:-:S03]  /*1059e0*/  LOP3.LUT P3, RZ, R8, 0x800000, RZ, 0xc0, !PT ;  /* 0x0080000008ff7812 */ /* 0x000fc6000786c0ff */
[----:B------:R-:W4:Y:S04]  /*1059f0*/  LDL.LU.64 R18, [R1+0x2890] ;  /* 0x0028900001127983 */ /* 0x000f280000300a00 */
[----:B------:R-:W4:Y:S04]  /*105a00*/  LDL.LU.64 R12, [R1+0x2868] ;  /* 0x00286800010c7983 */ /* 0x000f280000300a00 */
[----:B------:R-:W4:Y:S04]  /*105a10*/  LDL.LU R0, [R1+0x824] ;  /* 0x0008240001007983 */ /* 0x000f280000300800 */
[----:B------:R-:W-:Y:S04]  /*105a20*/  STL [R1+0x54d4], R8 ;  /* 0x0054d40801007387 */ /* 0x000fe80000100800 */
[----:B------:R-:W-:Y:S04]  /*105a30*/  STL [R1+0x5a68], R9 ;  /* 0x005a680901007387 */ /* 0x000fe80000100800 */
[----:B------:R-:W4:Y:S01]  /*105a40*/  LDL.LU.64 R20, [R1+0x2860] ;  /* 0x0028600001147983 */ /* 0x000f220000300a00 */
[----:B--2---:R-:W-:-:S05]  /*105a50*/  PRMT R2, R24, 0x7770, RZ ;  /* 0x0000777018027816 */ /* 0x004fca00000000ff */
[----:B------:R0:W-:Y:S04]  /*105a60*/  @P3 STG.E.U8 desc[UR22][R10.64], R2 ;  /* 0x000000020a003986 */ /* 0x0001e8000c101116 */
[----:B0-----:R-:W2:Y:S04]  /*105a70*/  LDL.LU.64 R10, [R1+0x2828] ;  /* 0x00282800010a7983 */ /* 0x001ea80000300a00 */
[----:B--2---:R0:W-:Y:S04]  /*105a80*/  STL.64 [R1+0x5ad0], R10 ;  /* 0x005ad00a01007387 */ /* 0x0041e80000100a00 */
[----:B0-----:R-:W2:Y:S01]  /*105a90*/  LDL.LU.64 R10, [R1+0x2850] ;  /* 0x00285000010a7983 */ /* 0x001ea20000300a00 */
[----:B------:R-:W-:-:S02]  /*105aa0*/  LOP3.LUT P0, RZ, R26, 0x8, RZ, 0xc0, !PT ;  /* 0x000000081aff7812 */ /* 0x000fc4000780c0ff */
[----:B------:R-:W-:-:S11]  /*105ab0*/  LOP3.LUT R25, R25, 0xfffffeff, RZ, 0xc0, !PT ;  /* 0xfffffeff19197812 */ /* 0x000fd600078ec0ff */
[----:B------:R-:W-:Y:S02]  /*105ac0*/  @P0 LOP3.LUT R25, R25, 0x100, RZ, 0xfc, !PT ;  /* 0x0000010019190812 */ /* 0x000fe400078efcff */
[----:B------:R-:W-:Y:S02]  /*105ad0*/  LOP3.LUT P0, RZ, R26, 0x4, RZ, 0xc0, !PT ;  /* 0x000000041aff7812 */ /* 0x000fe4000780c0ff */
        /* <DEDUP_REMOVED lines=11> */
[----:B------:R-:W-:Y:S01]  /*105b90*/  LOP3.LUT P0, RZ, R8, 0x40000000, RZ, 0xc0, !PT ;  /* 0x4000000008ff7812 */ /* 0x000fe2000780c0ff */
[----:B--2---:R0:W-:Y:S04]  /*105ba0*/  STL.64 [R1+0x5ad8], R10 ;  /* 0x005ad80a01007387 */ /* 0x0041e80000100a00 */
[----:B0-----:R-:W2:Y:S01]  /*105bb0*/  LDL.LU.64 R10, [R1+0x2858] ;  /* 0x00285800010a7983 */ /* 0x001ea20000300a00 */
[----:B------:R-:W-:-:S07]  /*105bc0*/  LOP3.LUT R25, R25, 0xffffdfff, RZ, 0xc0, !PT ;  /* 0xffffdfff19197812 */ /* 0x000fce00078ec0ff */
[----:B------:R-:W-:Y:S02]  /*105bd0*/  @P0 LOP3.LUT R25, R25, 0x2000, RZ, 0xfc, !PT ;  /* 0x0000200019190812 */ /* 0x000fe400078efcff */
[C---:B------:R-:W-:Y:S02]  /*105be0*/  LOP3.LUT P0, RZ, R8.reuse, 0x20000000, RZ, 0xc0, !PT ;  /* 0x2000000008ff7812 */ /* 0x040fe4000780c0ff */
[----:B------:R-:W-:Y:S02]  /*105bf0*/  LOP3.LUT R25, R25, 0xffffbfff, RZ, 0xc0, !PT ;  /* 0xffffbfff19197812 */ /* 0x000fe400078ec0ff */
[C---:B------:R-:W-:Y:S02]  /*105c00*/  LOP3.LUT P4, RZ, R8.reuse, 0x1000000, RZ, 0xc0, !PT ;  /* 0x0100000008ff7812 */ /* 0x040fe4000788c0ff */
[----:B------:R-:W-:-:S07]  /*105c10*/  LOP3.LUT P5, RZ, R8, 0x2000000, RZ, 0xc0, !PT ;  /* 0x0200000008ff7812 */ /* 0x000fce00078ac0ff */
[----:B------:R-:W-:Y:S02]  /*105c20*/  @P0 LOP3.LUT R25, R25, 0x4000, RZ, 0xfc, !PT ;  /* 0x0000400019190812 */ /* 0x000fe400078efcff */
[----:B------:R-:W-:Y:S02]  /*105c30*/  LOP3.LUT P0, RZ, R8, 0x10000000, RZ, 0xc0, !PT ;  /* 0x1000000008ff7812 */ /* 0x000fe4000780c0ff */
[----:B------:R-:W-:Y:S02]  /*105c40*/  PRMT R2, R24, 0x7771, RZ ;  /* 0x0000777118027816 */ /* 0x000fe400000000ff */
[----:B------:R-:W-:Y:S02]  /*105c50*/  LOP3.LUT R25, R25, 0xffff7fff, RZ, 0xc0, !PT ;  /* 0xffff7fff19197812 */ /* 0x000fe400078ec0ff */
[----:B------:R-:W-:Y:S01]  /*105c60*/  LOP3.LUT P6, RZ, R8, 0x4000000, RZ, 0xc0, !PT ;  /* 0x0400000008ff7812 */ /* 0x000fe200078cc0ff */
[----:B---3--:R0:W-:Y:S06]  /*105c70*/  @P4 STG.E.U8 desc[UR22][R22.64], R2 ;  /* 0x0000000216004986 */ /* 0x0081ec000c101116 */
[----:B------:R-:W-:-:S02]  /*105c80*/  @P0 LOP3.LUT R25, R25, 0x8000, RZ, 0xfc, !PT ;  /* 0x0000800019190812 */ /* 0x000fc400078efcff */
[----:B------:R-:W-:Y:S02]  /*105c90*/  LOP3.LUT P0, RZ, R8, 0x8000000, RZ, 0xc0, !PT ;  /* 0x0800000008ff7812 */ /* 0x000fe4000780c0ff */
[----:B0-----:R-:W-:Y:S02]  /*105ca0*/  PRMT R2, R24, 0x7772, RZ ;  /* 0x0000777218027816 */ /* 0x001fe400000000ff */
[----:B----4-:R-:W-:Y:S01]  /*105cb0*/  PRMT R4, R0, 0x7770, RZ ;  /* 0x0000777000047816 */ /* 0x010fe200000000ff */
[----:B------:R-:W3:Y:S04]  /*105cc0*/  LDL.LU R22, [R1+0x858] ;  /* 0x0008580001167983 */ /* 0x000ee80000300800 */
[----:B------:R0:W-:Y:S04]  /*105cd0*/  @P5 STG.E.U8 desc[UR22][R14.64], R2 ;  /* 0x000000020e005986 */ /* 0x0001e8000c101116 */
[----:B------:R-:W4:Y:S04]  /*105ce0*/  LDL.LU.64 R8, [R1+0x2820] ;  /* 0x0028200001087983 */ /* 0x000f280000300a00 */
[----:B------:R-:W4:Y:S01]  /*105cf0*/  LDL.LU.64 R28, [R1+0x2818] ;  /* 0x00281800011c7983 */ /* 0x000f220000300a00 */
[----:B0-----:R-:W-:-:S05]  /*105d00*/  PRMT R2, R24, 0x7773, RZ ;  /* 0x0000777318027816 */ /* 0x001fca00000000ff */
[----:B------:R0:W-:Y:S04]  /*105d10*/  @P6 STG.E.U8 desc[UR22][R18.64], R2 ;  /* 0x0000000212006986 */ /* 0x0001e8000c101116 */
[----:B------:R1:W-:Y:S01]  /*105d20*/  @P0 STG.E.U8 desc[UR22][R12.64], R4 ;  /* 0x000000040c000986 */ /* 0x0003e2000c101116 */
[----:B------:R-:W-:-:S03]  /*105d30*/  LOP3.LUT P0, RZ, R25, 0x8000, RZ, 0xc0, !PT ;  /* 0x0000800019ff7812 */ /* 0x000fc6000780c0ff */
[----:B0-----:R-:W4:Y:S01]  /*105d40*/  LDL.LU.64 R2, [R1+0x2810] ;  /* 0x0028100001027983 */ /* 0x001f220000300a00 */
[----:B-1----:R-:W-:-:S03]  /*105d50*/  PRMT R12, R0, 0x7771, RZ ;  /* 0x00007771000c7816 */ /* 0x002fc600000000ff */
[----:B------:R-:W4:Y:S04]  /*105d60*/  LDL.LU R24, [R1+0x828] ;  /* 0x0008280001187983 */ /* 0x000f280000300800 */
[----:B------:R-:W4:Y:S04]  /*105d70*/  LDL.LU.64 R4, [R1+0x27e8] ;  /* 0x0027e80001047983 */ /* 0x000f280000300a00 */
[----:B------:R-:W4:Y:S04]  /*105d80*/  LDL.LU.64 R6, [R1+0x27e0] ;  /* 0x0027e00001067983 */ /* 0x000f280000300a00 */
[----:B------:R0:W-:Y:S01]  /*105d90*/  @P0 STG.E.U8 desc[UR22][R20.64], R12 ;  /* 0x0000000c14000986 */ /* 0x0001e2000c101116 */
[----:B------:R-:W-:-:S03]  /*105da0*/  LOP3.LUT P0, RZ, R25, 0x4000, RZ, 0xc0, !PT ;  /* 0x0000400019ff7812 */ /* 0x000fc6000780c0ff */
[----:B------:R-:W4:Y:S04]  /*105db0*/  LDL.LU.64 R16, [R1+0x27d8] ;  /* 0x0027d80001107983 */ /* 0x000f280000300a00 */
[----:B------:R-:W4:Y:S04]  /*105dc0*/  LDL.LU.64 R14, [R1+0x27d0] ;  /* 0x0027d000010e7983 */ /* 0x000f280000300a00 */
[----:B------:R-:W4:Y:S04]  /*105dd0*/  LDL.LU R23, [R1+0x85c] ;  /* 0x00085c0001177983 */ /* 0x000f280000300800 */
[----:B------:R-:W4:Y:S01]  /*105de0*/  LDL.LU.64 R18, [R1+0x27a8] ;  /* 0x0027a80001127983 */ /* 0x000f220000300a00 */
[----:B0-----:R-:W-:-:S03]  /*105df0*/  PRMT R20, R0, 0x7772, RZ ;  /* 0x0000777200147816 */ /* 0x001fc600000000ff */
[----:B------:R-:W4:Y:S04]  /*105e00*/  LDL.LU.64 R12, [R1+0x27a0] ;  /* 0x0027a000010c7983 */ /* 0x000f280000300a00 */
[----:B--2---:R0:W-:Y:S04]  /*105e10*/  @P0 STG.E.U8 desc[UR22][R10.64], R20 ;  /* 0x000000140a000986 */ /* 0x0041e8000c101116 */
[----:B0-----:R-:W2:Y:S01]  /*105e20*/  LDL.LU.64 R10, [R1+0x5ad8] ;  /* 0x005ad800010a7983 */ /* 0x001ea20000300a00 */
[C---:B------:R-:W-:Y:S02]  /*105e30*/  LOP3.LUT P0, RZ, R25.reuse, 0x2000, RZ, 0xc0, !PT ;  /* 0x0000200019ff7812 */ /* 0x040fe4000780c0ff */
[----:B------:R-:W-:Y:S01]  /*105e40*/  PRMT R0, R0, 0x7773, RZ ;  /* 0x0000777300007816 */ /* 0x000fe200000000ff */
[----:B------:R-:W4:Y:S10]  /*105e50*/  LDL.LU.64 R20, [R1+0x2798] ;  /* 0x0027980001147983 */ /* 0x000f340000300a00 */
[----:B--2---:R0:W-:Y:S04]  /*105e60*/  @P0 STG.E.U8 desc[UR22][R10.64], R0 ;  /* 0x000000000a000986 */ /* 0x0041e8000c101116 */
[----:B0-----:R-:W2:Y:S01]  /*105e70*/  LDL.LU.64 R10, [R1+0x5ad0] ;  /* 0x005ad000010a7983 */ /* 0x001ea20000300a00 */
[----:B------:R-:W-:-:S02]  /*105e80*/  LOP3.LUT P0, RZ, R25, 0x1000, RZ, 0xc0, !PT ;  /* 0x0000100019ff7812 */ /* 0x000fc4000780c0ff */
[----:B---3--:R-:W-:Y:S02]  /*105e90*/  PRMT R0, R22, 0x7770, RZ ;  /* 0x0000777016007816 */ /* 0x008fe400000000ff */
[C---:B------:R-:W-:Y:S02]  /*105ea0*/  LOP3.LUT P1, RZ, R26.reuse, 0x10, RZ, 0xc0, !PT ;  /* 0x000000101aff7812 */ /* 0x040fe4000782c0ff */
[----:B------:R-:W-:-:S07]  /*105eb0*/  LOP3.LUT P2, RZ, R26, 0x20, RZ, 0xc0, !PT ;  /* 0x000000201aff7812 */ /* 0x000fce000784c0ff */
[----:B--2---:R0:W-:Y:S01]  /*105ec0*/  @P0 STG.E.U8 desc[UR22][R10.64], R0 ;  /* 0x000000000a000986 */ /* 0x0041e2000c101116 */
[C---:B------:R-:W-:Y:S02]  /*105ed0*/  LOP3.LUT P0, RZ, R25.reuse, 0x800, RZ, 0xc0, !PT ;  /* 0x0000080019ff7812 */ /* 0x040fe4000780c0ff */
[----:B0-----:R-:W-:Y:S01]  /*105ee0*/  PRMT R0, R22, 0x7771, RZ ;  /* 0x0000777116007816 */ /* 0x001fe200000000ff */
[----:B------:R-:W2:Y:S10]  /*105ef0*/  LDL.LU R10, [R1+0x5ac8] ;  /* 0x005ac800010a7983 */ /* 0x000eb40000300800 */
[----:B----4-:R0:W-:Y:S01]  /*105f00*/  @P0 STG.E.U8 desc[UR22][R8.64], R0 ;  /* 0x0000000008000986 */ /* 0x0101e2000c101116 */
[----:B------:R-:W-:-:S02]  /*105f10*/  LOP3.LUT P0, RZ, R25, 0x400, RZ, 0xc0, !PT ;  /* 0x0000040019ff7812 */ /* 0x000fc4000780c0ff */
[----:B0-----:R-:W-:-:S11]  /*105f20*/  PRMT R0, R22, 0x7772, RZ ;  /* 0x0000777216007816 */ /* 0x001fd600000000ff */
[----:B------:R0:W-:Y:S01]  /*105f30*/  @P0 STG.E.U8 desc[UR22][R28.64], R0 ;  /* 0x000000001c000986 */ /* 0x0001e2000c101116 */
[----:B------:R-:W-:Y:S02]  /*105f40*/  LOP3.LUT P0, RZ, R25, 0x200, RZ, 0xc0, !PT ;  /* 0x0000020019ff7812 */ /* 0x000fe4000780c0ff */
[----:B0-----:R-:W-:-:S11]  /*105f50*/  PRMT R0, R22, 0x7773, RZ ;  /* 0x0000777316007816 */ /* 0x001fd600000000ff */
[----:B------:R0:W-:Y:S01]  /*105f60*/  @P0 STG.E.U8 desc[UR22][R2.64], R0 ;  /* 0x0000000002000986 */ /* 0x0001e2000c101116 */
[----:B------:R-:W-:Y:S02]  /*105f70*/  LOP3.LUT P0, RZ, R25, 0x100, RZ, 0xc0, !PT ;  /* 0x0000010019ff7812 */ /* 0x000fe4000780c0ff */
[----:B0-----:R-:W-:-:S11]  /*105f80*/  PRMT R0, R24, 0x7770, RZ ;  /* 0x0000777018007816 */ /* 0x001fd600000000ff */
[----:B------:R0:W-:Y:S02]  /*105f90*/  @P0 STG.E.U8 desc[UR22][R4.64], R0 ;  /* 0x0000000004000986 */ /* 0x0001e4000c101116 */
[----:B0-----:R-:W-:-:S05]  /*105fa0*/  PRMT R0, R24, 0x7771, RZ ;  /* 0x0000777118007816 */ /* 0x001fca00000000ff */
[----:B------:R0:W-:Y:S02]  /*105fb0*/  @P1 STG.E.U8 desc[UR22][R6.64], R0 ;  /* 0x0000000006001986 */ /* 0x0001e4000c101116 */
[----:B0-----:R-:W-:-:S05]  /*105fc0*/  PRMT R0, R24, 0x7772, RZ ;  /* 0x0000777218007816 */ /* 0x001fca00000000ff */
[----:B------:R0:W-:Y:S04]  /*105fd0*/  @P2 STG.E.U8 desc[UR22][R16.64], R0 ;  /* 0x0000000010002986 */ /* 0x0001e8000c101116 */
[----:B0-----:R-:W3:Y:S01]  /*105fe0*/  LDL.LU.64 R16, [R1+0x2790] ;  /* 0x0027900001107983 */ /* 0x001ee20000300a00 */
[C---:B------:R-:W-:Y:S02]  /*105ff0*/  LOP3.LUT P3, RZ, R26.reuse, 0x40, RZ, 0xc0, !PT ;  /* 0x000000401aff7812 */ /* 0x040fe4000786c0ff */
[----:B------:R-:W-:Y:S02]  /*106000*/  LOP3.LUT P4, RZ, R26, 0x80, RZ, 0xc0, !PT ;  /* 0x000000801aff7812 */ /* 0x000fe4000788c0ff */
[----:B------:R-:W-:Y:S02]  /*106010*/  PRMT R0, R24, 0x7773, RZ ;  /* 0x0000777318007816 */ /* 0x000fe400000000ff */
[----:B------:R-:W-:-:S02]  /*106020*/  LOP3.LUT P5, RZ, R26, 0x100, RZ, 0xc0, !PT ;  /* 0x000001001aff7812 */ /* 0x000fc400078ac0ff */
[----:B------:R-:W-:-:S05]  /*106030*/  LOP3.LUT P6, RZ, R26, 0x200, RZ, 0xc0, !PT ;  /* 0x000002001aff7812 */ /* 0x000fca00078cc0ff */
[----:B------:R0:W-:Y:S01]  /*106040*/  @P3 STG.E.U8 desc[UR22][R14.64], R0 ;  /* 0x000000000e003986 */ /* 0x0001e2000c101116 */
[----:B------:R-:W-:Y:S02]  /*106050*/  LOP3.LUT P3, RZ, R26, 0x400, RZ, 0xc0, !PT ;  /* 0x000004001aff7812 */ /* 0x000fe4000786c0ff */
[C---:B0-----:R-:W-:Y:S01]  /*106060*/  PRMT R0, R23.reuse, 0x7770, RZ ;  /* 0x0000777017007816 */ /* 0x041fe200000000ff */
[----:B------:R-:W4:Y:S04]  /*106070*/  LDL.LU.64 R14, [R1+0x2768] ;  /* 0x00276800010e7983 */ /* 0x000f280000300a00 */
[----:B------:R0:W-:Y:S01]  /*106080*/  @P4 STG.E.U8 desc[UR22][R18.64], R0 ;  /* 0x0000000012004986 */ /* 0x0001e2000c101116 */
[C---:B------:R-:W-:Y:S02]  /*106090*/  PRMT R2, R23.reuse, 0x7773, RZ ;  /* 0x0000777317027816 */ /* 0x040fe400000000ff */
[C---:B0-----:R-:W-:Y:S01]  /*1060a0*/  PRMT R0, R23.reuse, 0x7771, RZ ;  /* 0x0000777117007816 */ /* 0x041fe200000000ff */
[----:B------:R-:W2:Y:S04]  /*1060b0*/  LDL.LU.64 R18, [R1+0x2760] ;  /* 0x0027600001127983 */ /* 0x000ea80000300a00 */
[----:B------:R0:W-:Y:S02]  /*1060c0*/  @P5 STG.E.U8 desc[UR22][R12.64], R0 ;  /* 0x000000000c005986 */ /* 0x0001e4000c101116 */
[----:B0-----:R-:W-:-:S02]  /*1060d0*/  PRMT R0, R23, 0x7772, RZ ;  /* 0x0000777217007816 */ /* 0x001fc400000000ff */
[----:B------:R-:W2:Y:S04]  /*1060e0*/  LDL.LU.64 R12, [R1+0x2758] ;  /* 0x00275800010c7983 */ /* 0x000ea80000300a00 */
[----:B------:R-:W4:Y:S04]  /*1060f0*/  LDL.LU R24, [R1+0x82c] ;  /* 0x00082c0001187983 */ /* 0x000f280000300800 */
[----:B------:R0:W-:Y:S04]  /*106100*/  @P6 STG.E.U8 desc[UR22][R20.64], R0 ;  /* 0x0000000014006986 */ /* 0x0001e8000c101116 */
[----:B0-----:R-:W2:Y:S04]  /*106110*/  LDL.LU.64 R20, [R1+0x2750] ;  /* 0x0027500001147983 */ /* 0x001ea80000300a00 */
[----:B------:R-:W2:Y:S04]  /*106120*/  LDL.LU R0, [R1+0x860] ;  /* 0x0008600001007983 */ /* 0x000ea80000300800 */
[----:B------:R-:W2:Y:S04]  /*106130*/  LDL.LU.64 R22, [R1+0x2738] ;  /* 0x0027380001167983 */ /* 0x000ea80000300a00 */
[----:B---3--:R0:W-:Y:S04]  /*106140*/  @P3 STG.E.U8 desc[UR22][R16.64], R2 ;  /* 0x0000000210003986 */ /* 0x0081e8000c101116 */
[----:B0-----:R-:W3:Y:S04]  /*106150*/  LDL.LU R16, [R1+0x840] ;  /* 0x0008400001107983 */ /* 0x001ee80000300800 */
[----:B------:R-:W4:Y:S04]  /*106160*/  LDL.LU.64 R8, [R1+0x26f8] ;  /* 0x0026f80001087983 */ /* 0x000f280000300a00 */
[----:B----4-:R0:W-:Y:S04]  /*106170*/  STL.64 [R1+0x5aa8], R8 ;  /* 0x005aa80801007387 */ /* 0x0101e80000100a00 */
[----:B0-----:R-:W4:Y:S04]  /*106180*/  LDL.LU.64 R8, [R1+0x2720] ;  /* 0x0027200001087983 */ /* 0x001f280000300a00 */
[----:B----4-:R0:W-:Y:S04]  /*106190*/  STL.64 [R1+0x5ab8], R8 ;  /* 0x005ab80801007387 */ /* 0x0101e80000100a00 */
[----:B0-----:R-:W4:Y:S01]  /*1061a0*/  LDL.LU.64 R8, [R1+0x2728] ;  /* 0x0027280001087983 */ /* 0x001f220000300a00 */
        /* <DEDUP_REMOVED lines=15> */
[C---:B------:R-:W-:Y:S01]  /*1062a0*/  LOP3.LUT P0, RZ, R26.reuse, 0x20000, RZ, 0xc0, !PT ;  /* 0x000200001aff7812 */ /* 0x040fe2000780c0ff */
[----:B----4-:R0:W-:Y:S04]  /*1062b0*/  STL.64 [R1+0x5ac0], R8 ;  /* 0x005ac00801007387 */ /* 0x0101e80000100a00 */
[----:B0-----:R-:W4:Y:S01]  /*1062c0*/  LDL.LU.64 R8, [R1+0x2730] ;  /* 0x0027300001087983 */ /* 0x001f220000300a00 */
[----:B------:R-:W-:Y:S02]  /*1062d0*/  LOP3.LUT R25, R25, 0xffffffdf, RZ, 0xc0, !PT ;  /* 0xffffffdf19197812 */ /* 0x000fe400078ec0ff */
[----:B------:R-:W-:-:S02]  /*1062e0*/  LOP3.LUT P4, RZ, R26, 0x800, RZ, 0xc0, !PT ;  /* 0x000008001aff7812 */ /* 0x000fc4000788c0ff */
[----:B------:R-:W-:Y:S02]  /*1062f0*/  LOP3.LUT P5, RZ, R26, 0x1000, RZ, 0xc0, !PT ;  /* 0x000010001aff7812 */ /* 0x000fe400078ac0ff */
[----:B------:R-:W-:Y:S02]  /*106300*/  PRMT R2, R24, 0x7770, RZ ;  /* 0x0000777018027816 */ /* 0x000fe400000000ff */
[----:B------:R-:W-:Y:S02]  /*106310*/  @P0 LOP3.LUT R25, R25, 0x20, RZ, 0xfc, !PT ;  /* 0x0000002019190812 */ /* 0x000fe400078efcff */
[C---:B------:R-:W-:Y:S02]  /*106320*/  LOP3.LUT P0, RZ, R26.reuse, 0x10000, RZ, 0xc0, !PT ;  /* 0x000100001aff7812 */ /* 0x040fe4000780c0ff */
[----:B------:R-:W-:Y:S02]  /*106330*/  LOP3.LUT P6, RZ, R26, 0x2000, RZ, 0xc0, !PT ;  /* 0x000020001aff7812 */ /* 0x000fe400078cc0ff */
[----:B------:R-:W-:-:S02]  /*106340*/  PRMT R4, R24, 0x7773, RZ ;  /* 0x0000777318047816 */ /* 0x000fc400000000ff */
[----:B------:R-:W-:Y:S01]  /*106350*/  LOP3.LUT R25, R25, 0xffffffbf, RZ, 0xc0, !PT ;  /* 0xffffffbf19197812 */ /* 0x000fe200078ec0ff */
[----:B------:R-:W3:Y:S06]  /*106360*/  LDL.LU.64 R28, [R1+0x26f0] ;  /* 0x0026f000011c7983 */ /* 0x000eec0000300a00 */
[----:B------:R-:W-:Y:S02]  /*106370*/  @P0 LOP3.LUT R25, R25, 0x40, RZ, 0xfc, !PT ;  /* 0x0000004019190812 */ /* 0x000fe400078efcff */
[----:B------:R-:W-:Y:S02]  /*106380*/  LOP3.LUT P0, RZ, R26, 0x8000, RZ, 0xc0, !PT ;  /* 0x000080001aff7812 */ /* 0x000fe4000780c0ff */
[----:B------:R-:W-:Y:S01]  /*106390*/  LOP3.LUT R25, R25, 0xffffff7f, RZ, 0xc0, !PT ;  /* 0xffffff7f19197812 */ /* 0x000fe200078ec0ff */
[----:B------:R0:W-:Y:S10]  /*1063a0*/  @P4 STG.E.U8 desc[UR22][R14.64], R2 ;  /* 0x000000020e004986 */ /* 0x0001f4000c101116 */
[----:B------:R-:W-:-:S02]  /*1063b0*/  @P0 LOP3.LUT R25, R25, 0x80, RZ, 0xfc, !PT ;  /* 0x0000008019190812 */ /* 0x000fc400078efcff */
[----:B------:R-:W-:Y:S02]  /*1063c0*/  LOP3.LUT P0, RZ, R26, 0x4000, RZ, 0xc0, !PT ;  /* 0x000040001aff7812 */ /* 0x000fe4000780c0ff */
[----:B0-----:R-:W-:-:S05]  /*1063d0*/  PRMT R2, R24, 0x7771, RZ ;  /* 0x0000777118027816 */ /* 0x001fca00000000ff */
[----:B--2---:R0:W-:Y:S02]  /*1063e0*/  @P5 STG.E.U8 desc[UR22][R18.64], R2 ;  /* 0x0000000212005986 */ /* 0x0041e4000c101116 */
[----:B0-----:R-:W-:-:S05]  /*1063f0*/  PRMT R2, R24, 0x7772, RZ ;  /* 0x0000777218027816 */ /* 0x001fca00000000ff */
[----:B------:R0:W-:Y:S04]  /*106400*/  @P6 STG.E.U8 desc[UR22][R12.64], R2 ;  /* 0x000000020c006986 */ /* 0x0001e8000c101116 */
[----:B------:R1:W-:Y:S01]  /*106410*/  @P0 STG.E.U8 desc[UR22][R20.64], R4 ;  /* 0x0000000414000986 */ /* 0x0003e2000c101116 */
[C---:B------:R-:W-:Y:S02]  /*106420*/  LOP3.LUT P0, RZ, R25.reuse, 0x80, RZ, 0xc0, !PT ;  /* 0x0000008019ff7812 */ /* 0x040fe4000780c0ff */
[----:B0-----:R-:W-:Y:S01]  /*106430*/  PRMT R12, R0, 0x7770, RZ ;  /* 0x00007770000c7816 */ /* 0x001fe200000000ff */
[----:B------:R-:W2:Y:S04]  /*106440*/  LDL.LU.64 R2, [R1+0x26e8] ;  /* 0x0026e80001027983 */ /* 0x000ea80000300a00 */
[----:B------:R-:W2:Y:S04]  /*106450*/  LDL.LU R11, [R1+0x864] ;  /* 0x00086400010b7983 */ /* 0x000ea80000300800 */
[----:B-1----:R-:W2:Y:S04]  /*106460*/  LDL.LU.64 R4, [R1+0x26e0] ;  /* 0x0026e00001047983 */ /* 0x002ea80000300a00 */
[----:B------:R-:W2:Y:S04]  /*106470*/  LDL.LU.64 R6, [R1+0x26b8] ;  /* 0x0026b80001067983 */ /* 0x000ea80000300a00 */
[----:B------:R0:W-:Y:S01]  /*106480*/  @P0 STG.E.U8 desc[UR22][R22.64], R12 ;  /* 0x0000000c16000986 */ /* 0x0001e2000c101116 */
[----:B------:R-:W-:-:S03]  /*106490*/  LOP3.LUT P0, RZ, R25, 0x40, RZ, 0xc0, !PT ;  /* 0x0000004019ff7812 */ /* 0x000fc6000780c0ff */
[----:B------:R-:W2:Y:S04]  /*1064a0*/  LDL.LU.64 R14, [R1+0x26b0] ;  /* 0x0026b000010e7983 */ /* 0x000ea80000300a00 */
[----:B------:R-:W2:Y:S01]  /*1064b0*/  LDL.LU.64 R18, [R1+0x26a8] ;  /* 0x0026a80001127983 */ /* 0x000ea20000300a00 */
[----:B0-----:R-:W-:-:S03]  /*1064c0*/  PRMT R22, R0, 0x7771, RZ ;  /* 0x0000777100167816 */ /* 0x001fc600000000ff */
[----:B------:R-:W2:Y:S04]  /*1064d0*/  LDL.LU.64 R12, [R1+0x26a0] ;  /* 0x0026a000010c7983 */ /* 0x000ea80000300a00 */
[----:B------:R-:W2:Y:S04]  /*1064e0*/  LDL.LU.64 R20, [R1+0x2668] ;  /* 0x0026680001147983 */ /* 0x000ea80000300a00 */
[----:B------:R-:W2:Y:S04]  /*1064f0*/  LDL.LU R17, [R1+0x844] ;  /* 0x0008440001117983 */ /* 0x000ea80000300800 */
[----:B----4-:R0:W-:Y:S04]  /*106500*/  @P0 STG.E.U8 desc[UR22][R8.64], R22 ;  /* 0x0000001608000986 */ /* 0x0101e8000c101116 */
[----:B0-----:R-:W4:Y:S01]  /*106510*/  LDL.LU.64 R8, [R1+0x5ac0] ;  /* 0x005ac00001087983 */ /* 0x001f220000300a00 */
[----:B------:R-:W-:-:S02]  /*106520*/  LOP3.LUT P0, RZ, R25, 0x20, RZ, 0xc0, !PT ;  /* 0x0000002019ff7812 */ /* 0x000fc4000780c0ff */
[C---:B------:R-:W-:Y:S01]  /*106530*/  PRMT R24, R0.reuse, 0x7772, RZ ;  /* 0x0000777200187816 */ /* 0x040fe200000000ff */
[----:B------:R-:W2:Y:S01]  /*106540*/  LDL.LU.64 R22, [R1+0x2660] ;  /* 0x0026600001167983 */ /* 0x000ea20000300a00 */
[----:B------:R-:W-:-:S09]  /*106550*/  PRMT R0, R0, 0x7773, RZ ;  /* 0x0000777300007816 */ /* 0x000fd200000000ff */
[----:B----4-:R0:W-:Y:S04]  /*106560*/  @P0 STG.E.U8 desc[UR22][R8.64], R24 ;  /* 0x0000001808000986 */ /* 0x0101e8000c101116 */
[----:B0-----:R-:W4:Y:S01]  /*106570*/  LDL.LU.64 R8, [R1+0x5ab8] ;  /* 0x005ab80001087983 */ /* 0x001f220000300a00 */
[----:B------:R-:W-:-:S03]  /*106580*/  LOP3.LUT P0, RZ, R25, 0x10, RZ, 0xc0, !PT ;  /* 0x0000001019ff7812 */ /* 0x000fc6000780c0ff */
[----:B------:R-:W2:Y:S10]  /*106590*/  LDL.LU R24, [R1+0x5ab0] ;  /* 0x005ab00001187983 */ /* 0x000eb40000300800 */
[----:B----4-:R0:W-:Y:S04]  /*1065a0*/  @P0 STG.E.U8 desc[UR22][R8.64], R0 ;  /* 0x0000000008000986 */ /* 0x0101e8000c101116 */
[----:B0-----:R-:W4:Y:S01]  /*1065b0*/  LDL.LU.64 R8, [R1+0x5aa8] ;  /* 0x005aa80001087983 */ /* 0x001f220000300a00 */
[----:B------:R-:W-:-:S02]  /*1065c0*/  LOP3.LUT P0, RZ, R25, 0x8, RZ, 0xc0, !PT ;  /* 0x0000000819ff7812 */ /* 0x000fc4000780c0ff */
[----:B---3--:R-:W-:Y:S02]  /*1065d0*/  PRMT R0, R16, 0x7770, RZ ;  /* 0x0000777010007816 */ /* 0x008fe400000000ff */
[C---:B------:R-:W-:Y:S02]  /*1065e0*/  LOP3.LUT P1, RZ, R26.reuse, 0x800000, RZ, 0xc0, !PT ;  /* 0x008000001aff7812 */ /* 0x040fe4000782c0ff */
[C---:B------:R-:W-:Y:S02]  /*1065f0*/  LOP3.LUT P2, RZ, R26.reuse, 0x1000000, RZ, 0xc0, !PT ;  /* 0x010000001aff7812 */ /* 0x040fe4000784c0ff */
[C---:B------:R-:W-:Y:S02]  /*106600*/  LOP3.LUT P3, RZ, R26.reuse, 0x2000000, RZ, 0xc0, !PT ;  /* 0x020000001aff7812 */ /* 0x040fe4000786c0ff */
[C---:B------:R-:W-:Y:S02]  /*106610*/  LOP3.LUT P4, RZ, R26.reuse, 0x4000000, RZ, 0xc0, !PT ;  /* 0x040000001aff7812 */ /* 0x040fe4000788c0ff */
[----:B------:R-:W-:-:S02]  /*106620*/  LOP3.LUT P5, RZ, R26, 0x8000000, RZ, 0xc0, !PT ;  /* 0x080000001aff7812 */ /* 0x000fc400078ac0ff */
[----:B------:R-:W-:Y:S01]  /*106630*/  LOP3.LUT P6, RZ, R26, 0x10000000, RZ, 0xc0, !PT ;  /* 0x100000001aff7812 */ /* 0x000fe200078cc0ff */
[----:B----4-:R0:W-:Y:S01]  /*106640*/  @P0 STG.E.U8 desc[UR22][R8.64], R0 ;  /* 0x0000000008000986 */ /* 0x0101e2000c101116 */
[----:B------:R-:W-:Y:S02]  /*106650*/  LOP3.LUT P0, RZ, R25, 0x4, RZ, 0xc0, !PT ;  /* 0x0000000419ff7812 */ /* 0x000fe4000780c0ff */
[----:B0-----:R-:W-:-:S11]  /*106660*/  PRMT R0, R16, 0x7771, RZ ;  /* 0x0000777110007816 */ /* 0x001fd600000000ff */
[----:B------:R0:W-:Y:S01]  /*106670*/  @P0 STG.E.U8 desc[UR22][R28.64], R0 ;  /* 0x000000001c000986 */ /* 0x0001e2000c101116 */
[----:B------:R-:W-:Y:S02]  /*106680*/  LOP3.LUT P0, RZ, R25, 0x2, RZ, 0xc0, !PT ;  /* 0x0000000219ff7812 */ /* 0x000fe4000780c0ff */
[----:B0-----:R-:W-:-:S11]  /*106690*/  PRMT R0, R16, 0x7772, RZ ;  /* 0x0000777210007816 */ /* 0x001fd600000000ff */
[----:B--2---:R0:W-:Y:S01]  /*1066a0*/  @P0 STG.E.U8 desc[UR22][R2.64], R0 ;  /* 0x0000000002000986 */ /* 0x0041e2000c101116 */
[----:B------:R-:W-:-:S03]  /*1066b0*/  LOP3.LUT P0, RZ, R25, 0x1, RZ, 0xc0, !PT ;  /* 0x0000000119ff7812 */ /* 0x000fc6000780c0ff */
[----:B------:R-:W2:Y:S01]  /*1066c0*/  LDL.LU R25, [R1+0x5aa0] ;  /* 0x005aa00001197983 */ /* 0x000ea20000300800 */
[----:B0-----:R-:W-:Y:S02]  /*1066d0*/  PRMT R0, R16, 0x7773, RZ ;  /* 0x0000777310007816 */ /* 0x001fe400000000ff */
[----:B------:R-:W-:-:S07]  /*1066e0*/  PRMT R2, R11, 0x7771, RZ ;  /* 0x000077710b027816 */ /* 0x000fce00000000ff */
[----:B------:R0:W-:Y:S02]  /*1066f0*/  @P0 STG.E.U8 desc[UR22][R4.64], R0 ;  /* 0x0000000004000986 */ /* 0x0001e4000c101116 */
[----:B0-----:R-:W-:-:S05]  /*106700*/  PRMT R0, R11, 0x7770, RZ ;  /* 0x000077700b007816 */ /* 0x001fca00000000ff */
[----:B------:R0:W-:Y:S04]  /*106710*/  @P1 STG.E.U8 desc[UR22][R6.64], R0 ;  /* 0x0000000006001986 */ /* 0x0001e8000c101116 */
[----:B------:R1:W-:Y:S04]  /*106720*/  @P2 STG.E.U8 desc[UR22][R14.64], R2 ;  /* 0x000000020e002986 */ /* 0x0003e8000c101116 */
[----:B0-----:R-:W3:Y:S01]  /*106730*/  LDL.LU R0, [R1+0x4] ;  /* 0x0000040001007983 */ /* 0x001ee20000300800 */
[----:B-1----:R-:W-:-:S05]  /*106740*/  PRMT R2, R11, 0x7772, RZ ;  /* 0x000077720b027816 */ /* 0x002fca00000000ff */
[----:B------:R0:W-:Y:S02]  /*106750*/  @P3 STG.E.U8 desc[UR22][R18.64], R2 ;  /* 0x0000000212003986 */ /* 0x0001e4000c101116 */
[----:B0-----:R-:W-:-:S05]  /*106760*/  PRMT R2, R11, 0x7773, RZ ;  /* 0x000077730b027816 */ /* 0x001fca00000000ff */
[----:B------:R0:W-:Y:S02]  /*106770*/  @P4 STG.E.U8 desc[UR22][R12.64], R2 ;  /* 0x000000020c004986 */ /* 0x0001e4000c101116 */
[----:B0-----:R-:W-:-:S05]  /*106780*/  PRMT R2, R17, 0x7770, RZ ;  /* 0x0000777011027816 */ /* 0x001fca00000000ff */
[----:B------:R0:W-:Y:S02]  /*106790*/  @P5 STG.E.U8 desc[UR22][R20.64], R2 ;  /* 0x0000000214005986 */ /* 0x0001e4000c101116 */
[----:B0-----:R-:W-:Y:S02]  /*1067a0*/  PRMT R2, R17, 0x7771, RZ ;  /* 0x0000777111027816 */ /* 0x001fe400000000ff */
[----:B------:R-:W4:Y:S04]  /*1067b0*/  LDL.LU.64 R20, [R1+0x2688] ;  /* 0x0026880001147983 */ /* 0x000f280000300a00 */
[----:B------:R0:W-:Y:S04]  /*1067c0*/  @P6 STG.E.U8 desc[UR22][R22.64], R2 ;  /* 0x0000000216006986 */ /* 0x0001e8000c101116 */
[----:B0-----:R-:W2:Y:S01]  /*1067d0*/  LDL.LU.64 R22, [R1+0x2680] ;  /* 0x0026800001167983 */ /* 0x001ea20000300a00 */
[----:B------:R-:W-:-:S02]  /*1067e0*/  LOP3.LUT P3, RZ, R26, 0x20000000, RZ, 0xc0, !PT ;  /* 0x200000001aff7812 */ /* 0x000fc4000786c0ff */
[C---:B------:R-:W-:Y:S02]  /*1067f0*/  LOP3.LUT P4, RZ, R26.reuse, 0x40000000, RZ, 0xc0, !PT ;  /* 0x400000001aff7812 */ /* 0x040fe4000788c0ff */
[----:B------:R-:W-:Y:S01]  /*106800*/  PRMT R2, R17, 0x7772, RZ ;  /* 0x0000777211027816 */ /* 0x000fe200000000ff */
[----:B------:R-:W3:Y:S04]  /*106810*/  LDL.LU.64 R12, [R1+0x2648] ;  /* 0x00264800010c7983 */ /* 0x000ee80000300a00 */
[----:B------:R-:W3:Y:S04]  /*106820*/  LDL.LU.64 R14, [R1+0x2640] ;  /* 0x00264000010e7983 */ /* 0x000ee80000300a00 */
[----:B------:R-:W3:Y:S04]  /*106830*/  LDL.LU.64 R18, [R1+0x2638] ;  /* 0x0026380001127983 */ /* 0x000ee80000300a00 */
[----:B------:R-:W3:Y:S04]  /*106840*/  LDL.LU R11, [R1+0x868] ;  /* 0x00086800010b7983 */ /* 0x000ee80000300800 */
[----:B------:R-:W-:Y:S01]  /*106850*/  STL.64 [R1+0x5570], R26 ;  /* 0x0055701a01007387 */ /* 0x000fe20000100a00 */
[----:B------:R-:W-:-:S03]  /*106860*/  LOP3.LUT P5, RZ, R26, 0x80000000, RZ, 0xc0, !PT ;  /* 0x800000001aff7812 */ /* 0x000fc600078ac0ff */
[----:B----4-:R0:W-:Y:S02]  /*106870*/  @P3 STG.E.U8 desc[UR22][R20.64], R2 ;  /* 0x0000000214003986 */ /* 0x0101e4000c101116 */
[----:B0-----:R-:W-:Y:S02]  /*106880*/  PRMT R2, R17, 0x7773, RZ ;  /* 0x0000777311027816 */ /* 0x001fe400000000ff */
[----:B------:R-:W4:Y:S04]  /*106890*/  LDL.LU.64 R20, [R1+0x2630] ;  /* 0x0026300001147983 */ /* 0x000f280000300a00 */
[----:B------:R-:W4:Y:S04]  /*1068a0*/  LDL.LU R3, [R1+0x848] ;  /* 0x0008480001037983 */ /* 0x000f280000300800 */
[----:B--2---:R0:W-:Y:S04]  /*1068b0*/  @P4 STG.E.U8 desc[UR22][R22.64], R2 ;  /* 0x0000000216004986 */ /* 0x0041e8000c101116 */
[----:B0-----:R-:W2:Y:S04]  /*1068c0*/  LDL.LU.64 R22, [R1+0x2608] ;  /* 0x0026080001167983 */ /* 0x001ea80000300a00 */
[----:B------:R-:W3:Y:S04]  /*1068d0*/  LDL.LU.64 R26, [R1+0x25f0] ;  /* 0x0025f000011a7983 */ /* 0x000ee80000300a00 */
[----:B---3--:R0:W-:Y:S04]  /*1068e0*/  STL.64 [R1+0x5a90], R26 ;  /* 0x005a901a01007387 */ /* 0x0081e80000100a00 */
[----:B0-----:R-:W3:Y:S01]  /*1068f0*/  LDL.LU.64 R26, [R1+0x25f8] ;  /* 0x0025f800011a7983 */ /* 0x001ee20000300a00 */
        /* <DEDUP_REMOVED lines=16> */
[----:B------:R-:W-:Y:S01]  /*106a00*/  LOP3.LUT R0, R0, 0xdfffffff, RZ, 0xc0, !PT ;  /* 0xdfffffff00007812 */ /* 0x000fe200078ec0ff */
[----:B---3--:R0:W-:Y:S04]  /*106a10*/  STL.64 [R1+0x5a98], R26 ;  /* 0x005a981a01007387 */ /* 0x0081e80000100a00 */
[----:B0-----:R-:W3:Y:S06]  /*106a20*/  LDL.LU.64 R26, [R1+0x2600] ;  /* 0x00260000011a7983 */ /* 0x001eec0000300a00 */
[----:B------:R-:W-:-:S02]  /*106a30*/  @P0 LOP3.LUT R0, R0, 0x20000000, RZ, 0xfc, !PT ;  /* 0x2000000000000812 */ /* 0x000fc400078efcff */
[----:B------:R-:W-:Y:S02]  /*106a40*/  LOP3.LUT P0, RZ, R24, 0x8, RZ, 0xc0, !PT ;  /* 0x0000000818ff7812 */ /* 0x000fe4000780c0ff */
[----:B------:R-:W-:Y:S02]  /*106a50*/  LOP3.LUT R0, R0, 0xbfffffff, RZ, 0xc0, !PT ;  /* 0xbfffffff00007812 */ /* 0x000fe400078ec0ff */
[----:B------:R-:W-:-:S09]  /*106a60*/  LOP3.LUT P6, RZ, R24, 0x1, RZ, 0xc0, !PT ;  /* 0x0000000118ff7812 */ /* 0x000fd200078cc0ff */
[----:B------:R-:W-:Y:S02]  /*106a70*/  @P0 LOP3.LUT R0, R0, 0x40000000, RZ, 0xfc, !PT ;  /* 0x4000000000000812 */ /* 0x000fe400078efcff */
[----:B------:R-:W-:Y:S02]  /*106a80*/  LOP3.LUT P0, RZ, R24, 0x4, RZ, 0xc0, !PT ;  /* 0x0000000418ff7812 */ /* 0x000fe4000780c0ff */
[----:B------:R-:W-:Y:S02]  /*106a90*/  PRMT R2, R11, 0x7770, RZ ;  /* 0x000077700b027816 */ /* 0x000fe400000000ff */
[----:B------:R-:W-:-:S03]  /*106aa0*/  LOP3.LUT R0, R0, 0x7fffffff, RZ, 0xc0, !PT ;  /* 0x7fffffff00007812 */ /* 0x000fc600078ec0ff */
[----:B------:R0:W-:Y:S06]  /*106ab0*/  @P5 STG.E.U8 desc[UR22][R12.64], R2 ;  /* 0x000000020c005986 */ /* 0x0001ec000c101116 */
[----:B------:R-:W-:Y:S02]  /*106ac0*/  @P0 LOP3.LUT R0, R0, 0x80000000, RZ, 0xfc, !PT ;  /* 0x8000000000000812 */ /* 0x000fe400078efcff */
[----:B------:R-:W-:Y:S02]  /*106ad0*/  LOP3.LUT P0, RZ, R24, 0x2, RZ, 0xc0, !PT ;  /* 0x0000000218ff7812 */ /* 0x000fe4000780c0ff */
[C---:B0-----:R-:W-:Y:S01]  /*106ae0*/  PRMT R2, R11.reuse, 0x7771, RZ ;  /* 0x000077710b027816 */ /* 0x041fe200000000ff */
[----:B------:R-:W3:Y:S04]  /*106af0*/  LDL.LU R12, [R1+0x86c] ;  /* 0x00086c00010c7983 */ /* 0x000ee80000300800 */
[----:B------:R-:W3:Y:S04]  /*106b00*/  LDL.LU.64 R8, [R1+0x25c8] ;  /* 0x0025c80001087983 */ /* 0x000ee80000300a00 */
[----:B------:R-:W3:Y:S04]  /*106b10*/  LDL.LU.64 R28, [R1+0x25c0] ;  /* 0x0025c000011c7983 */ /* 0x000ee80000300a00 */
[----:B------:R-:W3:Y:S04]  /*106b20*/  LDL.LU R13, [R1+0x84c] ;  /* 0x00084c00010d7983 */ /* 0x000ee80000300800 */
[----:B------:R0:W-:Y:S04]  /*106b30*/  @P6 STG.E.U8 desc[UR22][R14.64], R2 ;  /* 0x000000020e006986 */ /* 0x0001e8000c101116 */
[----:B------:R-:W3:Y:S04]  /*106b40*/  LDL.LU.64 R4, [R1+0x25b8] ;  /* 0x0025b80001047983 */ /* 0x000ee80000300a00 */
[----:B------:R-:W3:Y:S04]  /*106b50*/  LDL.LU.64 R6, [R1+0x25b0] ;  /* 0x0025b00001067983 */ /* 0x000ee80000300a00 */
[----:B------:R-:W3:Y:S01]  /*106b60*/  LDL.LU.64 R16, [R1+0x2588] ;  /* 0x0025880001107983 */ /* 0x000ee20000300a00 */
[----:B0-----:R-:W-:-:S03]  /*106b70*/  PRMT R2, R11, 0x7772, RZ ;  /* 0x000077720b027816 */ /* 0x001fc600000000ff */
[----:B------:R-:W3:Y:S04]  /*106b80*/  LDL.LU.64 R14, [R1+0x2580] ;  /* 0x00258000010e7983 */ /* 0x000ee80000300a00 */
[----:B------:R0:W-:Y:S01]  /*106b90*/  @P0 STG.E.U8 desc[UR22][R18.64], R2 ;  /* 0x0000000212000986 */ /* 0x0001e2000c101116 */
[C---:B------:R-:W-:Y:S02]  /*106ba0*/  LOP3.LUT P0, RZ, R0.reuse, 0x80000000, RZ, 0xc0, !PT ;  /* 0x8000000000ff7812 */ /* 0x040fe4000780c0ff */
[----:B0-----:R-:W-:Y:S01]  /*106bb0*/  PRMT R2, R11, 0x7773, RZ ;  /* 0x000077730b027816 */ /* 0x001fe200000000ff */
[----:B------:R-:W3:Y:S10]  /*106bc0*/  LDL.LU.64 R18, [R1+0x2578] ;  /* 0x0025780001127983 */ /* 0x000ef40000300a00 */
[----:B----4-:R0:W-:Y:S01]  /*106bd0*/  @P0 STG.E.U8 desc[UR22][R20.64], R2 ;  /* 0x0000000214000986 */ /* 0x0101e2000c101116 */
[----:B------:R-:W-:-:S02]  /*106be0*/  LOP3.LUT P0, RZ, R0, 0x40000000, RZ, 0xc0, !PT ;  /* 0x4000000000ff7812 */ /* 0x000fc4000780c0ff */
[----:B0-----:R-:W-:Y:S01]  /*106bf0*/  PRMT R2, R3, 0x7770, RZ ;  /* 0x0000777003027816 */ /* 0x001fe200000000ff */
[----:B------:R-:W4:Y:S04]  /*106c00*/  LDL.LU.64 R20, [R1+0x2570] ;  /* 0x0025700001147983 */ /* 0x000f280000300a00 */
[----:B------:R-:W4:Y:S06]  /*106c10*/  LDL.LU R11, [R1+0x810] ;  /* 0x00081000010b7983 */ /* 0x000f2c0000300800 */
[----:B--2---:R0:W-:Y:S01]  /*106c20*/  @P0 STG.E.U8 desc[UR22][R22.64], R2 ;  /* 0x0000000216000986 */ /* 0x0041e2000c101116 */
[----:B------:R-:W-:-:S02]  /*106c30*/  LOP3.LUT P0, RZ, R0, 0x20000000, RZ, 0xc0, !PT ;  /* 0x2000000000ff7812 */ /* 0x000fc4000780c0ff */
[----:B0-----:R-:W-:Y:S01]  /*106c40*/  PRMT R2, R3, 0x7771, RZ ;  /* 0x0000777103027816 */ /* 0x001fe200000000ff */
[----:B------:R-:W2:Y:S10]  /*106c50*/  LDL.LU.64 R22, [R1+0x2548] ;  /* 0x0025480001167983 */ /* 0x000eb40000300a00 */
[----:B---3--:R0:W-:Y:S04]  /*106c60*/  @P0 STG.E.U8 desc[UR22][R26.64], R2 ;  /* 0x000000021a000986 */ /* 0x0081e8000c101116 */
[----:B0-----:R-:W3:Y:S01]  /*106c70*/  LDL.LU.64 R26, [R1+0x5a98] ;  /* 0x005a9800011a7983 */ /* 0x001ee20000300a00 */
[----:B------:R-:W-:-:S02]  /*106c80*/  LOP3.LUT P0, RZ, R0, 0x10000000, RZ, 0xc0, !PT ;  /* 0x1000000000ff7812 */ /* 0x000fc4000780c0ff */
[----:B------:R-:W-:-:S11]  /*106c90*/  PRMT R2, R3, 0x7772, RZ ;  /* 0x0000777203027816 */ /* 0x000fd600000000ff */
[----:B---3--:R0:W-:Y:S04]  /*106ca0*/  @P0 STG.E.U8 desc[UR22][R26.64], R2 ;  /* 0x000000021a000986 */ /* 0x0081e8000c101116 */
[----:B0-----:R-:W3:Y:S01]  /*106cb0*/  LDL.LU.64 R26, [R1+0x5a90] ;  /* 0x005a9000011a7983 */ /* 0x001ee20000300a00 */
[----:B------:R-:W-:Y:S02]  /*106cc0*/  LOP3.LUT P0, RZ, R0, 0x8000000, RZ, 0xc0, !PT ;  /* 0x0800000000ff7812 */ /* 0x000fe4000780c0ff */
[----:B------:R-:W-:Y:S02]  /*106cd0*/  PRMT R2, R3, 0x7773, RZ ;  /* 0x0000777303027816 */ /* 0x000fe400000000ff */
[C---:B------:R-:W-:Y:S02]  /*106ce0*/  LOP3.LUT P1, RZ, R24.reuse, 0x400, RZ, 0xc0, !PT ;  /* 0x0000040018ff7812 */ /* 0x040fe4000782c0ff */
[----:B------:R-:W-:-:S02]  /*106cf0*/  LOP3.LUT P2, RZ, R24, 0x800, RZ, 0xc0, !PT ;  /* 0x0000080018ff7812 */ /* 0x000fc4000784c0ff */
[C---:B------:R-:W-:Y:S02]  /*106d00*/  LOP3.LUT P3, RZ, R24.reuse, 0x1000, RZ, 0xc0, !PT ;  /* 0x0000100018ff7812 */ /* 0x040fe4000786c0ff */
[C---:B------:R-:W-:Y:S02]  /*106d10*/  LOP3.LUT P4, RZ, R24.reuse, 0x2000, RZ, 0xc0, !PT ;  /* 0x0000200018ff7812 */ /* 0x040fe4000788c0ff */
[C---:B------:R-:W-:Y:S02]  /*106d20*/  LOP3.LUT P5, RZ, R24.reuse, 0x4000, RZ, 0xc0, !PT ;  /* 0x0000400018ff7812 */ /* 0x040fe400078ac0ff */
[----:B------:R-:W-:Y:S01]  /*106d30*/  LOP3.LUT P6, RZ, R24, 0x8000, RZ, 0xc0, !PT ;  /* 0x0000800018ff7812 */ /* 0x000fe200078cc0ff */
[----:B---3--:R0:W-:Y:S01]  /*106d40*/  @P0 STG.E.U8 desc[UR22][R26.64], R2 ;  /* 0x000000021a000986 */ /* 0x0081e2000c101116 */
[----:B------:R-:W-:Y:S02]  /*106d50*/  LOP3.LUT P0, RZ, R0, 0x4000000, RZ, 0xc0, !PT ;  /* 0x0400000000ff7812 */ /* 0x000fe4000780c0ff */
        /* <DEDUP_REMOVED lines=17> */
[----:B----4-:R0:W-:Y:S02]  /*106e70*/  @P5 STG.E.U8 desc[UR22][R20.64], R2 ;  /* 0x0000000214005986 */ /* 0x0101e4000c101116 */
[----:B0-----:R-:W-:Y:S02]  /*106e80*/  PRMT R2, R11, 0x7770, RZ ;  /* 0x000077700b027816 */ /* 0x001fe400000000ff */
[----:B------:R-:W3:Y:S04]  /*106e90*/  LDL.LU.64 R20, [R1+0x2540] ;  /* 0x0025400001147983 */ /* 0x000ee80000300a00 */
[----:B--2---:R0:W-:Y:S04]  /*106ea0*/  @P6 STG.E.U8 desc[UR22][R22.64], R2 ;  /* 0x0000000216006986 */ /* 0x0041e8000c101116 */
[----:B0-----:R-:W2:Y:S01]  /*106eb0*/  LDL.LU.64 R22, [R1+0x2538] ;  /* 0x0025380001167983 */ /* 0x001ea20000300a00 */
[----:B------:R-:W-:-:S02]  /*106ec0*/  LOP3.LUT P3, RZ, R24, 0x10000, RZ, 0xc0, !PT ;  /* 0x0001000018ff7812 */ /* 0x000fc4000786c0ff */
[----:B------:R-:W-:Y:S02]  /*106ed0*/  LOP3.LUT P4, RZ, R24, 0x20000, RZ, 0xc0, !PT ;  /* 0x0002000018ff7812 */ /* 0x000fe4000788c0ff */
[C---:B------:R-:W-:Y:S01]  /*106ee0*/  PRMT R2, R11.reuse, 0x7771, RZ ;  /* 0x000077710b027816 */ /* 0x040fe200000000ff */
[----:B------:R-:W4:Y:S04]  /*106ef0*/  LDL.LU.64 R14, [R1+0x2530] ;  /* 0x00253000010e7983 */ /* 0x000f280000300a00 */
[----:B------:R-:W4:Y:S04]  /*106f00*/  LDL.LU.64 R18, [R1+0x2508] ;  /* 0x0025080001127983 */ /* 0x000f280000300a00 */
[----:B------:R-:W4:Y:S04]  /*106f10*/  LDL.LU.64 R12, [R1+0x2500] ;  /* 0x00250000010c7983 */ /* 0x000f280000300a00 */
[----:B------:R-:W4:Y:S04]  /*106f20*/  LDL.LU R3, [R1+0x7f0] ;  /* 0x0007f00001037983 */ /* 0x000f280000300800 */
[----:B---3--:R0:W-:Y:S02]  /*106f30*/  @P3 STG.E.U8 desc[UR22][R20.64], R2 ;  /* 0x0000000214003986 */ /* 0x0081e4000c101116 */
[----:B0-----:R-:W-:-:S02]  /*106f40*/  PRMT R2, R11, 0x7772, RZ ;  /* 0x000077720b027816 */ /* 0x001fc400000000ff */
[----:B------:R-:W3:Y:S04]  /*106f50*/  LDL.LU.64 R20, [R1+0x24f8] ;  /* 0x0024f80001147983 */ /* 0x000ee80000300a00 */
[----:B------:R-:W3:Y:S04]  /*106f60*/  LDL.LU R16, [R1+0x814] ;  /* 0x0008140001107983 */ /* 0x000ee80000300800 */
[----:B--2---:R0:W-:Y:S04]  /*106f70*/  @P4 STG.E.U8 desc[UR22][R22.64], R2 ;  /* 0x0000000216004986 */ /* 0x0041e8000c101116 */
[----:B0-----:R-:W2:Y:S04]  /*106f80*/  LDL.LU.64 R22, [R1+0x24f0] ;  /* 0x0024f00001167983 */ /* 0x001ea80000300a00 */
[----:B------:R-:W4:Y:S04]  /*106f90*/  LDL.LU.64 R26, [R1+0x24b8] ;  /* 0x0024b800011a7983 */ /* 0x000f280000300a00 */
        /* <DEDUP_REMOVED lines=19> */
[----:B----4-:R0:W-:Y:S04]  /*1070d0*/  STL.64 [R1+0x5a88], R26 ;  /* 0x005a881a01007387 */ /* 0x0101e80000100a00 */
[----:B0-----:R-:W4:Y:S06]  /*1070e0*/  LDL.LU.64 R26, [R1+0x24c8] ;  /* 0x0024c800011a7983 */ /* 0x001f2c0000300a00 */
[----:B------:R-:W-:-:S02]  /*1070f0*/  @P0 LOP3.LUT R0, R0, 0x200000, RZ, 0xfc, !PT ;  /* 0x0020000000000812 */ /* 0x000fc400078efcff */
[C---:B------:R-:W-:Y:S02]  /*107100*/  LOP3.LUT P0, RZ, R24.reuse, 0x400000, RZ, 0xc0, !PT ;  /* 0x0040000018ff7812 */ /* 0x040fe4000780c0ff */
[C---:B------:R-:W-:Y:S02]  /*107110*/  LOP3.LUT P5, RZ, R24.reuse, 0x40000, RZ, 0xc0, !PT ;  /* 0x0004000018ff7812 */ /* 0x040fe400078ac0ff */
[----:B------:R-:W-:Y:S02]  /*107120*/  LOP3.LUT P6, RZ, R24, 0x80000, RZ, 0xc0, !PT ;  /* 0x0008000018ff7812 */ /* 0x000fe400078cc0ff */
[----:B------:R-:W-:Y:S02]  /*107130*/  LOP3.LUT R0, R0, 0xffbfffff, RZ, 0xc0, !PT ;  /* 0xffbfffff00007812 */ /* 0x000fe400078ec0ff */
[----:B------:R-:W-:Y:S01]  /*107140*/  PRMT R2, R11, 0x7773, RZ ;  /* 0x000077730b027816 */ /* 0x000fe200000000ff */
[----:B------:R-:W4:Y:S04]  /*107150*/  LDL.LU.64 R8, [R1+0x24b0] ;  /* 0x0024b00001087983 */ /* 0x000f280000300a00 */
[----:B------:R-:W4:Y:S04]  /*107160*/  LDL.LU R17, [R1+0x7f4] ;  /* 0x0007f40001117983 */ /* 0x000f280000300800 */
[----:B------:R-:W4:Y:S04]  /*107170*/  LDL.LU.64 R28, [R1+0x2488] ;  /* 0x00248800011c7983 */ /* 0x000f280000300a00 */
[----:B------:R-:W4:Y:S04]  /*107180*/  LDL.LU.64 R4, [R1+0x2480] ;  /* 0x0024800001047983 */ /* 0x000f280000300a00 */
[----:B------:R-:W4:Y:S04]  /*107190*/  LDL.LU R11, [R1+0x818] ;  /* 0x00081800010b7983 */ /* 0x000f280000300800 */
[----:B------:R-:W4:Y:S01]  /*1071a0*/  LDL.LU.64 R6, [R1+0x2478] ;  /* 0x0024780001067983 */ /* 0x000f220000300a00 */
[----:B------:R-:W-:-:S02]  /*1071b0*/  @P0 LOP3.LUT R0, R0, 0x400000, RZ, 0xfc, !PT ;  /* 0x0040000000000812 */ /* 0x000fc400078efcff */
[----:B------:R-:W-:Y:S02]  /*1071c0*/  LOP3.LUT P0, RZ, R24, 0x200000, RZ, 0xc0, !PT ;  /* 0x0020000018ff7812 */ /* 0x000fe4000780c0ff */
[----:B------:R-:W-:Y:S01]  /*1071d0*/  LOP3.LUT R0, R0, 0xff7fffff, RZ, 0xc0, !PT ;  /* 0xff7fffff00007812 */ /* 0x000fe200078ec0ff */
[----:B------:R0:W-:Y:S10]  /*1071e0*/  @P5 STG.E.U8 desc[UR22][R14.64], R2 ;  /* 0x000000020e005986 */ /* 0x0001f4000c101116 */
[----:B------:R-:W-:-:S02]  /*1071f0*/  @P0 LOP3.LUT R0, R0, 0x800000, RZ, 0xfc, !PT ;  /* 0x0080000000000812 */ /* 0x000fc400078efcff */
[----:B------:R-:W-:Y:S02]  /*107200*/  LOP3.LUT P0, RZ, R24, 0x100000, RZ, 0xc0, !PT ;  /* 0x0010000018ff7812 */ /* 0x000fe4000780c0ff */
[C---:B0-----:R-:W-:Y:S01]  /*107210*/  PRMT R2, R3.reuse, 0x7770, RZ ;  /* 0x0000777003027816 */ /* 0x041fe200000000ff */
[----:B------:R-:W4:Y:S04]  /*107220*/  LDL.LU.64 R14, [R1+0x2470] ;  /* 0x00247000010e7983 */ /* 0x000f280000300a00 */
[----:B------:R0:W-:Y:S02]  /*107230*/  @P6 STG.E.U8 desc[UR22][R18.64], R2 ;  /* 0x0000000212006986 */ /* 0x0001e4000c101116 */
[----:B0-----:R-:W-:Y:S02]  /*107240*/  PRMT R2, R3, 0x7771, RZ ;  /* 0x0000777103027816 */ /* 0x001fe400000000ff */
[----:B------:R-:W4:Y:S04]  /*107250*/  LDL.LU.64 R18, [R1+0x2448] ;  /* 0x0024480001127983 */ /* 0x000f280000300a00 */
[----:B------:R0:W-:Y:S01]  /*107260*/  @P0 STG.E.U8 desc[UR22][R12.64], R2 ;  /* 0x000000020c000986 */ /* 0x0001e2000c101116 */
[----:B------:R-:W-:-:S02]  /*107270*/  LOP3.LUT P0, RZ, R0, 0x800000, RZ, 0xc0, !PT ;  /* 0x0080000000ff7812 */ /* 0x000fc4000780c0ff */
[----:B0-----:R-:W-:Y:S01]  /*107280*/  PRMT R2, R3, 0x7772, RZ ;  /* 0x0000777203027816 */ /* 0x001fe200000000ff */
[----:B------:R-:W4:Y:S10]  /*107290*/  LDL.LU.64 R12, [R1+0x2440] ;  /* 0x00244000010c7983 */ /* 0x000f340000300a00 */
[----:B---3--:R0:W-:Y:S01]  /*1072a0*/  @P0 STG.E.U8 desc[UR22][R20.64], R2 ;  /* 0x0000000214000986 */ /* 0x0081e2000c101116 */
[----:B------:R-:W-:-:S02]  /*1072b0*/  LOP3.LUT P0, RZ, R0, 0x400000, RZ, 0xc0, !PT ;  /* 0x0040000000ff7812 */ /* 0x000fc4000780c0ff */
[----:B0-----:R-:W-:Y:S01]  /*1072c0*/  PRMT R2, R3, 0x7773, RZ ;  /* 0x0000777303027816 */ /* 0x001fe200000000ff */
[----:B------:R-:W3:Y:S10]  /*1072d0*/  LDL.LU.64 R20, [R1+0x2438] ;  /* 0x0024380001147983 */ /* 0x000ef40000300a00 */
[----:B--2---:R0:W-:Y:S01]  /*1072e0*/  @P0 STG.E.U8 desc[UR22][R22.64], R2 ;  /* 0x0000000216000986 */ /* 0x0041e2000c101116 */
[----:B------:R-:W-:-:S02]  /*1072f0*/  LOP3.LUT P0, RZ, R0, 0x200000, RZ, 0xc0, !PT ;  /* 0x0020000000ff7812 */ /* 0x000fc4000780c0ff */
[----:B0-----:R-:W-:Y:S01]  /*107300*/  PRMT R2, R16, 0x7770, RZ ;  /* 0x0000777010027816 */ /* 0x001fe200000000ff */
[----:B------:R-:W2:Y:S10]  /*107310*/  LDL.LU.64 R22, [R1+0x2430] ;  /* 0x0024300001167983 */ /* 0x000eb40000300a00 */
[----:B----4-:R0:W-:Y:S04]  /*107320*/  @P0 STG.E.U8 desc[UR22][R26.64], R2 ;  /* 0x000000021a000986 */ /* 0x0101e8000c101116 */
[----:B0-----:R-:W4:Y:S01]  /*107330*/  LDL.LU.64 R26, [R1+0x5a88] ;  /* 0x005a8800011a7983 */ /* 0x001f220000300a00 */
[----:B------:R-:W-:-:S02]  /*107340*/  LOP3.LUT P0, RZ, R0, 0x100000, RZ, 0xc0, !PT ;  /* 0x0010000000ff7812 */ /* 0x000fc4000780c0ff */
[----:B------:R-:W-:-:S11]  /*107350*/  PRMT R2, R16, 0x7771, RZ ;  /* 0x0000777110027816 */ /* 0x000fd600000000ff */
[----:B----4-:R0:W-:Y:S04]  /*107360*/  @P0 STG.E.U8 desc[UR22][R26.64], R2 ;  /* 0x000000021a000986 */ /* 0x0101e8000c101116 */
[----:B0-----:R-:W4:Y:S01]  /*107370*/  LDL.LU.64 R26, [R1+0x5a80] ;  /* 0x005a8000011a7983 */ /* 0x001f220000300a00 */
[----:B------:R-:W-:Y:S02]  /*107380*/  LOP3.LUT P0, RZ, R0, 0x80000, RZ, 0xc0, !PT ;  /* 0x0008000000ff7812 */ /* 0x000fe4000780c0ff */
[----:B------:R-:W-:Y:S02]  /*107390*/  PRMT R2, R16, 0x7772, RZ ;  /* 0x0000777210027816 */ /* 0x000fe400000000ff */
[C---:B------:R-:W-:Y:S02]  /*1073a0*/  LOP3.LUT P1, RZ, R24.reuse, 0x20000000, RZ, 0xc0, !PT ;  /* 0x2000000018ff7812 */ /* 0x040fe4000782c0ff */
[----:B------:R-:W-:-:S02]  /*1073b0*/  LOP3.LUT P2, RZ, R24, 0x40000000, RZ, 0xc0, !PT ;  /* 0x4000000018ff7812 */ /* 0x000fc4000784c0ff */
[----:B------:R-:W-:Y:S02]  /*1073c0*/  LOP3.LUT P3, RZ, R24, 0x80000000, RZ, 0xc0, !PT ;  /* 0x8000000018ff7812 */ /* 0x000fe4000786c0ff */
[C---:B------:R-:W-:Y:S02]  /*1073d0*/  LOP3.LUT P4, RZ, R25.reuse, 0x1, RZ, 0xc0, !PT ;  /* 0x0000000119ff7812 */ /* 0x040fe4000788c0ff */
[C---:B------:R-:W-:Y:S02]  /*1073e0*/  LOP3.LUT P5, RZ, R25.reuse, 0x2, RZ, 0xc0, !PT ;  /* 0x0000000219ff7812 */ /* 0x040fe400078ac0ff */
[----:B------:R-:W-:Y:S01]  /*1073f0*/  LOP3.LUT P6, RZ, R25, 0x4, RZ, 0xc0, !PT ;  /* 0x0000000419ff7812 */ /* 0x000fe200078cc0ff */
[----:B----4-:R0:W-:Y:S01]  /*107400*/  @P0 STG.E.U8 desc[UR22][R26.64], R2 ;  /* 0x000000021a000986 */ /* 0x0101e2000c101116 */
        /* <DEDUP_REMOVED lines=18> */
[----:B---3--:R0:W-:Y:S02]  /*107530*/  @P5 STG.E.U8 desc[UR22][R20.64], R2 ;  /* 0x0000000214005986 */ /* 0x0081e4000c101116 */
[----:B0-----:R-:W-:Y:S02]  /*107540*/  PRMT R2, R11, 0x7773, RZ ;  /* 0x000077730b027816 */ /* 0x001fe400000000ff */
[----:B------:R-:W3:Y:S04]  /*107550*/  LDL.LU.64 R20, [R1+0x2408] ;  /* 0x0024080001147983 */ /* 0x000ee80000300a00 */
[----:B--2---:R0:W-:Y:S04]  /*107560*/  @P6 STG.E.U8 desc[UR22][R22.64], R2 ;  /* 0x0000000216006986 */ /* 0x0041e8000c101116 */
[----:B0-----:R-:W2:Y:S04]  /*107570*/  LDL.LU.64 R22, [R1+0x2400] ;  /* 0x0024000001167983 */ /* 0x001ea80000300a00 */
[----:B------:R-:W4:Y:S04]  /*107580*/  LDL.LU.64 R16, [R1+0x23f8] ;  /* 0x0023f80001107983 */ /* 0x000f280000300a00 */
[----:B------:R-:W3:Y:S01]  /*107590*/  LDL.LU R11, [R1+0x7f8] ;  /* 0x0007f800010b7983 */ /* 0x000ee20000300800 */
[----:B------:R-:W-:-:S02]  /*1075a0*/  LOP3.LUT P3, RZ, R25, 0x8, RZ, 0xc0, !PT ;  /* 0x0000000819ff7812 */ /* 0x000fc4000786c0ff */
[----:B------:R-:W-:Y:S01]  /*1075b0*/  LOP3.LUT P4, RZ, R25, 0x10, RZ, 0xc0, !PT ;  /* 0x0000001019ff7812 */ /* 0x000fe2000788c0ff */
[----:B------:R-:W4:Y:S04]  /*1075c0*/  LDL.LU.64 R18, [R1+0x23f0] ;  /* 0x0023f00001127983 */ /* 0x000f280000300a00 */
[----:B------:R-:W4:Y:S04]  /*1075d0*/  LDL.LU.64 R12, [R1+0x23c8] ;  /* 0x0023c800010c7983 */ /* 0x000f280000300a00 */
[----:B------:R-:W4:Y:S01]  /*1075e0*/  LDL.LU R3, [R1+0x81c] ;  /* 0x00081c0001037983 */ /* 0x000f220000300800 */
[----:B---3--:R-:W-:-:S05]  /*1075f0*/  PRMT R2, R11, 0x7770, RZ ;  /* 0x000077700b027816 */ /* 0x008fca00000000ff */
[----:B------:R0:W-:Y:S02]  /*107600*/  @P3 STG.E.U8 desc[UR22][R20.64], R2 ;  /* 0x0000000214003986 */ /* 0x0001e4000c101116 */
[----:B0-----:R-:W-:Y:S02]  /*107610*/  PRMT R2, R11, 0x7771, RZ ;  /* 0x000077710b027816 */ /* 0x001fe400000000ff */
[----:B------:R-:W3:Y:S04]  /*107620*/  LDL.LU.64 R20, [R1+0x23c0] ;  /* 0x0023c00001147983 */ /* 0x000ee80000300a00 */
[----:B--2---:R0:W-:Y:S04]  /*107630*/  @P4 STG.E.U8 desc[UR22][R22.64], R2 ;  /* 0x0000000216004986 */ /* 0x0041e8000c101116 */
[----:B0-----:R-:W2:Y:S04]  /*107640*/  LDL.LU.64 R22, [R1+0x23b8] ;  /* 0x0023b80001167983 */ /* 0x001ea80000300a00 */
[----:B------:R-:W2:Y:S04]  /*107650*/  LDL.LU R14, [R1+0x7fc] ;  /* 0x0007fc00010e7983 */ /* 0x000ea80000300800 */
        /* <DEDUP_REMOVED lines=29> */
[----:B------:R-:W4:Y:S04]  /*107830*/  LDL.LU.64 R28, [R1+0x2370] ;  /* 0x00237000011c7983 */ /* 0x000f280000300a00 */
[----:B------:R-:W4:Y:S04]  /*107840*/  LDL.LU R15, [R1+0x830] ;  /* 0x00083000010f7983 */ /* 0x000f280000300800 */
[----:B------:R-:W4:Y:S04]  /*107850*/  LDL.LU.64 R4, [R1+0x2348] ;  /* 0x0023480001047983 */ /* 0x000f280000300a00 */
[----:B------:R-:W4:Y:S01]  /*107860*/  LDL.LU.64 R6, [R1+0x2340] ;  /* 0x0023400001067983 */ /* 0x000f220000300a00 */
[----:B------:R-:W-:-:S02]  /*107870*/  @P0 LOP3.LUT R0, R0, 0x4000, RZ, 0xfc, !PT ;  /* 0x0000400000000812 */ /* 0x000fc400078efcff */
[----:B------:R-:W-:Y:S02]  /*107880*/  LOP3.LUT P0, RZ, R25, 0x100, RZ, 0xc0, !PT ;  /* 0x0000010019ff7812 */ /* 0x000fe4000780c0ff */
[----:B------:R-:W-:Y:S01]  /*107890*/  LOP3.LUT R0, R0, 0xffff7fff, RZ, 0xc0, !PT ;  /* 0xffff7fff00007812 */ /* 0x000fe200078ec0ff */
[----:B------:R0:W-:Y:S10]  /*1078a0*/  @P5 STG.E.U8 desc[UR22][R16.64], R2 ;  /* 0x0000000210005986 */ /* 0x0001f4000c101116 */
[----:B------:R-:W-:-:S02]  /*1078b0*/  @P0 LOP3.LUT R0, R0, 0x8000, RZ, 0xfc, !PT ;  /* 0x0000800000000812 */ /* 0x000fc400078efcff */
[----:B------:R-:W-:Y:S02]  /*1078c0*/  LOP3.LUT P0, RZ, R25, 0x80, RZ, 0xc0, !PT ;  /* 0x0000008019ff7812 */ /* 0x000fe4000780c0ff */
[----:B0-----:R-:W-:Y:S01]  /*1078d0*/  PRMT R2, R11, 0x7773, RZ ;  /* 0x000077730b027816 */ /* 0x001fe200000000ff */
[----:B------:R-:W4:Y:S04]  /*1078e0*/  LDL.LU.64 R16, [R1+0x2338] ;  /* 0x0023380001107983 */ /* 0x000f280000300a00 */
[----:B------:R0:W-:Y:S02]  /*1078f0*/  @P6 STG.E.U8 desc[UR22][R18.64], R2 ;  /* 0x0000000212006986 */ /* 0x0001e4000c101116 */
[----:B0-----:R-:W-:Y:S02]  /*107900*/  PRMT R2, R3, 0x7770, RZ ;  /* 0x0000777003027816 */ /* 0x001fe400000000ff */
[----:B------:R-:W4:Y:S04]  /*107910*/  LDL.LU.64 R18, [R1+0x2330] ;  /* 0x0023300001127983 */ /* 0x000f280000300a00 */
[----:B------:R-:W4:Y:S04]  /*107920*/  LDL.LU R11, [R1+0x800] ;  /* 0x00080000010b7983 */ /* 0x000f280000300800 */
        /* <DEDUP_REMOVED lines=26> */
[----:B----4-:R0:W-:Y:S04]  /*107ad0*/  @P0 STG.E.U8 desc[UR22][R8.64], R2 ;  /* 0x0000000208000986 */ /* 0x0101e8000c101116 */
[----:B0-----:R-:W4:Y:S01]  /*107ae0*/  LDL.LU R9, [R1+0x5a68] ;  /* 0x005a680001097983 */ /* 0x001f220000300800 */
[----:B------:R-:W-:-:S02]  /*107af0*/  LOP3.LUT P0, RZ, R0, 0x400, RZ, 0xc0, !PT ;  /* 0x0000040000ff7812 */ /* 0x000fc4000780c0ff */
[----:B------:R-:W-:-:S11]  /*107b00*/  PRMT R2, R14, 0x7772, RZ ;  /* 0x000077720e027816 */ /* 0x000fd600000000ff */
        /* <DEDUP_REMOVED lines=9> */
[C---:B0-----:R-:W-:Y:S02]  /*107ba0*/  PRMT R2, R15.reuse, 0x7772, RZ ;  /* 0x000077720f027816 */ /* 0x041fe400000000ff */
[----:B------:R-:W4:Y:S04]  /*107bb0*/  LDL.LU.64 R6, [R1+0x22f0] ;  /* 0x0022f00001067983 */ /* 0x000f280000300a00 */
[----:B------:R0:W-:Y:S02]  /*107bc0*/  @P2 STG.E.U8 desc[UR22][R16.64], R2 ;  /* 0x0000000210002986 */ /* 0x0001e4000c101116 */
[----:B0-----:R-:W-:-:S05]  /*107bd0*/  PRMT R2, R15, 0x7773, RZ ;  /* 0x000077730f027816 */ /* 0x001fca00000000ff */
[----:B------:R0:W-:Y:S02]  /*107be0*/  @P3 STG.E.U8 desc[UR22][R18.64], R2 ;  /* 0x0000000212003986 */ /* 0x0001e4000c101116 */
[----:B0-----:R-:W-:-:S05]  /*107bf0*/  PRMT R2, R11, 0x7770, RZ ;  /* 0x000077700b027816 */ /* 0x001fca00000000ff */
[----:B------:R0:W-:Y:S02]  /*107c00*/  @P4 STG.E.U8 desc[UR22][R12.64], R2 ;  /* 0x000000020c004986 */ /* 0x0001e4000c101116 */
[----:B0-----:R-:W-:-:S05]  /*107c10*/  PRMT R2, R11, 0x7771, RZ ;  /* 0x000077710b027816 */ /* 0x001fca00000000ff */
[----:B---3--:R0:W-:Y:S02]  /*107c20*/  @P5 STG.E.U8 desc[UR22][R20.64], R2 ;  /* 0x0000000214005986 */ /* 0x0081e4000c101116 */
[----:B0-----:R-:W-:-:S05]  /*107c30*/  PRMT R2, R11, 0x7772, RZ ;  /* 0x000077720b027816 */ /* 0x001fca00000000ff */
[----:B--2---:R0:W-:Y:S04]  /*107c40*/  @P6 STG.E.U8 desc[UR22][R22.64], R2 ;  /* 0x0000000216006986 */ /* 0x0041e8000c101116 */
[----:B0-----:R-:W2:Y:S04]  /*107c50*/  LDL.LU.64 R22, [R1+0x22c8] ;  /* 0x0022c80001167983 */ /* 0x001ea80000300a00 */
[----:B------:R-:W3:Y:S04]  /*107c60*/  LDL.LU.64 R16, [R1+0x22c0] ;  /* 0x0022c00001107983 */ /* 0x000ee80000300a00 */
[----:B------:R-:W3:Y:S04]  /*107c70*/  LDL.LU.64 R14, [R1+0x22b8] ;  /* 0x0022b800010e7983 */ /* 0x000ee80000300a00 */
[----:B------:R-:W2:Y:S01]  /*107c80*/  LDL.LU R19, [R1+0x834] ;  /* 0x0008340001137983 */ /* 0x000ea20000300800 */
[----:B------:R-:W-:-:S02]  /*107c90*/  LOP3.LUT R0, R0, 0xfffffffe, RZ, 0xc0, !PT ;  /* 0xfffffffe00007812 */ /* 0x000fc400078ec0ff */
[C---:B------:R-:W-:Y:S02]  /*107ca0*/  LOP3.LUT P3, RZ, R25.reuse, 0x400000, RZ, 0xc0, !PT ;  /* 0x0040000019ff7812 */ /* 0x040fe4000786c0ff */
[----:B------:R-:W-:Y:S02]  /*107cb0*/  LOP3.LUT P4, RZ, R25, 0x800000, RZ, 0xc0, !PT ;  /* 0x0080000019ff7812 */ /* 0x000fe4000788c0ff */
[----:B------:R-:W-:Y:S01]  /*107cc0*/  PRMT R2, R11, 0x7773, RZ ;  /* 0x000077730b027816 */ /* 0x000fe200000000ff */
[----:B------:R-:W3:Y:S04]  /*107cd0*/  LDL.LU.64 R12, [R1+0x22b0] ;  /* 0x0022b000010c7983 */ /* 0x000ee80000300a00 */
[----:B------:R-:W3:Y:S04]  /*107ce0*/  LDL.LU R3, [R1+0x804] ;  /* 0x0008040001037983 */ /* 0x000ee80000300800 */
[----:B------:R-:W-:Y:S04]  /*107cf0*/  STL.64 [R1+0x55f8], R24 ;  /* 0x0055f81801007387 */ /* 0x000fe80000100a00 */
[----:B------:R-:W3:Y:S01]  /*107d00*/  LDL.LU.64 R20, [R1+0x2288] ;  /* 0x0022880001147983 */ /* 0x000ee20000300a00 */
[----:B------:R-:W-:-:S02]  /*107d10*/  LOP3.LUT P5, RZ, R25, 0x1000000, RZ, 0xc0, !PT ;  /* 0x0100000019ff7812 */ /* 0x000fc400078ac0ff */
[----:B------:R-:W-:Y:S02]  /*107d20*/  LOP3.LUT P6, RZ, R25, 0x2000000, RZ, 0xc0, !PT ;  /* 0x0200000019ff7812 */ /* 0x000fe400078cc0ff */
[----:B----4-:R-:W-:-:S13]  /*107d30*/  LOP3.LUT P0, RZ, R9, 0x4, RZ, 0xc0, !PT ;  /* 0x0000000409ff7812 */ /* 0x010fda000780c0ff */
        /* <DEDUP_REMOVED lines=21> */
[----:B------:R2:W-:Y:S10]  /*107e90*/  @P3 STG.E.U8 desc[UR22][R6.64], R2 ;  /* 0x0000000206003986 */ /* 0x0005f4000c101116 */
[----:B------:R-:W-:-:S02]  /*107ea0*/  @P0 LOP3.LUT R0, R0, 0x80, RZ, 0xfc, !PT ;  /* 0x0000008000000812 */ /* 0x000fc400078efcff */
[----:B------:R-:W-:-:S03]  /*107eb0*/  LOP3.LUT P0, RZ, R25, 0x4000000, RZ, 0xc0, !PT ;  /* 0x0400000019ff7812 */ /* 0x000fc6000780c0ff */
[----:B------:R-:W-:Y:S01]  /*107ec0*/  STL [R1+0x4], R0 ;  /* 0x0000040001007387 */ /* 0x000fe20000100800 */
[----:B--2---:R-:W-:-:S05]  /*107ed0*/  PRMT R2, R19, 0x7770, RZ ;  /* 0x0000777013027816 */ /* 0x004fca00000000ff */
[----:B------:R0:W-:Y:S04]  /*107ee0*/  @P4 STG.E.U8 desc[UR22][R22.64], R2 ;  /* 0x0000000216004986 */ /* 0x0001e8000c101116 */
[----:B0-----:R-:W2:Y:S04]  /*107ef0*/  LDL.LU.64 R22, [R1+0x2280] ;  /* 0x0022800001167983 */ /* 0x001ea80000300a00 */
[----:B------:R-:W4:Y:S04]  /*107f00*/  LDL.LU R18, [R1+0x838] ;  /* 0x0008380001127983 */ /* 0x000f280000300800 */
[----:B------:R-:W3:Y:S04]  /*107f10*/  LDL.LU.64 R24, [R1+0x2258] ;  /* 0x0022580001187983 */ /* 0x000ee80000300a00 */
[----:B---3--:R0:W-:Y:S04]  /*107f20*/  STL.64 [R1+0x5a58], R24 ;  /* 0x005a581801007387 */ /* 0x0081e80000100a00 */
[----:B0-----:R-:W3:Y:S01]  /*107f30*/  LDL.LU.64 R24, [R1+0x2270] ;  /* 0x0022700001187983 */ /* 0x001ee20000300a00 */
[----:B------:R-:W-:-:S05]  /*107f40*/  PRMT R2, R19, 0x7771, RZ ;  /* 0x0000777113027816 */ /* 0x000fca00000000ff */
[----:B------:R0:W-:Y:S02]  /*107f50*/  @P5 STG.E.U8 desc[UR22][R16.64], R2 ;  /* 0x0000000210005986 */ /* 0x0001e4000c101116 */
[----:B0-----:R-:W-:-:S05]  /*107f60*/  PRMT R2, R19, 0x7772, RZ ;  /* 0x0000777213027816 */ /* 0x001fca00000000ff */
[----:B------:R0:W-:Y:S02]  /*107f70*/  @P6 STG.E.U8 desc[UR22][R14.64], R2 ;  /* 0x000000020e006986 */ /* 0x0001e4000c101116 */
[----:B0-----:R-:W-:-:S05]  /*107f80*/  PRMT R2, R19, 0x7773, RZ ;  /* 0x0000777313027816 */ /* 0x001fca00000000ff */
[----:B------:R-:W-:Y:S04]  /*107f90*/  @P0 STG.E.U8 desc[UR22][R12.64], R2 ;  /* 0x000000020c000986 */ /* 0x000fe8000c101116 */
[----:B---3--:R0:W-:Y:S04]  /*107fa0*/  STL.64 [R1+0x5a60], R24 ;  /* 0x005a601801007387 */ /* 0x0081e80000100a00 */
[----:B0-----:R-:W3:Y:S01]  /*107fb0*/  LDL.LU.64 R24, [R1+0x2278] ;  /* 0x0022780001187983 */ /* 0x001ee20000300a00 */
[C---:B------:R-:W-:Y:S02]  /*107fc0*/  LOP3.LUT P0, RZ, R0.reuse, 0x80, RZ, 0xc0, !PT ;  /* 0x0000008000ff7812 */ /* 0x040fe4000780c0ff */
[----:B------:R-:W-:Y:S01]  /*107fd0*/  PRMT R2, R3, 0x7770, RZ ;  /* 0x0000777003027816 */ /* 0x000fe200000000ff */
[----:B------:R-:W4:Y:S04]  /*107fe0*/  LDL.LU.64 R26, [R1+0x2250] ;  /* 0x00225000011a7983 */ /* 0x000f280000300a00 */
[----:B------:R-:W4:Y:S04]  /*107ff0*/  LDL.LU.64 R28, [R1+0x2248] ;  /* 0x00224800011c7983 */ /* 0x000f280000300a00 */
[----:B------:R-:W4:Y:S04]  /*108000*/  LDL.LU R11, [R1+0x808] ;  /* 0x00080800010b7983 */ /* 0x000f280000300800 */
[----:B------:R-:W4:Y:S04]  /*108010*/  LDL.LU.64 R4, [R1+0x2240] ;  /* 0x0022400001047983 */ /* 0x000f280000300a00 */
[----:B------:R-:W4:Y:S04]  /*108020*/  LDL.LU.64 R6, [R1+0x2220] ;  /* 0x0022200001067983 */ /* 0x000f280000300a00 */
[----:B------:R-:W4:Y:S04]  /*108030*/  LDL.LU.64 R16, [R1+0x2228] ;  /* 0x0022280001107983 */ /* 0x000f280000300a00 */
[----:B------:R-:W4:Y:S04]  /*108040*/  LDL.LU.64 R14, [R1+0x2238] ;  /* 0x00223800010e7983 */ /* 0x000f280000300a00 */
[----:B------:R-:W4:Y:S04]  /*108050*/  LDL.LU.64 R12, [R1+0x2268] ;  /* 0x00226800010c7983 */ /* 0x000f280000300a00 */
[----:B------:R0:W-:Y:S01]  /*108060*/  @P0 STG.E.U8 desc[UR22][R20.64], R2 ;  /* 0x0000000214000986 */ /* 0x0001e2000c101116 */
        /* <DEDUP_REMOVED lines=15> */
[----:B----4-:R-:W-:Y:S02]  /*108160*/  PRMT R2, R18, 0x7770, RZ ;  /* 0x0000777012027816 */ /* 0x010fe400000000ff */
        /* <DEDUP_REMOVED lines=14> */
[----:B------:R-:W-:Y:S02]  /*108250*/  PRMT R0, R18, 0x7773, RZ ;  /* 0x0000777312007816 */ /* 0x000fe400000000ff */
[----:B0-----:R-:W-:-:S09]  /*108260*/  PRMT R2, R11, 0x7771, RZ ;  /* 0x000077710b027816 */ /* 0x001fd200000000ff */
[----:B------:R0:W-:Y:S02]  /*108270*/  @P0 STG.E.U8 desc[UR22][R4.64], R0 ;  /* 0x0000000004000986 */ /* 0x0001e4000c101116 */
[----:B0-----:R-:W-:-:S05]  /*108280*/  PRMT R0, R11, 0x7770, RZ ;  /* 0x000077700b007816 */ /* 0x001fca00000000ff */
[----:B------:R0:W-:Y:S04]  /*108290*/  @P1 STG.E.U8 desc[UR22][R6.64], R0 ;  /* 0x0000000006001986 */ /* 0x0001e8000c101116 */
[----:B------:R1:W-:Y:S04]  /*1082a0*/  @P2 STG.E.U8 desc[UR22][R16.64], R2 ;  /* 0x0000000210002986 */ /* 0x0003e8000c101116 */
[----:B0-----:R-:W3:Y:S01]  /*1082b0*/  LDL.LU R0, [R1] ;  /* 0x0000000001007983 */ /* 0x001ee20000300800 */
[----:B-1----:R-:W-:-:S03]  /*1082c0*/  PRMT R2, R11, 0x7772, RZ ;  /* 0x000077720b027816 */ /* 0x002fc600000000ff */
[----:B------:R-:W4:Y:S04]  /*1082d0*/  LDL.LU.64 R6, [R1+0x2298] ;  /* 0x0022980001067983 */ /* 0x000f280000300a00 */
[----:B------:R0:W-:Y:S02]  /*1082e0*/  @P3 STG.E.U8 desc[UR22][R14.64], R2 ;  /* 0x000000020e003986 */ /* 0x0001e4000c101116 */
[----:B0-----:R-:W-:-:S05]  /*1082f0*/  PRMT R2, R11, 0x7773, RZ ;  /* 0x000077730b027816 */ /* 0x001fca00000000ff */
[----:B------:R0:W-:Y:S02]  /*108300*/  @P4 STG.E.U8 desc[UR22][R12.64], R2 ;  /* 0x000000020c004986 */ /* 0x0001e4000c101116 */
[----:B0-----:R-:W-:-:S05]  /*108310*/  PRMT R2, R19, 0x7770, RZ ;  /* 0x0000777013027816 */ /* 0x001fca00000000ff */
[----:B------:R0:W-:Y:S02]  /*108320*/  @P5 STG.E.U8 desc[UR22][R20.64], R2 ;  /* 0x0000000214005986 */ /* 0x0001e4000c101116 */
[----:B0-----:R-:W-:Y:S02]  /*108330*/  PRMT R2, R19, 0x7771, RZ ;  /* 0x0000777113027816 */ /* 0x001fe400000000ff */
[----:B------:R-:W3:Y:S04]  /*108340*/  LDL.LU.64 R20, [R1+0x22a8] ;  /* 0x0022a80001147983 */ /* 0x000ee80000300a00 */
[----:B--2---:R0:W-:Y:S04]  /*108350*/  @P6 STG.E.U8 desc[UR22][R22.64], R2 ;  /* 0x0000000216006986 */ /* 0x0041e8000c101116 */
[----:B0-----:R-:W2:Y:S04]  /*108360*/  LDL.LU.64 R22, [R1+0x2290] ;  /* 0x0022900001167983 */ /* 0x001ea80000300a00 */
[----:B------:R-:W2:Y:S04]  /*108370*/  LDL.LU.64 R16, [R1+0x22a0] ;  /* 0x0022a00001107983 */ /* 0x000ea80000300a00 */
[----:B------:R-:W2:Y:S04]  /*108380*/  LDL.LU.64 R14, [R1+0x22d8] ;  /* 0x0022d800010e7983 */ /* 0x000ea80000300a00 */
[----:B------:R-:W2:Y:S01]  /*108390*/  LDL.LU R11, [R1+0x80c] ;  /* 0x00080c00010b7983 */ /* 0x000ea20000300800 */
[----:B------:R-:W-:-:S02]  /*1083a0*/  LOP3.LUT P3, RZ, R9, 0x200, RZ, 0xc0, !PT ;  /* 0x0000020009ff7812 */ /* 0x000fc4000786c0ff */
[----:B------:R-:W-:Y:S02]  /*1083b0*/  LOP3.LUT P4, RZ, R9, 0x400, RZ, 0xc0, !PT ;  /* 0x0000040009ff7812 */ /* 0x000fe4000788c0ff */
[----:B------:R-:W-:Y:S02]  /*1083c0*/  PRMT R2, R19, 0x7772, RZ ;  /* 0x0000777213027816 */ /* 0x000fe400000000ff */
[----:B------:R-:W-:Y:S01]  /*1083d0*/  LOP3.LUT P5, RZ, R9, 0x800, RZ, 0xc0, !PT ;  /* 0x0000080009ff7812 */ /* 0x000fe200078ac0ff */
[----:B------:R-:W2:Y:S04]  /*1083e0*/  LDL.LU.64 R12, [R1+0x22e8] ;  /* 0x0022e800010c7983 */ /* 0x000ea80000300a00 */
[----:B------:R-:W2:Y:S04]  /*1083f0*/  LDL.LU R18, [R1+0x7e0] ;  /* 0x0007e00001127983 */ /* 0x000ea80000300800 */
[----:B----4-:R0:W-:Y:S02]  /*108400*/  @P3 STG.E.U8 desc[UR22][R6.64], R2 ;  /* 0x0000000206003986 */ /* 0x0101e4000c101116 */
[----:B0-----:R-:W-:-:S05]  /*108410*/  PRMT R2, R19, 0x7773, RZ ;  /* 0x0000777313027816 */ /* 0x001fca00000000ff */
[----:B---3--:R0:W-:Y:S04]  /*108420*/  @P4 STG.E.U8 desc[UR22][R20.64], R2 ;  /* 0x0000000214004986 */ /* 0x0081e8000c101116 */
[----:B0-----:R-:W3:Y:S01]  /*108430*/  LDL.LU.64 R20, [R1+0x22d0] ;  /* 0x0022d00001147983 */ /* 0x001ee20000300a00 */
        /* <DEDUP_REMOVED lines=22> */
[----:B--2---:R0:W-:Y:S04]  /*1085a0*/  STL.64 [R1+0x5a50], R22 ;  /* 0x005a501601007387 */ /* 0x0041e80000100a00 */
[----:B0-----:R-:W2:Y:S06]  /*1085b0*/  LDL.LU.64 R22, [R1+0x22e0] ;  /* 0x0022e00001167983 */ /* 0x001eac0000300a00 */
[----:B------:R-:W-:-:S02]  /*1085c0*/  @P0 LOP3.LUT R0, R0, 0x20000000, RZ, 0xfc, !PT ;  /* 0x2000000000000812 */ /* 0x000fc400078efcff */
[C---:B------:R-:W-:Y:S02]  /*1085d0*/  LOP3.LUT P0, RZ, R9.reuse, 0x8000, RZ, 0xc0, !PT ;  /* 0x0000800009ff7812 */ /* 0x040fe4000780c0ff */
[----:B------:R-:W-:Y:S02]  /*1085e0*/  LOP3.LUT P6, RZ, R9, 0x1000, RZ, 0xc0, !PT ;  /* 0x0000100009ff7812 */ /* 0x000fe400078cc0ff */
[----:B------:R-:W-:Y:S02]  /*1085f0*/  PRMT R2, R11, 0x7771, RZ ;  /* 0x000077710b027816 */ /* 0x000fe400000000ff */
[----:B------:R-:W-:Y:S01]  /*108600*/  LOP3.LUT R0, R0, 0xbfffffff, RZ, 0xc0, !PT ;  /* 0xbfffffff00007812 */ /* 0x000fe200078ec0ff */
[----:B------:R-:W4:Y:S04]  /*108610*/  LDL.LU.64 R24, [R1+0x2310] ;  /* 0x0023100001187983 */ /* 0x000f280000300a00 */
[----:B------:R-:W4:Y:S04]  /*108620*/  LDL.LU.64 R26, [R1+0x2320] ;  /* 0x00232000011a7983 */ /* 0x000f280000300a00 */
[----:B------:R-:W4:Y:S04]  /*108630*/  LDL.LU R19, [R1+0x7e4] ;  /* 0x0007e40001137983 */ /* 0x000f280000300800 */
[----:B------:R-:W4:Y:S04]  /*108640*/  LDL.LU.64 R28, [R1+0x2358] ;  /* 0x00235800011c7983 */ /* 0x000f280000300a00 */
        /* <DEDUP_REMOVED lines=9> */
[----:B------:R-:W4:Y:S10]  /*1086e0*/  LDL.LU.64 R16, [R1+0x2360] ;  /* 0x0023600001107983 */ /* 0x000f340000300a00 */
[----:B------:R0:W-:Y:S01]  /*1086f0*/  @P0 STG.E.U8 desc[UR22][R14.64], R2 ;  /* 0x000000020e000986 */ /* 0x0001e2000c101116 */
[----:B------:R-:W-:-:S02]  /*108700*/  LOP3.LUT P0, RZ, R0, 0x80000000, RZ, 0xc0, !PT ;  /* 0x8000000000ff7812 */ /* 0x000fc4000780c0ff */
[----:B0-----:R-:W-:Y:S01]  /*108710*/  PRMT R2, R11, 0x7773, RZ ;  /* 0x000077730b027816 */ /* 0x001fe200000000ff */
[----:B------:R-:W4:Y:S10]  /*108720*/  LDL.LU.64 R14, [R1+0x2398] ;  /* 0x00239800010e7983 */ /* 0x000f340000300a00 */
[----:B------:R0:W-:Y:S01]  /*108730*/  @P0 STG.E.U8 desc[UR22][R12.64], R2 ;  /* 0x000000020c000986 */ /* 0x0001e2000c101116 */
[----:B------:R-:W-:-:S02]  /*108740*/  LOP3.LUT P0, RZ, R0, 0x40000000, RZ, 0xc0, !PT ;  /* 0x4000000000ff7812 */ /* 0x000fc4000780c0ff */
[----:B0-----:R-:W-:Y:S01]  /*108750*/  PRMT R2, R18, 0x7770, RZ ;  /* 0x0000777012027816 */ /* 0x001fe200000000ff */
[----:B------:R-:W4:Y:S04]  /*108760*/  LDL.LU.64 R12, [R1+0x23a8] ;  /* 0x0023a800010c7983 */ /* 0x000f280000300a00 */
[----:B------:R-:W4:Y:S06]  /*108770*/  LDL.LU R11, [R1+0x6f4] ;  /* 0x0006f400010b7983 */ /* 0x000f2c0000300800 */
[----:B---3--:R0:W-:Y:S01]  /*108780*/  @P0 STG.E.U8 desc[UR22][R20.64], R2 ;  /* 0x0000000214000986 */ /* 0x0081e2000c101116 */
[----:B------:R-:W-:-:S02]  /*108790*/  LOP3.LUT P0, RZ, R0, 0x20000000, RZ, 0xc0, !PT ;  /* 0x2000000000ff7812 */ /* 0x000fc4000780c0ff */
[----:B0-----:R-:W-:Y:S01]  /*1087a0*/  PRMT R2, R18, 0x7771, RZ ;  /* 0x0000777112027816 */ /* 0x001fe200000000ff */
[----:B------:R-:W3:Y:S10]  /*1087b0*/  LDL.LU.64 R20, [R1+0x2390] ;  /* 0x0023900001147983 */ /* 0x000ef40000300a00 */
[----:B--2---:R0:W-:Y:S04]  /*1087c0*/  @P0 STG.E.U8 desc[UR22][R22.64], R2 ;  /* 0x0000000216000986 */ /* 0x0041e8000c101116 */
[----:B0-----:R-:W2:Y:S01]  /*1087d0*/  LDL.LU.64 R22, [R1+0x5a50] ;  /* 0x005a500001167983 */ /* 0x001ea20000300a00 */
[----:B------:R-:W-:-:S02]  /*1087e0*/  LOP3.LUT P0, RZ, R0, 0x10000000, RZ, 0xc0, !PT ;  /* 0x1000000000ff7812 */ /* 0x000fc4000780c0ff */
[----:B------:R-:W-:-:S11]  /*1087f0*/  PRMT R2, R18, 0x7772, RZ ;  /* 0x0000777212027816 */ /* 0x000fd600000000ff */
[----:B--2---:R0:W-:Y:S04]  /*108800*/  @P0 STG.E.U8 desc[UR22][R22.64], R2 ;  /* 0x0000000216000986 */ /* 0x0041e8000c101116 */
[----:B0-----:R-:W2:Y:S01]  /*108810*/  LDL.LU.64 R22, [R1+0x5a48] ;  /* 0x005a480001167983 */ /* 0x001ea20000300a00 */
[----:B------:R-:W-:Y:S02]  /*108820*/  LOP3.LUT P0, RZ, R0, 0x8000000, RZ, 0xc0, !PT ;  /* 0x0800000000ff7812 */ /* 0x000fe4000780c0ff */
[----:B------:R-:W-:-:S11]  /*108830*/  PRMT R2, R18, 0x7773, RZ ;  /* 0x0000777312027816 */ /* 0x000fd600000000ff */
[----:B--2---:R0:W-:Y:S04]  /*108840*/  @P0 STG.E.U8 desc[UR22][R22.64], R2 ;  /* 0x0000000216000986 */ /* 0x0041e8000c101116 */
[----:B0-----:R-:W2:Y:S01]  /*108850*/  LDL.LU.64 R22, [R1+0x5a40] ;  /* 0x005a400001167983 */ /* 0x001ea20000300a00 */
[----:B------:R-:W-:Y:S02]  /*108860*/  LOP3.LUT P0, RZ, R0, 0x4000000, RZ, 0xc0, !PT ;  /* 0x0400000000ff7812 */ /* 0x000fe4000780c0ff */
[C---:B------:R-:W-:Y:S02]  /*108870*/  LOP3.LUT P1, RZ, R9.reuse, 0x400000, RZ, 0xc0, !PT ;  /* 0x0040000009ff7812 */ /* 0x040fe4000782c0ff */
[C---:B------:R-:W-:Y:S02]  /*108880*/  LOP3.LUT P2, RZ, R9.reuse, 0x800000, RZ, 0xc0, !PT ;  /* 0x0080000009ff7812 */ /* 0x040fe4000784c0ff */
[----:B------:R-:W-:-:S02]  /*108890*/  LOP3.LUT P3, RZ, R9, 0x1000000, RZ, 0xc0, !PT ;  /* 0x0100000009ff7812 */ /* 0x000fc4000786c0ff */
[C---:B------:R-:W-:Y:S02]  /*1088a0*/  LOP3.LUT P4, RZ, R9.reuse, 0x2000000, RZ, 0xc0, !PT ;  /* 0x0200000009ff7812 */ /* 0x040fe4000788c0ff */
[C---:B------:R-:W-:Y:S02]  /*1088b0*/  LOP3.LUT P5, RZ, R9.reuse, 0x4000000, RZ, 0xc0, !PT ;  /* 0x0400000009ff7812 */ /* 0x040fe400078ac0ff */
[----:B------:R-:W-:Y:S02]  /*1088c0*/  LOP3.LUT P6, RZ, R9, 0x8000000, RZ, 0xc0, !PT ;  /* 0x0800000009ff7812 */ /* 0x000fe400078cc0ff */
[----:B--2---:R-:W-:-:S05]  /*1088d0*/  PRMT R2, R23, 0x7770, RZ ;  /* 0x0000777017027816 */ /* 0x004fca00000000ff */
[----:B----4-:R0:W-:Y:S01]  /*1088e0*/  @P0 STG.E.U8 desc[UR22][R24.64], R2 ;  /* 0x0000000218000986 */ /* 0x0101e2000c101116 */
[----:B------:R-:W-:Y:S02]  /*1088f0*/  LOP3.LUT P0, RZ, R0, 0x2000000, RZ, 0xc0, !PT ;  /* 0x0200000000ff7812 */ /* 0x000fe4000780c0ff */
[----:B0-----:R-:W-:-:S11]  /*108900*/  PRMT R2, R23, 0x7771, RZ ;  /* 0x0000777117027816 */ /* 0x001fd600000000ff */
[----:B------:R0:W-:Y:S01]  /*108910*/  @P0 STG.E.U8 desc[UR22][R26.64], R2 ;  /* 0x000000021a000986 */ /* 0x0001e2000c101116 */
[----:B------:R-:W-:Y:S02]  /*108920*/  LOP3.LUT P0, RZ, R0, 0x1000000, RZ, 0xc0, !PT ;  /* 0x0100000000ff7812 */ /* 0x000fe4000780c0ff */
[----:B0-----:R-:W-:-:S11]  /*108930*/  PRMT R2, R23, 0x7772, RZ ;  /* 0x0000777217027816 */ /* 0x001fd600000000ff */
[----:B------:R0:W-:Y:S02]  /*108940*/  @P0 STG.E.U8 desc[UR22][R28.64], R2 ;  /* 0x000000021c000986 */ /* 0x0001e4000c101116 */
[----:B0-----:R-:W-:Y:S02]  /*108950*/  PRMT R2, R23, 0x7773, RZ ;  /* 0x0000777317027816 */ /* 0x001fe400000000ff */
[----:B------:R-:W2:Y:S04]  /*108960*/  LDL.LU R23, [R1+0x5a38] ;  /* 0x005a380001177983 */ /* 0x000ea80000300800 */
        /* <DEDUP_REMOVED lines=10> */
[----:B---3--:R0:W-:Y:S04]  /*108a10*/  @P6 STG.E.U8 desc[UR22][R20.64], R2 ;  /* 0x0000000214006986 */ /* 0x0081e8000c101116 */
[----:B0-----:R-:W3:Y:S01]  /*108a20*/  LDL.LU.64 R20, [R1+0x23a0] ;  /* 0x0023a00001147983 */ /* 0x001ee20000300a00 */
[----:B------:R-:W-:-:S03]  /*108a30*/  LOP3.LUT P3, RZ, R9, 0x10000000, RZ, 0xc0, !PT ;  /* 0x1000000009ff7812 */ /* 0x000fc6000786c0ff */
[----:B------:R-:W4:Y:S04]  /*108a40*/  LDL.LU.64 R6, [R1+0x23d8] ;  /* 0x0023d80001067983 */ /* 0x000f280000300a00 */
[----:B------:R-:W4:Y:S01]  /*108a50*/  LDL.LU.64 R16, [R1+0x23e8] ;  /* 0x0023e80001107983 */ /* 0x000f220000300a00 */
[----:B------:R-:W-:-:S03]  /*108a60*/  PRMT R3, R11, 0x7771, RZ ;  /* 0x000077710b037816 */ /* 0x000fc600000000ff */
[----:B------:R-:W4:Y:S04]  /*108a70*/  LDL.LU.64 R14, [R1+0x23d0] ;  /* 0x0023d000010e7983 */ /* 0x000f280000300a00 */
[----:B------:R-:W4:Y:S04]  /*108a80*/  LDL.LU.64 R12, [R1+0x23e0] ;  /* 0x0023e000010c7983 */ /* 0x000f280000300a00 */
[----:B------:R-:W4:Y:S04]  /*108a90*/  LDL.LU.64 R18, [R1+0x2418] ;  /* 0x0024180001127983 */ /* 0x000f280000300a00 */
[----:B------:R-:W4:Y:S04]  /*108aa0*/  LDL.LU R2, [R1+0x7e8] ;  /* 0x0007e80001027983 */ /* 0x000f280000300800 */
[----:B------:R-:W-:Y:S01]  /*108ab0*/  STL [R1+0x5a18], R9 ;  /* 0x005a180901007387 */ /* 0x000fe20000100800 */
[----:B------:R-:W-:-:S02]  /*108ac0*/  LOP3.LUT P4, RZ, R9, 0x20000000, RZ, 0xc0, !PT ;  /* 0x2000000009ff7812 */ /* 0x000fc4000788c0ff */
[C---:B------:R-:W-:Y:S02]  /*108ad0*/  LOP3.LUT P5, RZ, R9.reuse, 0x40000000, RZ, 0xc0, !PT ;  /* 0x4000000009ff7812 */ /* 0x040fe400078ac0ff */
[----:B------:R-:W-:Y:S01]  /*108ae0*/  LOP3.LUT P6, RZ, R9, 0x80000000, RZ, 0xc0, !PT ;  /* 0x8000000009ff7812 */ /* 0x000fe200078cc0ff */
[----:B---3--:R0:W-:Y:S04]  /*108af0*/  @P3 STG.E.U8 desc[UR22][R20.64], R3 ;  /* 0x0000000314003986 */ /* 0x0081e8000c101116 */
[----:B0-----:R-:W3:Y:S04]  /*108b00*/  LDL.LU.64 R20, [R1+0x2428] ;  /* 0x0024280001147983 */ /* 0x001ee80000300a00 */
[----:B------:R-:W3:Y:S04]  /*108b10*/  LDL.LU R3, [R1+0x6f8] ;  /* 0x0006f80001037983 */ /* 0x000ee80000300800 */
[----:B------:R-:W4:Y:S01]  /*108b20*/  LDL.LU.64 R8, [R1+0x2420] ;  /* 0x0024200001087983 */ /* 0x000f220000300a00 */
[----:B--2---:R-:W-:-:S02]  /*108b30*/  LOP3.LUT P0, RZ, R23, 0x100, RZ, 0xc0, !PT ;  /* 0x0000010017ff7812 */ /* 0x004fc4000780c0ff */
        /* <DEDUP_REMOVED lines=17> */
[----:B0-----:R-:W2:Y:S06]  /*108c50*/  LDL.LU.64 R8, [R1+0x2410] ;  /* 0x0024100001087983 */ /* 0x001eac0000300a00 */
[----:B------:R-:W-:-:S02]  /*108c60*/  @P0 LOP3.LUT R0, R0, 0x200000, RZ, 0xfc, !PT ;  /* 0x0020000000000812 */ /* 0x000fc400078efcff */
[----:B------:R-:W-:Y:S02]  /*108c70*/  LOP3.LUT P0, RZ, R23, 0x4, RZ, 0xc0, !PT ;  /* 0x0000000417ff7812 */ /* 0x000fe4000780c0ff */
[----:B------:R-:W-:Y:S01]  /*108c80*/  PRMT R4, R11, 0x7772, RZ ;  /* 0x000077720b047816 */ /* 0x000fe200000000ff */
[----:B------:R-:W4:Y:S01]  /*108c90*/  LDL.LU.64 R24, [R1+0x2458] ;  /* 0x0024580001187983 */ /* 0x000f220000300a00 */
[----:B------:R-:W-:-:S03]  /*108ca0*/  LOP3.LUT R0, R0, 0xffbfffff, RZ, 0xc0, !PT ;  /* 0xffbfffff00007812 */ /* 0x000fc600078ec0ff */
[----:B------:R-:W4:Y:S06]  /*108cb0*/  LDL.LU.64 R26, [R1+0x2468] ;  /* 0x00246800011a7983 */ /* 0x000f2c0000300a00 */
[----:B------:R-:W-:Y:S02]  /*108cc0*/  @P0 LOP3.LUT R0, R0, 0x400000, RZ, 0xfc, !PT ;  /* 0x0040000000000812 */ /* 0x000fe400078efcff */
[----:B------:R-:W-:Y:S02]  /*108cd0*/  LOP3.LUT P0, RZ, R23, 0x2, RZ, 0xc0, !PT ;  /* 0x0000000217ff7812 */ /* 0x000fe4000780c0ff */
[----:B------:R-:W-:Y:S01]  /*108ce0*/  LOP3.LUT R0, R0, 0xff7fffff, RZ, 0xc0, !PT ;  /* 0xff7fffff00007812 */ /* 0x000fe200078ec0ff */
[----:B------:R0:W-:Y:S10]  /*108cf0*/  @P4 STG.E.U8 desc[UR22][R6.64], R4 ;  /* 0x0000000406004986 */ /* 0x0001f4000c101116 */
[----:B------:R-:W-:-:S02]  /*108d00*/  @P0 LOP3.LUT R0, R0, 0x800000, RZ, 0xfc, !PT ;  /* 0x0080000000000812 */ /* 0x000fc400078efcff */
[----:B------:R-:W-:Y:S02]  /*108d10*/  LOP3.LUT P0, RZ, R23, 0x1, RZ, 0xc0, !PT ;  /* 0x0000000117ff7812 */ /* 0x000fe4000780c0ff */
[----:B0-----:R-:W-:Y:S02]  /*108d20*/  PRMT R4, R11, 0x7773, RZ ;  /* 0x000077730b047816 */ /* 0x001fe400000000ff */
[C---:B------:R-:W-:Y:S01]  /*108d30*/  PRMT R6, R2.reuse, 0x7771, RZ ;  /* 0x0000777102067816 */ /* 0x040fe200000000ff */
[----:B------:R-:W4:Y:S04]  /*108d40*/  LDL.LU R11, [R1+0x7ec] ;  /* 0x0007ec00010b7983 */ /* 0x000f280000300800 */
[----:B------:R0:W-:Y:S04]  /*108d50*/  @P5 STG.E.U8 desc[UR22][R16.64], R4 ;  /* 0x0000000410005986 */ /* 0x0001e8000c101116 */
[----:B------:R-:W4:Y:S01]  /*108d60*/  LDL.LU.64 R28, [R1+0x2450] ;  /* 0x00245000011c7983 */ /* 0x000f220000300a00 */
[----:B0-----:R-:W-:-:S05]  /*108d70*/  PRMT R4, R2, 0x7770, RZ ;  /* 0x0000777002047816 */ /* 0x001fca00000000ff */
[----:B------:R0:W-:Y:S04]  /*108d80*/  @P6 STG.E.U8 desc[UR22][R14.64], R4 ;  /* 0x000000040e006986 */ /* 0x0001e8000c101116 */
[----:B------:R1:W-:Y:S01]  /*108d90*/  @P0 STG.E.U8 desc[UR22][R12.64], R6 ;  /* 0x000000060c000986 */ /* 0x0003e2000c101116 */
[----:B------:R-:W-:-:S03]  /*108da0*/  LOP3.LUT P0, RZ, R0, 0x800000, RZ, 0xc0, !PT ;  /* 0x0080000000ff7812 */ /* 0x000fc6000780c0ff */
[----:B0-----:R-:W4:Y:S01]  /*108db0*/  LDL.LU.64 R4, [R1+0x2460] ;  /* 0x0024600001047983 */ /* 0x001f220000300a00 */
[----:B-1----:R-:W-:-:S03]  /*108dc0*/  PRMT R12, R2, 0x7772, RZ ;  /* 0x00007772020c7816 */ /* 0x002fc600000000ff */
[----:B------:R-:W4:Y:S01]  /*108dd0*/  LDL.LU.64 R6, [R1+0x2498] ;  /* 0x0024980001067983 */ /* 0x000f220000300a00 */
[----:B------:R-:W-:-:S03]  /*108de0*/  PRMT R2, R2, 0x7773, RZ ;  /* 0x0000777302027816 */ /* 0x000fc600000000ff */
[----:B------:R-:W4:Y:S04]  /*108df0*/  LDL.LU.64 R16, [R1+0x24a8] ;  /* 0x0024a80001107983 */ /* 0x000f280000300a00 */
[----:B------:R0:W-:Y:S01]  /*108e00*/  @P0 STG.E.U8 desc[UR22][R18.64], R12 ;  /* 0x0000000c12000986 */ /* 0x0001e2000c101116 */
[----:B------:R-:W-:-:S03]  /*108e10*/  LOP3.LUT P0, RZ, R0, 0x400000, RZ, 0xc0, !PT ;  /* 0x0040000000ff7812 */ /* 0x000fc6000780c0ff */
[----:B------:R-:W4:Y:S04]  /*108e20*/  LDL.LU.64 R14, [R1+0x2490] ;  /* 0x00249000010e7983 */ /* 0x000f280000300a00 */
[----:B0-----:R-:W4:Y:S06]  /*108e30*/  LDL.LU.64 R18, [R1+0x24a0] ;  /* 0x0024a00001127983 */ /* 0x001f2c0000300a00 */
[----:B---3--:R0:W-:Y:S01]  /*108e40*/  @P0 STG.E.U8 desc[UR22][R20.64], R2 ;  /* 0x0000000214000986 */ /* 0x0081e2000c101116 */
[----:B------:R-:W-:-:S03]  /*108e50*/  LOP3.LUT P0, RZ, R0, 0x200000, RZ, 0xc0, !PT ;  /* 0x0020000000ff7812 */ /* 0x000fc6000780c0ff */
[----:B------:R-:W3:Y:S01]  /*108e60*/  LDL.LU.64 R12, [R1+0x24d8] ;  /* 0x0024d800010c7983 */ /* 0x000ee20000300a00 */
[----:B0-----:R-:W-:-:S03]  /*108e70*/  PRMT R2, R3, 0x7770, RZ ;  /* 0x0000777003027816 */ /* 0x001fc600000000ff */
[----:B------:R-:W3:Y:S06]  /*108e80*/  LDL.LU.64 R20, [R1+0x24e8] ;  /* 0x0024e80001147983 */ /* 0x000eec0000300a00 */
[----:B--2---:R0:W-:Y:S04]  /*108e90*/  @P0 STG.E.U8 desc[UR22][R8.64], R2 ;  /* 0x0000000208000986 */ /* 0x0041e8000c101116 */
[----:B0-----:R-:W2:Y:S01]  /*108ea0*/  LDL.LU.64 R8, [R1+0x5a30] ;  /* 0x005a300001087983 */ /* 0x001ea20000300a00 */
[----:B------:R-:W-:-:S02]  /*108eb0*/  LOP3.LUT P0, RZ, R0, 0x100000, RZ, 0xc0, !PT ;  /* 0x0010000000ff7812 */ /* 0x000fc4000780c0ff */
[----:B------:R-:W-:Y:S02]  /*108ec0*/  PRMT R2, R3, 0x7771, RZ ;  /* 0x0000777103027816 */ /* 0x000fe400000000ff */
[C---:B------:R-:W-:Y:S02]  /*108ed0*/  LOP3.LUT P1, RZ, R23.reuse, 0x200, RZ, 0xc0, !PT ;  /* 0x0000020017ff7812 */ /* 0x040fe4000782c0ff */
[C---:B------:R-:W-:Y:S02]  /*108ee0*/  LOP3.LUT P2, RZ, R23.reuse, 0x400, RZ, 0xc0, !PT ;  /* 0x0000040017ff7812 */ /* 0x040fe4000784c0ff */
[C---:B------:R-:W-:Y:S02]  /*108ef0*/  LOP3.LUT P3, RZ, R23.reuse, 0x800, RZ, 0xc0, !PT ;  /* 0x0000080017ff7812 */ /* 0x040fe4000786c0ff */
[C---:B------:R-:W-:Y:S02]  /*108f00*/  LOP3.LUT P4, RZ, R23.reuse, 0x1000, RZ, 0xc0, !PT ;  /* 0x0000100017ff7812 */ /* 0x040fe4000788c0ff */
[----:B------:R-:W-:-:S02]  /*108f10*/  LOP3.LUT P5, RZ, R23, 0x2000, RZ, 0xc0, !PT ;  /* 0x0000200017ff7812 */ /* 0x000fc400078ac0ff */
[----:B------:R-:W-:Y:S01]  /*108f20*/  LOP3.LUT P6, RZ, R23, 0x4000, RZ, 0xc0, !PT ;  /* 0x0000400017ff7812 */ /* 0x000fe200078cc0ff */
[----:B--2---:R0:W-:Y:S01]  /*108f30*/  @P0 STG.E.U8 desc[UR22][R8.64], R2 ;  /* 0x0000000208000986 */ /* 0x0041e2000c101116 */
[----:B------:R-:W-:Y:S02]  /*108f40*/  LOP3.LUT P0, RZ, R0, 0x80000, RZ, 0xc0, !PT ;  /* 0x0008000000ff7812 */ /* 0x000fe4000780c0ff */
[----:B0-----:R-:W-:-:S11]  /*108f50*/  PRMT R2, R3, 0x7772, RZ ;  /* 0x0000777203027816 */ /* 0x001fd600000000ff */
        /* <DEDUP_REMOVED lines=21> */
[----:B------:R-:W2:Y:S04]  /*1090b0*/  LDL.LU R10, [R1+0x5a28] ;  /* 0x005a2800010a7983 */ /* 0x000ea80000300800 */
[----:B------:R0:W-:Y:S04]  /*1090c0*/  @P6 STG.E.U8 desc[UR22][R20.64], R2 ;  /* 0x0000000214006986 */ /* 0x0001e8000c101116 */
[----:B------:R-:W3:Y:S04]  /*1090d0*/  LDL.LU.64 R12, [R1+0x24d0] ;  /* 0x0024d000010c7983 */ /* 0x000ee80000300a00 */
[----:B0-----:R-:W4:Y:S04]  /*1090e0*/  LDL.LU.64 R20, [R1+0x24e0] ;  /* 0x0024e00001147983 */ /* 0x001f280000300a00 */
[----:B------:R-:W2:Y:S04]  /*1090f0*/  LDL.LU.64 R6, [R1+0x2518] ;  /* 0x0025180001067983 */ /* 0x000ea80000300a00 */
[----:B------:R-:W3:Y:S01]  /*109100*/  LDL.LU R11, [R1+0x7d0] ;  /* 0x0007d000010b7983 */ /* 0x000ee20000300800 */
[----:B------:R-:W-:-:S02]  /*109110*/  LOP3.LUT P3, RZ, R23, 0x8000, RZ, 0xc0, !PT ;  /* 0x0000800017ff7812 */ /* 0x000fc4000786c0ff */
[----:B------:R-:W-:Y:S01]  /*109120*/  LOP3.LUT P4, RZ, R23, 0x10000, RZ, 0xc0, !PT ;  /* 0x0001000017ff7812 */ /* 0x000fe2000788c0ff */
[----:B------:R-:W2:Y:S04]  /*109130*/  LDL.LU.64 R16, [R1+0x2528] ;  /* 0x0025280001107983 */ /* 0x000ea80000300a00 */
[----:B------:R-:W2:Y:S04]  /*109140*/  LDL.LU.64 R14, [R1+0x2510] ;  /* 0x00251000010e7983 */ /* 0x000ea80000300a00 */
[----:B------:R-:W2:Y:S01]  /*109150*/  LDL.LU R3, [R1+0x6e0] ;  /* 0x0006e00001037983 */ /* 0x000ea20000300800 */
[----:B---3--:R-:W-:-:S05]  /*109160*/  PRMT R2, R11, 0x7770, RZ ;  /* 0x000077700b027816 */ /* 0x008fca00000000ff */
[----:B------:R0:W-:Y:S02]  /*109170*/  @P3 STG.E.U8 desc[UR22][R12.64], R2 ;  /* 0x000000020c003986 */ /* 0x0001e4000c101116 */
[----:B0-----:R-:W-:Y:S02]  /*109180*/  PRMT R2, R11, 0x7771, RZ ;  /* 0x000077710b027816 */ /* 0x001fe400000000ff */
[----:B------:R-:W3:Y:S04]  /*109190*/  LDL.LU.64 R12, [R1+0x2520] ;  /* 0x00252000010c7983 */ /* 0x000ee80000300a00 */
[----:B----4-:R0:W-:Y:S04]  /*1091a0*/  @P4 STG.E.U8 desc[UR22][R20.64], R2 ;  /* 0x0000000214004986 */ /* 0x0101e8000c101116 */
[----:B0-----:R-:W4:Y:S04]  /*1091b0*/  LDL.LU.64 R20, [R1+0x2558] ;  /* 0x0025580001147983 */ /* 0x001f280000300a00 */
[----:B------:R-:W2:Y:S01]  /*1091c0*/  LDL.LU.64 R8, [R1+0x2550] ;  /* 0x0025500001087983 */ /* 0x000ea20000300a00 */
        /* <DEDUP_REMOVED lines=21> */
[C---:B------:R-:W-:Y:S02]  /*109320*/  LOP3.LUT P5, RZ, R23.reuse, 0x20000, RZ, 0xc0, !PT ;  /* 0x0002000017ff7812 */ /* 0x040fe400078ac0ff */
[----:B------:R-:W-:Y:S02]  /*109330*/  LOP3.LUT P6, RZ, R23, 0x40000, RZ, 0xc0, !PT ;  /* 0x0004000017ff7812 */ /* 0x000fe400078cc0ff */
[----:B------:R-:W-:Y:S02]  /*109340*/  LOP3.LUT R0, R0, 0xffffbfff, RZ, 0xc0, !PT ;  /* 0xffffbfff00007812 */ /* 0x000fe400078ec0ff */
[----:B------:R-:W-:Y:S01]  /*109350*/  PRMT R2, R11, 0x7772, RZ ;  /* 0x000077720b027816 */ /* 0x000fe200000000ff */
[----:B------:R-:W2:Y:S04]  /*109360*/  LDL.LU R18, [R1+0x7d4] ;  /* 0x0007d40001127983 */ /* 0x000ea80000300800 */
[----:B------:R-:W-:-:S02]  /*109370*/  @P0 LOP3.LUT R0, R0, 0x4000, RZ, 0xfc, !PT ;  /* 0x0000400000000812 */ /* 0x000fc400078efcff */
[----:B------:R-:W-:Y:S02]  /*109380*/  LOP3.LUT P0, RZ, R23, 0x100000, RZ, 0xc0, !PT ;  /* 0x0010000017ff7812 */ /* 0x000fe4000780c0ff */
[----:B------:R-:W-:Y:S01]  /*109390*/  LOP3.LUT R0, R0, 0xffff7fff, RZ, 0xc0, !PT ;  /* 0xffff7fff00007812 */ /* 0x000fe200078ec0ff */
[----:B------:R0:W-:Y:S10]  /*1093a0*/  @P5 STG.E.U8 desc[UR22][R6.64], R2 ;  /* 0x0000000206005986 */ /* 0x0001f4000c101116 */
[----:B------:R-:W-:-:S02]  /*1093b0*/  @P0 LOP3.LUT R0, R0, 0x8000, RZ, 0xfc, !PT ;  /* 0x0000800000000812 */ /* 0x000fc400078efcff */
[----:B------:R-:W-:Y:S02]  /*1093c0*/  LOP3.LUT P0, RZ, R23, 0x80000, RZ, 0xc0, !PT ;  /* 0x0008000017ff7812 */ /* 0x000fe4000780c0ff */
[----:B0-----:R-:W-:-:S05]  /*1093d0*/  PRMT R2, R11, 0x7773, RZ ;  /* 0x000077730b027816 */ /* 0x001fca00000000ff */
[----:B------:R0:W-:Y:S02]  /*1093e0*/  @P6 STG.E.U8 desc[UR22][R16.64], R2 ;  /* 0x0000000210006986 */ /* 0x0001e4000c101116 */
[----:B0-----:R-:W-:-:S05]  /*1093f0*/  PRMT R2, R3, 0x7770, RZ ;  /* 0x0000777003027816 */ /* 0x001fca00000000ff */
[----:B------:R0:W-:Y:S01]  /*109400*/  @P0 STG.E.U8 desc[UR22][R14.64], R2 ;  /* 0x000000020e000986 */ /* 0x0001e2000c101116 */
[----:B------:R-:W-:Y:S02]  /*109410*/  LOP3.LUT P0, RZ, R0, 0x8000, RZ, 0xc0, !PT ;  /* 0x0000800000ff7812 */ /* 0x000fe4000780c0ff */
[----:B0-----:R-:W-:-:S11]  /*109420*/  PRMT R2, R3, 0x7771, RZ ;  /* 0x0000777103027816 */ /* 0x001fd600000000ff */
[----:B---3--:R0:W-:Y:S01]  /*109430*/  @P0 STG.E.U8 desc[UR22][R12.64], R2 ;  /* 0x000000020c000986 */ /* 0x0081e2000c101116 */
[C---:B------:R-:W-:Y:S02]  /*109440*/  LOP3.LUT P0, RZ, R0.reuse, 0x4000, RZ, 0xc0, !PT ;  /* 0x0000400000ff7812 */ /* 0x040fe4000780c0ff */
[C---:B------:R-:W-:Y:S02]  /*109450*/  LOP3.LUT P1, RZ, R23.reuse, 0x10000000, RZ, 0xc0, !PT ;  /* 0x1000000017ff7812 */ /* 0x040fe4000782c0ff */
[C---:B------:R-:W-:Y:S02]  /*109460*/  LOP3.LUT P2, RZ, R23.reuse, 0x20000000, RZ, 0xc0, !PT ;  /* 0x2000000017ff7812 */ /* 0x040fe4000784c0ff */
[C---:B------:R-:W-:Y:S02]  /*109470*/  LOP3.LUT P3, RZ, R23.reuse, 0x40000000, RZ, 0xc0, !PT ;  /* 0x4000000017ff7812 */ /* 0x040fe4000786c0ff */
[----:B------:R-:W-:Y:S02]  /*109480*/  LOP3.LUT P4, RZ, R23, 0x80000000, RZ, 0xc0, !PT ;  /* 0x8000000017ff7812 */ /* 0x000fe4000788c0ff */
[----:B0-----:R-:W-:Y:S01]  /*109490*/  PRMT R2, R3, 0x7772, RZ ;  /* 0x0000777203027816 */ /* 0x001fe200000000ff */
[----:B------:R0:W-:Y:S04]  /*1094a0*/  STL.64 [R1+0x59d8], R22 ;  /* 0x0059d81601007387 */ /* 0x0001e80000100a00 */
[----:B----4-:R1:W-:Y:S01]  /*1094b0*/  @P0 STG.E.U8 desc[UR22][R20.64], R2 ;  /* 0x0000000214000986 */ /* 0x0103e2000c101116 */
[----:B------:R-:W-:-:S03]  /*1094c0*/  LOP3.LUT P0, RZ, R0, 0x2000, RZ, 0xc0, !PT ;  /* 0x0000200000ff7812 */ /* 0x000fc6000780c0ff */
[----:B0-----:R-:W3:Y:S04]  /*1094d0*/  LDL.LU.64 R22, [R1+0x2560] ;  /* 0x0025600001167983 */ /* 0x001ee80000300a00 */
[----:B------:R-:W4:Y:S04]  /*1094e0*/  LDL.LU.64 R24, [R1+0x2598] ;  /* 0x0025980001187983 */ /* 0x000f280000300a00 */
[----:B------:R-:W4:Y:S04]  /*1094f0*/  LDL.LU.64 R26, [R1+0x25a8] ;  /* 0x0025a800011a7983 */ /* 0x000f280000300a00 */
[----:B------:R-:W4:Y:S04]  /*109500*/  LDL.LU R11, [R1+0x6e4] ;  /* 0x0006e400010b7983 */ /* 0x000f280000300800 */
[----:B------:R-:W4:Y:S04]  /*109510*/  LDL.LU.64 R28, [R1+0x2590] ;  /* 0x00259000011c7983 */ /* 0x000f280000300a00 */
[----:B------:R-:W4:Y:S04]  /*109520*/  LDL.LU.64 R4, [R1+0x25a0] ;  /* 0x0025a00001047983 */ /* 0x000f280000300a00 */
[----:B------:R-:W4:Y:S01]  /*109530*/  LDL.LU.64 R6, [R1+0x25d8] ;  /* 0x0025d80001067983 */ /* 0x000f220000300a00 */
[----:B-1----:R-:W-:-:S03]  /*109540*/  PRMT R2, R3, 0x7773, RZ ;  /* 0x0000777303027816 */ /* 0x002fc600000000ff */
[----:B------:R-:W4:Y:S04]  /*109550*/  LDL.LU.64 R16, [R1+0x25e8] ;  /* 0x0025e80001107983 */ /* 0x000f280000300a00 */
[----:B------:R-:W4:Y:S04]  /*109560*/  LDL.LU R19, [R1+0x7d8] ;  /* 0x0007d80001137983 */ /* 0x000f280000300800 */
[----:B------:R-:W4:Y:S04]  /*109570*/  LDL.LU.64 R14, [R1+0x25d0] ;  /* 0x0025d000010e7983 */ /* 0x000f280000300a00 */
[----:B------:R-:W4:Y:S04]  /*109580*/  LDL.LU.64 R12, [R1+0x25e0] ;  /* 0x0025e000010c7983 */ /* 0x000f280000300a00 */
[----:B------:R-:W4:Y:S04]  /*109590*/  LDL.LU.64 R20, [R1+0x2618] ;  /* 0x0026180001147983 */ /* 0x000f280000300a00 */
[----:B--2---:R0:W-:Y:S04]  /*1095a0*/  @P0 STG.E.U8 desc[UR22][R8.64], R2 ;  /* 0x0000000208000986 */ /* 0x0041e8000c101116 */
[----:B0-----:R-:W2:Y:S01]  /*1095b0*/  LDL.LU.64 R8, [R1+0x5a20] ;  /* 0x005a200001087983 */ /* 0x001ea20000300a00 */
[----:B------:R-:W-:-:S02]  /*1095c0*/  LOP3.LUT P0, RZ, R0, 0x1000, RZ, 0xc0, !PT ;  /* 0x0000100000ff7812 */ /* 0x000fc4000780c0ff */
[----:B------:R-:W-:Y:S02]  /*1095d0*/  PRMT R2, R18, 0x7770, RZ ;  /* 0x0000777012027816 */ /* 0x000fe400000000ff */
[C---:B------:R-:W-:Y:S02]  /*1095e0*/  LOP3.LUT P5, RZ, R10.reuse, 0x1, RZ, 0xc0, !PT ;  /* 0x000000010aff7812 */ /* 0x040fe400078ac0ff */
[----:B------:R-:W-:-:S07]  /*1095f0*/  LOP3.LUT P6, RZ, R10, 0x2, RZ, 0xc0, !PT ;  /* 0x000000020aff7812 */ /* 0x000fce00078cc0ff */
[----:B--2---:R0:W-:Y:S01]  /*109600*/  @P0 STG.E.U8 desc[UR22][R8.64], R2 ;  /* 0x0000000208000986 */ /* 0x0041e2000c101116 */
[----:B------:R-:W-:Y:S02]  /*109610*/  LOP3.LUT P0, RZ, R0, 0x800, RZ, 0xc0, !PT ;  /* 0x0000080000ff7812 */ /* 0x000fe4000780c0ff */
[----:B0-----:R-:W-:Y:S01]  /*109620*/  PRMT R2, R18, 0x7771, RZ ;  /* 0x0000777112027816 */ /* 0x001fe200000000ff */
[----:B------:R-:W2:Y:S10]  /*109630*/  LDL.LU R9, [R1+0x5a18] ;  /* 0x005a180001097983 */ /* 0x000eb40000300800 */
[----:B---3--:R0:W-:Y:S01]  /*109640*/  @P0 STG.E.U8 desc[UR22][R22.64], R2 ;  /* 0x0000000216000986 */ /* 0x0081e2000c101116 */
[----:B------:R-:W-:-:S02]  /*109650*/  LOP3.LUT P0, RZ, R0, 0x400, RZ, 0xc0, !PT ;  /* 0x0000040000ff7812 */ /* 0x000fc4000780c0ff */
[----:B0-----:R-:W-:-:S11]  /*109660*/  PRMT R2, R18, 0x7772, RZ ;  /* 0x0000777212027816 */ /* 0x001fd600000000ff */
[----:B----4-:R0:W-:Y:S01]  /*109670*/  @P0 STG.E.U8 desc[UR22][R24.64], R2 ;  /* 0x0000000218000986 */ /* 0x0101e2000c101116 */
        /* <DEDUP_REMOVED lines=16> */
[----:B0-----:R-:W-:Y:S02]  /*109780*/  PRMT R2, R19, 0x7772, RZ ;  /* 0x0000777213027816 */ /* 0x001fe400000000ff */
[----:B------:R-:W3:Y:S04]  /*109790*/  LDL.LU.64 R12, [R1+0x2628] ;  /* 0x00262800010c7983 */ /* 0x000ee80000300a00 */
[----:B------:R0:W-:Y:S04]  /*1097a0*/  @P6 STG.E.U8 desc[UR22][R20.64], R2 ;  /* 0x0000000214006986 */ /* 0x0001e8000c101116 */
[----:B0-----:R-:W4:Y:S04]  /*1097b0*/  LDL.LU.64 R20, [R1+0x2610] ;  /* 0x0026100001147983 */ /* 0x001f280000300a00 */
[----:B------:R-:W2:Y:S04]  /*1097c0*/  LDL.LU.64 R4, [R1+0x2620] ;  /* 0x0026200001047983 */ /* 0x000ea80000300a00 */
[----:B------:R-:W2:Y:S04]  /*1097d0*/  LDL.LU.64 R6, [R1+0x2658] ;  /* 0x0026580001067983 */ /* 0x000ea80000300a00 */
[----:B------:R-:W4:Y:S01]  /*1097e0*/  LDL.LU R11, [R1+0x6e8] ;  /* 0x0006e800010b7983 */ /* 0x000f220000300800 */
[----:B------:R-:W-:-:S02]  /*1097f0*/  LOP3.LUT P0, RZ, R10, 0x4000, RZ, 0xc0, !PT ;  /* 0x000040000aff7812 */ /* 0x000fc4000780c0ff */
[----:B------:R-:W-:Y:S02]  /*109800*/  LOP3.LUT R0, R0, 0xfffffffe, RZ, 0xc0, !PT ;  /* 0xfffffffe00007812 */ /* 0x000fe400078ec0ff */
[C---:B------:R-:W-:Y:S02]  /*109810*/  LOP3.LUT P3, RZ, R10.reuse, 0x4, RZ, 0xc0, !PT ;  /* 0x000000040aff7812 */ /* 0x040fe4000786c0ff */
[----:B------:R-:W-:Y:S02]  /*109820*/  LOP3.LUT P4, RZ, R10, 0x8, RZ, 0xc0, !PT ;  /* 0x000000080aff7812 */ /* 0x000fe4000788c0ff */
[----:B------:R-:W-:Y:S01]  /*109830*/  PRMT R2, R19, 0x7773, RZ ;  /* 0x0000777313027816 */ /* 0x000fe200000000ff */
[----:B------:R-:W2:Y:S04]  /*109840*/  LDL.LU.64 R14, [R1+0x2678] ;  /* 0x00267800010e7983 */ /* 0x000ea80000300a00 */
[----:B------:R-:W2:Y:S04]  /*109850*/  LDL.LU R8, [R1+0x7dc] ;  /* 0x0007dc0001087983 */ /* 0x000ea80000300800 */
[----:B------:R-:W2:Y:S01]  /*109860*/  LDL.LU.64 R18, [R1+0x2650] ;  /* 0x0026500001127983 */ /* 0x000ea20000300a00 */
[----:B------:R-:W-:-:S02]  /*109870*/  @P0 LOP3.LUT R0, R0, 0x1, RZ, 0xfc, !PT ;  /* 0x0000000100000812 */ /* 0x000fc400078efcff */
        /* <DEDUP_REMOVED lines=20> */
[----:B------:R-:W-:Y:S01]  /*1099c0*/  @P0 LOP3.LUT R0, R0, 0x80, RZ, 0xfc, !PT ;  /* 0x0000008000000812 */ /* 0x000fe200078efcff */
[----:B---3--:R0:W-:Y:S04]  /*1099d0*/  @P3 STG.E.U8 desc[UR22][R12.64], R2 ;  /* 0x000000020c003986 */ /* 0x0081e8000c101116 */
[----:B0-----:R-:W3:Y:S04]  /*1099e0*/  LDL.LU.64 R12, [R1+0x2670] ;  /* 0x00267000010c7983 */ /* 0x001ee80000300a00 */
[----:B------:R-:W-:Y:S01]  /*1099f0*/  STL [R1], R0 ;  /* 0x0000000001007387 */ /* 0x000fe20000100800 */
[----:B----4-:R-:W-:-:S05]  /*109a00*/  PRMT R2, R11, 0x7770, RZ ;  /* 0x000077700b027816 */ /* 0x010fca00000000ff */
[----:B------:R0:W-:Y:S04]  /*109a10*/  @P4 STG.E.U8 desc[UR22][R20.64], R2 ;  /* 0x0000000214004986 */ /* 0x0001e8000c101116 */
[----:B0-----:R-:W4:Y:S01]  /*109a20*/  LDL.LU.64 R20, [R1+0x26c8] ;  /* 0x0026c80001147983 */ /* 0x001f220000300a00 */
[C---:B------:R-:W-:Y:S02]  /*109a30*/  LOP3.LUT P5, RZ, R10.reuse, 0x10, RZ, 0xc0, !PT ;  /* 0x000000100aff7812 */ /* 0x040fe400078ac0ff */
[C---:B------:R-:W-:Y:S02]  /*109a40*/  LOP3.LUT P6, RZ, R10.reuse, 0x20, RZ, 0xc0, !PT ;  /* 0x000000200aff7812 */ /* 0x040fe400078cc0ff */
[----:B------:R-:W-:Y:S02]  /*109a50*/  PRMT R2, R11, 0x7771, RZ ;  /* 0x000077710b027816 */ /* 0x000fe400000000ff */
[----:B------:R-:W-:-:S07]  /*109a60*/  LOP3.LUT P0, RZ, R10, 0x40, RZ, 0xc0, !PT ;  /* 0x000000400aff7812 */ /* 0x000fce000780c0ff */
[----:B--2---:R0:W-:Y:S02]  /*109a70*/  @P5 STG.E.U8 desc[UR22][R4.64], R2 ;  /* 0x0000000204005986 */ /* 0x0041e4000c101116 */
[----:B0-----:R-:W-:-:S05]  /*109a80*/  PRMT R2, R11, 0x7772, RZ ;  /* 0x000077720b027816 */ /* 0x001fca00000000ff */
[----:B------:R0:W-:Y:S02]  /*109a90*/  @P6 STG.E.U8 desc[UR22][R6.64], R2 ;  /* 0x0000000206006986 */ /* 0x0001e4000c101116 */
[----:B0-----:R-:W-:Y:S02]  /*109aa0*/  PRMT R2, R11, 0x7773, RZ ;  /* 0x000077730b027816 */ /* 0x001fe400000000ff */
[----:B----4-:R0:W-:Y:S04]  /*109ab0*/  STL.64 [R1+0x5a10], R20 ;  /* 0x005a101401007387 */ /* 0x0101e80000100a00 */
[----:B0-----:R-:W2:Y:S04]  /*109ac0*/  LDL.LU.64 R20, [R1+0x2698] ;  /* 0x0026980001147983 */ /* 0x001ea80000300a00 */
[----:B------:R0:W-:Y:S01]  /*109ad0*/  @P0 STG.E.U8 desc[UR22][R14.64], R2 ;  /* 0x000000020e000986 */ /* 0x0001e2000c101116 */
[----:B------:R-:W-:-:S02]  /*109ae0*/  LOP3.LUT P0, RZ, R0, 0x80, RZ, 0xc0, !PT ;  /* 0x0000008000ff7812 */ /* 0x000fc4000780c0ff */
[----:B------:R-:W-:Y:S01]  /*109af0*/  PRMT R11, R8, 0x7770, RZ ;  /* 0x00007770080b7816 */ /* 0x000fe200000000ff */
[----:B------:R-:W4:Y:S04]  /*109b00*/  LDL.LU R17, [R1+0x6ec] ;  /* 0x0006ec0001117983 */ /* 0x000f280000300800 */
[----:B------:R-:W4:Y:S04]  /*109b10*/  LDL.LU.64 R22, [R1+0x2690] ;  /* 0x0026900001167983 */ /* 0x000f280000300a00 */
[----:B------:R-:W4:Y:S04]  /*109b20*/  LDL.LU.64 R24, [R1+0x26c0] ;  /* 0x0026c00001187983 */ /* 0x000f280000300a00 */
[----:B------:R-:W4:Y:S04]  /*109b30*/  LDL.LU.64 R26, [R1+0x26d8] ;  /* 0x0026d800011a7983 */ /* 0x000f280000300a00 */
[----:B------:R-:W4:Y:S04]  /*109b40*/  LDL.LU.64 R28, [R1+0x2708] ;  /* 0x00270800011c7983 */ /* 0x000f280000300a00 */
[----:B0-----:R-:W4:Y:S04]  /*109b50*/  LDL.LU.64 R2, [R1+0x26d0] ;  /* 0x0026d00001027983 */ /* 0x001f280000300a00 */
        /* <DEDUP_REMOVED lines=8> */
[----:B---3--:R0:W-:Y:S01]  /*109be0*/  @P0 STG.E.U8 desc[UR22][R12.64], R11 ;  /* 0x0000000b0c000986 */ /* 0x0081e2000c101116 */
[----:B------:R-:W-:Y:S02]  /*109bf0*/  LOP3.LUT P0, RZ, R0, 0x20, RZ, 0xc0, !PT ;  /* 0x0000002000ff7812 */ /* 0x000fe4000780c0ff */
[----:B0-----:R-:W-:Y:S01]  /*109c00*/  PRMT R11, R8, 0x7772, RZ ;  /* 0x00007772080b7816 */ /* 0x001fe200000000ff */
[----:B------:R-:W3:Y:S10]  /*109c10*/  LDL.LU.64 R12, [R1+0x2740] ;  /* 0x00274000010c7983 */ /* 0x000ef40000300a00 */
[----:B--2---:R0:W-:Y:S04]  /*109c20*/  @P0 STG.E.U8 desc[UR22][R20.64], R11 ;  /* 0x0000000b14000986 */ /* 0x0041e8000c101116 */
[----:B0-----:R-:W2:Y:S01]  /*109c30*/  LDL.LU.64 R20, [R1+0x5a10] ;  /* 0x005a100001147983 */ /* 0x001ea20000300a00 */
[----:B------:R-:W-:-:S02]  /*109c40*/  LOP3.LUT P0, RZ, R0, 0x10, RZ, 0xc0, !PT ;  /* 0x0000001000ff7812 */ /* 0x000fc4000780c0ff */
[----:B------:R-:W-:Y:S01]  /*109c50*/  PRMT R8, R8, 0x7773, RZ ;  /* 0x0000777308087816 */ /* 0x000fe200000000ff */
[----:B------:R-:W3:Y:S01]  /*109c60*/  LDL.LU R11, [R1+0x5a08] ;  /* 0x005a0800010b7983 */ /* 0x000ee20000300800 */
[----:B------:R-:W-:-:S09]  /*109c70*/  LOP3.LUT P1, RZ, R10, 0x8000, RZ, 0xc0, !PT ;  /* 0x000080000aff7812 */ /* 0x000fd2000782c0ff */
[----:B--2---:R0:W-:Y:S04]  /*109c80*/  @P0 STG.E.U8 desc[UR22][R20.64], R8 ;  /* 0x0000000814000986 */ /* 0x0041e8000c101116 */
[----:B0-----:R-:W2:Y:S01]  /*109c90*/  LDL.LU.64 R20, [R1+0x5a00] ;  /* 0x005a000001147983 */ /* 0x001ea20000300a00 */
[----:B------:R-:W-:Y:S02]  /*109ca0*/  LOP3.LUT P0, RZ, R0, 0x8, RZ, 0xc0, !PT ;  /* 0x0000000800ff7812 */ /* 0x000fe4000780c0ff */
[----:B----4-:R-:W-:-:S11]  /*109cb0*/  PRMT R8, R17, 0x7770, RZ ;  /* 0x0000777011087816 */ /* 0x010fd600000000ff */
[----:B------:R0:W-:Y:S01]  /*109cc0*/  @P0 STG.E.U8 desc[UR22][R22.64], R8 ;  /* 0x0000000816000986 */ /* 0x0001e2000c101116 */
[----:B------:R-:W-:Y:S02]  /*109cd0*/  LOP3.LUT P0, RZ, R0, 0x4, RZ, 0xc0, !PT ;  /* 0x0000000400ff7812 */ /* 0x000fe4000780c0ff */
[----:B0-----:R-:W-:-:S11]  /*109ce0*/  PRMT R8, R17, 0x7771, RZ ;  /* 0x0000777111087816 */ /* 0x001fd600000000ff */
[----:B------:R0:W-:Y:S01]  /*109cf0*/  @P0 STG.E.U8 desc[UR22][R24.64], R8 ;  /* 0x0000000818000986 */ /* 0x0001e2000c101116 */
[----:B------:R-:W-:Y:S02]  /*109d00*/  LOP3.LUT P0, RZ, R0, 0x2, RZ, 0xc0, !PT ;  /* 0x0000000200ff7812 */ /* 0x000fe4000780c0ff */
[----:B0-----:R-:W-:-:S11]  /*109d10*/  PRMT R8, R17, 0x7772, RZ ;  /* 0x0000777211087816 */ /* 0x001fd600000000ff */
[----:B------:R-:W-:Y:S01]  /*109d20*/  @P0 STG.E.U8 desc[UR22][R26.64], R8 ;  /* 0x000000081a000986 */ /* 0x000fe2000c101116 */
[----:B------:R-:W-:Y:S02]  /*109d30*/  LOP3.LUT P0, RZ, R0, 0x1, RZ, 0xc0, !PT ;  /* 0x0000000100ff7812 */ /* 0x000fe4000780c0ff */
[----:B------:R-:W-:Y:S02]  /*109d40*/  PRMT R0, R17, 0x7773, RZ ;  /* 0x0000777311007816 */ /* 0x000fe400000000ff */
[C---:B------:R-:W-:Y:S02]  /*109d50*/  LOP3.LUT P2, RZ, R10.reuse, 0x10000, RZ, 0xc0, !PT ;  /* 0x000100000aff7812 */ /* 0x040fe4000784c0ff */
[----:B------:R-:W-:-:S07]  /*109d60*/  LOP3.LUT P3, RZ, R10, 0x20000, RZ, 0xc0, !PT ;  /* 0x000200000aff7812 */ /* 0x000fce000786c0ff */
[----:B------:R2:W-:Y:S01]  /*109d70*/  @P0 STG.E.U8 desc[UR22][R28.64], R0 ;  /* 0x000000001c000986 */ /* 0x0005e2000c101116 */
[C---:B------:R-:W-:Y:S02]  /*109d80*/  LOP3.LUT P4, RZ, R10.reuse, 0x40000, RZ, 0xc0, !PT ;  /* 0x000400000aff7812 */ /* 0x040fe4000788c0ff */
[C---:B------:R-:W-:Y:S02]  /*109d90*/  LOP3.LUT P5, RZ, R10.reuse, 0x80000, RZ, 0xc0, !PT ;  /* 0x000800000aff7812 */ /* 0x040fe400078ac0ff */
[----:B------:R-:W-:Y:S02]  /*109da0*/  LOP3.LUT P6, RZ, R10, 0x100000, RZ, 0xc0, !PT ;  /* 0x001000000aff7812 */ /* 0x000fe400078cc0ff */
[----:B--2---:R-:W-:-:S05]  /*109db0*/  PRMT R0, R21, 0x7770, RZ ;  /* 0x0000777015007816 */ /* 0x004fca00000000ff */
[----:B------:R0:W-:Y:S02]  /*109dc0*/  @P1 STG.E.U8 desc[UR22][R2.64], R0 ;  /* 0x0000000002001986 */ /* 0x0001e4000c101116 */
[----:B0-----:R-:W-:-:S05]  /*109dd0*/  PRMT R0, R21, 0x7771, RZ ;  /* 0x0000777115007816 */ /* 0x001fca00000000ff */
[----:B------:R0:W-:Y:S02]  /*109de0*/  @P2 STG.E.U8 desc[UR22][R4.64], R0 ;  /* 0x0000000004002986 */ /* 0x0001e4000c101116 */
[----:B0-----:R-:W-:-:S05]  /*109df0*/  PRMT R0, R21, 0x7772, RZ ;  /* 0x0000777215007816 */ /* 0x001fca00000000ff */
[----:B------:R0:W-:Y:S02]  /*109e00*/  @P3 STG.E.U8 desc[UR22][R6.64], R0 ;  /* 0x0000000006003986 */ /* 0x0001e4000c101116 */
[----:B0-----:R-:W-:Y:S02]  /*109e10*/  PRMT R0, R21, 0x7773, RZ ;  /* 0x0000777315007816 */ /* 0x001fe400000000ff */
[----:B------:R-:W2:Y:S04]  /*109e20*/  LDL.LU R21, [R1+0x59f8] ;  /* 0x0059f80001157983 */ /* 0x000ea80000300800 */
[----:B------:R0:W-:Y:S02]  /*109e30*/  @P4 STG.E.U8 desc[UR22][R14.64], R0 ;  /* 0x000000000e004986 */ /* 0x0001e4000c101116 */
[----:B0-----:R-:W-:-:S05]  /*109e40*/  PRMT R0, R16, 0x7770, RZ ;  /* 0x0000777010007816 */ /* 0x001fca00000000ff */
[----:B------:R0:W-:Y:S02]  /*109e50*/  @P5 STG.E.U8 desc[UR22][R18.64], R0 ;  /* 0x0000000012005986 */ /* 0x0001e4000c101116 */
[----:B0-----:R-:W-:Y:S02]  /*109e60*/  PRMT R0, R16, 0x7771, RZ ;  /* 0x0000777110007816 */ /* 0x001fe400000000ff */
[----:B------:R-:W4:Y:S04]  /*109e70*/  LDL.LU.64 R18, [R1+0x2778] ;  /* 0x0027780001127983 */ /* 0x000f280000300a00 */
[----:B---3--:R0:W-:Y:S04]  /*109e80*/  @P6 STG.E.U8 desc[UR22][R12.64], R0 ;  /* 0x000000000c006986 */ /* 0x0081e8000c101116 */
[----:B0-----:R-:W3:Y:S01]  /*109e90*/  LDL.LU.64 R12, [R1+0x2788] ;  /* 0x00278800010c7983 */ /* 0x001ee20000300a00 */
[----:B------:R-:W-:-:S02]  /*109ea0*/  LOP3.LUT R9, R9, 0xfeffffff, RZ, 0xc0, !PT ;  /* 0xfeffffff09097812 */ /* 0x000fc400078ec0ff */
[C---:B------:R-:W-:Y:S02]  /*109eb0*/  LOP3.LUT P3, RZ, R10.reuse, 0x200000, RZ, 0xc0, !PT ;  /* 0x002000000aff7812 */ /* 0x040fe4000786c0ff */
[----:B------:R-:W-:Y:S02]  /*109ec0*/  LOP3.LUT P4, RZ, R10, 0x400000, RZ, 0xc0, !PT ;  /* 0x004000000aff7812 */ /* 0x000fe4000788c0ff */
[----:B------:R-:W-:Y:S01]  /*109ed0*/  PRMT R0, R16, 0x7772, RZ ;  /* 0x0000777210007816 */ /* 0x000fe200000000ff */
[----:B------:R-:W3:Y:S04]  /*109ee0*/  LDL.LU.64 R14, [R1+0x2770] ;  /* 0x00277000010e7983 */ /* 0x000ee80000300a00 */
[----:B------:R-:W3:Y:S04]  /*109ef0*/  LDL.LU.64 R2, [R1+0x2780] ;  /* 0x0027800001027983 */ /* 0x000ee80000300a00 */
[----:B------:R-:W3:Y:S04]  /*109f00*/  LDL.LU.64 R6, [R1+0x27b8] ;  /* 0x0027b80001067983 */ /* 0x000ee80000300a00 */
[----:B------:R-:W3:Y:S04]  /*109f10*/  LDL.LU R17, [R1+0x6d4] ;  /* 0x0006d40001117983 */ /* 0x000ee80000300800 */
[----:B------:R-:W-:Y:S04]  /*109f20*/  STL [R1+0x59b0], R10 ;  /* 0x0059b00a01007387 */ /* 0x000fe80000100800 */
[----:B------:R-:W-:Y:S01]  /*109f30*/  STL [R1+0x59c4], R11 ;  /* 0x0059c40b01007387 */ /* 0x000fe20000100800 */
[----:B------:R-:W-:-:S02]  /*109f40*/  LOP3.LUT P5, RZ, R10, 0x800000, RZ, 0xc0, !PT ;  /* 0x008000000aff7812 */ /* 0x000fc400078ac0ff */
[----:B------:R-:W-:Y:S02]  /*109f50*/  LOP3.LUT P6, RZ, R10, 0x1000000, RZ, 0xc0, !PT ;  /* 0x010000000aff7812 */ /* 0x000fe400078cc0ff */
[----:B--2---:R-:W-:-:S13]  /*109f60*/  LOP3.LUT P0, RZ, R21, 0x2, RZ, 0xc0, !PT ;  /* 0x0000000215ff7812 */ /* 0x004fda000780c0ff */
        /* <DEDUP_REMOVED lines=18> */
[----:B----4-:R0:W-:Y:S10]  /*10a090*/  @P3 STG.E.U8 desc[UR22][R18.64], R0 ;  /* 0x0000000012003986 */ /* 0x0101f4000c101116 */
[----:B------:R-:W-:-:S02]  /*10a0a0*/  @P0 LOP3.LUT R9, R9, 0x40000000, RZ, 0xfc, !PT ;  /* 0x4000000009090812 */ /* 0x000fc400078efcff */
[----:B------:R-:W-:Y:S02]  /*10a0b0*/  LOP3.LUT P0, RZ, R10, 0x4000000, RZ, 0xc0, !PT ;  /* 0x040000000aff7812 */ /* 0x000fe4000780c0ff */
[----:B0-----:R-:W-:Y:S02]  /*10a0c0*/  PRMT R0, R16, 0x7773, RZ ;  /* 0x0000777310007816 */ /* 0x001fe400000000ff */
[----:B------:R-:W-:Y:S01]  /*10a0d0*/  LOP3.LUT R9, R9, 0x7fffffff, RZ, 0xc0, !PT ;  /* 0x7fffffff09097812 */ /* 0x000fe200078ec0ff */
[----:B------:R-:W2:Y:S04]  /*10a0e0*/  LDL.LU.64 R18, [R1+0x27c8] ;  /* 0x0027c80001127983 */ /* 0x000ea80000300a00 */
[----:B------:R-:W4:Y:S04]  /*10a0f0*/  LDL.LU R4, [R1+0x6b4] ;  /* 0x0006b40001047983 */ /* 0x000f280000300800 */
[----:B---3--:R0:W-:Y:S01]  /*10a100*/  @P4 STG.E.U8 desc[UR22][R12.64], R0 ;  /* 0x000000000c004986 */ /* 0x0081e2000c101116 */
[----:B------:R-:W-:-:S02]  /*10a110*/  @P0 LOP3.LUT R9, R9, 0x80000000, RZ, 0xfc, !PT ;  /* 0x8000000009090812 */ /* 0x000fc400078efcff */
[----:B------:R-:W-:Y:S01]  /*10a120*/  LOP3.LUT P0, RZ, R10, 0x2000000, RZ, 0xc0, !PT ;  /* 0x020000000aff7812 */ /* 0x000fe2000780c0ff */
[----:B0-----:R-:W3:Y:S04]  /*10a130*/  LDL.LU.64 R12, [R1+0x27b0] ;  /* 0x0027b000010c7983 */ /* 0x001ee80000300a00 */
[----:B------:R-:W2:Y:S04]  /*10a140*/  LDL.LU.64 R10, [R1+0x2808] ;  /* 0x00280800010a7983 */ /* 0x000ea80000300a00 */
[----:B--2---:R0:W-:Y:S04]  /*10a150*/  STL.64 [R1+0x59e8], R10 ;  /* 0x0059e80a01007387 */ /* 0x0041e80000100a00 */
[----:B0-----:R-:W2:Y:S01]  /*10a160*/  LDL.LU.64 R10, [R1+0x27f8] ;  /* 0x0027f800010a7983 */ /* 0x001ea20000300a00 */
[----:B------:R-:W-:-:S05]  /*10a170*/  PRMT R0, R17, 0x7770, RZ ;  /* 0x0000777011007816 */ /* 0x000fca00000000ff */
[----:B------:R0:W-:Y:S02]  /*10a180*/  @P5 STG.E.U8 desc[UR22][R14.64], R0 ;  /* 0x000000000e005986 */ /* 0x0001e4000c101116 */
[----:B0-----:R-:W-:-:S05]  /*10a190*/  PRMT R0, R17, 0x7771, RZ ;  /* 0x0000777111007816 */ /* 0x001fca00000000ff */
[----:B------:R0:W-:Y:S02]  /*10a1a0*/  @P6 STG.E.U8 desc[UR22][R2.64], R0 ;  /* 0x0000000002006986 */ /* 0x0001e4000c101116 */
[----:B0-----:R-:W-:-:S05]  /*10a1b0*/  PRMT R0, R17, 0x7772, RZ ;  /* 0x0000777211007816 */ /* 0x001fca00000000ff */
[----:B------:R-:W-:Y:S04]  /*10a1c0*/  @P0 STG.E.U8 desc[UR22][R6.64], R0 ;  /* 0x0000000006000986 */ /* 0x000fe8000c101116 */
[----:B--2---:R0:W-:Y:S04]  /*10a1d0*/  STL.64 [R1+0x59f0], R10 ;  /* 0x0059f00a01007387 */ /* 0x0041e80000100a00 */
[----:B0-----:R-:W2:Y:S01]  /*10a1e0*/  LDL.LU.64 R10, [R1+0x27c0] ;  /* 0x0027c000010a7983 */ /* 0x001ea20000300a00 */
[----:B------:R-:W-:Y:S02]  /*10a1f0*/  LOP3.LUT P0, RZ, R9, 0x80000000, RZ, 0xc0, !PT ;  /* 0x8000000009ff7812 */ /* 0x000fe4000780c0ff */
[----:B------:R-:W-:Y:S01]  /*10a200*/  PRMT R0, R17, 0x7773, RZ ;  /* 0x0000777311007816 */ /* 0x000fe200000000ff */
[----:B------:R-:W2:Y:S04]  /*10a210*/  LDL.LU R14, [R1+0x6d8] ;  /* 0x0006d800010e7983 */ /* 0x000ea80000300800 */
[----:B------:R-:W2:Y:S04]  /*10a220*/  LDL.LU.64 R22, [R1+0x27f0] ;  /* 0x0027f00001167983 */ /* 0x000ea80000300a00 */
[----:B------:R-:W2:Y:S04]  /*10a230*/  LDL.LU.64 R24, [R1+0x2800] ;  /* 0x0028000001187983 */ /* 0x000ea80000300a00 */
[----:B------:R-:W2:Y:S04]  /*10a240*/  LDL.LU R15, [R1+0x6b8] ;  /* 0x0006b800010f7983 */ /* 0x000ea80000300800 */
[----:B------:R-:W2:Y:S04]  /*10a250*/  LDL.LU.64 R26, [R1+0x2838] ;  /* 0x00283800011a7983 */ /* 0x000ea80000300a00 */
[----:B------:R-:W2:Y:S04]  /*10a260*/  LDL.LU.64 R28, [R1+0x2848] ;  /* 0x00284800011c7983 */ /* 0x000ea80000300a00 */
[----:B------:R-:W2:Y:S04]  /*10a270*/  LDL.LU.64 R2, [R1+0x2830] ;  /* 0x0028300001027983 */ /* 0x000ea80000300a00 */
[----:B------:R-:W2:Y:S04]  /*10a280*/  LDL.LU.64 R6, [R1+0x2840] ;  /* 0x0028400001067983 */ /* 0x000ea80000300a00 */
[----:B------:R-:W2:Y:S04]  /*10a290*/  LDL.LU.64 R16, [R1+0x2878] ;  /* 0x0028780001107983 */ /* 0x000ea80000300a00 */
[----:B------:R4:W-:Y:S01]  /*10a2a0*/  @P0 STG.E.U8 desc[UR22][R18.64], R0 ;  /* 0x0000000012000986 */ /* 0x0009e2000c101116 */
[----:B------:R-:W-:-:S02]  /*10a2b0*/  LOP3.LUT P0, RZ, R9, 0x40000000, RZ, 0xc0, !PT ;  /* 0x4000000009ff7812 */ /* 0x000fc4000780c0ff */
[----:B----4-:R-:W-:Y:S01]  /*10a2c0*/  PRMT R0, R4, 0x7770, RZ ;  /* 0x0000777004007816 */ /* 0x010fe200000000ff */
        /* <DEDUP_REMOVED lines=20> */
[----:B--2---:R0:W-:Y:S01]  /*10a410*/  @P0 STG.E.U8 desc[UR22][R10.64], R0 ;  /* 0x000000000a000986 */ /* 0x0041e2000c101116 */
        /* <DEDUP_REMOVED lines=19> */
[----:B0-----:R-:W-:-:S05]  /*10a550*/  PRMT R0, R5, 0x7770, RZ ;  /* 0x0000777005007816 */ /* 0x001fca00000000ff */
[----:B---3--:R0:W-:Y:S04]  /*10a560*/  @P6 STG.E.U8 desc[UR22][R12.64], R0 ;  /* 0x000000000c006986 */ /* 0x0081e8000c101116 */
[----:B0-----:R-:W2:Y:S01]  /*10a570*/  LDL.LU.64 R12, [R1+0x2880] ;  /* 0x00288000010c7983 */ /* 0x001ea20000300a00 */
[----:B------:R-:W-:-:S03]  /*10a580*/  LOP3.LUT P3, RZ, R21, 0x100, RZ, 0xc0, !PT ;  /* 0x0000010015ff7812 */ /* 0x000fc6000786c0ff */
[----:B------:R-:W3:Y:S01]  /*10a590*/  LDL.LU.64 R28, [R1+0x28b8] ;  /* 0x0028b800011c7983 */ /* 0x000ee20000300a00 */
[----:B------:R-:W-:-:S03]  /*10a5a0*/  PRMT R2, R5, 0x7771, RZ ;  /* 0x0000777105027816 */ /* 0x000fc600000000ff */
[----:B------:R-:W4:Y:S04]  /*10a5b0*/  LDL.LU.64 R6, [R1+0x28c8] ;  /* 0x0028c80001067983 */ /* 0x000f280000300a00 */
[----:B------:R-:W4:Y:S04]  /*10a5c0*/  LDL.LU.64 R16, [R1+0x28b0] ;  /* 0x0028b00001107983 */ /* 0x000f280000300a00 */
[----:B------:R-:W4:Y:S04]  /*10a5d0*/  LDL.LU.64 R14, [R1+0x28c0] ;  /* 0x0028c000010e7983 */ /* 0x000f280000300a00 */
[----:B------:R-:W4:Y:S04]  /*10a5e0*/  LDL.LU.64 R18, [R1+0x28f8] ;  /* 0x0028f80001127983 */ /* 0x000f280000300a00 */
[----:B------:R-:W3:Y:S04]  /*10a5f0*/  LDL.LU R0, [R1+0x6bc] ;  /* 0x0006bc0001007983 */ /* 0x000ee80000300800 */
[----:B--2---:R0:W-:Y:S04]  /*10a600*/  @P3 STG.E.U8 desc[UR22][R12.64], R2 ;  /* 0x000000020c003986 */ /* 0x0041e8000c101116 */
[----:B0-----:R-:W2:Y:S04]  /*10a610*/  LDL.LU.64 R12, [R1+0x2908] ;  /* 0x00290800010c7983 */ /* 0x001ea80000300a00 */
[----:B------:R-:W2:Y:S04]  /*10a620*/  LDL.LU R4, [R1+0x6c0] ;  /* 0x0006c00001047983 */ /* 0x000ea80000300800 */
[----:B------:R-:W4:Y:S01]  /*10a630*/  LDL.LU.64 R22, [R1+0x2900] ;  /* 0x0029000001167983 */ /* 0x000f220000300a00 */
        /* <DEDUP_REMOVED lines=24> */
[----:B------:R-:W-:Y:S02]  /*10a7c0*/  PRMT R2, R5, 0x7772, RZ ;  /* 0x0000777205027816 */ /* 0x000fe400000000ff */
[----:B------:R-:W-:-:S02]  /*10a7d0*/  LOP3.LUT P6, RZ, R21, 0x800, RZ, 0xc0, !PT ;  /* 0x0000080015ff7812 */ /* 0x000fc400078cc0ff */
[----:B---3--:R-:W-:Y:S01]  /*10a7e0*/  PRMT R8, R0, 0x7772, RZ ;  /* 0x0000777200087816 */ /* 0x008fe200000000ff */
[----:B------:R-:W3:Y:S04]  /*10a7f0*/  LDL.LU.64 R10, [R1+0x2938] ;  /* 0x00293800010a7983 */ /* 0x000ee80000300a00 */
[----:B------:R-:W3:Y:S01]  /*10a800*/  LDL.LU.64 R24, [R1+0x2948] ;  /* 0x0029480001187983 */ /* 0x000ee20000300a00 */
[----:B------:R-:W-:Y:S02]  /*10a810*/  @P0 LOP3.LUT R9, R9, 0x400000, RZ, 0xfc, !PT ;  /* 0x0040000009090812 */ /* 0x000fe400078efcff */
[----:B------:R-:W-:Y:S01]  /*10a820*/  LOP3.LUT P0, RZ, R21, 0x2000, RZ, 0xc0, !PT ;  /* 0x0000200015ff7812 */ /* 0x000fe2000780c0ff */
[----:B------:R0:W-:Y:S01]  /*10a830*/  @P4 STG.E.U8 desc[UR22][R28.64], R2 ;  /* 0x000000021c004986 */ /* 0x0001e2000c101116 */
[----:B------:R-:W-:-:S02]  /*10a840*/  LOP3.LUT R9, R9, 0xff7fffff, RZ, 0xc0, !PT ;  /* 0xff7fffff09097812 */ /* 0x000fc400078ec0ff */
[----:B0-----:R-:W-:-:S09]  /*10a850*/  PRMT R2, R5, 0x7773, RZ ;  /* 0x0000777305027816 */ /* 0x001fd200000000ff */
[----:B------:R-:W-:Y:S02]  /*10a860*/  @P0 LOP3.LUT R9, R9, 0x800000, RZ, 0xfc, !PT ;  /* 0x0080000009090812 */ /* 0x000fe400078efcff */
[----:B------:R-:W-:Y:S01]  /*10a870*/  LOP3.LUT P0, RZ, R21, 0x1000, RZ, 0xc0, !PT ;  /* 0x0000100015ff7812 */ /* 0x000fe2000780c0ff */
[----:B------:R-:W3:Y:S04]  /*10a880*/  LDL.LU R5, [R1+0x6a0] ;  /* 0x0006a00001057983 */ /* 0x000ee80000300800 */
[----:B------:R0:W-:Y:S04]  /*10a890*/  @P5 STG.E.U8 desc[UR22][R6.64], R2 ;  /* 0x0000000206005986 */ /* 0x0001e8000c101116 */
[----:B------:R-:W3:Y:S04]  /*10a8a0*/  LDL.LU.64 R26, [R1+0x2930] ;  /* 0x00293000011a7983 */ /* 0x000ee80000300a00 */
[----:B------:R-:W3:Y:S01]  /*10a8b0*/  LDL.LU.64 R28, [R1+0x2940] ;  /* 0x00294000011c7983 */ /* 0x000ee20000300a00 */
[----:B0-----:R-:W-:-:S05]  /*10a8c0*/  PRMT R2, R0, 0x7770, RZ ;  /* 0x0000777000027816 */ /* 0x001fca00000000ff */
[----:B------:R0:W-:Y:S02]  /*10a8d0*/  @P6 STG.E.U8 desc[UR22][R16.64], R2 ;  /* 0x0000000210006986 */ /* 0x0001e4000c101116 */
[----:B0-----:R-:W-:-:S05]  /*10a8e0*/  PRMT R2, R0, 0x7771, RZ ;  /* 0x0000777100027816 */ /* 0x001fca00000000ff */
[----:B------:R0:W-:Y:S01]  /*10a8f0*/  @P0 STG.E.U8 desc[UR22][R14.64], R2 ;  /* 0x000000020e000986 */ /* 0x0001e2000c101116 */
[C---:B------:R-:W-:Y:S02]  /*10a900*/  LOP3.LUT P0, RZ, R9.reuse, 0x800000, RZ, 0xc0, !PT ;  /* 0x0080000009ff7812 */ /* 0x040fe4000780c0ff */
[----:B------:R-:W-:Y:S01]  /*10a910*/  PRMT R0, R0, 0x7773, RZ ;  /* 0x0000777300007816 */ /* 0x000fe200000000ff */
[----:B0-----:R-:W3:Y:S10]  /*10a920*/  LDL.LU.64 R2, [R1+0x2958] ;  /* 0x0029580001027983 */ /* 0x001ef40000300a00 */
[----:B------:R0:W-:Y:S01]  /*10a930*/  @P0 STG.E.U8 desc[UR22][R18.64], R8 ;  /* 0x0000000812000986 */ /* 0x0001e2000c101116 */
[----:B------:R-:W-:-:S03]  /*10a940*/  LOP3.LUT P0, RZ, R9, 0x400000, RZ, 0xc0, !PT ;  /* 0x0040000009ff7812 */ /* 0x000fc6000780c0ff */
[----:B------:R-:W3:Y:S04]  /*10a950*/  LDL.LU.64 R6, [R1+0x2968] ;  /* 0x0029680001067983 */ /* 0x000ee80000300a00 */
[----:B------:R-:W3:Y:S04]  /*10a960*/  LDL.LU.64 R16, [R1+0x2950] ;  /* 0x0029500001107983 */ /* 0x000ee80000300a00 */
[----:B------:R-:W3:Y:S04]  /*10a970*/  LDL.LU.64 R14, [R1+0x2960] ;  /* 0x00296000010e7983 */ /* 0x000ee80000300a00 */
[----:B0-----:R-:W3:Y:S04]  /*10a980*/  LDL.LU.64 R18, [R1+0x2978] ;  /* 0x0029780001127983 */ /* 0x001ee80000300a00 */
[----:B--2---:R0:W-:Y:S01]  /*10a990*/  @P0 STG.E.U8 desc[UR22][R12.64], R0 ;  /* 0x000000000c000986 */ /* 0x0041e2000c101116 */
[----:B------:R-:W-:-:S02]  /*10a9a0*/  LOP3.LUT P0, RZ, R9, 0x200000, RZ, 0xc0, !PT ;  /* 0x0020000009ff7812 */ /* 0x000fc4000780c0ff */
[----:B0-----:R-:W-:Y:S01]  /*10a9b0*/  PRMT R0, R4, 0x7770, RZ ;  /* 0x0000777004007816 */ /* 0x001fe200000000ff */
[----:B------:R-:W2:Y:S10]  /*10a9c0*/  LDL.LU.64 R12, [R1+0x2988] ;  /* 0x00298800010c7983 */ /* 0x000eb40000300a00 */
[----:B----4-:R0:W-:Y:S04]  /*10a9d0*/  @P0 STG.E.U8 desc[UR22][R22.64], R0 ;  /* 0x0000000016000986 */ /* 0x0101e8000c101116 */
[----:B0-----:R-:W4:Y:S01]  /*10a9e0*/  LDL.LU.64 R22, [R1+0x59e0] ;  /* 0x0059e00001167983 */ /* 0x001f220000300a00 */
[----:B------:R-:W-:-:S02]  /*10a9f0*/  LOP3.LUT P0, RZ, R9, 0x100000, RZ, 0xc0, !PT ;  /* 0x0010000009ff7812 */ /* 0x000fc4000780c0ff */
[----:B------:R-:W-:Y:S02]  /*10aa00*/  PRMT R0, R4, 0x7771, RZ ;  /* 0x0000777104007816 */ /* 0x000fe400000000ff */
[C---:B------:R-:W-:Y:S02]  /*10aa10*/  LOP3.LUT P1, RZ, R21.reuse, 0x200000, RZ, 0xc0, !PT ;  /* 0x0020000015ff7812 */ /* 0x040fe4000782c0ff */
[C---:B------:R-:W-:Y:S02]  /*10aa20*/  LOP3.LUT P2, RZ, R21.reuse, 0x400000, RZ, 0xc0, !PT ;  /* 0x0040000015ff7812 */ /* 0x040fe4000784c0ff */
[----:B------:R-:W-:-:S05]  /*10aa30*/  LOP3.LUT P3, RZ, R21, 0x800000, RZ, 0xc0, !PT ;  /* 0x0080000015ff7812 */ /* 0x000fca000786c0ff */
[----:B----4-:R0:W-:Y:S04]  /*10aa40*/  @P0 STG.E.U8 desc[UR22][R22.64], R0 ;  /* 0x0000000016000986 */ /* 0x0101e8000c101116 */
[----:B0-----:R-:W4:Y:S01]  /*10aa50*/  LDL.LU.64 R22, [R1+0x59d8] ;  /* 0x0059d80001167983 */ /* 0x001f220000300a00 */
[----:B------:R-:W-:Y:S02]  /*10aa60*/  LOP3.LUT P0, RZ, R9, 0x80000, RZ, 0xc0, !PT ;  /* 0x0008000009ff7812 */ /* 0x000fe4000780c0ff */
[----:B------:R-:W-:-:S11]  /*10aa70*/  PRMT R0, R4, 0x7772, RZ ;  /* 0x0000777204007816 */ /* 0x000fd600000000ff */
        /* <DEDUP_REMOVED lines=9> */
[----:B------:R0:W-:Y:S01]  /*10ab10*/  @P0 STG.E.U8 desc[UR22][R28.64], R0 ;  /* 0x000000001c000986 */ /* 0x0001e2000c101116 */
[----:B------:R-:W-:Y:S02]  /*10ab20*/  LOP3.LUT P4, RZ, R21, 0x1000000, RZ, 0xc0, !PT ;  /* 0x0100000015ff7812 */ /* 0x000fe4000788c0ff */
[----:B0-----:R-:W-:-:S05]  /*10ab30*/  PRMT R0, R5, 0x7772, RZ ;  /* 0x0000777205007816 */ /* 0x001fca00000000ff */
[----:B------:R0:W-:Y:S01]  /*10ab40*/  @P1 STG.E.U8 desc[UR22][R2.64], R0 ;  /* 0x0000000002001986 */ /* 0x0001e2000c101116 */
[----:B------:R-:W-:Y:S02]  /*10ab50*/  LOP3.LUT P5, RZ, R21, 0x2000000, RZ, 0xc0, !PT ;  /* 0x0200000015ff7812 */ /* 0x000fe400078ac0ff */
[----:B0-----:R-:W-:-:S05]  /*10ab60*/  PRMT R0, R5, 0x7773, RZ ;  /* 0x0000777305007816 */ /* 0x001fca00000000ff */
[----:B------:R4:W-:Y:S01]  /*10ab70*/  @P2 STG.E.U8 desc[UR22][R6.64], R0 ;  /* 0x0000000006002986 */ /* 0x0009e2000c101116 */
[----:B------:R-:W-:Y:S02]  /*10ab80*/  LOP3.LUT P6, RZ, R21, 0x4000000, RZ, 0xc0, !PT ;  /* 0x0400000015ff7812 */ /* 0x000fe400078cc0ff */
[----:B----4-:R-:W-:-:S05]  /*10ab90*/  PRMT R0, R22, 0x7770, RZ ;  /* 0x0000777016007816 */ /* 0x010fca00000000ff */
[----:B------:R0:W-:Y:S02]  /*10aba0*/  @P3 STG.E.U8 desc[UR22][R16.64], R0 ;  /* 0x0000000010003986 */ /* 0x0001e4000c101116 */
[----:B0-----:R-:W-:-:S05]  /*10abb0*/  PRMT R0, R22, 0x7771, RZ ;  /* 0x0000777116007816 */ /* 0x001fca00000000ff */
[----:B------:R0:W-:Y:S02]  /*10abc0*/  @P4 STG.E.U8 desc[UR22][R14.64], R0 ;  /* 0x000000000e004986 */ /* 0x0001e4000c101116 */
[----:B0-----:R-:W-:-:S05]  /*10abd0*/  PRMT R0, R22, 0x7772, RZ ;  /* 0x0000777216007816 */ /* 0x001fca00000000ff */
[----:B------:R0:W-:Y:S02]  /*10abe0*/  @P5 STG.E.U8 desc[UR22][R18.64], R0 ;  /* 0x0000000012005986 */ /* 0x0001e4000c101116 */
[----:B0-----:R-:W-:Y:S02]  /*10abf0*/  PRMT R0, R22, 0x7773, RZ ;  /* 0x0000777316007816 */ /* 0x001fe400000000ff */
[----:B------:R-:W3:Y:S04]  /*10ac00*/  LDL.LU R22, [R1+0x59d0] ;  /* 0x0059d00001167983 */ /* 0x000ee80000300800 */
[----:B--2---:R0:W-:Y:S04]  /*10ac10*/  @P6 STG.E.U8 desc[UR22][R12.64], R0 ;  /* 0x000000000c006986 */ /* 0x0041e8000c101116 */
[----:B0-----:R-:W2:Y:S04]  /*10ac20*/  LDL.LU.64 R12, [R1+0x2970] ;  /* 0x00297000010c7983 */ /* 0x001ea80000300a00 */
[----:B------:R-:W4:Y:S04]  /*10ac30*/  LDL.LU.64 R26, [R1+0x2980] ;  /* 0x00298000011a7983 */ /* 0x000f280000300a00 */
[----:B------:R-:W4:Y:S04]  /*10ac40*/  LDL.LU.64 R28, [R1+0x2998] ;  /* 0x00299800011c7983 */ /* 0x000f280000300a00 */
[----:B------:R-:W3:Y:S01]  /*10ac50*/  LDL.LU R5, [R1+0x6a4] ;  /* 0x0006a40001057983 */ /* 0x000ee20000300800 */
[----:B------:R-:W-:-:S03]  /*10ac60*/  LOP3.LUT P3, RZ, R21, 0x8000000, RZ, 0xc0, !PT ;  /* 0x0800000015ff7812 */ /* 0x000fc6000786c0ff */
[----:B------:R-:W4:Y:S04]  /*10ac70*/  LDL.LU.64 R16, [R1+0x29a8] ;  /* 0x0029a80001107983 */ /* 0x000f280000300a00 */
[----:B------:R-:W4:Y:S04]  /*10ac80*/  LDL.LU.64 R14, [R1+0x2990] ;  /* 0x00299000010e7983 */ /* 0x000f280000300a00 */
[----:B------:R-:W4:Y:S04]  /*10ac90*/  LDL.LU.64 R18, [R1+0x29a0] ;  /* 0x0029a00001127983 */ /* 0x000f280000300a00 */
[----:B------:R-:W4:Y:S04]  /*10aca0*/  LDL.LU R0, [R1+0x6c8] ;  /* 0x0006c80001007983 */ /* 0x000f280000300800 */
[----:B------:R-:W-:Y:S04]  /*10acb0*/  STL [R1+0x56b8], R21 ;  /* 0x0056b81501007387 */ /* 0x000fe80000100800 */
[----:B------:R-:W-:Y:S01]  /*10acc0*/  STL [R1+0x59a4], R20 ;  /* 0x0059a41401007387 */ /* 0x000fe20000100800 */
[----:B---3--:R-:W-:-:S05]  /*10acd0*/  PRMT R2, R5, 0x7770, RZ ;  /* 0x0000777005027816 */ /* 0x008fca00000000ff */
[----:B--2---:R0:W-:Y:S04]  /*10ace0*/  @P3 STG.E.U8 desc[UR22][R12.64], R2 ;  /* 0x000000020c003986 */ /* 0x0041e8000c101116 */
[----:B0-----:R-:W2:Y:S04]  /*10acf0*/  LDL.LU.64 R12, [R1+0x29b8] ;  /* 0x0029b800010c7983 */ /* 0x001ea80000300a00 */
[----:B------:R-:W3:Y:S04]  /*10ad00*/  LDL.LU R6, [R1+0x6a8] ;  /* 0x0006a80001067983 */ /* 0x000ee80000300800 */
        /* <DEDUP_REMOVED lines=21> */
[----:B------:R-:W-:Y:S02]  /*10ae60*/  LOP3.LUT P0, RZ, R22, 0x2, RZ, 0xc0, !PT ;  /* 0x0000000216ff7812 */ /* 0x000fe4000780c0ff */
[----:B------:R-:W-:Y:S02]  /*10ae70*/  LOP3.LUT P4, RZ, R21, 0x10000000, RZ, 0xc0, !PT ;  /* 0x1000000015ff7812 */ /* 0x000fe4000788c0ff */
[----:B------:R-:W-:Y:S02]  /*10ae80*/  LOP3.LUT R9, R9, 0xffffbfff, RZ, 0xc0, !PT ;  /* 0xffffbfff09097812 */ /* 0x000fe400078ec0ff */
[----:B------:R-:W-:Y:S02]  /*10ae90*/  LOP3.LUT P5, RZ, R21, 0x20000000, RZ, 0xc0, !PT ;  /* 0x2000000015ff7812 */ /* 0x000fe400078ac0ff */
[----:B------:R-:W-:-:S05]  /*10aea0*/  PRMT R2, R5, 0x7771, RZ ;  /* 0x0000777105027816 */ /* 0x000fca00000000ff */
[----:B------:R-:W-:Y:S02]  /*10aeb0*/  @P0 LOP3.LUT R9, R9, 0x4000, RZ, 0xfc, !PT ;  /* 0x0000400009090812 */ /* 0x000fe400078efcff */
[----:B------:R-:W-:Y:S02]  /*10aec0*/  LOP3.LUT P0, RZ, R22, 0x1, RZ, 0xc0, !PT ;  /* 0x0000000116ff7812 */ /* 0x000fe4000780c0ff */
[----:B------:R-:W-:Y:S01]  /*10aed0*/  LOP3.LUT P6, RZ, R21, 0x40000000, RZ, 0xc0, !PT ;  /* 0x4000000015ff7812 */ /* 0x000fe200078cc0ff */
[----:B------:R0:W-:Y:S01]  /*10aee0*/  @P4 STG.E.U8 desc[UR22][R26.64], R2 ;  /* 0x000000021a004986 */ /* 0x0001e2000c101116 */
[----:B------:R-:W-:Y:S02]  /*10aef0*/  LOP3.LUT R9, R9, 0xffff7fff, RZ, 0xc0, !PT ;  /* 0xffff7fff09097812 */ /* 0x000fe400078ec0ff */
[----:B0-----:R-:W-:-:S07]  /*10af00*/  PRMT R2, R5, 0x7772, RZ ;  /* 0x0000777205027816 */ /* 0x001fce00000000ff */
[----:B------:R-:W-:Y:S02]  /*10af10*/  @P0 LOP3.LUT R9, R9, 0x8000, RZ, 0xfc, !PT ;  /* 0x0000800009090812 */ /* 0x000fe400078efcff */
[----:B------:R-:W-:Y:S02]  /*10af20*/  LOP3.LUT P0, RZ, R21, 0x80000000, RZ, 0xc0, !PT ;  /* 0x8000000015ff7812 */ /* 0x000fe4000780c0ff */
[----:B------:R-:W-:Y:S01]  /*10af30*/  PRMT R8, R0, 0x7771, RZ ;  /* 0x0000777100087816 */ /* 0x000fe200000000ff */
[----:B------:R-:W3:Y:S04]  /*10af40*/  LDL.LU.64 R20, [R1+0x29c0] ;  /* 0x0029c00001147983 */ /* 0x000ee80000300a00 */
[----:B------:R0:W-:Y:S04]  /*10af50*/  @P5 STG.E.U8 desc[UR22][R28.64], R2 ;  /* 0x000000021c005986 */ /* 0x0001e8000c101116 */
[----:B------:R-:W3:Y:S04]  /*10af60*/  LDL.LU.64 R24, [R1+0x29d8] ;  /* 0x0029d80001187983 */ /* 0x000ee80000300a00 */
[----:B------:R-:W3:Y:S04]  /*10af70*/  LDL.LU R7, [R1+0x6cc] ;  /* 0x0006cc0001077983 */ /* 0x000ee80000300800 */
[----:B------:R-:W3:Y:S01]  /*10af80*/  LDL.LU.64 R26, [R1+0x29e8] ;  /* 0x0029e800011a7983 */ /* 0x000ee20000300a00 */
[----:B0-----:R-:W-:-:S03]  /*10af90*/  PRMT R2, R5, 0x7773, RZ ;  /* 0x0000777305027816 */ /* 0x001fc600000000ff */
[----:B------:R-:W3:Y:S04]  /*10afa0*/  LDL.LU.64 R28, [R1+0x29d0] ;  /* 0x0029d000011c7983 */ /* 0x000ee80000300a00 */
[----:B------:R0:W-:Y:S02]  /*10afb0*/  @P6 STG.E.U8 desc[UR22][R16.64], R2 ;  /* 0x0000000210006986 */ /* 0x0001e4000c101116 */
[----:B0-----:R-:W-:-:S05]  /*10afc0*/  PRMT R2, R0, 0x7770, RZ ;  /* 0x0000777000027816 */ /* 0x001fca00000000ff */
[----:B------:R0:W-:Y:S01]  /*10afd0*/  @P0 STG.E.U8 desc[UR22][R14.64], R2 ;  /* 0x000000020e000986 */ /* 0x0001e2000c101116 */
[----:B------:R-:W-:-:S03]  /*10afe0*/  LOP3.LUT P0, RZ, R9, 0x8000, RZ, 0xc0, !PT ;  /* 0x0000800009ff7812 */ /* 0x000fc6000780c0ff */
[----:B0-----:R-:W3:Y:S10]  /*10aff0*/  LDL.LU.64 R2, [R1+0x29e0] ;  /* 0x0029e00001027983 */ /* 0x001ef40000300a00 */
[----:B------:R0:W-:Y:S01]  /*10b000*/  @P0 STG.E.U8 desc[UR22][R18.64], R8 ;  /* 0x0000000812000986 */ /* 0x0001e2000c101116 */
[----:B------:R-:W-:-:S03]  /*10b010*/  LOP3.LUT P0, RZ, R9, 0x4000, RZ, 0xc0, !PT ;  /* 0x0000400009ff7812 */ /* 0x000fc6000780c0ff */
[----:B------:R-:W3:Y:S04]  /*10b020*/  LDL.LU.64 R4, [R1+0x29f8] ;  /* 0x0029f80001047983 */ /* 0x000ee80000300a00 */
[----:B------:R-:W3:Y:S04]  /*10b030*/  LDL.LU.64 R16, [R1+0x2a08] ;  /* 0x002a080001107983 */ /* 0x000ee80000300a00 */
[----:B------:R-:W3:Y:S01]  /*10b040*/  LDL.LU.64 R14, [R1+0x29f0] ;  /* 0x0029f000010e7983 */ /* 0x000ee20000300a00 */
[----:B0-----:R-:W-:-:S03]  /*10b050*/  PRMT R8, R0, 0x7772, RZ ;  /* 0x0000777200087816 */ /* 0x001fc600000000ff */
[----:B------:R-:W3:Y:S04]  /*10b060*/  LDL.LU.64 R18, [R1+0x2a00] ;  /* 0x002a000001127983 */ /* 0x000ee80000300a00 */
[----:B--2---:R0:W-:Y:S01]  /*10b070*/  @P0 STG.E.U8 desc[UR22][R12.64], R8 ;  /* 0x000000080c000986 */ /* 0x0041e2000c101116 */
[C---:B------:R-:W-:Y:S02]  /*10b080*/  LOP3.LUT P0, RZ, R9.reuse, 0x2000, RZ, 0xc0, !PT ;  /* 0x0000200009ff7812 */ /* 0x040fe4000780c0ff */
[----:B------:R-:W-:Y:S01]  /*10b090*/  PRMT R0, R0, 0x7773, RZ ;  /* 0x0000777300007816 */ /* 0x000fe200000000ff */
[----:B0-----:R-:W2:Y:S10]  /*10b0a0*/  LDL.LU.64 R12, [R1+0x2a18] ;  /* 0x002a1800010c7983 */ /* 0x001eb40000300a00 */
[----:B----4-:R0:W-:Y:S04]  /*10b0b0*/  @P0 STG.E.U8 desc[UR22][R10.64], R0 ;  /* 0x000000000a000986 */ /* 0x0101e8000c101116 */
[----:B0-----:R-:W4:Y:S01]  /*10b0c0*/  LDL.LU.64 R10, [R1+0x59c8] ;  /* 0x0059c800010a7983 */ /* 0x001f220000300a00 */
[----:B------:R-:W-:-:S02]  /*10b0d0*/  LOP3.LUT P0, RZ, R9, 0x1000, RZ, 0xc0, !PT ;  /* 0x0000100009ff7812 */ /* 0x000fc4000780c0ff */
[----:B---3--:R-:W-:Y:S02]  /*10b0e0*/  PRMT R0, R6, 0x7770, RZ ;  /* 0x0000777006007816 */ /* 0x008fe400000000ff */
[C---:B------:R-:W-:Y:S02]  /*10b0f0*/  LOP3.LUT P1, RZ, R22.reuse, 0x100, RZ, 0xc0, !PT ;  /* 0x0000010016ff7812 */ /* 0x040fe4000782c0ff */
[C---:B------:R-:W-:Y:S02]  /*10b100*/  LOP3.LUT P2, RZ, R22.reuse, 0x200, RZ, 0xc0, !PT ;  /* 0x0000020016ff7812 */ /* 0x040fe4000784c0ff */
[C---:B------:R-:W-:Y:S02]  /*10b110*/  LOP3.LUT P3, RZ, R22.reuse, 0x400, RZ, 0xc0, !PT ;  /* 0x0000040016ff7812 */ /* 0x040fe4000786c0ff */
[----:B------:R-:W-:-:S03]  /*10b120*/  LOP3.LUT P4, RZ, R22, 0x800, RZ, 0xc0, !PT ;  /* 0x0000080016ff7812 */ /* 0x000fc6000788c0ff */
[----:B----4-:R0:W-:Y:S04]  /*10b130*/  @P0 STG.E.U8 desc[UR22][R10.64], R0 ;  /* 0x000000000a000986 */ /* 0x0101e8000c101116 */
[----:B0-----:R-:W3:Y:S01]  /*10b140*/  LDL.LU R11, [R1+0x59c4] ;  /* 0x0059c400010b7983 */ /* 0x001ee20000300800 */
[----:B------:R-:W-:Y:S02]  /*10b150*/  LOP3.LUT P0, RZ, R9, 0x800, RZ, 0xc0, !PT ;  /* 0x0000080009ff7812 */ /* 0x000fe4000780c0ff */
[----:B------:R-:W-:-:S11]  /*10b160*/  PRMT R0, R6, 0x7771, RZ ;  /* 0x0000777106007816 */ /* 0x000fd600000000ff */
        /* <DEDUP_REMOVED lines=11> */
[----:B------:R0:W-:Y:S01]  /*10b220*/  @P1 STG.E.U8 desc[UR22][R2.64], R0 ;  /* 0x0000000002001986 */ /* 0x0001e2000c101116 */
[----:B------:R-:W-:Y:S02]  /*10b230*/  LOP3.LUT P5, RZ, R22, 0x1000, RZ, 0xc0, !PT ;  /* 0x0000100016ff7812 */ /* 0x000fe400078ac0ff */
[----:B0-----:R-:W-:-:S05]  /*10b240*/  PRMT R0, R7, 0x7772, RZ ;  /* 0x0000777207007816 */ /* 0x001fca00000000ff */
[----:B------:R0:W-:Y:S01]  /*10b250*/  @P2 STG.E.U8 desc[UR22][R4.64], R0 ;  /* 0x0000000004002986 */ /* 0x0001e2000c101116 */
[----:B------:R-:W-:Y:S02]  /*10b260*/  LOP3.LUT P6, RZ, R22, 0x2000, RZ, 0xc0, !PT ;  /* 0x0000200016ff7812 */ /* 0x000fe400078cc0ff */
[----:B0-----:R-:W-:-:S05]  /*10b270*/  PRMT R0, R7, 0x7773, RZ ;  /* 0x0000777307007816 */ /* 0x001fca00000000ff */
[----:B------:R3:W-:Y:S02]  /*10b280*/  @P3 STG.E.U8 desc[UR22][R16.64], R0 ;  /* 0x0000000010003986 */ /* 0x0007e4000c101116 */
[----:B---3--:R-:W-:-:S05]  /*10b290*/  PRMT R0, R11, 0x7770, RZ ;  /* 0x000077700b007816 */ /* 0x008fca00000000ff */
[----:B------:R0:W-:Y:S02]  /*10b2a0*/  @P4 STG.E.U8 desc[UR22][R14.64], R0 ;  /* 0x000000000e004986 */ /* 0x0001e4000c101116 */
[C---:B0-----:R-:W-:Y:S02]  /*10b2b0*/  PRMT R0, R11.reuse, 0x7771, RZ ;  /* 0x000077710b007816 */ /* 0x041fe400000000ff */
[----:B------:R-:W3:Y:S04]  /*10b2c0*/  LDL.LU.64 R14, [R1+0x2a28] ;  /* 0x002a2800010e7983 */ /* 0x000ee80000300a00 */
[----:B------:R0:W-:Y:S02]  /*10b2d0*/  @P5 STG.E.U8 desc[UR22][R18.64], R0 ;  /* 0x0000000012005986 */ /* 0x0001e4000c101116 */
[----:B0-----:R-:W-:-:S02]  /*10b2e0*/  PRMT R0, R11, 0x7772, RZ ;  /* 0x000077720b007816 */ /* 0x001fc400000000ff */
[----:B------:R-:W4:Y:S04]  /*10b2f0*/  LDL.LU.64 R18, [R1+0x2a10] ;  /* 0x002a100001127983 */ /* 0x000f280000300a00 */
[----:B------:R-:W4:Y:S04]  /*10b300*/  LDL.LU.64 R4, [R1+0x2a20] ;  /* 0x002a200001047983 */ /* 0x000f280000300a00 */
[----:B------:R-:W4:Y:S04]  /*10b310*/  LDL.LU.64 R6, [R1+0x2a38] ;  /* 0x002a380001067983 */ /* 0x000f280000300a00 */
[----:B--2---:R0:W-:Y:S04]  /*10b320*/  @P6 STG.E.U8 desc[UR22][R12.64], R0 ;  /* 0x000000000c006986 */ /* 0x0041e8000c101116 */
[----:B0-----:R-:W2:Y:S01]  /*10b330*/  LDL.LU R13, [R1+0x690] ;  /* 0x00069000010d7983 */ /* 0x001ea20000300800 */
[----:B------:R-:W-:-:S02]  /*10b340*/  LOP3.LUT P3, RZ, R22, 0x4000, RZ, 0xc0, !PT ;  /* 0x0000400016ff7812 */ /* 0x000fc4000786c0ff */
[----:B------:R-:W-:Y:S02]  /*10b350*/  LOP3.LUT P4, RZ, R22, 0x8000, RZ, 0xc0, !PT ;  /* 0x0000800016ff7812 */ /* 0x000fe4000788c0ff */
[----:B------:R-:W-:Y:S01]  /*10b360*/  PRMT R0, R11, 0x7773, RZ ;  /* 0x000077730b007816 */ /* 0x000fe200000000ff */
[----:B------:R-:W4:Y:S04]  /*10b370*/  LDL.LU.64 R16, [R1+0x2a48] ;  /* 0x002a480001107983 */ /* 0x000f280000300a00 */
[----:B------:R-:W4:Y:S04]  /*10b380*/  LDL.LU R8, [R1+0x670] ;  /* 0x0006700001087983 */ /* 0x000f280000300800 */
[----:B------:R-:W4:Y:S04]  /*10b390*/  LDL.LU R11, [R1+0x59c0] ;  /* 0x0059c000010b7983 */ /* 0x000f280000300800 */
[----:B---3--:R0:W-:Y:S04]  /*10b3a0*/  @P3 STG.E.U8 desc[UR22][R14.64], R0 ;  /* 0x000000000e003986 */ /* 0x0081e8000c101116 */
[----:B0-----:R-:W3:Y:S01]  /*10b3b0*/  LDL.LU.64 R14, [R1+0x2a30] ;  /* 0x002a3000010e7983 */ /* 0x001ee20000300a00 */
[----:B--2---:R-:W-:-:S05]  /*10b3c0*/  PRMT R0, R13, 0x7770, RZ ;  /* 0x000077700d007816 */ /* 0x004fca00000000ff */
[----:B----4-:R0:W-:Y:S04]  /*10b3d0*/  @P4 STG.E.U8 desc[UR22][R18.64], R0 ;  /* 0x0000000012004986 */ /* 0x0101e8000c101116 */
[----:B0-----:R-:W2:Y:S04]  /*10b3e0*/  LDL.LU.64 R18, [R1+0x2a40] ;  /* 0x002a400001127983 */ /* 0x001ea80000300a00 */
[----:B------:R-:W4:Y:S04]  /*10b3f0*/  LDL.LU R0, [R1+0x694] ;  /* 0x0006940001007983 */ /* 0x000f280000300800 */
[----:B------:R-:W3:Y:S01]  /*10b400*/  LDL.LU.64 R20, [R1+0x2a50] ;  /* 0x002a500001147983 */ /* 0x000ee20000300a00 */
        /* <DEDUP_REMOVED lines=20> */
[C---:B------:R-:W-:Y:S02]  /*10b550*/  LOP3.LUT P0, RZ, R22.reuse, 0x100000, RZ, 0xc0, !PT ;  /* 0x0010000016ff7812 */ /* 0x040fe4000780c0ff */
[----:B------:R-:W-:Y:S02]  /*10b560*/  LOP3.LUT R9, R9, 0xffffffbf, RZ, 0xc0, !PT ;  /* 0xffffffbf09097812 */ /* 0x000fe400078ec0ff */
[----:B------:R-:W-:-:S09]  /*10b570*/  LOP3.LUT P5, RZ, R22, 0x10000, RZ, 0xc0, !PT ;  /* 0x0001000016ff7812 */ /* 0x000fd200078ac0ff */
[----:B------:R-:W-:Y:S02]  /*10b580*/  @P0 LOP3.LUT R9, R9, 0x40, RZ, 0xfc, !PT ;  /* 0x0000004009090812 */ /* 0x000fe400078efcff */
[C---:B------:R-:W-:Y:S02]  /*10b590*/  LOP3.LUT P0, RZ, R22.reuse, 0x80000, RZ, 0xc0, !PT ;  /* 0x0008000016ff7812 */ /* 0x040fe4000780c0ff */
[----:B------:R-:W-:Y:S02]  /*10b5a0*/  LOP3.LUT P6, RZ, R22, 0x20000, RZ, 0xc0, !PT ;  /* 0x0002000016ff7812 */ /* 0x000fe400078cc0ff */
[----:B------:R-:W-:Y:S02]  /*10b5b0*/  PRMT R2, R13, 0x7771, RZ ;  /* 0x000077710d027816 */ /* 0x000fe400000000ff */
[----:B------:R-:W-:-:S03]  /*10b5c0*/  LOP3.LUT R9, R9, 0xffffff7f, RZ, 0xc0, !PT ;  /* 0xffffff7f09097812 */ /* 0x000fc600078ec0ff */
[----:B------:R0:W-:Y:S04]  /*10b5d0*/  @P5 STG.E.U8 desc[UR22][R4.64], R2 ;  /* 0x0000000204005986 */ /* 0x0001e8000c101116 */
[----:B------:R-:W-:Y:S02]  /*10b5e0*/  @P0 LOP3.LUT R9, R9, 0x80, RZ, 0xfc, !PT ;  /* 0x0000008009090812 */ /* 0x000fe400078efcff */
[----:B------:R-:W-:Y:S02]  /*10b5f0*/  LOP3.LUT P0, RZ, R22, 0x40000, RZ, 0xc0, !PT ;  /* 0x0004000016ff7812 */ /* 0x000fe4000780c0ff */
[----:B0-----:R-:W-:-:S05]  /*10b600*/  PRMT R2, R13, 0x7772, RZ ;  /* 0x000077720d027816 */ /* 0x001fca00000000ff */
[----:B------:R0:W-:Y:S02]  /*10b610*/  @P6 STG.E.U8 desc[UR22][R6.64], R2 ;  /* 0x0000000206006986 */ /* 0x0001e4000c101116 */
[----:B0-----:R-:W-:-:S05]  /*10b620*/  PRMT R2, R13, 0x7773, RZ ;  /* 0x000077730d027816 */ /* 0x001fca00000000ff */
[----:B------:R-:W-:Y:S01]  /*10b630*/  @P0 STG.E.U8 desc[UR22][R16.64], R2 ;  /* 0x0000000210000986 */ /* 0x000fe2000c101116 */
[----:B------:R-:W-:Y:S02]  /*10b640*/  LOP3.LUT P0, RZ, R9, 0x80, RZ, 0xc0, !PT ;  /* 0x0000008009ff7812 */ /* 0x000fe4000780c0ff */
[----:B------:R-:W-:-:S11]  /*10b650*/  PRMT R10, R8, 0x7770, RZ ;  /* 0x00007770080a7816 */ /* 0x000fd600000000ff */
[----:B------:R0:W-:Y:S01]  /*10b660*/  @P0 STG.E.U8 desc[UR22][R14.64], R10 ;  /* 0x0000000a0e000986 */ /* 0x0001e2000c101116 */
[----:B------:R-:W-:Y:S02]  /*10b670*/  LOP3.LUT P0, RZ, R9, 0x40, RZ, 0xc0, !PT ;  /* 0x0000004009ff7812 */ /* 0x000fe4000780c0ff */
[C---:B------:R-:W-:Y:S02]  /*10b680*/  LOP3.LUT P1, RZ, R22.reuse, 0x8000000, RZ, 0xc0, !PT ;  /* 0x0800000016ff7812 */ /* 0x040fe4000782c0ff */
[C---:B------:R-:W-:Y:S02]  /*10b690*/  LOP3.LUT P2, RZ, R22.reuse, 0x10000000, RZ, 0xc0, !PT ;  /* 0x1000000016ff7812 */ /* 0x040fe4000784c0ff */
[C---:B------:R-:W-:Y:S02]  /*10b6a0*/  LOP3.LUT P3, RZ, R22.reuse, 0x20000000, RZ, 0xc0, !PT ;  /* 0x2000000016ff7812 */ /* 0x040fe4000786c0ff */
[C---:B------:R-:W-:Y:S02]  /*10b6b0*/  LOP3.LUT P4, RZ, R22.reuse, 0x40000000, RZ, 0xc0, !PT ;  /* 0x4000000016ff7812 */ /* 0x040fe4000788c0ff */
[----:B------:R-:W-:Y:S01]  /*10b6c0*/  LOP3.LUT P5, RZ, R22, 0x80000000, RZ, 0xc0, !PT ;  /* 0x8000000016ff7812 */ /* 0x000fe200078ac0ff */
[----:B------:R1:W-:Y:S01]  /*10b6d0*/  STL.64 [R1+0x5678], R22 ;  /* 0x0056781601007387 */ /* 0x0003e20000100a00 */
[----:B0-----:R-:W-:-:S05]  /*10b6e0*/  PRMT R10, R8, 0x7771, RZ ;  /* 0x00007771080a7816 */ /* 0x001fca00000000ff */
[----:B--2---:R0:W-:Y:S04]  /*10b6f0*/  @P0 STG.E.U8 desc[UR22][R18.64], R10 ;  /* 0x0000000a12000986 */ /* 0x0041e8000c101116 */
[----:B-1----:R-:W2:Y:S01]  /*10b700*/  LDL.LU.64 R22, [R1+0x2a68] ;  /* 0x002a680001167983 */ /* 0x002ea20000300a00 */
[----:B------:R-:W-:-:S03]  /*10b710*/  LOP3.LUT P0, RZ, R9, 0x20, RZ, 0xc0, !PT ;  /* 0x0000002009ff7812 */ /* 0x000fc6000780c0ff */
[----:B------:R-:W4:Y:S04]  /*10b720*/  LDL.LU.64 R24, [R1+0x2a60] ;  /* 0x002a600001187983 */ /* 0x000f280000300a00 */
[----:B------:R-:W4:Y:S04]  /*10b730*/  LDL.LU.64 R26, [R1+0x2a78] ;  /* 0x002a7800011a7983 */ /* 0x000f280000300a00 */
[----:B------:R-:W4:Y:S04]  /*10b740*/  LDL.LU R12, [R1+0x674] ;  /* 0x00067400010c7983 */ /* 0x000f280000300800 */
[----:B------:R-:W4:Y:S04]  /*10b750*/  LDL.LU.64 R28, [R1+0x2a88] ;  /* 0x002a8800011c7983 */ /* 0x000f280000300a00 */
[----:B------:R-:W4:Y:S04]  /*10b760*/  LDL.LU.64 R2, [R1+0x2a70] ;  /* 0x002a700001027983 */ /* 0x000f280000300a00 */
[----:B------:R-:W4:Y:S04]  /*10b770*/  LDL.LU.64 R4, [R1+0x2a80] ;  /* 0x002a800001047983 */ /* 0x000f280000300a00 */
[----:B------:R-:W4:Y:S04]  /*10b780*/  LDL.LU.64 R6, [R1+0x2a98] ;  /* 0x002a980001067983 */ /* 0x000f280000300a00 */
[----:B------:R-:W4:Y:S04]  /*10b790*/  LDL.LU R13, [R1+0x698] ;  /* 0x00069800010d7983 */ /* 0x000f280000300800 */
[----:B------:R-:W4:Y:S01]  /*10b7a0*/  LDL.LU.64 R16, [R1+0x2aa8] ;  /* 0x002aa80001107983 */ /* 0x000f220000300a00 */
[----:B0-----:R-:W-:-:S03]  /*10b7b0*/  PRMT R10, R8, 0x7772, RZ ;  /* 0x00007772080a7816 */ /* 0x001fc600000000ff */
[----:B------:R-:W4:Y:S04]  /*10b7c0*/  LDL.LU.64 R14, [R1+0x2a90] ;  /* 0x002a9000010e7983 */ /* 0x000f280000300a00 */
[----:B------:R-:W4:Y:S04]  /*10b7d0*/  LDL.LU.64 R18, [R1+0x2aa0] ;  /* 0x002aa00001127983 */ /* 0x000f280000300a00 */
[----:B---3--:R0:W-:Y:S04]  /*10b7e0*/  @P0 STG.E.U8 desc[UR22][R20.64], R10 ;  /* 0x0000000a14000986 */ /* 0x0081e8000c101116 */
[----:B0-----:R-:W3:Y:S01]  /*10b7f0*/  LDL.LU.64 R20, [R1+0x59b8] ;  /* 0x0059b80001147983 */ /* 0x001ee20000300a00 */
[----:B------:R-:W-:-:S02]  /*10b800*/  LOP3.LUT P0, RZ, R9, 0x10, RZ, 0xc0, !PT ;  /* 0x0000001009ff7812 */ /* 0x000fc4000780c0ff */
[----:B------:R-:W-:Y:S01]  /*10b810*/  PRMT R8, R8, 0x7773, RZ ;  /* 0x0000777308087816 */ /* 0x000fe200000000ff */
[----:B------:R-:W3:Y:S10]  /*10b820*/  LDL.LU R10, [R1+0x59b0] ;  /* 0x0059b000010a7983 */ /* 0x000ef40000300800 */
[----:B--2---:R4:W-:Y:S01]  /*10b830*/  @P0 STG.E.U8 desc[UR22][R22.64], R8 ;  /* 0x0000000816000986 */ /* 0x0049e2000c101116 */
[----:B------:R-:W-:-:S02]  /*10b840*/  LOP3.LUT P0, RZ, R9, 0x8, RZ, 0xc0, !PT ;  /* 0x0000000809ff7812 */ /* 0x000fc4000780c0ff */
[----:B----4-:R-:W-:-:S11]  /*10b850*/  PRMT R8, R0, 0x7770, RZ ;  /* 0x0000777000087816 */ /* 0x010fd600000000ff */
[----:B---3--:R0:W-:Y:S01]  /*10b860*/  @P0 STG.E.U8 desc[UR22][R20.64], R8 ;  /* 0x0000000814000986 */ /* 0x0081e2000c101116 */
[----:B------:R-:W-:Y:S02]  /*10b870*/  LOP3.LUT P0, RZ, R9, 0x4, RZ, 0xc0, !PT ;  /* 0x0000000409ff7812 */ /* 0x000fe4000780c0ff */
[----:B0-----:R-:W-:-:S11]  /*10b880*/  PRMT R8, R0, 0x7771, RZ ;  /* 0x0000777100087816 */ /* 0x001fd600000000ff */
[----:B------:R0:W-:Y:S01]  /*10b890*/  @P0 STG.E.U8 desc[UR22][R24.64], R8 ;  /* 0x0000000818000986 */ /* 0x0001e2000c101116 */
[----:B------:R-:W-:Y:S02]  /*10b8a0*/  LOP3.LUT P0, RZ, R9, 0x2, RZ, 0xc0, !PT ;  /* 0x0000000209ff7812 */ /* 0x000fe4000780c0ff */
[----:B0-----:R-:W-:-:S11]  /*10b8b0*/  PRMT R8, R0, 0x7772, RZ ;  /* 0x0000777200087816 */ /* 0x001fd600000000ff */
[----:B------:R-:W-:Y:S01]  /*10b8c0*/  @P0 STG.E.U8 desc[UR22][R26.64], R8 ;  /* 0x000000081a000986 */ /* 0x000fe2000c101116 */
[----:B------:R-:W-:Y:S02]  /*10b8d0*/  LOP3.LUT P0, RZ, R9, 0x1, RZ, 0xc0, !PT ;  /* 0x0000000109ff7812 */ /* 0x000fe4000780c0ff */
[----:B------:R-:W-:-:S11]  /*10b8e0*/  PRMT R9, R0, 0x7773, RZ ;  /* 0x0000777300097816 */ /* 0x000fd600000000ff */
[----:B------:R0:W-:Y:S04]  /*10b8f0*/  @P0 STG.E.U8 desc[UR22][R28.64], R9 ;  /* 0x000000091c000986 */ /* 0x0001e8000c101116 */
[----:B0-----:R-:W2:Y:S01]  /*10b900*/  LDL.LU.64 R28, [R1+0x2ab8] ;  /* 0x002ab800011c7983 */ /* 0x001ea20000300a00 */
[----:B------:R-:W-:-:S05]  /*10b910*/  PRMT R9, R12, 0x7770, RZ ;  /* 0x000077700c097816 */ /* 0x000fca00000000ff */
[----:B------:R0:W-:Y:S02]  /*10b920*/  @P1 STG.E.U8 desc[UR22][R2.64], R9 ;  /* 0x0000000902001986 */ /* 0x0001e4000c101116 */
[----:B0-----:R-:W-:-:S05]  /*10b930*/  PRMT R9, R12, 0x7771, RZ ;  /* 0x000077710c097816 */ /* 0x001fca00000000ff */
[----:B------:R0:W-:Y:S01]  /*10b940*/  @P2 STG.E.U8 desc[UR22][R4.64], R9 ;  /* 0x0000000904002986 */ /* 0x0001e2000c101116 */
[C---:B------:R-:W-:Y:S02]  /*10b950*/  LOP3.LUT P6, RZ, R11.reuse, 0x1, RZ, 0xc0, !PT ;  /* 0x000000010bff7812 */ /* 0x040fe400078cc0ff */
[----:B0-----:R-:W-:Y:S01]  /*10b960*/  PRMT R9, R12, 0x7772, RZ ;  /* 0x000077720c097816 */ /* 0x001fe200000000ff */
[----:B------:R-:W3:Y:S04]  /*10b970*/  LDL.LU.64 R4, [R1+0x2ac8] ;  /* 0x002ac80001047983 */ /* 0x000ee80000300a00 */
[----:B------:R-:W4:Y:S04]  /*10b980*/  LDL.LU.64 R2, [R1+0x2ab0] ;  /* 0x002ab00001027983 */ /* 0x000f280000300a00 */
[----:B------:R0:W-:Y:S01]  /*10b990*/  @P3 STG.E.U8 desc[UR22][R6.64], R9 ;  /* 0x0000000906003986 */ /* 0x0001e2000c101116 */
[----:B------:R-:W-:-:S02]  /*10b9a0*/  LOP3.LUT P3, RZ, R11, 0x2, RZ, 0xc0, !PT ;  /* 0x000000020bff7812 */ /* 0x000fc4000786c0ff */
[----:B0-----:R-:W-:Y:S01]  /*10b9b0*/  PRMT R9, R12, 0x7773, RZ ;  /* 0x000077730c097816 */ /* 0x001fe200000000ff */
[----:B------:R-:W4:Y:S04]  /*10b9c0*/  LDL.LU.64 R6, [R1+0x2ac0] ;  /* 0x002ac00001067983 */ /* 0x000f280000300a00 */
[----:B------:R0:W-:Y:S02]  /*10b9d0*/  @P4 STG.E.U8 desc[UR22][R16.64], R9 ;  /* 0x0000000910004986 */ /* 0x0001e4000c101116 */
[C---:B0-----:R-:W-:Y:S02]  /*10b9e0*/  PRMT R9, R13.reuse, 0x7770, RZ ;  /* 0x000077700d097816 */ /* 0x041fe400000000ff */
[----:B------:R-:W4:Y:S04]  /*10b9f0*/  LDL.LU.64 R16, [R1+0x2ad8] ;  /* 0x002ad80001107983 */ /* 0x000f280000300a00 */
[----:B------:R0:W-:Y:S02]  /*10ba00*/  @P5 STG.E.U8 desc[UR22][R14.64], R9 ;  /* 0x000000090e005986 */ /* 0x0001e4000c101116 */
[----:B0-----:R-:W-:-:S02]  /*10ba10*/  PRMT R9, R13, 0x7771, RZ ;  /* 0x000077710d097816 */ /* 0x001fc400000000ff */
[----:B------:R-:W4:Y:S04]  /*10ba20*/  LDL.LU R15, [R1+0x678] ;  /* 0x00067800010f7983 */ /* 0x000f280000300800 */
[----:B------:R0:W-:Y:S02]  /*10ba30*/  @P6 STG.E.U8 desc[UR22][R18.64], R9 ;  /* 0x0000000912006986 */ /* 0x0001e4000c101116 */
[C---:B0-----:R-:W-:Y:S02]  /*10ba40*/  PRMT R9, R13.reuse, 0x7772, RZ ;  /* 0x000077720d097816 */ /* 0x041fe400000000ff */
[----:B------:R-:W4:Y:S04]  /*10ba50*/  LDL.LU.64 R18, [R1+0x2ae8] ;  /* 0x002ae80001127983 */ /* 0x000f280000300a00 */
[----:B------:R-:W4:Y:S04]  /*10ba60*/  LDL.LU R0, [R1+0x69c] ;  /* 0x00069c0001007983 */ /* 0x000f280000300800 */
[----:B--2---:R0:W-:Y:S02]  /*10ba70*/  @P3 STG.E.U8 desc[UR22][R28.64], R9 ;  /* 0x000000091c003986 */ /* 0x0041e4000c101116 */
[----:B0-----:R-:W-:-:S02]  /*10ba80*/  PRMT R9, R13, 0x7773, RZ ;  /* 0x000077730d097816 */ /* 0x001fc400000000ff */
[----:B------:R-:W2:Y:S04]  /*10ba90*/  LDL.LU.64 R12, [R1+0x2ad0] ;  /* 0x002ad000010c7983 */ /* 0x000ea80000300a00 */
[----:B------:R-:W3:Y:S01]  /*10baa0*/  LDL.LU.64 R20, [R1+0x2af8] ;  /* 0x002af80001147983 */ /* 0x000ee20000300a00 */
        /* <DEDUP_REMOVED lines=21> */
[C---:B------:R-:W-:Y:S02]  /*10bc00*/  LOP3.LUT P4, RZ, R11.reuse, 0x4, RZ, 0xc0, !PT ;  /* 0x000000040bff7812 */ /* 0x040fe4000788c0ff */
[----:B------:R-:W-:Y:S02]  /*10bc10*/  LOP3.LUT R10, R10, 0xbfffffff, RZ, 0xc0, !PT ;  /* 0xbfffffff0a0a7812 */ /* 0x000fe400078ec0ff */
[----:B------:R-:W-:-:S07]  /*10bc20*/  LOP3.LUT P5, RZ, R11, 0x8, RZ, 0xc0, !PT ;  /* 0x000000080bff7812 */ /* 0x000fce00078ac0ff */
[----:B------:R-:W-:Y:S02]  /*10bc30*/  @P0 LOP3.LUT R10, R10, 0x40000000, RZ, 0xfc, !PT ;  /* 0x400000000a0a0812 */ /* 0x000fe400078efcff */
[C---:B------:R-:W-:Y:S02]  /*10bc40*/  LOP3.LUT P0, RZ, R11.reuse, 0x40, RZ, 0xc0, !PT ;  /* 0x000000400bff7812 */ /* 0x040fe4000780c0ff */
[----:B------:R-:W-:Y:S01]  /*10bc50*/  LOP3.LUT P6, RZ, R11, 0x10, RZ, 0xc0, !PT ;  /* 0x000000100bff7812 */ /* 0x000fe200078cc0ff */
[----:B------:R4:W-:Y:S01]  /*10bc60*/  @P4 STG.E.U8 desc[UR22][R4.64], R9 ;  /* 0x0000000904004986 */ /* 0x0009e2000c101116 */
[----:B------:R-:W-:Y:S02]  /*10bc70*/  LOP3.LUT R10, R10, 0x7fffffff, RZ, 0xc0, !PT ;  /* 0x7fffffff0a0a7812 */ /* 0x000fe400078ec0ff */
[----:B----4-:R-:W-:-:S07]  /*10bc80*/  PRMT R9, R15, 0x7770, RZ ;  /* 0x000077700f097816 */ /* 0x010fce00000000ff */
[----:B------:R-:W-:Y:S02]  /*10bc90*/  @P0 LOP3.LUT R10, R10, 0x80000000, RZ, 0xfc, !PT ;  /* 0x800000000a0a0812 */ /* 0x000fe400078efcff */
[----:B------:R-:W-:Y:S01]  /*10bca0*/  LOP3.LUT P0, RZ, R11, 0x20, RZ, 0xc0, !PT ;  /* 0x000000200bff7812 */ /* 0x000fe2000780c0ff */
[----:B------:R-:W4:Y:S04]  /*10bcb0*/  LDL.LU R4, [R1+0x67c] ;  /* 0x00067c0001047983 */ /* 0x000f280000300800 */
[----:B------:R0:W-:Y:S04]  /*10bcc0*/  @P5 STG.E.U8 desc[UR22][R2.64], R9 ;  /* 0x0000000902005986 */ /* 0x0001e8000c101116 */
[----:B------:R-:W4:Y:S04]  /*10bcd0*/  LDL.LU.64 R22, [R1+0x2b08] ;  /* 0x002b080001167983 */ /* 0x000f280000300a00 */
[----:B------:R-:W4:Y:S04]  /*10bce0*/  LDL.LU.64 R24, [R1+0x2af0] ;  /* 0x002af00001187983 */ /* 0x000f280000300a00 */
[----:B------:R-:W4:Y:S04]  /*10bcf0*/  LDL.LU.64 R26, [R1+0x2b00] ;  /* 0x002b0000011a7983 */ /* 0x000f280000300a00 */
[----:B------:R-:W4:Y:S01]  /*10bd00*/  LDL.LU.64 R28, [R1+0x2b18] ;  /* 0x002b1800011c7983 */ /* 0x000f220000300a00 */
[----:B0-----:R-:W-:-:S03]  /*10bd10*/  PRMT R9, R15, 0x7771, RZ ;  /* 0x000077710f097816 */ /* 0x001fc600000000ff */
[----:B------:R-:W4:Y:S04]  /*10bd20*/  LDL.LU.64 R2, [R1+0x2b28] ;  /* 0x002b280001027983 */ /* 0x000f280000300a00 */
[----:B------:R0:W-:Y:S02]  /*10bd30*/  @P6 STG.E.U8 desc[UR22][R6.64], R9 ;  /* 0x0000000906006986 */ /* 0x0001e4000c101116 */
[----:B0-----:R-:W-:Y:S02]  /*10bd40*/  PRMT R9, R15, 0x7772, RZ ;  /* 0x000077720f097816 */ /* 0x001fe400000000ff */
[----:B------:R-:W4:Y:S04]  /*10bd50*/  LDL.LU.64 R6, [R1+0x2b10] ;  /* 0x002b100001067983 */ /* 0x000f280000300a00 */
[----:B------:R0:W-:Y:S01]  /*10bd60*/  @P0 STG.E.U8 desc[UR22][R16.64], R9 ;  /* 0x0000000910000986 */ /* 0x0001e2000c101116 */
[----:B------:R-:W-:-:S02]  /*10bd70*/  LOP3.LUT P0, RZ, R10, 0x80000000, RZ, 0xc0, !PT ;  /* 0x800000000aff7812 */ /* 0x000fc4000780c0ff */
[----:B0-----:R-:W-:Y:S01]  /*10bd80*/  PRMT R9, R15, 0x7773, RZ ;  /* 0x000077730f097816 */ /* 0x001fe200000000ff */
[----:B------:R-:W4:Y:S04]  /*10bd90*/  LDL.LU.64 R16, [R1+0x2b20] ;  /* 0x002b200001107983 */ /* 0x000f280000300a00 */
[----:B------:R-:W4:Y:S06]  /*10bda0*/  LDL.LU.64 R14, [R1+0x2b38] ;  /* 0x002b3800010e7983 */ /* 0x000f2c0000300a00 */
        /* <DEDUP_REMOVED lines=12> */
[----:B------:R-:W-:Y:S02]  /*10be70*/  PRMT R9, R0, 0x7772, RZ ;  /* 0x0000777200097816 */ /* 0x000fe400000000ff */
[C---:B------:R-:W-:Y:S02]  /*10be80*/  LOP3.LUT P1, RZ, R11.reuse, 0x4000, RZ, 0xc0, !PT ;  /* 0x000040000bff7812 */ /* 0x040fe4000782c0ff */
[----:B------:R-:W-:-:S07]  /*10be90*/  LOP3.LUT P2, RZ, R11, 0x8000, RZ, 0xc0, !PT ;  /* 0x000080000bff7812 */ /* 0x000fce000784c0ff */
[----:B---3--:R0:W-:Y:S04]  /*10bea0*/  @P0 STG.E.U8 desc[UR22][R20.64], R9 ;  /* 0x0000000914000986 */ /* 0x0081e8000c101116 */
[----:B0-----:R-:W3:Y:S01]  /*10beb0*/  LDL.LU R20, [R1+0x59a4] ;  /* 0x0059a40001147983 */ /* 0x001ee20000300800 */
[----:B------:R-:W-:Y:S02]  /*10bec0*/  LOP3.LUT P0, RZ, R10, 0x8000000, RZ, 0xc0, !PT ;  /* 0x080000000aff7812 */ /* 0x000fe4000780c0ff */
[----:B------:R-:W-:-:S11]  /*10bed0*/  PRMT R9, R0, 0x7773, RZ ;  /* 0x0000777300097816 */ /* 0x000fd600000000ff */
        /* <DEDUP_REMOVED lines=8> */
[----:B------:R-:W-:Y:S02]  /*10bf60*/  LOP3.LUT P3, RZ, R11, 0x10000, RZ, 0xc0, !PT ;  /* 0x000100000bff7812 */ /* 0x000fe4000786c0ff */
[----:B0-----:R-:W-:-:S09]  /*10bf70*/  PRMT R9, R4, 0x7772, RZ ;  /* 0x0000777204097816 */ /* 0x001fd200000000ff */
[----:B------:R0:W-:Y:S01]  /*10bf80*/  @P0 STG.E.U8 desc[UR22][R28.64], R9 ;  /* 0x000000091c000986 */ /* 0x0001e2000c101116 */
[----:B------:R-:W-:Y:S02]  /*10bf90*/  LOP3.LUT P4, RZ, R11, 0x20000, RZ, 0xc0, !PT ;  /* 0x000200000bff7812 */ /* 0x000fe4000788c0ff */
[----:B0-----:R-:W-:-:S05]  /*10bfa0*/  PRMT R9, R4, 0x7773, RZ ;  /* 0x0000777304097816 */ /* 0x001fca00000000ff */
[----:B------:R3:W-:Y:S01]  /*10bfb0*/  @P1 STG.E.U8 desc[UR22][R2.64], R9 ;  /* 0x0000000902001986 */ /* 0x0007e2000c101116 */
[C---:B------:R-:W-:Y:S02]  /*10bfc0*/  LOP3.LUT P5, RZ, R11.reuse, 0x40000, RZ, 0xc0, !PT ;  /* 0x000400000bff7812 */ /* 0x040fe400078ac0ff */
[----:B------:R-:W-:Y:S02]  /*10bfd0*/  LOP3.LUT P6, RZ, R11, 0x80000, RZ, 0xc0, !PT ;  /* 0x000800000bff7812 */ /* 0x000fe400078cc0ff */
[----:B---3--:R-:W-:-:S05]  /*10bfe0*/  PRMT R9, R20, 0x7770, RZ ;  /* 0x0000777014097816 */ /* 0x008fca00000000ff */
[----:B------:R0:W-:Y:S02]  /*10bff0*/  @P2 STG.E.U8 desc[UR22][R6.64], R9 ;  /* 0x0000000906002986 */ /* 0x0001e4000c101116 */
[----:B0-----:R-:W-:-:S05]  /*10c000*/  PRMT R9, R20, 0x7771, RZ ;  /* 0x0000777114097816 */ /* 0x001fca00000000ff */
[----:B------:R0:W-:Y:S02]  /*10c010*/  @P3 STG.E.U8 desc[UR22][R16.64], R9 ;  /* 0x0000000910003986 */ /* 0x0001e4000c101116 */
[----:B0-----:R-:W-:-:S05]  /*10c020*/  PRMT R9, R20, 0x7772, RZ ;  /* 0x0000777214097816 */ /* 0x001fca00000000ff */
[----:B------:R0:W-:Y:S02]  /*10c030*/  @P4 STG.E.U8 desc[UR22][R14.64], R9 ;  /* 0x000000090e004986 */ /* 0x0001e4000c101116 */
[----:B0-----:R-:W-:Y:S02]  /*10c040*/  PRMT R9, R20, 0x7773, RZ ;  /* 0x0000777314097816 */ /* 0x001fe400000000ff */
[----:B------:R-:W3:Y:S04]  /*10c050*/  LDL.LU R20, [R1+0x59a0] ;  /* 0x0059a00001147983 */ /* 0x000ee80000300800 */
[----:B------:R0:W-:Y:S04]  /*10c060*/  @P5 STG.E.U8 desc[UR22][R18.64], R9 ;  /* 0x0000000912005986 */ /* 0x0001e8000c101116 */
[----:B------:R-:W4:Y:S01]  /*10c070*/  LDL.LU.64 R14, [R1+0x2b40] ;  /* 0x002b4000010e7983 */ /* 0x000f220000300a00 */
[----:B0-----:R-:W-:-:S05]  /*10c080*/  PRMT R9, R5, 0x7770, RZ ;  /* 0x0000777005097816 */ /* 0x001fca00000000ff */
[----:B--2---:R0:W-:Y:S04]  /*10c090*/  @P6 STG.E.U8 desc[UR22][R12.64], R9 ;  /* 0x000000090c006986 */ /* 0x0041e8000c101116 */
[----:B0-----:R-:W2:Y:S01]  /*10c0a0*/  LDL.LU.64 R12, [R1+0x2b58] ;  /* 0x002b5800010c7983 */ /* 0x001ea20000300a00 */
[C---:B------:R-:W-:Y:S02]  /*10c0b0*/  LOP3.LUT P3, RZ, R11.reuse, 0x100000, RZ, 0xc0, !PT ;  /* 0x001000000bff7812 */ /* 0x040fe4000786c0ff */
[----:B------:R-:W-:Y:S02]  /*10c0c0*/  LOP3.LUT P4, RZ, R11, 0x200000, RZ, 0xc0, !PT ;  /* 0x002000000bff7812 */ /* 0x000fe4000788c0ff */
[C---:B------:R-:W-:Y:S01]  /*10c0d0*/  PRMT R9, R5.reuse, 0x7771, RZ ;  /* 0x0000777105097816 */ /* 0x040fe200000000ff */
[----:B------:R-:W3:Y:S04]  /*10c0e0*/  LDL.LU.64 R18, [R1+0x2b68] ;  /* 0x002b680001127983 */ /* 0x000ee80000300a00 */
[----:B------:R-:W3:Y:S04]  /*10c0f0*/  LDL.LU.64 R6, [R1+0x2b50] ;  /* 0x002b500001067983 */ /* 0x000ee80000300a00 */
[----:B------:R-:W3:Y:S04]  /*10c100*/  LDL.LU.64 R16, [R1+0x2b60] ;  /* 0x002b600001107983 */ /* 0x000ee80000300a00 */
[----:B------:R-:W3:Y:S04]  /*10c110*/  LDL.LU R8, [R1+0x684] ;  /* 0x0006840001087983 */ /* 0x000ee80000300800 */
[----:B----4-:R0:W-:Y:S02]  /*10c120*/  @P3 STG.E.U8 desc[UR22][R14.64], R9 ;  /* 0x000000090e003986 */ /* 0x0101e4000c101116 */
[----:B0-----:R-:W-:-:S02]  /*10c130*/  PRMT R9, R5, 0x7772, RZ ;  /* 0x0000777205097816 */ /* 0x001fc400000000ff */
        /* <DEDUP_REMOVED lines=29> */
[----:B------:R-:W-:Y:S02]  /*10c310*/  LOP3.LUT P6, RZ, R11, 0x800000, RZ, 0xc0, !PT ;  /* 0x008000000bff7812 */ /* 0x000fe400078cc0ff */
[----:B------:R-:W-:Y:S02]  /*10c320*/  LOP3.LUT R10, R10, 0xffbfffff, RZ, 0xc0, !PT ;  /* 0xffbfffff0a0a7812 */ /* 0x000fe400078ec0ff */
[----:B------:R-:W-:Y:S01]  /*10c330*/  PRMT R9, R5, 0x7773, RZ ;  /* 0x0000777305097816 */ /* 0x000fe200000000ff */
[----:B------:R-:W3:Y:S04]  /*10c340*/  LDL.LU.64 R24, [R1+0x2ba8] ;  /* 0x002ba80001187983 */ /* 0x000ee80000300a00 */
[----:B------:R-:W-:-:S02]  /*10c350*/  @P0 LOP3.LUT R10, R10, 0x400000, RZ, 0xfc, !PT ;  /* 0x004000000a0a0812 */ /* 0x000fc400078efcff */
[----:B------:R-:W-:Y:S02]  /*10c360*/  LOP3.LUT P0, RZ, R11, 0x2000000, RZ, 0xc0, !PT ;  /* 0x020000000bff7812 */ /* 0x000fe4000780c0ff */
[----:B------:R-:W-:Y:S01]  /*10c370*/  LOP3.LUT R10, R10, 0xff7fffff, RZ, 0xc0, !PT ;  /* 0xff7fffff0a0a7812 */ /* 0x000fe200078ec0ff */
[----:B------:R0:W-:Y:S10]  /*10c380*/  @P5 STG.E.U8 desc[UR22][R18.64], R9 ;  /* 0x0000000912005986 */ /* 0x0001f4000c101116 */
[----:B------:R-:W-:-:S02]  /*10c390*/  @P0 LOP3.LUT R10, R10, 0x800000, RZ, 0xfc, !PT ;  /* 0x008000000a0a0812 */ /* 0x000fc400078efcff */
        /* <DEDUP_REMOVED lines=8> */
[----:B------:R-:W3:Y:S01]  /*10c420*/  LDL.LU.64 R4, [R1+0x2bc8] ;  /* 0x002bc80001047983 */ /* 0x000ee20000300a00 */
[----:B0-----:R-:W-:-:S03]  /*10c430*/  PRMT R9, R8, 0x7771, RZ ;  /* 0x0000777108097816 */ /* 0x001fc600000000ff */
[----:B------:R-:W3:Y:S04]  /*10c440*/  LDL.LU.64 R6, [R1+0x2bb0] ;  /* 0x002bb00001067983 */ /* 0x000ee80000300a00 */
[----:B------:R0:W-:Y:S01]  /*10c450*/  @P0 STG.E.U8 desc[UR22][R16.64], R9 ;  /* 0x0000000910000986 */ /* 0x0001e2000c101116 */
[----:B------:R-:W-:Y:S02]  /*10c460*/  LOP3.LUT P0, RZ, R10, 0x800000, RZ, 0xc0, !PT ;  /* 0x008000000aff7812 */ /* 0x000fe4000780c0ff */
[----:B0-----:R-:W-:Y:S01]  /*10c470*/  PRMT R9, R8, 0x7772, RZ ;  /* 0x0000777208097816 */ /* 0x001fe200000000ff */
[----:B------:R-:W3:Y:S10]  /*10c480*/  LDL.LU.64 R16, [R1+0x2bc0] ;  /* 0x002bc00001107983 */ /* 0x000ef40000300a00 */
[----:B----4-:R0:W-:Y:S01]  /*10c490*/  @P0 STG.E.U8 desc[UR22][R14.64], R9 ;  /* 0x000000090e000986 */ /* 0x0101e2000c101116 */
[----:B------:R-:W-:-:S02]  /*10c4a0*/  LOP3.LUT P0, RZ, R10, 0x400000, RZ, 0xc0, !PT ;  /* 0x004000000aff7812 */ /* 0x000fc4000780c0ff */
[----:B0-----:R-:W-:Y:S01]  /*10c4b0*/  PRMT R9, R8, 0x7773, RZ ;  /* 0x0000777308097816 */ /* 0x001fe200000000ff */
[----:B------:R-:W4:Y:S10]  /*10c4c0*/  LDL.LU.64 R14, [R1+0x2bd8] ;  /* 0x002bd800010e7983 */ /* 0x000f340000300a00 */
        /* <DEDUP_REMOVED lines=41> */
[----:B------:R-:W2:Y:S04]  /*10c760*/  LDL.LU.64 R2, [R1+0x2be0] ;  /* 0x002be00001027983 */ /* 0x000ea80000300a00 */
[----:B0-----:R-:W4:Y:S04]  /*10c770*/  LDL.LU.64 R12, [R1+0x2bf8] ;  /* 0x002bf800010c7983 */ /* 0x001f280000300a00 */
[----:B------:R-:W3:Y:S01]  /*10c780*/  LDL.LU R5, [R1+0x68c] ;  /* 0x00068c0001057983 */ /* 0x000ee20000300800 */
[----:B------:R-:W-:-:S02]  /*10c790*/  LOP3.LUT P3, RZ, R20, 0x80, RZ, 0xc0, !PT ;  /* 0x0000008014ff7812 */ /* 0x000fc4000786c0ff */
[C---:B------:R-:W-:Y:S02]  /*10c7a0*/  LOP3.LUT P4, RZ, R20.reuse, 0x100, RZ, 0xc0, !PT ;  /* 0x0000010014ff7812 */ /* 0x040fe4000788c0ff */
[----:B------:R-:W-:Y:S01]  /*10c7b0*/  LOP3.LUT P5, RZ, R20, 0x200, RZ, 0xc0, !PT ;  /* 0x0000020014ff7812 */ /* 0x000fe200078ac0ff */
[----:B------:R-:W4:Y:S04]  /*10c7c0*/  LDL.LU.64 R6, [R1+0x2c08] ;  /* 0x002c080001067983 */ /* 0x000f280000300a00 */
[----:B------:R-:W4:Y:S04]  /*10c7d0*/  LDL.LU.64 R16, [R1+0x2bf0] ;  /* 0x002bf00001107983 */ /* 0x000f280000300a00 */
[----:B------:R-:W4:Y:S04]  /*10c7e0*/  LDL.LU R0, [R1+0x66c] ;  /* 0x00066c0001007983 */ /* 0x000f280000300800 */
[----:B------:R-:W4:Y:S01]  /*10c7f0*/  LDL.LU.64 R14, [R1+0x2c00] ;  /* 0x002c0000010e7983 */ /* 0x000f220000300a00 */
[----:B---3--:R-:W-:-:S05]  /*10c800*/  PRMT R9, R5, 0x7770, RZ ;  /* 0x0000777005097816 */ /* 0x008fca00000000ff */
[----:B------:R0:W-:Y:S02]  /*10c810*/  @P3 STG.E.U8 desc[UR22][R18.64], R9 ;  /* 0x0000000912003986 */ /* 0x0001e4000c101116 */
[C---:B0-----:R-:W-:Y:S02]  /*10c820*/  PRMT R9, R5.reuse, 0x7771, RZ ;  /* 0x0000777105097816 */ /* 0x041fe400000000ff */
[----:B------:R-:W3:Y:S04]  /*10c830*/  LDL.LU.64 R18, [R1+0x2c18] ;  /* 0x002c180001127983 */ /* 0x000ee80000300a00 */
[----:B------:R-:W3:Y:S04]  /*10c840*/  LDL.LU R4, [R1+0x650] ;  /* 0x0006500001047983 */ /* 0x000ee80000300800 */
[----:B--2---:R0:W-:Y:S02]  /*10c850*/  @P4 STG.E.U8 desc[UR22][R2.64], R9 ;  /* 0x0000000902004986 */ /* 0x0041e4000c101116 */
[----:B0-----:R-:W-:-:S05]  /*10c860*/  PRMT R9, R5, 0x7772, RZ ;  /* 0x0000777205097816 */ /* 0x001fca00000000ff */
[----:B----4-:R0:W-:Y:S04]  /*10c870*/  @P5 STG.E.U8 desc[UR22][R12.64], R9 ;  /* 0x000000090c005986 */ /* 0x0101e8000c101116 */
        /* <DEDUP_REMOVED lines=40> */
[----:B------:R-:W4:Y:S06]  /*10cb00*/  LDL.LU R5, [R1+0x654] ;  /* 0x0006540001057983 */ /* 0x000f2c0000300800 */
[----:B------:R0:W-:Y:S01]  /*10cb10*/  @P0 STG.E.U8 desc[UR22][R16.64], R9 ;  /* 0x0000000910000986 */ /* 0x0001e2000c101116 */
[----:B------:R-:W-:-:S02]  /*10cb20*/  LOP3.LUT P0, RZ, R10, 0x8000, RZ, 0xc0, !PT ;  /* 0x000080000aff7812 */ /* 0x000fc4000780c0ff */
[----:B0-----:R-:W-:Y:S01]  /*10cb30*/  PRMT R9, R0, 0x7771, RZ ;  /* 0x0000777100097816 */ /* 0x001fe200000000ff */
[----:B------:R-:W4:Y:S10]  /*10cb40*/  LDL.LU.64 R16, [R1+0x2c50] ;  /* 0x002c500001107983 */ /* 0x000f340000300a00 */
        /* <DEDUP_REMOVED lines=19> */
[----:B------:R-:W-:-:S11]  /*10cc80*/  PRMT R9, R4, 0x7772, RZ ;  /* 0x0000777204097816 */ /* 0x000fd600000000ff */
[----:B----4-:R0:W-:Y:S01]  /*10cc90*/  @P0 STG.E.U8 desc[UR22][R22.64], R9 ;  /* 0x0000000916000986 */ /* 0x0101e2000c101116 */
[----:B------:R-:W-:Y:S02]  /*10cca0*/  LOP3.LUT P0, RZ, R10, 0x200, RZ, 0xc0, !PT ;  /* 0x000002000aff7812 */ /* 0x000fe4000780c0ff */
[----:B0-----:R-:W-:-:S11]  /*10ccb0*/  PRMT R9, R4, 0x7773, RZ ;  /* 0x0000777304097816 */ /* 0x001fd600000000ff */
[----:B------:R2:W-:Y:S01]  /*10ccc0*/  @P0 STG.E.U8 desc[UR22][R24.64], R9 ;  /* 0x0000000918000986 */ /* 0x0005e2000c101116 */
[----:B------:R-:W-:Y:S02]  /*10ccd0*/  LOP3.LUT P0, RZ, R10, 0x100, RZ, 0xc0, !PT ;  /* 0x000001000aff7812 */ /* 0x000fe4000780c0ff */
[C---:B------:R-:W-:Y:S02]  /*10cce0*/  LOP3.LUT P1, RZ, R20.reuse, 0x100000, RZ, 0xc0, !PT ;  /* 0x0010000014ff7812 */ /* 0x040fe4000782c0ff */
[C---:B------:R-:W-:Y:S02]  /*10ccf0*/  LOP3.LUT P2, RZ, R20.reuse, 0x200000, RZ, 0xc0, !PT ;  /* 0x0020000014ff7812 */ /* 0x040fe4000784c0ff */
[C---:B------:R-:W-:Y:S02]  /*10cd00*/  LOP3.LUT P3, RZ, R20.reuse, 0x400000, RZ, 0xc0, !PT ;  /* 0x0040000014ff7812 */ /* 0x040fe4000786c0ff */
[C---:B------:R-:W-:Y:S02]  /*10cd10*/  LOP3.LUT P4, RZ, R20.reuse, 0x800000, RZ, 0xc0, !PT ;  /* 0x0080000014ff7812 */ /* 0x040fe4000788c0ff */
[----:B------:R-:W-:-:S02]  /*10cd20*/  LOP3.LUT P5, RZ, R20, 0x1000000, RZ, 0xc0, !PT ;  /* 0x0100000014ff7812 */ /* 0x000fc400078ac0ff */
        /* <DEDUP_REMOVED lines=12> */
[C---:B0-----:R-:W-:Y:S02]  /*10cdf0*/  PRMT R9, R5.reuse, 0x7771, RZ ;  /* 0x0000777105097816 */ /* 0x041fe400000000ff */
[----:B------:R-:W4:Y:S04]  /*10ce00*/  LDL.LU.64 R16, [R1+0x2c88] ;  /* 0x002c880001107983 */ /* 0x000f280000300a00 */
[----:B------:R0:W-:Y:S02]  /*10ce10*/  @P5 STG.E.U8 desc[UR22][R14.64], R9 ;  /* 0x000000090e005986 */ /* 0x0001e4000c101116 */
[----:B0-----:R-:W-:-:S02]  /*10ce20*/  PRMT R9, R5, 0x7772, RZ ;  /* 0x0000777205097816 */ /* 0x001fc400000000ff */
[----:B------:R-:W2:Y:S04]  /*10ce30*/  LDL.LU.64 R14, [R1+0x2c70] ;  /* 0x002c7000010e7983 */ /* 0x000ea80000300a00 */
[----:B---3--:R0:W-:Y:S04]  /*10ce40*/  @P6 STG.E.U8 desc[UR22][R18.64], R9 ;  /* 0x0000000912006986 */ /* 0x0081e8000c101116 */
[----:B0-----:R-:W3:Y:S04]  /*10ce50*/  LDL.LU.64 R18, [R1+0x2c80] ;  /* 0x002c800001127983 */ /* 0x001ee80000300a00 */
[----:B------:R-:W3:Y:S04]  /*10ce60*/  LDL.LU.64 R2, [R1+0x2c98] ;  /* 0x002c980001027983 */ /* 0x000ee80000300a00 */
[----:B------:R-:W2:Y:S01]  /*10ce70*/  LDL.LU R4, [R1+0x634] ;  /* 0x0006340001047983 */ /* 0x000ea20000300800 */
[----:B------:R-:W-:-:S02]  /*10ce80*/  LOP3.LUT P3, RZ, R20, 0x4000000, RZ, 0xc0, !PT ;  /* 0x0400000014ff7812 */ /* 0x000fc4000786c0ff */
[C---:B------:R-:W-:Y:S02]  /*10ce90*/  LOP3.LUT P4, RZ, R20.reuse, 0x8000000, RZ, 0xc0, !PT ;  /* 0x0800000014ff7812 */ /* 0x040fe4000788c0ff */
[----:B------:R-:W-:Y:S02]  /*10cea0*/  PRMT R9, R5, 0x7773, RZ ;  /* 0x0000777305097816 */ /* 0x000fe400000000ff */
[----:B------:R-:W-:Y:S01]  /*10ceb0*/  LOP3.LUT P5, RZ, R20, 0x10000000, RZ, 0xc0, !PT ;  /* 0x1000000014ff7812 */ /* 0x000fe200078ac0ff */
[----:B------:R-:W3:Y:S04]  /*10cec0*/  LDL.LU.64 R6, [R1+0x2ca8] ;  /* 0x002ca80001067983 */ /* 0x000ee80000300a00 */
[----:B------:R-:W3:Y:S04]  /*10ced0*/  LDL.LU R8, [R1+0x658] ;  /* 0x0006580001087983 */ /* 0x000ee80000300800 */
[----:B------:R-:W-:Y:S04]  /*10cee0*/  STL [R1+0x56e0], R20 ;  /* 0x0056e01401007387 */ /* 0x000fe80000100800 */
[----:B----4-:R0:W-:Y:S04]  /*10cef0*/  @P3 STG.E.U8 desc[UR22][R16.64], R9 ;  /* 0x0000000910003986 */ /* 0x0101e8000c101116 */
[----:B0-----:R-:W4:Y:S01]  /*10cf00*/  LDL.LU.64 R16, [R1+0x2c90] ;  /* 0x002c900001107983 */ /* 0x001f220000300a00 */
[----:B--2---:R-:W-:-:S05]  /*10cf10*/  PRMT R9, R4, 0x7770, RZ ;  /* 0x0000777004097816 */ /* 0x004fca00000000ff */
[----:B------:R0:W-:Y:S02]  /*10cf20*/  @P4 STG.E.U8 desc[UR22][R14.64], R9 ;  /* 0x000000090e004986 */ /* 0x0001e4000c101116 */
[----:B0-----:R-:W-:Y:S02]  /*10cf30*/  PRMT R9, R4, 0x7771, RZ ;  /* 0x0000777104097816 */ /* 0x001fe400000000ff */
[----:B------:R-:W2:Y:S04]  /*10cf40*/  LDL.LU.64 R14, [R1+0x2ca0] ;  /* 0x002ca000010e7983 */ /* 0x000ea80000300a00 */
[----:B------:R-:W2:Y:S04]  /*10cf50*/  LDL.LU R0, [R1+0x638] ;  /* 0x0006380001007983 */ /* 0x000ea80000300800 */
[----:B---3--:R0:W-:Y:S04]  /*10cf60*/  @P5 STG.E.U8 desc[UR22][R18.64], R9 ;  /* 0x0000000912005986 */ /* 0x0081e8000c101116 */
[----:B0-----:R-:W3:Y:S04]  /*10cf70*/  LDL.LU.64 R18, [R1+0x2cb0] ;  /* 0x002cb00001127983 */ /* 0x001ee80000300a00 */
        /* <DEDUP_REMOVED lines=27> */
[----:B------:R-:W-:Y:S02]  /*10d130*/  LOP3.LUT R10, R10, 0xffffff7f, RZ, 0xc0, !PT ;  /* 0xffffff7f0a0a7812 */ /* 0x000fe400078ec0ff */
[----:B------:R-:W-:-:S09]  /*10d140*/  PRMT R9, R4, 0x7772, RZ ;  /* 0x0000777204097816 */ /* 0x000fd200000000ff */
[----:B------:R-:W-:Y:S02]  /*10d150*/  @P0 LOP3.LUT R10, R10, 0x80, RZ, 0xfc, !PT ;  /* 0x000000800a0a0812 */ /* 0x000fe400078efcff */
[----:B------:R-:W-:Y:S01]  /*10d160*/  LOP3.LUT P0, RZ, R20, 0x40000000, RZ, 0xc0, !PT ;  /* 0x4000000014ff7812 */ /* 0x000fe2000780c0ff */
[----:B------:R0:W-:Y:S04]  /*10d170*/  @P6 STG.E.U8 desc[UR22][R2.64], R9 ;  /* 0x0000000902006986 */ /* 0x0001e8000c101116 */
[----:B------:R-:W3:Y:S04]  /*10d180*/  LDL.LU.64 R20, [R1+0x2cc0] ;  /* 0x002cc00001147983 */ /* 0x000ee80000300a00 */
[----:B------:R-:W3:Y:S04]  /*10d190*/  LDL.LU.64 R22, [R1+0x2cd8] ;  /* 0x002cd80001167983 */ /* 0x000ee80000300a00 */
[----:B------:R-:W3:Y:S04]  /*10d1a0*/  LDL.LU R5, [R1+0x65c] ;  /* 0x00065c0001057983 */ /* 0x000ee80000300800 */
[----:B------:R-:W3:Y:S04]  /*10d1b0*/  LDL.LU.64 R24, [R1+0x2ce8] ;  /* 0x002ce80001187983 */ /* 0x000ee80000300a00 */
[----:B------:R-:W3:Y:S04]  /*10d1c0*/  LDL.LU.64 R26, [R1+0x2cd0] ;  /* 0x002cd000011a7983 */ /* 0x000ee80000300a00 */
[----:B------:R-:W3:Y:S01]  /*10d1d0*/  LDL.LU.64 R28, [R1+0x2ce0] ;  /* 0x002ce000011c7983 */ /* 0x000ee20000300a00 */
[----:B0-----:R-:W-:-:S03]  /*10d1e0*/  PRMT R9, R4, 0x7773, RZ ;  /* 0x0000777304097816 */ /* 0x001fc600000000ff */
[----:B------:R-:W3:Y:S04]  /*10d1f0*/  LDL.LU.64 R2, [R1+0x2cf8] ;  /* 0x002cf80001027983 */ /* 0x000ee80000300a00 */
[----:B------:R-:W3:Y:S04]  /*10d200*/  LDL.LU R4, [R1+0x63c] ;  /* 0x00063c0001047983 */ /* 0x000ee80000300800 */
        /* <DEDUP_REMOVED lines=28> */
[----:B0-----:R-:W-:Y:S01]  /*10d3d0*/  PRMT R9, R0, 0x7771, RZ ;  /* 0x0000777100097816 */ /* 0x001fe200000000ff */
[----:B------:R-:W3:Y:S10]  /*10d3e0*/  LDL.LU.64 R18, [R1+0x5958] ;  /* 0x0059580001127983 */ /* 0x000ef40000300a00 */
[----:B------:R0:W-:Y:S01]  /*10d3f0*/  @P0 STG.E.U8 desc[UR22][R20.64], R9 ;  /* 0x0000000914000986 */ /* 0x0001e2000c101116 */
[----:B------:R-:W-:-:S02]  /*10d400*/  LOP3.LUT P0, RZ, R10, 0x2, RZ, 0xc0, !PT ;  /* 0x000000020aff7812 */ /* 0x000fc4000780c0ff */
        /* <DEDUP_REMOVED lines=16> */
[----:B------:R-:W4:Y:S04]  /*10d510*/  LDL.LU.64 R16, [R1+0x2d18] ;  /* 0x002d180001107983 */ /* 0x000f280000300a00 */
[----:B--2---:R0:W-:Y:S04]  /*10d520*/  @P6 STG.E.U8 desc[UR22][R14.64], R9 ;  /* 0x000000090e006986 */ /* 0x0041e8000c101116 */
[----:B0-----:R-:W2:Y:S04]  /*10d530*/  LDL.LU.64 R14, [R1+0x2d28] ;  /* 0x002d2800010e7983 */ /* 0x001ea80000300a00 */
[----:B------:R-:W3:Y:S04]  /*10d540*/  LDL.LU.64 R6, [R1+0x2d10] ;  /* 0x002d100001067983 */ /* 0x000ee80000300a00 */
[----:B------:R-:W3:Y:S04]  /*10d550*/  LDL.LU.64 R28, [R1+0x2d20] ;  /* 0x002d2000011c7983 */ /* 0x000ee80000300a00 */
[----:B------:R-:W3:Y:S04]  /*10d560*/  LDL.LU.64 R2, [R1+0x2d38] ;  /* 0x002d380001027983 */ /* 0x000ee80000300a00 */
[----:B------:R-:W3:Y:S01]  /*10d570*/  LDL.LU R5, [R1+0x640] ;  /* 0x0006400001057983 */ /* 0x000ee20000300800 */
[----:B------:R-:W-:-:S02]  /*10d580*/  LOP3.LUT P3, RZ, R12, 0x2000, RZ, 0xc0, !PT ;  /* 0x000020000cff7812 */ /* 0x000fc4000786c0ff */
[----:B------:R-:W-:Y:S02]  /*10d590*/  LOP3.LUT P4, RZ, R12, 0x4000, RZ, 0xc0, !PT ;  /* 0x000040000cff7812 */ /* 0x000fe4000788c0ff */
[----:B------:R-:W-:Y:S02]  /*10d5a0*/  PRMT R9, R4, 0x7772, RZ ;  /* 0x0000777204097816 */ /* 0x000fe400000000ff */
[----:B------:R-:W-:-:S07]  /*10d5b0*/  LOP3.LUT P5, RZ, R12, 0x8000, RZ, 0xc0, !PT ;  /* 0x000080000cff7812 */ /* 0x000fce00078ac0ff */
[----:B----4-:R0:W-:Y:S02]  /*10d5c0*/  @P3 STG.E.U8 desc[UR22][R16.64], R9 ;  /* 0x0000000910003986 */ /* 0x0101e4000c101116 */
[----:B0-----:R-:W-:Y:S02]  /*10d5d0*/  PRMT R9, R4, 0x7773, RZ ;  /* 0x0000777304097816 */ /* 0x001fe400000000ff */
[----:B------:R-:W4:Y:S04]  /*10d5e0*/  LDL.LU.64 R16, [R1+0x2d48] ;  /* 0x002d480001107983 */ /* 0x000f280000300a00 */
[----:B--2---:R3:W-:Y:S02]  /*10d5f0*/  @P4 STG.E.U8 desc[UR22][R14.64], R9 ;  /* 0x000000090e004986 */ /* 0x0047e4000c101116 */
[----:B---3--:R-:W-:-:S02]  /*10d600*/  PRMT R9, R5, 0x7770, RZ ;  /* 0x0000777005097816 */ /* 0x008fc400000000ff */
[----:B------:R-:W2:Y:S04]  /*10d610*/  LDL.LU.64 R14, [R1+0x2d30] ;  /* 0x002d3000010e7983 */ /* 0x000ea80000300a00 */
[----:B------:R0:W-:Y:S04]  /*10d620*/  @P5 STG.E.U8 desc[UR22][R6.64], R9 ;  /* 0x0000000906005986 */ /* 0x0001e8000c101116 */
[----:B0-----:R-:W3:Y:S04]  /*10d630*/  LDL.LU R6, [R1+0x644] ;  /* 0x0006440001067983 */ /* 0x001ee80000300800 */
        /* <DEDUP_REMOVED lines=24> */
[----:B------:R-:W-:Y:S02]  /*10d7c0*/  LOP3.LUT P6, RZ, R12, 0x10000, RZ, 0xc0, !PT ;  /* 0x000100000cff7812 */ /* 0x000fe400078cc0ff */
[----:B------:R-:W-:Y:S02]  /*10d7d0*/  PRMT R9, R5, 0x7771, RZ ;  /* 0x0000777105097816 */ /* 0x000fe400000000ff */
[----:B------:R-:W-:Y:S01]  /*10d7e0*/  LOP3.LUT R11, R11, 0xbfffffff, RZ, 0xc0, !PT ;  /* 0xbfffffff0b0b7812 */ /* 0x000fe200078ec0ff */
[----:B------:R-:W3:Y:S04]  /*10d7f0*/  LDL.LU.64 R22, [R1+0x2d60] ;  /* 0x002d600001167983 */ /* 0x000ee80000300a00 */
[----:B------:R-:W3:Y:S02]  /*10d800*/  LDL.LU R7, [R1+0x624] ;  /* 0x0006240001077983 */ /* 0x000ee40000300800 */
[----:B------:R-:W-:-:S02]  /*10d810*/  @P0 LOP3.LUT R11, R11, 0x40000000, RZ, 0xfc, !PT ;  /* 0x400000000b0b0812 */ /* 0x000fc400078efcff */
[----:B------:R-:W-:Y:S02]  /*10d820*/  LOP3.LUT P0, RZ, R12, 0x40000, RZ, 0xc0, !PT ;  /* 0x000400000cff7812 */ /* 0x000fe4000780c0ff */
[----:B------:R-:W-:Y:S01]  /*10d830*/  LOP3.LUT R11, R11, 0x7fffffff, RZ, 0xc0, !PT ;  /* 0x7fffffff0b0b7812 */ /* 0x000fe200078ec0ff */
[----:B------:R0:W-:Y:S10]  /*10d840*/  @P6 STG.E.U8 desc[UR22][R28.64], R9 ;  /* 0x000000091c006986 */ /* 0x0001f4000c101116 */
[----:B------:R-:W-:-:S02]  /*10d850*/  @P0 LOP3.LUT R11, R11, 0x80000000, RZ, 0xfc, !PT ;  /* 0x800000000b0b0812 */ /* 0x000fc400078efcff */
        /* <DEDUP_REMOVED lines=9> */
[----:B--2---:R0:W-:Y:S01]  /*10d8f0*/  @P0 STG.E.U8 desc[UR22][R14.64], R9 ;  /* 0x000000090e000986 */ /* 0x0041e2000c101116 */
[----:B------:R-:W-:Y:S02]  /*10d900*/  LOP3.LUT P0, RZ, R11, 0x20000000, RZ, 0xc0, !PT ;  /* 0x200000000bff7812 */ /* 0x000fe4000780c0ff */
[C---:B------:R-:W-:Y:S02]  /*10d910*/  LOP3.LUT P2, RZ, R12.reuse, 0x8000000, RZ, 0xc0, !PT ;  /* 0x080000000cff7812 */ /* 0x040fe4000784c0ff */
[C---:B------:R-:W-:Y:S02]  /*10d920*/  LOP3.LUT P3, RZ, R12.reuse, 0x10000000, RZ, 0xc0, !PT ;  /* 0x100000000cff7812 */ /* 0x040fe4000786c0ff */
[C---:B------:R-:W-:Y:S02]  /*10d930*/  LOP3.LUT P4, RZ, R12.reuse, 0x20000000, RZ, 0xc0, !PT ;  /* 0x200000000cff7812 */ /* 0x040fe4000788c0ff */
[C---:B------:R-:W-:Y:S02]  /*10d940*/  LOP3.LUT P5, RZ, R12.reuse, 0x40000000, RZ, 0xc0, !PT ;  /* 0x400000000cff7812 */ /* 0x040fe400078ac0ff */
[----:B------:R-:W-:Y:S01]  /*10d950*/  LOP3.LUT P6, RZ, R12, 0x80000000, RZ, 0xc0, !PT ;  /* 0x800000000cff7812 */ /* 0x000fe200078cc0ff */
[----:B------:R1:W-:Y:S01]  /*10d960*/  STL.64 [R1+0x5930], R12 ;  /* 0x0059300c01007387 */ /* 0x0003e20000100a00 */
[----:B0-----:R-:W-:-:S03]  /*10d970*/  PRMT R9, R19, 0x7771, RZ ;  /* 0x0000777113097816 */ /* 0x001fc600000000ff */
[----:B-1----:R-:W2:Y:S04]  /*10d980*/  LDL.LU.64 R12, [R1+0x2d68] ;  /* 0x002d6800010c7983 */ /* 0x002ea80000300a00 */
[----:B------:R-:W3:Y:S04]  /*10d990*/  LDL.LU.64 R24, [R1+0x2d78] ;  /* 0x002d780001187983 */ /* 0x000ee80000300a00 */
[----:B------:R-:W3:Y:S04]  /*10d9a0*/  LDL.LU.64 R26, [R1+0x2d88] ;  /* 0x002d8800011a7983 */ /* 0x000ee80000300a00 */
[----:B------:R-:W3:Y:S04]  /*10d9b0*/  LDL.LU.64 R28, [R1+0x2d70] ;  /* 0x002d7000011c7983 */ /* 0x000ee80000300a00 */
[----:B------:R-:W3:Y:S04]  /*10d9c0*/  LDL.LU.64 R2, [R1+0x2d80] ;  /* 0x002d800001027983 */ /* 0x000ee80000300a00 */
[----:B------:R-:W3:Y:S04]  /*10d9d0*/  LDL.LU.64 R4, [R1+0x2d98] ;  /* 0x002d980001047983 */ /* 0x000ee80000300a00 */
[----:B------:R-:W3:Y:S04]  /*10d9e0*/  LDL.LU.64 R16, [R1+0x2da8] ;  /* 0x002da80001107983 */ /* 0x000ee80000300a00 */
[----:B------:R-:W3:Y:S04]  /*10d9f0*/  LDL.LU R0, [R1+0x648] ;  /* 0x0006480001007983 */ /* 0x000ee80000300800 */
[----:B------:R-:W3:Y:S04]  /*10da00*/  LDL.LU.64 R14, [R1+0x2d90] ;  /* 0x002d9000010e7983 */ /* 0x000ee80000300a00 */
        /* <DEDUP_REMOVED lines=8> */
[----:B------:R-:W4:Y:S09]  /*10da90*/  LDL.LU R19, [R1+0x5940] ;  /* 0x0059400001137983 */ /* 0x000f320000300800 */
[----:B--2---:R3:W-:Y:S01]  /*10daa0*/  @P0 STG.E.U8 desc[UR22][R12.64], R9 ;  /* 0x000000090c000986 */ /* 0x0047e2000c101116 */
[----:B------:R-:W-:-:S02]  /*10dab0*/  LOP3.LUT P0, RZ, R11, 0x4000000, RZ, 0xc0, !PT ;  /* 0x040000000bff7812 */ /* 0x000fc4000780c0ff */
[----:B---3--:R-:W-:-:S11]  /*10dac0*/  PRMT R9, R6, 0x7770, RZ ;  /* 0x0000777006097816 */ /* 0x008fd600000000ff */
        /* <DEDUP_REMOVED lines=18> */
[----:B------:R0:W-:Y:S04]  /*10dbf0*/  @P6 STG.E.U8 desc[UR22][R14.64], R9 ;  /* 0x000000090e006986 */ /* 0x0001e8000c101116 */
        /* <DEDUP_REMOVED lines=8> */
[----:B------:R-:W4:Y:S04]  /*10dc80*/  LDL.LU R10, [R1+0x628] ;  /* 0x00062800010a7983 */ /* 0x000f280000300800 */
[----:B--2---:R0:W-:Y:S04]  /*10dc90*/  @P3 STG.E.U8 desc[UR22][R14.64], R9 ;  /* 0x000000090e003986 */ /* 0x0041e8000c101116 */
[----:B0-----:R-:W2:Y:S04]  /*10dca0*/  LDL.LU.64 R14, [R1+0x2de8] ;  /* 0x002de800010e7983 */ /* 0x001ea80000300a00 */
[----:B------:R-:W2:Y:S04]  /*10dcb0*/  LDL.LU R8, [R1+0x64c] ;  /* 0x00064c0001087983 */ /* 0x000ea80000300800 */
        /* <DEDUP_REMOVED lines=25> */
[----:B------:R-:W-:Y:S02]  /*10de50*/  PRMT R9, R0, 0x7772, RZ ;  /* 0x0000777200097816 */ /* 0x000fe400000000ff */
[----:B------:R-:W-:Y:S01]  /*10de60*/  LOP3.LUT P6, RZ, R19, 0x8, RZ, 0xc0, !PT ;  /* 0x0000000813ff7812 */ /* 0x000fe200078cc0ff */
[----:B------:R-:W3:Y:S04]  /*10de70*/  LDL.LU.64 R20, [R1+0x2df8] ;  /* 0x002df80001147983 */ /* 0x000ee80000300a00 */
[----:B------:R-:W3:Y:S01]  /*10de80*/  LDL.LU.64 R22, [R1+0x2e08] ;  /* 0x002e080001167983 */ /* 0x000ee20000300a00 */
[----:B------:R-:W-:-:S02]  /*10de90*/  @P0 LOP3.LUT R11, R11, 0x400000, RZ, 0xfc, !PT ;  /* 0x004000000b0b0812 */ /* 0x000fc400078efcff */
[----:B------:R-:W-:Y:S01]  /*10dea0*/  LOP3.LUT P0, RZ, R19, 0x20, RZ, 0xc0, !PT ;  /* 0x0000002013ff7812 */ /* 0x000fe2000780c0ff */
[----:B------:R0:W-:Y:S01]  /*10deb0*/  @P4 STG.E.U8 desc[UR22][R28.64], R9 ;  /* 0x000000091c004986 */ /* 0x0001e2000c101116 */
[----:B------:R-:W-:Y:S02]  /*10dec0*/  LOP3.LUT R11, R11, 0xff7fffff, RZ, 0xc0, !PT ;  /* 0xff7fffff0b0b7812 */ /* 0x000fe400078ec0ff */
[----:B0-----:R-:W-:-:S09]  /*10ded0*/  PRMT R9, R0, 0x7773, RZ ;  /* 0x0000777300097816 */ /* 0x001fd200000000ff */
[----:B------:R-:W-:Y:S02]  /*10dee0*/  @P0 LOP3.LUT R11, R11, 0x800000, RZ, 0xfc, !PT ;  /* 0x008000000b0b0812 */ /* 0x000fe400078efcff */
[----:B------:R-:W-:Y:S01]  /*10def0*/  LOP3.LUT P0, RZ, R19, 0x10, RZ, 0xc0, !PT ;  /* 0x0000001013ff7812 */ /* 0x000fe2000780c0ff */
[----:B------:R-:W3:Y:S04]  /*10df00*/  LDL.LU R0, [R1+0x62c] ;  /* 0x00062c0001007983 */ /* 0x000ee80000300800 */
[----:B----4-:R0:W-:Y:S04]  /*10df10*/  @P5 STG.E.U8 desc[UR22][R2.64], R9 ;  /* 0x0000000902005986 */ /* 0x0101e8000c101116 */
        /* <DEDUP_REMOVED lines=25> */
[C---:B------:R-:W-:Y:S02]  /*10e0b0*/  LOP3.LUT P2, RZ, R19.reuse, 0x4000, RZ, 0xc0, !PT ;  /* 0x0000400013ff7812 */ /* 0x040fe4000784c0ff */
[----:B------:R-:W-:-:S05]  /*10e0c0*/  LOP3.LUT P3, RZ, R19, 0x8000, RZ, 0xc0, !PT ;  /* 0x0000800013ff7812 */ /* 0x000fca000786c0ff */
[----:B---3--:R0:W-:Y:S04]  /*10e0d0*/  @P0 STG.E.U8 desc[UR22][R12.64], R9 ;  /* 0x000000090c000986 */ /* 0x0081e8000c101116 */
[----:B0-----:R-:W3:Y:S01]  /*10e0e0*/  LDL.LU.64 R12, [R1+0x5930] ;  /* 0x00593000010c7983 */ /* 0x001ee20000300a00 */
        /* <DEDUP_REMOVED lines=8> */
[----:B----4-:R0:W-:Y:S01]  /*10e170*/  @P0 STG.E.U8 desc[UR22][R24.64], R9 ;  /* 0x0000000918000986 */ /* 0x0101e2000c101116 */
        /* <DEDUP_REMOVED lines=19> */
[----:B------:R-:W2:Y:S04]  /*10e2b0*/  LDL.LU.64 R16, [R1+0x2e30] ;  /* 0x002e300001107983 */ /* 0x000ea80000300a00 */
[----:B0-----:R-:W4:Y:S04]  /*10e2c0*/  LDL.LU.64 R14, [R1+0x2e40] ;  /* 0x002e4000010e7983 */ /* 0x001f280000300a00 */
[----:B------:R-:W3:Y:S04]  /*10e2d0*/  LDL.LU.64 R28, [R1+0x2e58] ;  /* 0x002e5800011c7983 */ /* 0x000ee80000300a00 */
[----:B------:R-:W2:Y:S01]  /*10e2e0*/  LDL.LU R3, [R1+0x5f0] ;  /* 0x0005f00001037983 */ /* 0x000ea20000300800 */
[----:B------:R-:W-:-:S02]  /*10e2f0*/  LOP3.LUT P0, RZ, R19, 0x80000000, RZ, 0xc0, !PT ;  /* 0x8000000013ff7812 */ /* 0x000fc4000780c0ff */
[----:B------:R-:W-:Y:S02]  /*10e300*/  LOP3.LUT R11, R11, 0xfffffeff, RZ, 0xc0, !PT ;  /* 0xfffffeff0b0b7812 */ /* 0x000fe400078ec0ff */
[C---:B------:R-:W-:Y:S02]  /*10e310*/  LOP3.LUT P3, RZ, R19.reuse, 0x80000, RZ, 0xc0, !PT ;  /* 0x0008000013ff7812 */ /* 0x040fe4000786c0ff */
[----:B------:R-:W-:Y:S01]  /*10e320*/  LOP3.LUT P4, RZ, R19, 0x100000, RZ, 0xc0, !PT ;  /* 0x0010000013ff7812 */ /* 0x000fe2000788c0ff */
[----:B------:R-:W3:Y:S04]  /*10e330*/  LDL.LU.64 R6, [R1+0x2e68] ;  /* 0x002e680001067983 */ /* 0x000ee80000300a00 */
[----:B------:R-:W3:Y:S04]  /*10e340*/  LDL.LU.64 R4, [R1+0x2e50] ;  /* 0x002e500001047983 */ /* 0x000ee80000300a00 */
[----:B------:R-:W3:Y:S01]  /*10e350*/  LDL.LU R8, [R1+0x614] ;  /* 0x0006140001087983 */ /* 0x000ee20000300800 */
        /* <DEDUP_REMOVED lines=20> */
[----:B------:R-:W-:Y:S01]  /*10e4a0*/  STL [R1+0x5720], R19 ;  /* 0x0057201301007387 */ /* 0x000fe20000100800 */
[----:B------:R-:W-:-:S03]  /*10e4b0*/  LOP3.LUT R11, R11, 0xffff7fff, RZ, 0xc0, !PT ;  /* 0xffff7fff0b0b7812 */ /* 0x000fc600078ec0ff */
[----:B------:R-:W-:Y:S01]  /*10e4c0*/  STL [R1+0x58d4], R18 ;  /* 0x0058d41201007387 */ /* 0x000fe20000100800 */
[C---:B------:R-:W-:Y:S02]  /*10e4d0*/  LOP3.LUT P5, RZ, R19.reuse, 0x200000, RZ, 0xc0, !PT ;  /* 0x0020000013ff7812 */ /* 0x040fe400078ac0ff */
[----:B------:R-:W-:-:S05]  /*10e4e0*/  LOP3.LUT P6, RZ, R19, 0x400000, RZ, 0xc0, !PT ;  /* 0x0040000013ff7812 */ /* 0x000fca00078cc0ff */
[----:B------:R-:W-:Y:S02]  /*10e4f0*/  @P0 LOP3.LUT R11, R11, 0x8000, RZ, 0xfc, !PT ;  /* 0x000080000b0b0812 */ /* 0x000fe400078efcff */
[----:B------:R-:W-:Y:S02]  /*10e500*/  LOP3.LUT P0, RZ, R19, 0x800000, RZ, 0xc0, !PT ;  /* 0x0080000013ff7812 */ /* 0x000fe4000780c0ff */
[----:B--2---:R-:W-:-:S05]  /*10e510*/  PRMT R9, R3, 0x7770, RZ ;  /* 0x0000777003097816 */ /* 0x004fca00000000ff */
[----:B------:R0:W-:Y:S02]  /*10e520*/  @P3 STG.E.U8 desc[UR22][R16.64], R9 ;  /* 0x0000000910003986 */ /* 0x0001e4000c101116 */
[C---:B0-----:R-:W-:Y:S02]  /*10e530*/  PRMT R9, R3.reuse, 0x7771, RZ ;  /* 0x0000777103097816 */ /* 0x041fe400000000ff */
[----:B------:R-:W2:Y:S04]  /*10e540*/  LDL.LU.64 R16, [R1+0x2e60] ;  /* 0x002e600001107983 */ /* 0x000ea80000300a00 */
[----:B----4-:R0:W-:Y:S04]  /*10e550*/  @P4 STG.E.U8 desc[UR22][R14.64], R9 ;  /* 0x000000090e004986 */ /* 0x0101e8000c101116 */
[----:B0-----:R-:W4:Y:S04]  /*10e560*/  LDL.LU.64 R14, [R1+0x2e78] ;  /* 0x002e7800010e7983 */ /* 0x001f280000300a00 */
        /* <DEDUP_REMOVED lines=14> */
[----:B------:R-:W3:Y:S04]  /*10e650*/  LDL.LU.64 R20, [R1+0x2e98] ;  /* 0x002e980001147983 */ /* 0x000ee80000300a00 */
[----:B------:R-:W3:Y:S04]  /*10e660*/  LDL.LU.64 R22, [R1+0x2ea8] ;  /* 0x002ea80001167983 */ /* 0x000ee80000300a00 */
[----:B------:R-:W3:Y:S04]  /*10e670*/  LDL.LU R6, [R1+0x618] ;  /* 0x0006180001067983 */ /* 0x000ee80000300800 */
[----:B------:R-:W3:Y:S04]  /*10e680*/  LDL.LU.64 R24, [R1+0x2e90] ;  /* 0x002e900001187983 */ /* 0x000ee80000300a00 */
[----:B------:R-:W3:Y:S04]  /*10e690*/  LDL.LU.64 R26, [R1+0x2ea0] ;  /* 0x002ea000011a7983 */ /* 0x000ee80000300a00 */
[----:B------:R-:W3:Y:S04]  /*10e6a0*/  LDL.LU.64 R28, [R1+0x2eb8] ;  /* 0x002eb800011c7983 */ /* 0x000ee80000300a00 */
[----:B------:R-:W3:Y:S04]  /*10e6b0*/  LDL.LU.64 R2, [R1+0x2ec8] ;  /* 0x002ec80001027983 */ /* 0x000ee80000300a00 */
[----:B------:R-:W3:Y:S04]  /*10e6c0*/  LDL.LU R7, [R1+0x5f8] ;  /* 0x0005f80001077983 */ /* 0x000ee80000300800 */
[----:B------:R-:W3:Y:S04]  /*10e6d0*/  LDL.LU.64 R4, [R1+0x2eb0] ;  /* 0x002eb00001047983 */ /* 0x000ee80000300a00 */
[----:B--2---:R0:W-:Y:S01]  /*10e6e0*/  @P0 STG.E.U8 desc[UR22][R16.64], R9 ;  /* 0x0000000910000986 */ /* 0x0041e2000c101116 */
[----:B------:R-:W-:-:S02]  /*10e6f0*/  LOP3.LUT P0, RZ, R11, 0x4000, RZ, 0xc0, !PT ;  /* 0x000040000bff7812 */ /* 0x000fc4000780c0ff */
[----:B0-----:R-:W-:Y:S01]  /*10e700*/  PRMT R9, R8, 0x7772, RZ ;  /* 0x0000777208097816 */ /* 0x001fe200000000ff */
[----:B------:R-:W2:Y:S10]  /*10e710*/  LDL.LU.64 R16, [R1+0x2ec0] ;  /* 0x002ec00001107983 */ /* 0x000eb40000300a00 */
[----:B----4-:R0:W-:Y:S01]  /*10e720*/  @P0 STG.E.U8 desc[UR22][R14.64], R9 ;  /* 0x000000090e000986 */ /* 0x0101e2000c101116 */
[----:B------:R-:W-:-:S02]  /*10e730*/  LOP3.LUT P0, RZ, R11, 0x2000, RZ, 0xc0, !PT ;  /* 0x000020000bff7812 */ /* 0x000fc4000780c0ff */
[----:B0-----:R-:W-:Y:S01]  /*10e740*/  PRMT R9, R8, 0x7773, RZ ;  /* 0x0000777308097816 */ /* 0x001fe200000000ff */
[----:B------:R-:W4:Y:S10]  /*10e750*/  LDL.LU.64 R14, [R1+0x2ed8] ;  /* 0x002ed800010e7983 */ /* 0x000f340000300a00 */
        /* <DEDUP_REMOVED lines=32> */
[C---:B0-----:R-:W-:Y:S02]  /*10e960*/  PRMT R9, R7.reuse, 0x7771, RZ ;  /* 0x0000777107097816 */ /* 0x041fe400000000ff */
[----:B------:R-:W3:Y:S04]  /*10e970*/  LDL.LU.64 R4, [R1+0x2ee8] ;  /* 0x002ee80001047983 */ /* 0x000ee80000300a00 */
[----:B--2---:R0:W-:Y:S02]  /*10e980*/  @P5 STG.E.U8 desc[UR22][R16.64], R9 ;  /* 0x0000000910005986 */ /* 0x0041e4000c101116 */
[----:B0-----:R-:W-:-:S05]  /*10e990*/  PRMT R9, R7, 0x7772, RZ ;  /* 0x0000777207097816 */ /* 0x001fca00000000ff */
[----:B----4-:R0:W-:Y:S04]  /*10e9a0*/  @P6 STG.E.U8 desc[UR22][R14.64], R9 ;  /* 0x000000090e006986 */ /* 0x0101e8000c101116 */
[----:B0-----:R-:W2:Y:S04]  /*10e9b0*/  LDL.LU.64 R14, [R1+0x2ed0] ;  /* 0x002ed000010e7983 */ /* 0x001ea80000300a00 */
[----:B------:R-:W4:Y:S04]  /*10e9c0*/  LDL.LU.64 R16, [R1+0x2ee0] ;  /* 0x002ee00001107983 */ /* 0x000f280000300a00 */
[----:B------:R-:W4:Y:S04]  /*10e9d0*/  LDL.LU.64 R28, [R1+0x2ef8] ;  /* 0x002ef800011c7983 */ /* 0x000f280000300a00 */
[----:B------:R-:W2:Y:S01]  /*10e9e0*/  LDL.LU R6, [R1+0x61c] ;  /* 0x00061c0001067983 */ /* 0x000ea20000300800 */
[----:B------:R-:W-:-:S02]  /*10e9f0*/  LOP3.LUT P3, RZ, R13, 0x40, RZ, 0xc0, !PT ;  /* 0x000000400dff7812 */ /* 0x000fc4000786c0ff */
[----:B------:R-:W-:Y:S02]  /*10ea00*/  LOP3.LUT P4, RZ, R13, 0x80, RZ, 0xc0, !PT ;  /* 0x000000800dff7812 */ /* 0x000fe4000788c0ff */
[----:B------:R-:W-:Y:S02]  /*10ea10*/  PRMT R9, R7, 0x7773, RZ ;  /* 0x0000777307097816 */ /* 0x000fe400000000ff */
[----:B------:R-:W-:Y:S01]  /*10ea20*/  LOP3.LUT P5, RZ, R13, 0x100, RZ, 0xc0, !PT ;  /* 0x000001000dff7812 */ /* 0x000fe200078ac0ff */
[----:B------:R-:W4:Y:S04]  /*10ea30*/  LDL.LU.64 R2, [R1+0x2f08] ;  /* 0x002f080001027983 */ /* 0x000f280000300a00 */
[----:B------:R-:W4:Y:S04]  /*10ea40*/  LDL.LU R0, [R1+0x5fc] ;  /* 0x0005fc0001007983 */ /* 0x000f280000300800 */
[----:B---3--:R0:W-:Y:S04]  /*10ea50*/  @P3 STG.E.U8 desc[UR22][R4.64], R9 ;  /* 0x0000000904003986 */ /* 0x0081e8000c101116 */
[----:B0-----:R-:W3:Y:S01]  /*10ea60*/  LDL.LU.64 R4, [R1+0x2ef0] ;  /* 0x002ef00001047983 */ /* 0x001ee20000300a00 */
[----:B--2---:R-:W-:-:S05]  /*10ea70*/  PRMT R9, R6, 0x7770, RZ ;  /* 0x0000777006097816 */ /* 0x004fca00000000ff */
[----:B------:R0:W-:Y:S02]  /*10ea80*/  @P4 STG.E.U8 desc[UR22][R14.64], R9 ;  /* 0x000000090e004986 */ /* 0x0001e4000c101116 */
[----:B0-----:R-:W-:Y:S02]  /*10ea90*/  PRMT R9, R6, 0x7771, RZ ;  /* 0x0000777106097816 */ /* 0x001fe400000000ff */
[----:B------:R-:W2:Y:S04]  /*10eaa0*/  LDL.LU.64 R14, [R1+0x2f00] ;  /* 0x002f0000010e7983 */ /* 0x000ea80000300a00 */
[----:B------:R-:W2:Y:S04]  /*10eab0*/  LDL.LU R7, [R1+0x600] ;  /* 0x0006000001077983 */ /* 0x000ea80000300800 */
[----:B----4-:R0:W-:Y:S04]  /*10eac0*/  @P5 STG.E.U8 desc[UR22][R16.64], R9 ;  /* 0x0000000910005986 */ /* 0x0101e8000c101116 */
        /* <DEDUP_REMOVED lines=61> */
[----:B------:R-:W-:-:S09]  /*10eea0*/  LOP3.LUT P1, RZ, R13, 0x80000, RZ, 0xc0, !PT ;  /* 0x000800000dff7812 */ /* 0x000fd2000782c0ff */
[----:B----4-:R0:W-:Y:S04]  /*10eeb0*/  @P0 STG.E.U8 desc[UR22][R16.64], R9 ;  /* 0x0000000910000986 */ /* 0x0101e8000c101116 */
[----:B0-----:R-:W4:Y:S01]  /*10eec0*/  LDL.LU.64 R16, [R1+0x5900] ;  /* 0x0059000001107983 */ /* 0x001f220000300a00 */
[----:B------:R-:W-:Y:S02]  /*10eed0*/  LOP3.LUT P0, RZ, R11, 0x4, RZ, 0xc0, !PT ;  /* 0x000000040bff7812 */ /* 0x000fe4000780c0ff */
[----:B------:R-:W-:-:S11]  /*10eee0*/  PRMT R9, R7, 0x7771, RZ ;  /* 0x0000777107097816 */ /* 0x000fd600000000ff */
        /* <DEDUP_REMOVED lines=8> */
[C---:B------:R-:W-:Y:S02]  /*10ef70*/  LOP3.LUT P3, RZ, R13.reuse, 0x200000, RZ, 0xc0, !PT ;  /* 0x002000000dff7812 */ /* 0x040fe4000786c0ff */
[C---:B------:R-:W-:Y:S02]  /*10ef80*/  LOP3.LUT P4, RZ, R13.reuse, 0x400000, RZ, 0xc0, !PT ;  /* 0x004000000dff7812 */ /* 0x040fe4000788c0ff */
[C---:B------:R-:W-:Y:S02]  /*10ef90*/  LOP3.LUT P5, RZ, R13.reuse, 0x800000, RZ, 0xc0, !PT ;  /* 0x008000000dff7812 */ /* 0x040fe400078ac0ff */
        /* <DEDUP_REMOVED lines=8> */
[----:B------:R-:W4:Y:S04]  /*10f020*/  LDL.LU R17, [R1+0x58f8] ;  /* 0x0058f80001117983 */ /* 0x000f280000300800 */
[----:B------:R0:W-:Y:S02]  /*10f030*/  @P4 STG.E.U8 desc[UR22][R2.64], R9 ;  /* 0x0000000902004986 */ /* 0x0001e4000c101116 */
[----:B0-----:R-:W-:-:S05]  /*10f040*/  PRMT R9, R6, 0x7770, RZ ;  /* 0x0000777006097816 */ /* 0x001fca00000000ff */
[----:B---3--:R0:W-:Y:S02]  /*10f050*/  @P5 STG.E.U8 desc[UR22][R4.64], R9 ;  /* 0x0000000904005986 */ /* 0x0081e4000c101116 */
        /* <DEDUP_REMOVED lines=45> */
[----:B------:R-:W4:Y:S04]  /*10f330*/  LDL.LU R0, [R1+0x5e8] ;  /* 0x0005e80001007983 */ /* 0x000f280000300800 */
        /* <DEDUP_REMOVED lines=23> */
[----:B------:R-:W3:Y:S04]  /*10f4b0*/  LDL.LU.64 R4, [R1+0x3008] ;  /* 0x0030080001047983 */ /* 0x000ee80000300a00 */
[----:B------:R-:W3:Y:S06]  /*10f4c0*/  LDL.LU R7, [R1+0x5ec] ;  /* 0x0005ec0001077983 */ /* 0x000eec0000300800 */
        /* <DEDUP_REMOVED lines=40> */
[----:B0-----:R-:W2:Y:S01]  /*10f750*/  LDL.LU.64 R14, [R1+0x3000] ;  /* 0x00300000010e7983 */ /* 0x001ea20000300a00 */
[----:B------:R-:W-:-:S03]  /*10f760*/  LOP3.LUT P3, RZ, R17, 0x1000, RZ, 0xc0, !PT ;  /* 0x0000100011ff7812 */ /* 0x000fc6000786c0ff */
[----:B------:R-:W3:Y:S01]  /*10f770*/  LDL.LU.64 R24, [R1+0x3018] ;  /* 0x0030180001187983 */ /* 0x000ee20000300a00 */
[----:B------:R-:W-:-:S03]  /*10f780*/  PRMT R9, R7, 0x7771, RZ ;  /* 0x0000777107097816 */ /* 0x000fc600000000ff */
[----:B------:R-:W4:Y:S04]  /*10f790*/  LDL.LU.64 R26, [R1+0x3028] ;  /* 0x00302800011a7983 */ /* 0x000f280000300a00 */
[----:B------:R-:W4:Y:S04]  /*10f7a0*/  LDL.LU.64 R28, [R1+0x3010] ;  /* 0x00301000011c7983 */ /* 0x000f280000300a00 */
[----:B------:R-:W4:Y:S04]  /*10f7b0*/  LDL.LU.64 R2, [R1+0x3020] ;  /* 0x0030200001027983 */ /* 0x000f280000300a00 */
[----:B------:R-:W4:Y:S04]  /*10f7c0*/  LDL.LU R0, [R1+0x5d0] ;  /* 0x0005d00001007983 */ /* 0x000f280000300800 */
[----:B------:R-:W4:Y:S04]  /*10f7d0*/  LDL.LU.64 R4, [R1+0x3038] ;  /* 0x0030380001047983 */ /* 0x000f280000300a00 */
[----:B--2---:R0:W-:Y:S04]  /*10f7e0*/  @P3 STG.E.U8 desc[UR22][R14.64], R9 ;  /* 0x000000090e003986 */ /* 0x0041e8000c101116 */
[----:B0-----:R-:W2:Y:S04]  /*10f7f0*/  LDL.LU.64 R14, [R1+0x3048] ;  /* 0x00304800010e7983 */ /* 0x001ea80000300a00 */
[----:B------:R-:W2:Y:S04]  /*10f800*/  LDL.LU R6, [R1+0x5b0] ;  /* 0x0005b00001067983 */ /* 0x000ea80000300800 */
        /* <DEDUP_REMOVED lines=66> */
[----:B------:R-:W-:-:S11]  /*10fc30*/  PRMT R9, R6, 0x7772, RZ ;  /* 0x0000777206097816 */ /* 0x000fd600000000ff */
[----:B---3--:R0:W-:Y:S04]  /*10fc40*/  @P0 STG.E.U8 desc[UR22][R18.64], R9 ;  /* 0x0000000912000986 */ /* 0x0081e8000c101116 */
[----:B0-----:R-:W3:Y:S01]  /*10fc50*/  LDL.LU R18, [R1+0x58d4] ;  /* 0x0058d40001127983 */ /* 0x001ee20000300800 */
        /* <DEDUP_REMOVED lines=10> */
[----:B---3--:R-:W-:-:S05]  /*10fd00*/  PRMT R9, R18, 0x7770, RZ ;  /* 0x0000777012097816 */ /* 0x008fca00000000ff */
[----:B------:R0:W-:Y:S01]  /*10fd10*/  @P0 STG.E.U8 desc[UR22][R20.64], R9 ;  /* 0x0000000914000986 */ /* 0x0001e2000c101116 */
[----:B------:R-:W-:Y:S02]  /*10fd20*/  LOP3.LUT P0, RZ, R12, 0x10000, RZ, 0xc0, !PT ;  /* 0x000100000cff7812 */ /* 0x000fe4000780c0ff */
[----:B0-----:R-:W-:-:S11]  /*10fd30*/  PRMT R9, R18, 0x7771, RZ ;  /* 0x0000777112097816 */ /* 0x001fd600000000ff */
[----:B------:R0:W-:Y:S02]  /*10fd40*/  @P0 STG.E.U8 desc[UR22][R22.64], R9 ;  /* 0x0000000916000986 */ /* 0x0001e4000c101116 */
[----:B0-----:R-:W-:-:S05]  /*10fd50*/  PRMT R9, R18, 0x7772, RZ ;  /* 0x0000777212097816 */ /* 0x001fca00000000ff */
[----:B----4-:R0:W-:Y:S02]  /*10fd60*/  @P1 STG.E.U8 desc[UR22][R24.64], R9 ;  /* 0x0000000918001986 */ /* 0x0101e4000c101116 */
[----:B0-----:R-:W-:Y:S02]  /*10fd70*/  PRMT R9, R18, 0x7773, RZ ;  /* 0x0000777312097816 */ /* 0x001fe400000000ff */
[----:B------:R-:W3:Y:S04]  /*10fd80*/  LDL.LU R18, [R1+0x58d0] ;  /* 0x0058d00001127983 */ /* 0x000ee80000300800 */
[----:B------:R0:W-:Y:S02]  /*10fd90*/  @P2 STG.E.U8 desc[UR22][R26.64], R9 ;  /* 0x000000091a002986 */ /* 0x0001e4000c101116 */
[----:B0-----:R-:W-:-:S05]  /*10fda0*/  PRMT R9, R7, 0x7770, RZ ;  /* 0x0000777007097816 */ /* 0x001fca00000000ff */
[----:B------:R0:W-:Y:S02]  /*10fdb0*/  @P3 STG.E.U8 desc[UR22][R28.64], R9 ;  /* 0x000000091c003986 */ /* 0x0001e4000c101116 */
[----:B0-----:R-:W-:-:S05]  /*10fdc0*/  PRMT R9, R7, 0x7771, RZ ;  /* 0x0000777107097816 */ /* 0x001fca00000000ff */
[----:B------:R0:W-:Y:S04]  /*10fdd0*/  @P4 STG.E.U8 desc[UR22][R2.64], R9 ;  /* 0x0000000902004986 */ /* 0x0001e8000c101116 */
[----:B------:R-:W-:Y:S04]  /*10fde0*/  STL [R1+0x578c], R17 ;  /* 0x00578c1101007387 */ /* 0x000fe80000100800 */
[----:B------:R-:W-:Y:S01]  /*10fdf0*/  STL [R1+0x588c], R16 ;  /* 0x00588c1001007387 */ /* 0x000fe20000100800 */
[----:B0-----:R-:W-:-:S05]  /*10fe00*/  PRMT R9, R7, 0x7772, RZ ;  /* 0x0000777207097816 */ /* 0x001fca00000000ff */
[----:B------:R0:W-:Y:S02]  /*10fe10*/  @P5 STG.E.U8 desc[UR22][R4.64], R9 ;  /* 0x0000000904005986 */ /* 0x0001e4000c101116 */
[----:B0-----:R-:W-:Y:S02]  /*10fe20*/  PRMT R9, R7, 0x7773, RZ ;  /* 0x0000777307097816 */ /* 0x001fe400000000ff */
[----:B------:R-:W4:Y:S04]  /*10fe30*/  LDL.LU.64 R6, [R1+0x3090] ;  /* 0x0030900001067983 */ /* 0x000f280000300a00 */
[----:B--2---:R0:W-:Y:S04]  /*10fe40*/  @P6 STG.E.U8 desc[UR22][R14.64], R9 ;  /* 0x000000090e006986 */ /* 0x0041e8000c101116 */
[----:B------:R-:W2:Y:S04]  /*10fe50*/  LDL.LU.64 R24, [R1+0x30a0] ;  /* 0x0030a00001187983 */ /* 0x000ea80000300a00 */
[----:B0-----:R-:W2:Y:S04]  /*10fe60*/  LDL.LU.64 R14, [R1+0x30b8] ;  /* 0x0030b800010e7983 */ /* 0x001ea80000300a00 */
[----:B------:R-:W4:Y:S01]  /*10fe70*/  LDL.LU R29, [R1+0x5d8] ;  /* 0x0005d800011d7983 */ /* 0x000f220000300800 */
[----:B------:R-:W-:-:S03]  /*10fe80*/  LOP3.LUT P3, RZ, R17, 0x80000000, RZ, 0xc0, !PT ;  /* 0x8000000011ff7812 */ /* 0x000fc6000786c0ff */
[----:B------:R-:W2:Y:S04]  /*10fe90*/  LDL.LU.64 R26, [R1+0x30c8] ;  /* 0x0030c800011a7983 */ /* 0x000ea80000300a00 */
[----:B------:R-:W2:Y:S04]  /*10fea0*/  LDL.LU.64 R2, [R1+0x30b0] ;  /* 0x0030b00001027983 */ /* 0x000ea80000300a00 */
[----:B------:R-:W2:Y:S04]  /*10feb0*/  LDL.LU R28, [R1+0x5b8] ;  /* 0x0005b800011c7983 */ /* 0x000ea80000300800 */
[----:B------:R-:W2:Y:S01]  /*10fec0*/  LDL.LU.64 R4, [R1+0x30c0] ;  /* 0x0030c00001047983 */ /* 0x000ea20000300a00 */
[----:B---3--:R-:W-:-:S02]  /*10fed0*/  LOP3.LUT P4, RZ, R18, 0x1, RZ, 0xc0, !PT ;  /* 0x0000000112ff7812 */ /* 0x008fc4000788c0ff */
[----:B------:R-:W-:Y:S02]  /*10fee0*/  LOP3.LUT P5, RZ, R18, 0x2, RZ, 0xc0, !PT ;  /* 0x0000000212ff7812 */ /* 0x000fe400078ac0ff */
[----:B----4-:R-:W-:-:S05]  /*10fef0*/  PRMT R9, R29, 0x7770, RZ ;  /* 0x000077701d097816 */ /* 0x010fca00000000ff */
[----:B------:R0:W-:Y:S02]  /*10ff00*/  @P3 STG.E.U8 desc[UR22][R6.64], R9 ;  /* 0x0000000906003986 */ /* 0x0001e4000c101116 */
[C---:B0-----:R-:W-:Y:S02]  /*10ff10*/  PRMT R9, R29.reuse, 0x7771, RZ ;  /* 0x000077711d097816 */ /* 0x041fe400000000ff */
[----:B------:R-:W3:Y:S04]  /*10ff20*/  LDL.LU.64 R6, [R1+0x30d8] ;  /* 0x0030d80001067983 */ /* 0x000ee80000300a00 */
[----:B------:R-:W4:Y:S04]  /*10ff30*/  LDL.LU R0, [R1+0x5dc] ;  /* 0x0005dc0001007983 */ /* 0x000f280000300800 */
[----:B--2---:R0:W-:Y:S02]  /*10ff40*/  @P4 STG.E.U8 desc[UR22][R24.64], R9 ;  /* 0x0000000918004986 */ /* 0x0041e4000c101116 */
[----:B0-----:R-:W-:-:S05]  /*10ff50*/  PRMT R9, R29, 0x7772, RZ ;  /* 0x000077721d097816 */ /* 0x001fca00000000ff */
        /* <DEDUP_REMOVED lines=57> */
[----:B----4-:R-:W-:-:S11]  /*1102f0*/  PRMT R9, R0, 0x7770, RZ ;  /* 0x0000777000097816 */ /* 0x010fd600000000ff */
        /* <DEDUP_REMOVED lines=8> */
[----:B------:R0:W-:Y:S01]  /*110380*/  @P0 STG.E.U8 desc[UR22][R16.64], R9 ;  /* 0x0000000910000986 */ /* 0x0001e2000c101116 */
        /* <DEDUP_REMOVED lines=10> */
[----:B------:R-:W-:Y:S02]  /*110430*/  LOP3.LUT R12, R12, 0xfffffffe, RZ, 0xc0, !PT ;  /* 0xfffffffe0c0c7812 */ /* 0x000fe400078ec0ff */
        /* <DEDUP_REMOVED lines=13> */
[----:B0-----:R-:W-:Y:S02]  /*110510*/  PRMT R9, R29, 0x7772, RZ ;  /* 0x000077721d097816 */ /* 0x001fe400000000ff */
[----:B------:R-:W4:Y:S04]  /*110520*/  LDL.LU.64 R4, [R1+0x3148] ;  /* 0x0031480001047983 */ /* 0x000f280000300a00 */
[----:B---3--:R0:W-:Y:S04]  /*110530*/  @P6 STG.E.U8 desc[UR22][R6.64], R9 ;  /* 0x0000000906006986 */ /* 0x0081e8000c101116 */
[----:B0-----:R-:W3:Y:S04]  /*110540*/  LDL.LU.64 R6, [R1+0x3130] ;  /* 0x0031300001067983 */ /* 0x001ee80000300a00 */
[----:B------:R-:W2:Y:S04]  /*110550*/  LDL.LU.64 R24, [R1+0x3140] ;  /* 0x0031400001187983 */ /* 0x000ea80000300a00 */
[----:B------:R-:W2:Y:S04]  /*110560*/  LDL.LU.64 R26, [R1+0x3158] ;  /* 0x00315800011a7983 */ /* 0x000ea80000300a00 */
[----:B------:R-:W3:Y:S01]  /*110570*/  LDL.LU R0, [R1+0x5a0] ;  /* 0x0005a00001007983 */ /* 0x000ee20000300800 */
[----:B------:R-:W-:-:S02]  /*110580*/  LOP3.LUT P0, RZ, R18, 0x40000000, RZ, 0xc0, !PT ;  /* 0x4000000012ff7812 */ /* 0x000fc4000780c0ff */
[C---:B------:R-:W-:Y:S02]  /*110590*/  LOP3.LUT P3, RZ, R18.reuse, 0x40000, RZ, 0xc0, !PT ;  /* 0x0004000012ff7812 */ /* 0x040fe4000786c0ff */
[----:B------:R-:W-:Y:S02]  /*1105a0*/  LOP3.LUT P4, RZ, R18, 0x80000, RZ, 0xc0, !PT ;  /* 0x0008000012ff7812 */ /* 0x000fe4000788c0ff */
[----:B------:R-:W-:Y:S01]  /*1105b0*/  PRMT R9, R29, 0x7773, RZ ;  /* 0x000077731d097816 */ /* 0x000fe200000000ff */
[----:B------:R-:W2:Y:S04]  /*1105c0*/  LDL.LU.64 R2, [R1+0x3168] ;  /* 0x0031680001027983 */ /* 0x000ea80000300a00 */
[----:B------:R-:W2:Y:S02]  /*1105d0*/  LDL.LU R8, [R1+0x5c4] ;  /* 0x0005c40001087983 */ /* 0x000ea40000300800 */
        /* <DEDUP_REMOVED lines=20> */
[----:B------:R-:W-:Y:S02]  /*110720*/  LOP3.LUT R12, R12, 0xffffff7f, RZ, 0xc0, !PT ;  /* 0xffffff7f0c0c7812 */ /* 0x000fe400078ec0ff */
[C---:B------:R-:W-:Y:S02]  /*110730*/  LOP3.LUT P5, RZ, R18.reuse, 0x100000, RZ, 0xc0, !PT ;  /* 0x0010000012ff7812 */ /* 0x040fe400078ac0ff */
[C---:B------:R-:W-:Y:S02]  /*110740*/  LOP3.LUT P6, RZ, R18.reuse, 0x200000, RZ, 0xc0, !PT ;  /* 0x0020000012ff7812 */ /* 0x040fe400078cc0ff */
[----:B------:R-:W-:-:S05]  /*110750*/  LOP3.LUT P1, RZ, R18, 0x80000000, RZ, 0xc0, !PT ;  /* 0x8000000012ff7812 */ /* 0x000fca000782c0ff */
[----:B------:R-:W-:Y:S02]  /*110760*/  @P0 LOP3.LUT R12, R12, 0x80, RZ, 0xfc, !PT ;  /* 0x000000800c0c0812 */ /* 0x000fe400078efcff */
[----:B------:R-:W-:Y:S01]  /*110770*/  LOP3.LUT P0, RZ, R18, 0x400000, RZ, 0xc0, !PT ;  /* 0x0040000012ff7812 */ /* 0x000fe2000780c0ff */
[----:B----4-:R0:W-:Y:S04]  /*110780*/  @P3 STG.E.U8 desc[UR22][R4.64], R9 ;  /* 0x0000000904003986 */ /* 0x0101e8000c101116 */
[----:B0-----:R-:W4:Y:S04]  /*110790*/  LDL.LU.64 R4, [R1+0x3150] ;  /* 0x0031500001047983 */ /* 0x001f280000300a00 */
[----:B------:R-:W-:Y:S01]  /*1107a0*/  STL [R1+0x5750], R18 ;  /* 0x0057501201007387 */ /* 0x000fe20000100800 */
[----:B---3--:R-:W-:-:S05]  /*1107b0*/  PRMT R9, R0, 0x7770, RZ ;  /* 0x0000777000097816 */ /* 0x008fca00000000ff */
[----:B------:R0:W-:Y:S04]  /*1107c0*/  @P4 STG.E.U8 desc[UR22][R6.64], R9 ;  /* 0x0000000906004986 */ /* 0x0001e8000c101116 */
[----:B0-----:R-:W3:Y:S04]  /*1107d0*/  LDL.LU.64 R6, [R1+0x3160] ;  /* 0x0031600001067983 */ /* 0x001ee80000300a00 */
[----:B------:R-:W3:Y:S04]  /*1107e0*/  LDL.LU R28, [R1+0x5a4] ;  /* 0x0005a400011c7983 */ /* 0x000ee80000300800 */
        /* <DEDUP_REMOVED lines=13> */
[----:B------:R-:W2:Y:S04]  /*1108c0*/  LDL.LU.64 R16, [R1+0x3180] ;  /* 0x0031800001107983 */ /* 0x000ea80000300a00 */
[----:B------:R-:W2:Y:S04]  /*1108d0*/  LDL.LU.64 R10, [R1+0x3198] ;  /* 0x00319800010a7983 */ /* 0x000ea80000300a00 */
[----:B------:R-:W2:Y:S04]  /*1108e0*/  LDL.LU R29, [R1+0x5c8] ;  /* 0x0005c800011d7983 */ /* 0x000ea80000300800 */
[----:B------:R-:W2:Y:S04]  /*1108f0*/  LDL.LU.64 R20, [R1+0x31a8] ;  /* 0x0031a80001147983 */ /* 0x000ea80000300a00 */
[----:B------:R-:W2:Y:S04]  /*110900*/  LDL.LU.64 R22, [R1+0x3190] ;  /* 0x0031900001167983 */ /* 0x000ea80000300a00 */
[----:B------:R-:W2:Y:S04]  /*110910*/  LDL.LU.64 R24, [R1+0x31a0] ;  /* 0x0031a00001187983 */ /* 0x000ea80000300a00 */
[----:B------:R-:W2:Y:S04]  /*110920*/  LDL.LU.64 R26, [R1+0x31b8] ;  /* 0x0031b800011a7983 */ /* 0x000ea80000300a00 */
[----:B------:R-:W2:Y:S04]  /*110930*/  LDL.LU R0, [R1+0x5a8] ;  /* 0x0005a80001007983 */ /* 0x000ea80000300800 */
[----:B------:R-:W2:Y:S04]  /*110940*/  LDL.LU.64 R2, [R1+0x31c8] ;  /* 0x0031c80001027983 */ /* 0x000ea80000300a00 */
[----:B----4-:R0:W-:Y:S01]  /*110950*/  @P0 STG.E.U8 desc[UR22][R4.64], R9 ;  /* 0x0000000904000986 */ /* 0x0101e2000c101116 */
        /* <DEDUP_REMOVED lines=33> */
[----:B------:R-:W2:Y:S04]  /*110b70*/  LDL.LU.64 R22, [R1+0x31d8] ;  /* 0x0031d80001167983 */ /* 0x000ea80000300a00 */
        /* <DEDUP_REMOVED lines=9> */
[----:B0-----:R-:W3:Y:S01]  /*110c10*/  LDL.LU.64 R6, [R1+0x31e8] ;  /* 0x0031e80001067983 */ /* 0x001ee20000300a00 */
[C---:B------:R-:W-:Y:S02]  /*110c20*/  LOP3.LUT P3, RZ, R14.reuse, 0x20, RZ, 0xc0, !PT ;  /* 0x000000200eff7812 */ /* 0x040fe4000786c0ff */
[----:B------:R-:W-:Y:S02]  /*110c30*/  LOP3.LUT P4, RZ, R14, 0x40, RZ, 0xc0, !PT ;  /* 0x000000400eff7812 */ /* 0x000fe4000788c0ff */
[C---:B------:R-:W-:Y:S01]  /*110c40*/  PRMT R9, R0.reuse, 0x7772, RZ ;  /* 0x0000777200097816 */ /* 0x040fe200000000ff */
[----:B------:R-:W4:Y:S04]  /*110c50*/  LDL.LU.64 R24, [R1+0x31d0] ;  /* 0x0031d00001187983 */ /* 0x000f280000300a00 */
[----:B------:R-:W4:Y:S04]  /*110c60*/  LDL.LU.64 R26, [R1+0x31e0] ;  /* 0x0031e000011a7983 */ /* 0x000f280000300a00 */
[----:B------:R-:W4:Y:S04]  /*110c70*/  LDL.LU.64 R28, [R1+0x31f8] ;  /* 0x0031f800011c7983 */ /* 0x000f280000300a00 */
[----:B------:R-:W4:Y:S04]  /*110c80*/  LDL.LU R3, [R1+0x5cc] ;  /* 0x0005cc0001037983 */ /* 0x000f280000300800 */
[----:B------:R-:W4:Y:S04]  /*110c90*/  LDL.LU.64 R4, [R1+0x3208] ;  /* 0x0032080001047983 */ /* 0x000f280000300a00 */
[----:B------:R-:W4:Y:S04]  /*110ca0*/  LDL.LU R8, [R1+0x5ac] ;  /* 0x0005ac0001087983 */ /* 0x000f280000300800 */
[----:B--2---:R0:W-:Y:S02]  /*110cb0*/  @P3 STG.E.U8 desc[UR22][R22.64], R9 ;  /* 0x0000000916003986 */ /* 0x0041e4000c101116 */
[----:B0-----:R-:W-:-:S05]  /*110cc0*/  PRMT R9, R0, 0x7773, RZ ;  /* 0x0000777300097816 */ /* 0x001fca00000000ff */
[----:B---3--:R0:W-:Y:S04]  /*110cd0*/  @P4 STG.E.U8 desc[UR22][R6.64], R9 ;  /* 0x0000000906004986 */ /* 0x0081e8000c101116 */
[----:B0-----:R-:W2:Y:S04]  /*110ce0*/  LDL.LU.64 R6, [R1+0x31f0] ;  /* 0x0031f00001067983 */ /* 0x001ea80000300a00 */
[----:B------:R-:W3:Y:S04]  /*110cf0*/  LDL.LU R0, [R1+0x590] ;  /* 0x0005900001007983 */ /* 0x000ee80000300800 */
        /* <DEDUP_REMOVED lines=28> */
[----:B------:R-:W3:Y:S04]  /*110ec0*/  LDL.LU.64 R18, [R1+0x3210] ;  /* 0x0032100001127983 */ /* 0x000ee80000300a00 */
[----:B------:R-:W3:Y:S04]  /*110ed0*/  LDL.LU.64 R10, [R1+0x3220] ;  /* 0x00322000010a7983 */ /* 0x000ee80000300a00 */
[----:B------:R-:W3:Y:S04]  /*110ee0*/  LDL.LU.64 R20, [R1+0x3238] ;  /* 0x0032380001147983 */ /* 0x000ee80000300a00 */
[----:B------:R-:W3:Y:S01]  /*110ef0*/  LDL.LU.64 R22, [R1+0x3248] ;  /* 0x0032480001167983 */ /* 0x000ee20000300a00 */
        /* <DEDUP_REMOVED lines=8> */
[----:B0-----:R-:W-:Y:S02]  /*110f80*/  PRMT R9, R3, 0x7772, RZ ;  /* 0x0000777203097816 */ /* 0x001fe400000000ff */
[----:B------:R-:W3:Y:S04]  /*110f90*/  LDL.LU.64 R26, [R1+0x3230] ;  /* 0x00323000011a7983 */ /* 0x000ee80000300a00 */
[----:B------:R0:W-:Y:S01]  /*110fa0*/  @P0 STG.E.U8 desc[UR22][R28.64], R9 ;  /* 0x000000091c000986 */ /* 0x0001e2000c101116 */
[----:B------:R-:W-:Y:S02]  /*110fb0*/  LOP3.LUT P0, RZ, R13, 0x80000000, RZ, 0xc0, !PT ;  /* 0x800000000dff7812 */ /* 0x000fe4000780c0ff */
[----:B0-----:R-:W-:Y:S01]  /*110fc0*/  PRMT R9, R3, 0x7773, RZ ;  /* 0x0000777303097816 */ /* 0x001fe200000000ff */
[----:B------:R-:W3:Y:S04]  /*110fd0*/  LDL.LU.64 R28, [R1+0x3240] ;  /* 0x00324000011c7983 */ /* 0x000ee80000300a00 */
[----:B------:R-:W3:Y:S06]  /*110fe0*/  LDL.LU.64 R2, [R1+0x3258] ;  /* 0x0032580001027983 */ /* 0x000eec0000300a00 */
[----:B------:R0:W-:Y:S01]  /*110ff0*/  @P0 STG.E.U8 desc[UR22][R4.64], R9 ;  /* 0x0000000904000986 */ /* 0x0001e2000c101116 */
        /* <DEDUP_REMOVED lines=17> */
[----:B------:R-:W-:-:S07]  /*111110*/  LOP3.LUT P2, RZ, R14, 0x80000, RZ, 0xc0, !PT ;  /* 0x000800000eff7812 */ /* 0x000fce000784c0ff */
[----:B----4-:R0:W-:Y:S04]  /*111120*/  @P0 STG.E.U8 desc[UR22][R16.64], R9 ;  /* 0x0000000910000986 */ /* 0x0101e8000c101116 */
[----:B0-----:R-:W4:Y:S01]  /*111130*/  LDL.LU R16, [R1+0x588c] ;  /* 0x00588c0001107983 */ /* 0x001f220000300800 */
[----:B------:R-:W-:Y:S02]  /*111140*/  LOP3.LUT P0, RZ, R13, 0x4000000, RZ, 0xc0, !PT ;  /* 0x040000000dff7812 */ /* 0x000fe4000780c0ff */
[----:B---3--:R-:W-:-:S11]  /*111150*/  PRMT R9, R0, 0x7770, RZ ;  /* 0x0000777000097816 */ /* 0x008fd600000000ff */
        /* <DEDUP_REMOVED lines=26> */
[----:B------:R-:W-:Y:S02]  /*111300*/  LOP3.LUT R13, R13, 0xfffeffff, RZ, 0xc0, !PT ;  /* 0xfffeffff0d0d7812 */ /* 0x000fe400078ec0ff */
[C---:B------:R-:W-:Y:S02]  /*111310*/  LOP3.LUT P3, RZ, R14.reuse, 0x1000000, RZ, 0xc0, !PT ;  /* 0x010000000eff7812 */ /* 0x040fe4000786c0ff */
[C---:B------:R-:W-:Y:S02]  /*111320*/  LOP3.LUT P4, RZ, R14.reuse, 0x2000000, RZ, 0xc0, !PT ;  /* 0x020000000eff7812 */ /* 0x040fe4000788c0ff */
[----:B------:R-:W-:Y:S01]  /*111330*/  PRMT R9, R25, 0x7771, RZ ;  /* 0x0000777119097816 */ /* 0x000fe200000000ff */
[----:B------:R-:W2:Y:S04]  /*111340*/  LDL.LU.64 R4, [R1+0x3288] ;  /* 0x0032880001047983 */ /* 0x000ea80000300a00 */
[----:B------:R-:W2:Y:S04]  /*111350*/  LDL.LU.64 R26, [R1+0x3270] ;  /* 0x00327000011a7983 */ /* 0x000ea80000300a00 */
[----:B------:R-:W2:Y:S04]  /*111360*/  LDL.LU.64 R28, [R1+0x3280] ;  /* 0x00328000011c7983 */ /* 0x000ea80000300a00 */
[----:B------:R-:W2:Y:S04]  /*111370*/  LDL.LU R8, [R1+0x574] ;  /* 0x0005740001087983 */ /* 0x000ea80000300800 */
[----:B------:R-:W-:Y:S01]  /*111380*/  STL.64 [R1+0x5860], R14 ;  /* 0x0058600e01007387 */ /* 0x000fe20000100a00 */
[----:B------:R-:W-:-:S02]  /*111390*/  LOP3.LUT P5, RZ, R14, 0x4000000, RZ, 0xc0, !PT ;  /* 0x040000000eff7812 */ /* 0x000fc400078ac0ff */
[----:B------:R-:W-:Y:S02]  /*1113a0*/  LOP3.LUT P6, RZ, R14, 0x8000000, RZ, 0xc0, !PT ;  /* 0x080000000eff7812 */ /* 0x000fe400078cc0ff */
[----:B---3--:R-:W-:-:S13]  /*1113b0*/  LOP3.LUT P0, RZ, R16, 0x10, RZ, 0xc0, !PT ;  /* 0x0000001010ff7812 */ /* 0x008fda000780c0ff */
        /* <DEDUP_REMOVED lines=23> */
[----:B------:R-:W3:Y:S04]  /*111530*/  LDL.LU.64 R2, [R1+0x3298] ;  /* 0x0032980001027983 */ /* 0x000ee80000300a00 */
[----:B------:R-:W4:Y:S04]  /*111540*/  LDL.LU R0, [R1+0x598] ;  /* 0x0005980001007983 */ /* 0x000f280000300800 */
[----:B--2---:R0:W-:Y:S01]  /*111550*/  @P4 STG.E.U8 desc[UR22][R6.64], R9 ;  /* 0x0000000906004986 */ /* 0x0041e2000c101116 */
[----:B------:R-:W-:-:S02]  /*111560*/  @P0 LOP3.LUT R13, R13, 0x800000, RZ, 0xfc, !PT ;  /* 0x008000000d0d0812 */ /* 0x000fc400078efcff */
[----:B------:R-:W-:Y:S01]  /*111570*/  LOP3.LUT P0, RZ, R14, 0x10000000, RZ, 0xc0, !PT ;  /* 0x100000000eff7812 */ /* 0x000fe2000780c0ff */
[----:B0-----:R-:W2:Y:S04]  /*111580*/  LDL.LU.64 R6, [R1+0x32a8] ;  /* 0x0032a80001067983 */ /* 0x001ea80000300a00 */
        /* <DEDUP_REMOVED lines=14> */
[----:B------:R-:W3:Y:S04]  /*111670*/  LDL.LU R4, [R1+0x578] ;  /* 0x0005780001047983 */ /* 0x000ee80000300800 */
[----:B------:R-:W3:Y:S04]  /*111680*/  LDL.LU.64 R10, [R1+0x32b0] ;  /* 0x0032b000010a7983 */ /* 0x000ee80000300a00 */
[----:B------:R-:W3:Y:S04]  /*111690*/  LDL.LU.64 R20, [R1+0x32c0] ;  /* 0x0032c00001147983 */ /* 0x000ee80000300a00 */
[----:B------:R-:W3:Y:S04]  /*1116a0*/  LDL.LU R5, [R1+0x59c] ;  /* 0x00059c0001057983 */ /* 0x000ee80000300800 */
[----:B------:R-:W3:Y:S04]  /*1116b0*/  LDL.LU.64 R22, [R1+0x32d8] ;  /* 0x0032d80001167983 */ /* 0x000ee80000300a00 */
[----:B------:R-:W3:Y:S04]  /*1116c0*/  LDL.LU.64 R24, [R1+0x32e8] ;  /* 0x0032e80001187983 */ /* 0x000ee80000300a00 */
[----:B------:R-:W3:Y:S04]  /*1116d0*/  LDL.LU.64 R26, [R1+0x32d0] ;  /* 0x0032d000011a7983 */ /* 0x000ee80000300a00 */
[----:B------:R-:W3:Y:S04]  /*1116e0*/  LDL.LU.64 R28, [R1+0x32e0] ;  /* 0x0032e000011c7983 */ /* 0x000ee80000300a00 */
[----:B------:R0:W-:Y:S01]  /*1116f0*/  @P0 STG.E.U8 desc[UR22][R2.64], R9 ;  /* 0x0000000902000986 */ /* 0x0001e2000c101116 */
[----:B------:R-:W-:-:S02]  /*111700*/  LOP3.LUT P0, RZ, R13, 0x400000, RZ, 0xc0, !PT ;  /* 0x004000000dff7812 */ /* 0x000fc4000780c0ff */
[----:B0-----:R-:W-:Y:S01]  /*111710*/  PRMT R9, R8, 0x7773, RZ ;  /* 0x0000777308097816 */ /* 0x001fe200000000ff */
[----:B------:R-:W3:Y:S10]  /*111720*/  LDL.LU.64 R2, [R1+0x32f8] ;  /* 0x0032f80001027983 */ /* 0x000ef40000300a00 */
[----:B--2---:R4:W-:Y:S01]  /*111730*/  @P0 STG.E.U8 desc[UR22][R6.64], R9 ;  /* 0x0000000906000986 */ /* 0x0049e2000c101116 */
[----:B------:R-:W-:-:S02]  /*111740*/  LOP3.LUT P0, RZ, R13, 0x200000, RZ, 0xc0, !PT ;  /* 0x002000000dff7812 */ /* 0x000fc4000780c0ff */
[----:B----4-:R-:W-:Y:S01]  /*111750*/  PRMT R9, R0, 0x7770, RZ ;  /* 0x0000777000097816 */ /* 0x010fe200000000ff */
        /* <DEDUP_REMOVED lines=37> */
[----:B------:R-:W4:Y:S04]  /*1119b0*/  LDL.LU.64 R22, [R1+0x3300] ;  /* 0x0033000001167983 */ /* 0x000f280000300a00 */
[----:B--2---:R0:W-:Y:S04]  /*1119c0*/  @P6 STG.E.U8 desc[UR22][R6.64], R9 ;  /* 0x0000000906006986 */ /* 0x0041e8000c101116 */
[----:B------:R-:W2:Y:S04]  /*1119d0*/  LDL.LU.64 R24, [R1+0x3318] ;  /* 0x0033180001187983 */ /* 0x000ea80000300a00 */
[----:B0-----:R-:W3:Y:S01]  /*1119e0*/  LDL.LU R6, [R1+0x57c] ;  /* 0x00057c0001067983 */ /* 0x001ee20000300800 */
[----:B------:R-:W-:-:S03]  /*1119f0*/  LOP3.LUT P3, RZ, R16, 0x800, RZ, 0xc0, !PT ;  /* 0x0000080010ff7812 */ /* 0x000fc6000786c0ff */
[----:B------:R-:W2:Y:S04]  /*111a00*/  LDL.LU.64 R26, [R1+0x3328] ;  /* 0x00332800011a7983 */ /* 0x000ea80000300a00 */
[----:B------:R-:W2:Y:S04]  /*111a10*/  LDL.LU.64 R28, [R1+0x3310] ;  /* 0x00331000011c7983 */ /* 0x000ea80000300a00 */
[----:B------:R-:W2:Y:S04]  /*111a20*/  LDL.LU R0, [R1+0x580] ;  /* 0x0005800001007983 */ /* 0x000ea80000300800 */
[----:B------:R-:W2:Y:S01]  /*111a30*/  LDL.LU.64 R2, [R1+0x3320] ;  /* 0x0033200001027983 */ /* 0x000ea20000300a00 */
[----:B---3--:R-:W-:-:S05]  /*111a40*/  PRMT R9, R6, 0x7770, RZ ;  /* 0x0000777006097816 */ /* 0x008fca00000000ff */
[----:B------:R0:W-:Y:S04]  /*111a50*/  @P3 STG.E.U8 desc[UR22][R4.64], R9 ;  /* 0x0000000904003986 */ /* 0x0001e8000c101116 */
[----:B0-----:R-:W3:Y:S04]  /*111a60*/  LDL.LU.64 R4, [R1+0x3338] ;  /* 0x0033380001047983 */ /* 0x001ee80000300a00 */
        /* <DEDUP_REMOVED lines=29> */
[----:B------:R-:W-:Y:S01]  /*111c40*/  LOP3.LUT P6, RZ, R16, 0x4000, RZ, 0xc0, !PT ;  /* 0x0000400010ff7812 */ /* 0x000fe200078cc0ff */
[----:B------:R-:W4:Y:S04]  /*111c50*/  LDL.LU.64 R18, [R1+0x3358] ;  /* 0x0033580001127983 */ /* 0x000f280000300a00 */
[----:B------:R-:W4:Y:S04]  /*111c60*/  LDL.LU.64 R10, [R1+0x3368] ;  /* 0x00336800010a7983 */ /* 0x000f280000300a00 */
[----:B------:R-:W4:Y:S01]  /*111c70*/  LDL.LU.64 R20, [R1+0x3350] ;  /* 0x0033500001147983 */ /* 0x000f220000300a00 */
[----:B------:R-:W-:-:S02]  /*111c80*/  @P0 LOP3.LUT R13, R13, 0x4000, RZ, 0xfc, !PT ;  /* 0x000040000d0d0812 */ /* 0x000fc400078efcff */
[----:B------:R-:W-:Y:S01]  /*111c90*/  LOP3.LUT P0, RZ, R16, 0x10000, RZ, 0xc0, !PT ;  /* 0x0001000010ff7812 */ /* 0x000fe2000780c0ff */
[----:B------:R0:W-:Y:S01]  /*111ca0*/  @P4 STG.E.U8 desc[UR22][R22.64], R9 ;  /* 0x0000000916004986 */ /* 0x0001e2000c101116 */
[----:B------:R-:W-:Y:S02]  /*111cb0*/  LOP3.LUT R13, R13, 0xffff7fff, RZ, 0xc0, !PT ;  /* 0xffff7fff0d0d7812 */ /* 0x000fe400078ec0ff */
[----:B0-----:R-:W-:-:S09]  /*111cc0*/  PRMT R9, R6, 0x7772, RZ ;  /* 0x0000777206097816 */ /* 0x001fd200000000ff */
[----:B------:R-:W-:Y:S02]  /*111cd0*/  @P0 LOP3.LUT R13, R13, 0x8000, RZ, 0xfc, !PT ;  /* 0x000080000d0d0812 */ /* 0x000fe400078efcff */
[----:B------:R-:W-:Y:S01]  /*111ce0*/  LOP3.LUT P0, RZ, R16, 0x8000, RZ, 0xc0, !PT ;  /* 0x0000800010ff7812 */ /* 0x000fe2000780c0ff */
[----:B------:R-:W4:Y:S04]  /*111cf0*/  LDL.LU.64 R22, [R1+0x3360] ;  /* 0x0033600001167983 */ /* 0x000f280000300a00 */
[----:B--2---:R0:W-:Y:S02]  /*111d00*/  @P5 STG.E.U8 desc[UR22][R24.64], R9 ;  /* 0x0000000918005986 */ /* 0x0041e4000c101116 */
[----:B0-----:R-:W-:Y:S02]  /*111d10*/  PRMT R9, R6, 0x7773, RZ ;  /* 0x0000777306097816 */ /* 0x001fe400000000ff */
[----:B------:R-:W2:Y:S04]  /*111d20*/  LDL.LU.64 R24, [R1+0x3378] ;  /* 0x0033780001187983 */ /* 0x000ea80000300a00 */
[----:B------:R0:W-:Y:S02]  /*111d30*/  @P6 STG.E.U8 desc[UR22][R26.64], R9 ;  /* 0x000000091a006986 */ /* 0x0001e4000c101116 */
[----:B0-----:R-:W-:-:S02]  /*111d40*/  PRMT R9, R0, 0x7770, RZ ;  /* 0x0000777000097816 */ /* 0x001fc400000000ff */
[----:B------:R-:W2:Y:S04]  /*111d50*/  LDL.LU.64 R26, [R1+0x3388] ;  /* 0x00338800011a7983 */ /* 0x000ea80000300a00 */
[----:B------:R-:W2:Y:S04]  /*111d60*/  LDL.LU R6, [R1+0x564] ;  /* 0x0005640001067983 */ /* 0x000ea80000300800 */
[----:B------:R0:W-:Y:S01]  /*111d70*/  @P0 STG.E.U8 desc[UR22][R28.64], R9 ;  /* 0x000000091c000986 */ /* 0x0001e2000c101116 */
[C---:B------:R-:W-:Y:S02]  /*111d80*/  LOP3.LUT P0, RZ, R13.reuse, 0x8000, RZ, 0xc0, !PT ;  /* 0x000080000dff7812 */ /* 0x040fe4000780c0ff */
[----:B0-----:R-:W-:Y:S01]  /*111d90*/  PRMT R9, R0, 0x7771, RZ ;  /* 0x0000777100097816 */ /* 0x001fe200000000ff */
[----:B------:R-:W2:Y:S10]  /*111da0*/  LDL.LU.64 R28, [R1+0x3370] ;  /* 0x00337000011c7983 */ /* 0x000eb40000300a00 */
[----:B------:R0:W-:Y:S01]  /*111db0*/  @P0 STG.E.U8 desc[UR22][R2.64], R9 ;  /* 0x0000000902000986 */ /* 0x0001e2000c101116 */
[----:B------:R-:W-:-:S02]  /*111dc0*/  LOP3.LUT P0, RZ, R13, 0x4000, RZ, 0xc0, !PT ;  /* 0x000040000dff7812 */ /* 0x000fc4000780c0ff */
[----:B0-----:R-:W-:Y:S01]  /*111dd0*/  PRMT R9, R0, 0x7772, RZ ;  /* 0x0000777200097816 */ /* 0x001fe200000000ff */
[----:B------:R-:W2:Y:S10]  /*111de0*/  LDL.LU.64 R2, [R1+0x3380] ;  /* 0x0033800001027983 */ /* 0x000eb40000300a00 */
[----:B---3--:R0:W-:Y:S01]  /*111df0*/  @P0 STG.E.U8 desc[UR22][R4.64], R9 ;  /* 0x0000000904000986 */ /* 0x0081e2000c101116 */
[----:B------:R-:W-:-:S02]  /*111e00*/  LOP3.LUT P0, RZ, R13, 0x2000, RZ, 0xc0, !PT ;  /* 0x000020000dff7812 */ /* 0x000fc4000780c0ff */
[----:B0-----:R-:W-:Y:S01]  /*111e10*/  PRMT R9, R0, 0x7773, RZ ;  /* 0x0000777300097816 */ /* 0x001fe200000000ff */
[----:B------:R-:W3:Y:S10]  /*111e20*/  LDL.LU.64 R4, [R1+0x3398] ;  /* 0x0033980001047983 */ /* 0x000ef40000300a00 */
[----:B----4-:R0:W-:Y:S04]  /*111e30*/  @P0 STG.E.U8 desc[UR22][R14.64], R9 ;  /* 0x000000090e000986 */ /* 0x0101e8000c101116 */
[----:B0-----:R-:W4:Y:S01]  /*111e40*/  LDL.LU.64 R14, [R1+0x5870] ;  /* 0x00587000010e7983 */ /* 0x001f220000300a00 */
[----:B------:R-:W-:-:S02]  /*111e50*/  LOP3.LUT P0, RZ, R13, 0x1000, RZ, 0xc0, !PT ;  /* 0x000010000dff7812 */ /* 0x000fc4000780c0ff */
[----:B------:R-:W-:-:S11]  /*111e60*/  PRMT R9, R7, 0x7770, RZ ;  /* 0x0000777007097816 */ /* 0x000fd600000000ff */
[----:B----4-:R0:W-:Y:S04]  /*111e70*/  @P0 STG.E.U8 desc[UR22][R14.64], R9 ;  /* 0x000000090e000986 */ /* 0x0101e8000c101116 */
[----:B0-----:R-:W4:Y:S01]  /*111e80*/  LDL.LU.64 R14, [R1+0x5868] ;  /* 0x00586800010e7983 */ /* 0x001f220000300a00 */
[----:B------:R-:W-:Y:S02]  /*111e90*/  LOP3.LUT P0, RZ, R13, 0x800, RZ, 0xc0, !PT ;  /* 0x000008000dff7812 */ /* 0x000fe4000780c0ff */
[----:B------:R-:W-:-:S11]  /*111ea0*/  PRMT R9, R7, 0x7771, RZ ;  /* 0x0000777107097816 */ /* 0x000fd600000000ff */
        /* <DEDUP_REMOVED lines=15> */
[----:B----4-:R-:W-:-:S05]  /*111fa0*/  PRMT R9, R15, 0x7770, RZ ;  /* 0x000077700f097816 */ /* 0x010fca00000000ff */
[----:B------:R0:W-:Y:S02]  /*111fb0*/  @P0 STG.E.U8 desc[UR22][R20.64], R9 ;  /* 0x0000000914000986 */ /* 0x0001e4000c101116 */
[----:B0-----:R-:W-:-:S05]  /*111fc0*/  PRMT R9, R15, 0x7771, RZ ;  /* 0x000077710f097816 */ /* 0x001fca00000000ff */
[----:B------:R0:W-:Y:S02]  /*111fd0*/  @P1 STG.E.U8 desc[UR22][R22.64], R9 ;  /* 0x0000000916001986 */ /* 0x0001e4000c101116 */
[----:B0-----:R-:W-:-:S05]  /*111fe0*/  PRMT R9, R15, 0x7772, RZ ;  /* 0x000077720f097816 */ /* 0x001fca00000000ff */
[----:B--2---:R0:W-:Y:S02]  /*111ff0*/  @P2 STG.E.U8 desc[UR22][R24.64], R9 ;  /* 0x0000000918002986 */ /* 0x0041e4000c101116 */
        /* <DEDUP_REMOVED lines=11> */
[----:B------:R-:W3:Y:S04]  /*1120b0*/  LDL.LU.64 R28, [R1+0x33a0] ;  /* 0x0033a000011c7983 */ /* 0x000ee80000300a00 */
[----:B------:R-:W3:Y:S04]  /*1120c0*/  LDL.LU.64 R24, [R1+0x33b8] ;  /* 0x0033b80001187983 */ /* 0x000ee80000300a00 */
[----:B------:R-:W3:Y:S01]  /*1120d0*/  LDL.LU R7, [R1+0x588] ;  /* 0x0005880001077983 */ /* 0x000ee20000300800 */
[----:B------:R-:W-:-:S02]  /*1120e0*/  LOP3.LUT P3, RZ, R16, 0x40000000, RZ, 0xc0, !PT ;  /* 0x4000000010ff7812 */ /* 0x000fc4000786c0ff */
[----:B------:R-:W-:Y:S02]  /*1120f0*/  LOP3.LUT P4, RZ, R16, 0x80000000, RZ, 0xc0, !PT ;  /* 0x8000000010ff7812 */ /* 0x000fe4000788c0ff */
[----:B------:R-:W-:Y:S01]  /*112100*/  PRMT R9, R6, 0x7773, RZ ;  /* 0x0000777306097816 */ /* 0x000fe200000000ff */
[----:B------:R-:W3:Y:S04]  /*112110*/  LDL.LU.64 R26, [R1+0x33c8] ;  /* 0x0033c800011a7983 */ /* 0x000ee80000300a00 */
[----:B------:R-:W3:Y:S04]  /*112120*/  LDL.LU R0, [R1+0x568] ;  /* 0x0005680001007983 */ /* 0x000ee80000300800 */
[----:B------:R-:W-:Y:S01]  /*112130*/  STL [R1+0x57c0], R16 ;  /* 0x0057c01001007387 */ /* 0x000fe20000100800 */
[----:B--2---:R-:W-:-:S03]  /*112140*/  LOP3.LUT P5, RZ, R15, 0x1, RZ, 0xc0, !PT ;  /* 0x000000010fff7812 */ /* 0x004fc600078ac0ff */
[----:B----4-:R0:W-:Y:S04]  /*112150*/  @P3 STG.E.U8 desc[UR22][R2.64], R9 ;  /* 0x0000000902003986 */ /* 0x0101e8000c101116 */
[----:B0-----:R-:W2:Y:S01]  /*112160*/  LDL.LU.64 R2, [R1+0x33b0] ;  /* 0x0033b00001027983 */ /* 0x001ea20000300a00 */
[----:B---3--:R-:W-:-:S05]  /*112170*/  PRMT R9, R7, 0x7770, RZ ;  /* 0x0000777007097816 */ /* 0x008fca00000000ff */
[----:B------:R0:W-:Y:S02]  /*112180*/  @P4 STG.E.U8 desc[UR22][R4.64], R9 ;  /* 0x0000000904004986 */ /* 0x0001e4000c101116 */
[----:B0-----:R-:W-:Y:S02]  /*112190*/  PRMT R9, R7, 0x7771, RZ ;  /* 0x0000777107097816 */ /* 0x001fe400000000ff */
[----:B------:R-:W3:Y:S04]  /*1121a0*/  LDL.LU.64 R4, [R1+0x33c0] ;  /* 0x0033c00001047983 */ /* 0x000ee80000300a00 */
[----:B------:R-:W4:Y:S04]  /*1121b0*/  LDL.LU R6, [R1+0x58c] ;  /* 0x00058c0001067983 */ /* 0x000f280000300800 */
        /* <DEDUP_REMOVED lines=61> */
[----:B----4-:R-:W-:Y:S02]  /*112590*/  PRMT R9, R6, 0x7770, RZ ;  /* 0x0000777006097816 */ /* 0x010fe400000000ff */
[----:B------:R-:W-:-:S09]  /*1125a0*/  LOP3.LUT P1, RZ, R15, 0x800, RZ, 0xc0, !PT ;  /* 0x000008000fff7812 */ /* 0x000fd2000782c0ff */
        /* <DEDUP_REMOVED lines=31> */
[----:B------:R-:W-:-:S02]  /*1127a0*/  LOP3.LUT P3, RZ, R15, 0x20000, RZ, 0xc0, !PT ;  /* 0x000200000fff7812 */ /* 0x000fc4000786c0ff */
[----:B------:R-:W-:Y:S02]  /*1127b0*/  LOP3.LUT P4, RZ, R15, 0x40000, RZ, 0xc0, !PT ;  /* 0x000400000fff7812 */ /* 0x000fe4000788c0ff */
[C---:B------:R-:W-:Y:S01]  /*1127c0*/  PRMT R9, R7.reuse, 0x7772, RZ ;  /* 0x0000777207097816 */ /* 0x040fe200000000ff */
[----:B------:R-:W2:Y:S04]  /*1127d0*/  LDL.LU.64 R22, [R1+0x3430] ;  /* 0x0034300001167983 */ /* 0x000ea80000300a00 */
[----:B------:R-:W2:Y:S04]  /*1127e0*/  LDL.LU.64 R24, [R1+0x3440] ;  /* 0x0034400001187983 */ /* 0x000ea80000300a00 */
[----:B------:R-:W2:Y:S04]  /*1127f0*/  LDL.LU.64 R26, [R1+0x3458] ;  /* 0x00345800011a7983 */ /* 0x000ea80000300a00 */
[----:B------:R-:W2:Y:S04]  /*112800*/  LDL.LU R6, [R1+0x530] ;  /* 0x0005300001067983 */ /* 0x000ea80000300800 */
[----:B----4-:R0:W-:Y:S02]  /*112810*/  @P3 STG.E.U8 desc[UR22][R2.64], R9 ;  /* 0x0000000902003986 */ /* 0x0101e4000c101116 */
[----:B0-----:R-:W-:-:S02]  /*112820*/  PRMT R9, R7, 0x7773, RZ ;  /* 0x0000777307097816 */ /* 0x001fc400000000ff */
[----:B------:R-:W4:Y:S04]  /*112830*/  LDL.LU.64 R2, [R1+0x3468] ;  /* 0x0034680001027983 */ /* 0x000f280000300a00 */
[----:B------:R-:W4:Y:S04]  /*112840*/  LDL.LU R8, [R1+0x554] ;  /* 0x0005540001087983 */ /* 0x000f280000300800 */
[----:B------:R-:W-:Y:S04]  /*112850*/  STL [R1+0x5810], R15 ;  /* 0x0058100f01007387 */ /* 0x000fe80000100800 */
[----:B---3--:R0:W-:Y:S04]  /*112860*/  @P4 STG.E.U8 desc[UR22][R4.64], R9 ;  /* 0x0000000904004986 */ /* 0x0081e8000c101116 */
[----:B0-----:R-:W3:Y:S04]  /*112870*/  LDL.LU.64 R4, [R1+0x3450] ;  /* 0x0034500001047983 */ /* 0x001ee80000300a00 */
[----:B------:R-:W2:Y:S04]  /*112880*/  LDL.LU.64 R12, [R1+0x3488] ;  /* 0x00348800010c7983 */ /* 0x000ea80000300a00 */
        /* <DEDUP_REMOVED lines=28> */
[----:B------:R-:W2:Y:S04]  /*112a50*/  LDL.LU.64 R16, [R1+0x3470] ;  /* 0x0034700001107983 */ /* 0x000ea80000300a00 */
[----:B------:R-:W2:Y:S04]  /*112a60*/  LDL.LU.64 R18, [R1+0x3480] ;  /* 0x0034800001127983 */ /* 0x000ea80000300a00 */
[----:B------:R-:W2:Y:S04]  /*112a70*/  LDL.LU R7, [R1+0x558] ;  /* 0x0005580001077983 */ /* 0x000ea80000300800 */
[----:B------:R-:W2:Y:S04]  /*112a80*/  LDL.LU.64 R10, [R1+0x3498] ;  /* 0x00349800010a7983 */ /* 0x000ea80000300a00 */
[----:B------:R-:W2:Y:S01]  /*112a90*/  LDL.LU.64 R20, [R1+0x34b0] ;  /* 0x0034b00001147983 */ /* 0x000ea20000300a00 */
[----:B------:R-:W-:-:S02]  /*112aa0*/  @P0 LOP3.LUT R14, R14, 0x40000000, RZ, 0xfc, !PT ;  /* 0x400000000e0e0812 */ /* 0x000fc400078efcff */
[----:B------:R-:W-:Y:S02]  /*112ab0*/  LOP3.LUT P0, RZ, R15, 0x400000, RZ, 0xc0, !PT ;  /* 0x004000000fff7812 */ /* 0x000fe4000780c0ff */
[----:B------:R-:W-:Y:S01]  /*112ac0*/  LOP3.LUT R14, R14, 0x7fffffff, RZ, 0xc0, !PT ;  /* 0x7fffffff0e0e7812 */ /* 0x000fe200078ec0ff */
[----:B------:R0:W-:Y:S10]  /*112ad0*/  @P5 STG.E.U8 desc[UR22][R22.64], R9 ;  /* 0x0000000916005986 */ /* 0x0001f4000c101116 */
[----:B------:R-:W-:-:S02]  /*112ae0*/  @P0 LOP3.LUT R14, R14, 0x80000000, RZ, 0xfc, !PT ;  /* 0x800000000e0e0812 */ /* 0x000fc400078efcff */
[----:B------:R-:W-:Y:S02]  /*112af0*/  LOP3.LUT P0, RZ, R15, 0x200000, RZ, 0xc0, !PT ;  /* 0x002000000fff7812 */ /* 0x000fe4000780c0ff */
[C---:B0-----:R-:W-:Y:S01]  /*112b00*/  PRMT R9, R6.reuse, 0x7771, RZ ;  /* 0x0000777106097816 */ /* 0x041fe200000000ff */
[----:B------:R-:W2:Y:S04]  /*112b10*/  LDL.LU.64 R22, [R1+0x3490] ;  /* 0x0034900001167983 */ /* 0x000ea80000300a00 */
[----:B------:R0:W-:Y:S02]  /*112b20*/  @P6 STG.E.U8 desc[UR22][R24.64], R9 ;  /* 0x0000000918006986 */ /* 0x0001e4000c101116 */
[----:B0-----:R-:W-:Y:S02]  /*112b30*/  PRMT R9, R6, 0x7772, RZ ;  /* 0x0000777206097816 */ /* 0x001fe400000000ff */
[----:B------:R-:W2:Y:S04]  /*112b40*/  LDL.LU.64 R24, [R1+0x34a8] ;  /* 0x0034a80001187983 */ /* 0x000ea80000300a00 */
[----:B------:R0:W-:Y:S01]  /*112b50*/  @P0 STG.E.U8 desc[UR22][R26.64], R9 ;  /* 0x000000091a000986 */ /* 0x0001e2000c101116 */
[----:B------:R-:W-:-:S02]  /*112b60*/  LOP3.LUT P0, RZ, R14, 0x80000000, RZ, 0xc0, !PT ;  /* 0x800000000eff7812 */ /* 0x000fc4000780c0ff */
[----:B0-----:R-:W-:Y:S01]  /*112b70*/  PRMT R9, R6, 0x7773, RZ ;  /* 0x0000777306097816 */ /* 0x001fe200000000ff */
[----:B------:R-:W2:Y:S10]  /*112b80*/  LDL.LU.64 R26, [R1+0x34c0] ;  /* 0x0034c000011a7983 */ /* 0x000eb40000300a00 */
[----:B----4-:R0:W-:Y:S01]  /*112b90*/  @P0 STG.E.U8 desc[UR22][R2.64], R9 ;  /* 0x0000000902000986 */ /* 0x0101e2000c101116 */
        /* <DEDUP_REMOVED lines=43> */
[----:B------:R-:W2:Y:S04]  /*112e50*/  LDL.LU.64 R2, [R1+0x34c8] ;  /* 0x0034c80001027983 */ /* 0x000ea80000300a00 */
[----:B---3--:R0:W-:Y:S04]  /*112e60*/  @P6 STG.E.U8 desc[UR22][R4.64], R9 ;  /* 0x0000000904006986 */ /* 0x0081e8000c101116 */
[----:B0-----:R-:W3:Y:S01]  /*112e70*/  LDL.LU.64 R4, [R1+0x34e8] ;  /* 0x0034e80001047983 */ /* 0x001ee20000300a00 */
[----:B------:R-:W-:-:S02]  /*112e80*/  LOP3.LUT P3, RZ, R29, 0x10, RZ, 0xc0, !PT ;  /* 0x000000101dff7812 */ /* 0x000fc4000786c0ff */
[----:B------:R-:W-:Y:S02]  /*112e90*/  LOP3.LUT P4, RZ, R29, 0x20, RZ, 0xc0, !PT ;  /* 0x000000201dff7812 */ /* 0x000fe4000788c0ff */
[C---:B------:R-:W-:Y:S01]  /*112ea0*/  PRMT R9, R6.reuse, 0x7771, RZ ;  /* 0x0000777106097816 */ /* 0x040fe200000000ff */
[----:B------:R-:W4:Y:S04]  /*112eb0*/  LDL.LU.64 R22, [R1+0x3500] ;  /* 0x0035000001167983 */ /* 0x000f280000300a00 */
[----:B------:R-:W4:Y:S04]  /*112ec0*/  LDL.LU.64 R24, [R1+0x34e0] ;  /* 0x0034e00001187983 */ /* 0x000f280000300a00 */
[----:B------:R-:W4:Y:S04]  /*112ed0*/  LDL.LU.64 R26, [R1+0x34f8] ;  /* 0x0034f800011a7983 */ /* 0x000f280000300a00 */
[----:B------:R-:W4:Y:S04]  /*112ee0*/  LDL.LU R7, [R1+0x55c] ;  /* 0x00055c0001077983 */ /* 0x000f280000300800 */
[----:B--2---:R0:W-:Y:S02]  /*112ef0*/  @P3 STG.E.U8 desc[UR22][R2.64], R9 ;  /* 0x0000000902003986 */ /* 0x0041e4000c101116 */
[----:B0-----:R-:W-:-:S02]  /*112f00*/  PRMT R9, R6, 0x7772, RZ ;  /* 0x0000777206097816 */ /* 0x001fc400000000ff */
[----:B------:R-:W2:Y:S04]  /*112f10*/  LDL.LU.64 R2, [R1+0x3510] ;  /* 0x0035100001027983 */ /* 0x000ea80000300a00 */
[----:B------:R-:W2:Y:S04]  /*112f20*/  LDL.LU R8, [R1+0x53c] ;  /* 0x00053c0001087983 */ /* 0x000ea80000300800 */
[----:B---3--:R0:W-:Y:S04]  /*112f30*/  @P4 STG.E.U8 desc[UR22][R4.64], R9 ;  /* 0x0000000904004986 */ /* 0x0081e8000c101116 */
[----:B0-----:R-:W3:Y:S04]  /*112f40*/  LDL.LU.64 R4, [R1+0x3530] ;  /* 0x0035300001047983 */ /* 0x001ee80000300a00 */
        /* <DEDUP_REMOVED lines=41> */
[----:B------:R-:W4:Y:S04]  /*1131e0*/  LDL.LU R6, [R1+0x520] ;  /* 0x0005200001067983 */ /* 0x000f280000300800 */
[----:B------:R0:W-:Y:S02]  /*1131f0*/  @P6 STG.E.U8 desc[UR22][R24.64], R9 ;  /* 0x0000000918006986 */ /* 0x0001e4000c101116 */
[----:B0-----:R-:W-:-:S02]  /*113200*/  PRMT R9, R7, 0x7771, RZ ;  /* 0x0000777107097816 */ /* 0x001fc400000000ff */
[----:B------:R-:W4:Y:S04]  /*113210*/  LDL.LU.64 R24, [R1+0x3560] ;  /* 0x0035600001187983 */ /* 0x000f280000300a00 */
[----:B------:R0:W-:Y:S01]  /*113220*/  @P0 STG.E.U8 desc[UR22][R26.64], R9 ;  /* 0x000000091a000986 */ /* 0x0001e2000c101116 */
[C---:B------:R-:W-:Y:S02]  /*113230*/  LOP3.LUT P0, RZ, R14.reuse, 0x800000, RZ, 0xc0, !PT ;  /* 0x008000000eff7812 */ /* 0x040fe4000780c0ff */
[----:B0-----:R-:W-:Y:S01]  /*113240*/  PRMT R9, R7, 0x7772, RZ ;  /* 0x0000777207097816 */ /* 0x001fe200000000ff */
[----:B------:R-:W4:Y:S10]  /*113250*/  LDL.LU.64 R26, [R1+0x3578] ;  /* 0x00357800011a7983 */ /* 0x000f340000300a00 */
[----:B--2---:R0:W-:Y:S01]  /*113260*/  @P0 STG.E.U8 desc[UR22][R2.64], R9 ;  /* 0x0000000902000986 */ /* 0x0041e2000c101116 */
        /* <DEDUP_REMOVED lines=10> */
[----:B------:R-:W-:Y:S01]  /*113310*/  PRMT R9, R8, 0x7771, RZ ;  /* 0x0000777108097816 */ /* 0x000fe200000000ff */
[----:B------:R-:W3:Y:S10]  /*113320*/  LDL.LU R7, [R1+0xc] ;  /* 0x00000c0001077983 */ /* 0x000ef40000300800 */
[----:B----4-:R0:W-:Y:S04]  /*113330*/  @P0 STG.E.U8 desc[UR22][R12.64], R9 ;  /* 0x000000090c000986 */ /* 0x0101e8000c101116 */
[----:B0-----:R-:W4:Y:S01]  /*113340*/  LDL.LU.64 R12, [R1+0x5818] ;  /* 0x00581800010c7983 */ /* 0x001f220000300a00 */
        /* <DEDUP_REMOVED lines=27> */
[----:B--2---:R0:W-:Y:S02]  /*113500*/  @P5 STG.E.U8 desc[UR22][R2.64], R9 ;  /* 0x0000000902005986 */ /* 0x0041e4000c101116 */
[----:B0-----:R-:W-:Y:S02]  /*113510*/  PRMT R9, R6, 0x7773, RZ ;  /* 0x0000777306097816 */ /* 0x001fe400000000ff */
[----:B------:R-:W2:Y:S04]  /*113520*/  LDL.LU.64 R2, [R1+0x3588] ;  /* 0x0035880001027983 */ /* 0x000ea80000300a00 */
[----:B---3--:R0:W-:Y:S04]  /*113530*/  @P6 STG.E.U8 desc[UR22][R4.64], R9 ;  /* 0x0000000904006986 */ /* 0x0081e8000c101116 */
[----:B0-----:R-:W3:Y:S04]  /*113540*/  LDL.LU.64 R4, [R1+0x35a8] ;  /* 0x0035a80001047983 */ /* 0x001ee80000300a00 */
[----:B------:R-:W4:Y:S04]  /*113550*/  LDL.LU.64 R22, [R1+0x35c0] ;  /* 0x0035c00001167983 */ /* 0x000f280000300a00 */
[----:B------:R-:W2:Y:S01]  /*113560*/  LDL.LU R6, [R1+0x544] ;  /* 0x0005440001067983 */ /* 0x000ea20000300800 */
[----:B------:R-:W-:-:S02]  /*113570*/  LOP3.LUT P0, RZ, R7, 0x8, RZ, 0xc0, !PT ;  /* 0x0000000807ff7812 */ /* 0x000fc4000780c0ff */
[----:B------:R-:W-:Y:S02]  /*113580*/  LOP3.LUT R14, R14, 0xfffffeff, RZ, 0xc0, !PT ;  /* 0xfffffeff0e0e7812 */ /* 0x000fe400078ec0ff */
[C---:B------:R-:W-:Y:S02]  /*113590*/  LOP3.LUT P3, RZ, R29.reuse, 0x800000, RZ, 0xc0, !PT ;  /* 0x008000001dff7812 */ /* 0x040fe4000786c0ff */
[----:B------:R-:W-:Y:S01]  /*1135a0*/  LOP3.LUT P4, RZ, R29, 0x1000000, RZ, 0xc0, !PT ;  /* 0x010000001dff7812 */ /* 0x000fe2000788c0ff */
[----:B------:R-:W4:Y:S04]  /*1135b0*/  LDL.LU.64 R24, [R1+0x35d0] ;  /* 0x0035d00001187983 */ /* 0x000f280000300a00 */
[----:B------:R-:W4:Y:S04]  /*1135c0*/  LDL.LU.64 R26, [R1+0x35b8] ;  /* 0x0035b800011a7983 */ /* 0x000f280000300a00 */
[----:B------:R-:W4:Y:S01]  /*1135d0*/  LDL.LU R15, [R1+0x524] ;  /* 0x00052400010f7983 */ /* 0x000f220000300800 */
        /* <DEDUP_REMOVED lines=19> */
[C---:B------:R-:W-:Y:S02]  /*113710*/  LOP3.LUT P0, RZ, R29.reuse, 0x10000000, RZ, 0xc0, !PT ;  /* 0x100000001dff7812 */ /* 0x040fe4000780c0ff */
[----:B------:R-:W-:Y:S01]  /*113720*/  LOP3.LUT R14, R14, 0xffff7fff, RZ, 0xc0, !PT ;  /* 0xffff7fff0e0e7812 */ /* 0x000fe200078ec0ff */
[----:B------:R-:W-:Y:S01]  /*113730*/  STL.64 [R1+0x54e8], R28 ;  /* 0x0054e81c01007387 */ /* 0x000fe20000100a00 */
[C---:B------:R-:W-:Y:S02]  /*113740*/  LOP3.LUT P5, RZ, R29.reuse, 0x2000000, RZ, 0xc0, !PT ;  /* 0x020000001dff7812 */ /* 0x040fe400078ac0ff */
[----:B------:R-:W-:-:S07]  /*113750*/  LOP3.LUT P6, RZ, R29, 0x4000000, RZ, 0xc0, !PT ;  /* 0x040000001dff7812 */ /* 0x000fce00078cc0ff */
[----:B------:R-:W-:Y:S02]  /*113760*/  @P0 LOP3.LUT R14, R14, 0x8000, RZ, 0xfc, !PT ;  /* 0x000080000e0e0812 */ /* 0x000fe400078efcff */
[----:B------:R-:W-:Y:S02]  /*113770*/  LOP3.LUT P0, RZ, R29, 0x8000000, RZ, 0xc0, !PT ;  /* 0x080000001dff7812 */ /* 0x000fe4000780c0ff */
[----:B--2---:R-:W-:-:S05]  /*113780*/  PRMT R9, R6, 0x7770, RZ ;  /* 0x0000777006097816 */ /* 0x004fca00000000ff */
[----:B------:R0:W-:Y:S02]  /*113790*/  @P3 STG.E.U8 desc[UR22][R2.64], R9 ;  /* 0x0000000902003986 */ /* 0x0001e4000c101116 */
[C---:B0-----:R-:W-:Y:S02]  /*1137a0*/  PRMT R9, R6.reuse, 0x7771, RZ ;  /* 0x0000777106097816 */ /* 0x041fe400000000ff */
[----:B------:R-:W2:Y:S04]  /*1137b0*/  LDL.LU.64 R2, [R1+0x35c8] ;  /* 0x0035c80001027983 */ /* 0x000ea80000300a00 */
[----:B---3--:R0:W-:Y:S04]  /*1137c0*/  @P4 STG.E.U8 desc[UR22][R4.64], R9 ;  /* 0x0000000904004986 */ /* 0x0081e8000c101116 */
[----:B0-----:R-:W3:Y:S04]  /*1137d0*/  LDL.LU.64 R4, [R1+0x35e8] ;  /* 0x0035e80001047983 */ /* 0x001ee80000300a00 */
[----:B------:R-:W2:Y:S01]  /*1137e0*/  LDL.LU.64 R28, [R1+0x35e0] ;  /* 0x0035e000011c7983 */ /* 0x000ea20000300a00 */
[----:B------:R-:W-:-:S05]  /*1137f0*/  PRMT R9, R6, 0x7772, RZ ;  /* 0x0000777206097816 */ /* 0x000fca00000000ff */
[----:B----4-:R0:W-:Y:S02]  /*113800*/  @P5 STG.E.U8 desc[UR22][R22.64], R9 ;  /* 0x0000000916005986 */ /* 0x0101e4000c101116 */
[----:B0-----:R-:W-:-:S05]  /*113810*/  PRMT R9, R6, 0x7773, RZ ;  /* 0x0000777306097816 */ /* 0x001fca00000000ff */
[----:B------:R0:W-:Y:S02]  /*113820*/  @P6 STG.E.U8 desc[UR22][R24.64], R9 ;  /* 0x0000000918006986 */ /* 0x0001e4000c101116 */
[----:B0-----:R-:W-:-:S05]  /*113830*/  PRMT R9, R15, 0x7770, RZ ;  /* 0x000077700f097816 */ /* 0x001fca00000000ff */
[----:B------:R-:W-:Y:S04]  /*113840*/  @P0 STG.E.U8 desc[UR22][R26.64], R9 ;  /* 0x000000091a000986 */ /* 0x000fe8000c101116 */
[----:B--2---:R0:W-:Y:S04]  /*113850*/  STL.64 [R1+0x5808], R28 ;  /* 0x0058081c01007387 */ /* 0x0041e80000100a00 */
[----:B0-----:R-:W2:Y:S01]  /*113860*/  LDL.LU.64 R28, [R1+0x3600] ;  /* 0x00360000011c7983 */ /* 0x001ea20000300a00 */
[C---:B------:R-:W-:Y:S02]  /*113870*/  LOP3.LUT P0, RZ, R14.reuse, 0x8000, RZ, 0xc0, !PT ;  /* 0x000080000eff7812 */ /* 0x040fe4000780c0ff */
[----:B------:R-:W-:Y:S01]  /*113880*/  PRMT R9, R15, 0x7771, RZ ;  /* 0x000077710f097816 */ /* 0x000fe200000000ff */
[----:B------:R-:W4:Y:S04]  /*113890*/  LDL.LU R8, [R1+0x548] ;  /* 0x0005480001087983 */ /* 0x000f280000300800 */
[----:B------:R-:W4:Y:S04]  /*1138a0*/  LDL.LU.64 R12, [R1+0x35f8] ;  /* 0x0035f800010c7983 */ /* 0x000f280000300a00 */
        /* <DEDUP_REMOVED lines=8> */
[----:B------:R0:W-:Y:S01]  /*113930*/  @P0 STG.E.U8 desc[UR22][R2.64], R9 ;  /* 0x0000000902000986 */ /* 0x0001e2000c101116 */
[----:B------:R-:W-:-:S03]  /*113940*/  LOP3.LUT P0, RZ, R14, 0x4000, RZ, 0xc0, !PT ;  /* 0x000040000eff7812 */ /* 0x000fc6000780c0ff */
[----:B------:R-:W4:Y:S01]  /*113950*/  LDL.LU.64 R26, [R1+0x3638] ;  /* 0x00363800011a7983 */ /* 0x000f220000300a00 */
[----:B0-----:R-:W-:-:S03]  /*113960*/  PRMT R9, R15, 0x7772, RZ ;  /* 0x000077720f097816 */ /* 0x001fc600000000ff */
[----:B------:R-:W4:Y:S06]  /*113970*/  LDL.LU.64 R2, [R1+0x3648] ;  /* 0x0036480001027983 */ /* 0x000f2c0000300a00 */
[----:B---3--:R0:W-:Y:S01]  /*113980*/  @P0 STG.E.U8 desc[UR22][R4.64], R9 ;  /* 0x0000000904000986 */ /* 0x0081e2000c101116 */
[C---:B------:R-:W-:Y:S02]  /*113990*/  LOP3.LUT P0, RZ, R14.reuse, 0x2000, RZ, 0xc0, !PT ;  /* 0x000020000eff7812 */ /* 0x040fe4000780c0ff */
[----:B0-----:R-:W-:Y:S01]  /*1139a0*/  PRMT R9, R15, 0x7773, RZ ;  /* 0x000077730f097816 */ /* 0x001fe200000000ff */
[----:B------:R-:W3:Y:S04]  /*1139b0*/  LDL.LU.64 R4, [R1+0x3668] ;  /* 0x0036680001047983 */ /* 0x000ee80000300a00 */
[----:B------:R-:W3:Y:S06]  /*1139c0*/  LDL.LU R15, [R1+0x5810] ;  /* 0x00581000010f7983 */ /* 0x000eec0000300800 */
[----:B--2---:R0:W-:Y:S04]  /*1139d0*/  @P0 STG.E.U8 desc[UR22][R28.64], R9 ;  /* 0x000000091c000986 */ /* 0x0041e8000c101116 */
[----:B0-----:R-:W2:Y:S01]  /*1139e0*/  LDL.LU.64 R28, [R1+0x5808] ;  /* 0x00580800011c7983 */ /* 0x001ea20000300a00 */
[----:B------:R-:W-:-:S02]  /*1139f0*/  LOP3.LUT P0, RZ, R14, 0x1000, RZ, 0xc0, !PT ;  /* 0x000010000eff7812 */ /* 0x000fc4000780c0ff */
[----:B----4-:R-:W-:Y:S02]  /*113a00*/  PRMT R9, R8, 0x7770, RZ ;  /* 0x0000777008097816 */ /* 0x010fe400000000ff */
        /* <DEDUP_REMOVED lines=32> */
[----:B0-----:R-:W3:Y:S04]  /*113c10*/  LDL.LU.64 R4, [R1+0x3660] ;  /* 0x0036600001047983 */ /* 0x001ee80000300a00 */
[----:B------:R-:W4:Y:S04]  /*113c20*/  LDL.LU.64 R20, [R1+0x3678] ;  /* 0x0036780001147983 */ /* 0x000f280000300a00 */
[----:B------:R-:W4:Y:S04]  /*113c30*/  LDL.LU.64 R24, [R1+0x3690] ;  /* 0x0036900001187983 */ /* 0x000f280000300a00 */
[----:B------:R-:W3:Y:S01]  /*113c40*/  LDL.LU R6, [R1+0x52c] ;  /* 0x00052c0001067983 */ /* 0x000ee20000300800 */
[----:B------:R-:W-:-:S02]  /*113c50*/  LOP3.LUT P3, RZ, R7, 0x400, RZ, 0xc0, !PT ;  /* 0x0000040007ff7812 */ /* 0x000fc4000786c0ff */
[----:B------:R-:W-:Y:S02]  /*113c60*/  LOP3.LUT P4, RZ, R7, 0x800, RZ, 0xc0, !PT ;  /* 0x0000080007ff7812 */ /* 0x000fe4000788c0ff */
[----:B------:R-:W-:Y:S01]  /*113c70*/  PRMT R9, R0, 0x7773, RZ ;  /* 0x0000777300097816 */ /* 0x000fe200000000ff */
[----:B------:R-:W4:Y:S04]  /*113c80*/  LDL.LU.64 R26, [R1+0x36b0] ;  /* 0x0036b000011a7983 */ /* 0x000f280000300a00 */
[----:B------:R-:W4:Y:S04]  /*113c90*/  LDL.LU.64 R2, [R1+0x3688] ;  /* 0x0036880001027983 */ /* 0x000f280000300a00 */
[----:B------:R-:W4:Y:S04]  /*113ca0*/  LDL.LU R22, [R1+0x510] ;  /* 0x0005100001167983 */ /* 0x000f280000300800 */
[----:B--2---:R3:W-:Y:S02]  /*113cb0*/  @P3 STG.E.U8 desc[UR22][R10.64], R9 ;  /* 0x000000090a003986 */ /* 0x0047e4000c101116 */
[----:B---3--:R-:W-:-:S05]  /*113cc0*/  PRMT R9, R6, 0x7770, RZ ;  /* 0x0000777006097816 */ /* 0x008fca00000000ff */
[----:B------:R0:W-:Y:S04]  /*113cd0*/  @P4 STG.E.U8 desc[UR22][R4.64], R9 ;  /* 0x0000000904004986 */ /* 0x0001e8000c101116 */
        /* <DEDUP_REMOVED lines=41> */
[----:B------:R-:W3:Y:S04]  /*113f70*/  LDL.LU R6, [R1+0x514] ;  /* 0x0005140001067983 */ /* 0x000ee80000300800 */
[----:B------:R0:W-:Y:S01]  /*113f80*/  @P0 STG.E.U8 desc[UR22][R26.64], R9 ;  /* 0x000000091a000986 */ /* 0x0001e2000c101116 */
[----:B------:R-:W-:-:S03]  /*113f90*/  LOP3.LUT P0, RZ, R14, 0x80, RZ, 0xc0, !PT ;  /* 0x000000800eff7812 */ /* 0x000fc6000780c0ff */
[----:B------:R-:W3:Y:S04]  /*113fa0*/  LDL.LU.64 R18, [R1+0x3700] ;  /* 0x0037000001127983 */ /* 0x000ee80000300a00 */
[----:B------:R-:W3:Y:S04]  /*113fb0*/  LDL.LU.64 R10, [R1+0x36e0] ;  /* 0x0036e000010a7983 */ /* 0x000ee80000300a00 */
[----:B------:R-:W3:Y:S04]  /*113fc0*/  LDL.LU.64 R20, [R1+0x36f8] ;  /* 0x0036f80001147983 */ /* 0x000ee80000300a00 */
[----:B------:R-:W3:Y:S01]  /*113fd0*/  LDL.LU.64 R24, [R1+0x3710] ;  /* 0x0037100001187983 */ /* 0x000ee20000300a00 */
[----:B0-----:R-:W-:-:S03]  /*113fe0*/  PRMT R9, R22, 0x7770, RZ ;  /* 0x0000777016097816 */ /* 0x001fc600000000ff */
[----:B------:R-:W3:Y:S04]  /*113ff0*/  LDL.LU.64 R26, [R1+0x3730] ;  /* 0x00373000011a7983 */ /* 0x000ee80000300a00 */
[----:B------:R0:W-:Y:S01]  /*114000*/  @P0 STG.E.U8 desc[UR22][R2.64], R9 ;  /* 0x0000000902000986 */ /* 0x0001e2000c101116 */
[----:B------:R-:W-:Y:S02]  /*114010*/  LOP3.LUT P0, RZ, R14, 0x40, RZ, 0xc0, !PT ;  /* 0x000000400eff7812 */ /* 0x000fe4000780c0ff */
        /* <DEDUP_REMOVED lines=10> */
[----:B------:R-:W-:Y:S01]  /*1140c0*/  PRMT R9, R22, 0x7773, RZ ;  /* 0x0000777316097816 */ /* 0x000fe200000000ff */
        /* <DEDUP_REMOVED lines=30> */
[----:B------:R0:W-:Y:S01]  /*1142b0*/  @P5 STG.E.U8 desc[UR22][R2.64], R9 ;  /* 0x0000000902005986 */ /* 0x0001e2000c101116 */
[----:B------:R-:W-:Y:S02]  /*1142c0*/  LOP3.LUT P3, RZ, R7, 0x20000000, RZ, 0xc0, !PT ;  /* 0x2000000007ff7812 */ /* 0x000fe4000786c0ff */
[----:B0-----:R-:W-:-:S05]  /*1142d0*/  PRMT R9, R0, 0x7771, RZ ;  /* 0x0000777100097816 */ /* 0x001fca00000000ff */
[----:B--2---:R0:W-:Y:S01]  /*1142e0*/  @P6 STG.E.U8 desc[UR22][R4.64], R9 ;  /* 0x0000000904006986 */ /* 0x0041e2000c101116 */
[C---:B------:R-:W-:Y:S02]  /*1142f0*/  LOP3.LUT P4, RZ, R7.reuse, 0x40000000, RZ, 0xc0, !PT ;  /* 0x4000000007ff7812 */ /* 0x040fe4000788c0ff */
[----:B------:R-:W-:Y:S01]  /*114300*/  LOP3.LUT P5, RZ, R7, 0x80000000, RZ, 0xc0, !PT ;  /* 0x8000000007ff7812 */ /* 0x000fe200078ac0ff */
[----:B0-----:R-:W2:Y:S04]  /*114310*/  LDL.LU.64 R4, [R1+0x3740] ;  /* 0x0037400001047983 */ /* 0x001ea80000300a00 */
[----:B------:R-:W3:Y:S01]  /*114320*/  LDL.LU.64 R6, [R1+0x3758] ;  /* 0x0037580001067983 */ /* 0x000ee20000300a00 */
[----:B------:R-:W-:-:S03]  /*114330*/  PRMT R9, R0, 0x7772, RZ ;  /* 0x0000777200097816 */ /* 0x000fc600000000ff */
        /* <DEDUP_REMOVED lines=37> */
[----:B------:R-:W4:Y:S04]  /*114590*/  LDL.LU R8, [R1+0x51c] ;  /* 0x00051c0001087983 */ /* 0x000f280000300800 */
[----:B------:R0:W-:Y:S04]  /*1145a0*/  @P5 STG.E.U8 desc[UR22][R20.64], R9 ;  /* 0x0000000914005986 */ /* 0x0001e8000c101116 */
[----:B------:R-:W4:Y:S04]  /*1145b0*/  LDL.LU.64 R12, [R1+0x3798] ;  /* 0x00379800010c7983 */ /* 0x000f280000300a00 */
[----:B------:R-:W4:Y:S04]  /*1145c0*/  LDL.LU.64 R16, [R1+0x37a8] ;  /* 0x0037a80001107983 */ /* 0x000f280000300a00 */
[----:B------:R-:W4:Y:S04]  /*1145d0*/  LDL.LU R0, [R1+0x4fc] ;  /* 0x0004fc0001007983 */ /* 0x000f280000300800 */
[----:B------:R-:W4:Y:S04]  /*1145e0*/  LDL.LU.64 R18, [R1+0x37c0] ;  /* 0x0037c00001127983 */ /* 0x000f280000300a00 */
[----:B------:R-:W4:Y:S01]  /*1145f0*/  LDL.LU.64 R10, [R1+0x37e0] ;  /* 0x0037e000010a7983 */ /* 0x000f220000300a00 */
[----:B------:R-:W-:-:S02]  /*114600*/  @P0 LOP3.LUT R15, R15, 0x40000000, RZ, 0xfc, !PT ;  /* 0x400000000f0f0812 */ /* 0x000fc400078efcff */
[----:B------:R-:W-:Y:S02]  /*114610*/  LOP3.LUT P0, RZ, R23, 0x4, RZ, 0xc0, !PT ;  /* 0x0000000417ff7812 */ /* 0x000fe4000780c0ff */
[----:B------:R-:W-:Y:S02]  /*114620*/  LOP3.LUT R15, R15, 0x7fffffff, RZ, 0xc0, !PT ;  /* 0x7fffffff0f0f7812 */ /* 0x000fe400078ec0ff */
[----:B0-----:R-:W-:-:S09]  /*114630*/  PRMT R9, R3, 0x7771, RZ ;  /* 0x0000777103097816 */ /* 0x001fd200000000ff */
[----:B------:R-:W-:Y:S02]  /*114640*/  @P0 LOP3.LUT R15, R15, 0x80000000, RZ, 0xfc, !PT ;  /* 0x800000000f0f0812 */ /* 0x000fe400078efcff */
[----:B------:R-:W-:Y:S01]  /*114650*/  LOP3.LUT P0, RZ, R23, 0x2, RZ, 0xc0, !PT ;  /* 0x0000000217ff7812 */ /* 0x000fe2000780c0ff */
[----:B------:R0:W-:Y:S02]  /*114660*/  @P6 STG.E.U8 desc[UR22][R24.64], R9 ;  /* 0x0000000918006986 */ /* 0x0001e4000c101116 */
[----:B0-----:R-:W-:Y:S02]  /*114670*/  PRMT R9, R3, 0x7772, RZ ;  /* 0x0000777203097816 */ /* 0x001fe400000000ff */
[----:B------:R-:W4:Y:S08]  /*114680*/  LDL.LU.64 R24, [R1+0x37b8] ;  /* 0x0037b80001187983 */ /* 0x000f300000300a00 */
[----:B------:R0:W-:Y:S01]  /*114690*/  @P0 STG.E.U8 desc[UR22][R26.64], R9 ;  /* 0x000000091a000986 */ /* 0x0001e2000c101116 */
[----:B------:R-:W-:-:S02]  /*1146a0*/  LOP3.LUT P0, RZ, R15, 0x80000000, RZ, 0xc0, !PT ;  /* 0x800000000fff7812 */ /* 0x000fc4000780c0ff */
[----:B0-----:R-:W-:Y:S01]  /*1146b0*/  PRMT R9, R3, 0x7773, RZ ;  /* 0x0000777303097816 */ /* 0x001fe200000000ff */
[----:B------:R-:W4:Y:S04]  /*1146c0*/  LDL.LU.64 R26, [R1+0x37d8] ;  /* 0x0037d800011a7983 */ /* 0x000f280000300a00 */
[----:B------:R-:W4:Y:S06]  /*1146d0*/  LDL.LU.64 R2, [R1+0x37f0] ;  /* 0x0037f00001027983 */ /* 0x000f2c0000300a00 */
[----:B--2---:R0:W-:Y:S01]  /*1146e0*/  @P0 STG.E.U8 desc[UR22][R4.64], R9 ;  /* 0x0000000904000986 */ /* 0x0041e2000c101116 */
[----:B------:R-:W-:-:S02]  /*1146f0*/  LOP3.LUT P0, RZ, R15, 0x40000000, RZ, 0xc0, !PT ;  /* 0x400000000fff7812 */ /* 0x000fc4000780c0ff */
[----:B0-----:R-:W-:Y:S01]  /*114700*/  PRMT R9, R22, 0x7770, RZ ;  /* 0x0000777016097816 */ /* 0x001fe200000000ff */
[----:B------:R-:W2:Y:S04]  /*114710*/  LDL.LU.64 R4, [R1+0x3808] ;  /* 0x0038080001047983 */ /* 0x000ea80000300a00 */
[----:B------:R-:W2:Y:S06]  /*114720*/  LDL.LU R21, [R1+0x500] ;  /* 0x0005000001157983 */ /* 0x000eac0000300800 */
        /* <DEDUP_REMOVED lines=38> */
[----:B0-----:R-:W-:-:S05]  /*114990*/  PRMT R9, R21, 0x7770, RZ ;  /* 0x0000777015097816 */ /* 0x001fca00000000ff */
[----:B---3--:R0:W-:Y:S04]  /*1149a0*/  @P6 STG.E.U8 desc[UR22][R6.64], R9 ;  /* 0x0000000906006986 */ /* 0x0081e8000c101116 */
[----:B0-----:R-:W2:Y:S01]  /*1149b0*/  LDL.LU.64 R6, [R1+0x3800] ;  /* 0x0038000001067983 */ /* 0x001ea20000300a00 */
[----:B------:R-:W-:-:S03]  /*1149c0*/  LOP3.LUT P3, RZ, R23, 0x10000, RZ, 0xc0, !PT ;  /* 0x0001000017ff7812 */ /* 0x000fc6000786c0ff */
[----:B------:R-:W3:Y:S04]  /*1149d0*/  LDL.LU.64 R10, [R1+0x3820] ;  /* 0x00382000010a7983 */ /* 0x000ee80000300a00 */
[----:B------:R-:W4:Y:S01]  /*1149e0*/  LDL.LU.64 R4, [R1+0x3830] ;  /* 0x0038300001047983 */ /* 0x000f220000300a00 */
[----:B------:R-:W-:-:S03]  /*1149f0*/  PRMT R9, R21, 0x7771, RZ ;  /* 0x0000777115097816 */ /* 0x000fc600000000ff */
[----:B------:R-:W4:Y:S04]  /*114a00*/  LDL.LU.64 R24, [R1+0x3818] ;  /* 0x0038180001187983 */ /* 0x000f280000300a00 */
[----:B------:R-:W4:Y:S04]  /*114a10*/  LDL.LU.64 R26, [R1+0x3828] ;  /* 0x00382800011a7983 */ /* 0x000f280000300a00 */
[----:B------:R-:W4:Y:S04]  /*114a20*/  LDL.LU R14, [R1+0x4e0] ;  /* 0x0004e000010e7983 */ /* 0x000f280000300800 */
[----:B------:R-:W4:Y:S04]  /*114a30*/  LDL.LU R8, [R1+0xb4] ;  /* 0x0000b40001087983 */ /* 0x000f280000300800 */
[----:B------:R-:W4:Y:S04]  /*114a40*/  LDL.LU.64 R2, [R1+0x3840] ;  /* 0x0038400001027983 */ /* 0x000f280000300a00 */
        /* <DEDUP_REMOVED lines=38> */
[C---:B------:R-:W-:Y:S01]  /*114cb0*/  LOP3.LUT P0, RZ, R23.reuse, 0x100000, RZ, 0xc0, !PT ;  /* 0x0010000017ff7812 */ /* 0x040fe2000780c0ff */
[----:B----4-:R0:W-:Y:S02]  /*114cc0*/  @P5 STG.E.U8 desc[UR22][R4.64], R9 ;  /* 0x0000000904005986 */ /* 0x0101e4000c101116 */
[----:B0-----:R-:W-:Y:S02]  /*114cd0*/  PRMT R9, R14, 0x7770, RZ ;  /* 0x000077700e097816 */ /* 0x001fe400000000ff */
[----:B------:R-:W4:Y:S04]  /*114ce0*/  LDL.LU R4, [R1+0x4e4] ;  /* 0x0004e40001047983 */ /* 0x000f280000300800 */
[----:B------:R-:W4:Y:S04]  /*114cf0*/  LDL.LU.64 R18, [R1+0x3868] ;  /* 0x0038680001127983 */ /* 0x000f280000300a00 */
[----:B------:R-:W4:Y:S04]  /*114d00*/  LDL.LU.64 R10, [R1+0x3880] ;  /* 0x00388000010a7983 */ /* 0x000f280000300a00 */
[----:B------:R-:W4:Y:S04]  /*114d10*/  LDL.LU R5, [R1+0x508] ;  /* 0x0005080001057983 */ /* 0x000f280000300800 */
[----:B------:R0:W-:Y:S01]  /*114d20*/  @P6 STG.E.U8 desc[UR22][R24.64], R9 ;  /* 0x0000000918006986 */ /* 0x0001e2000c101116 */
[----:B------:R-:W-:-:S02]  /*114d30*/  LOP3.LUT P1, RZ, R23, 0x20000000, RZ, 0xc0, !PT ;  /* 0x2000000017ff7812 */ /* 0x000fc4000782c0ff */
[C---:B------:R-:W-:Y:S02]  /*114d40*/  LOP3.LUT P2, RZ, R23.reuse, 0x40000000, RZ, 0xc0, !PT ;  /* 0x4000000017ff7812 */ /* 0x040fe4000784c0ff */
[----:B------:R-:W-:Y:S01]  /*114d50*/  LOP3.LUT P3, RZ, R23, 0x80000000, RZ, 0xc0, !PT ;  /* 0x8000000017ff7812 */ /* 0x000fe2000786c0ff */
[----:B------:R-:W4:Y:S04]  /*114d60*/  LDL.LU.64 R20, [R1+0x38a0] ;  /* 0x0038a00001147983 */ /* 0x000f280000300a00 */
[----:B------:R-:W4:Y:S01]  /*114d70*/  LDL.LU.64 R22, [R1+0x38b0] ;  /* 0x0038b00001167983 */ /* 0x000f220000300a00 */
[----:B0-----:R-:W-:-:S03]  /*114d80*/  PRMT R9, R14, 0x7771, RZ ;  /* 0x000077710e097816 */ /* 0x001fc600000000ff */
[----:B------:R-:W4:Y:S04]  /*114d90*/  LDL.LU.64 R24, [R1+0x3898] ;  /* 0x0038980001187983 */ /* 0x000f280000300a00 */
[----:B------:R0:W-:Y:S01]  /*114da0*/  @P0 STG.E.U8 desc[UR22][R26.64], R9 ;  /* 0x000000091a000986 */ /* 0x0001e2000c101116 */
[C---:B------:R-:W-:Y:S02]  /*114db0*/  LOP3.LUT P0, RZ, R15.reuse, 0x800000, RZ, 0xc0, !PT ;  /* 0x008000000fff7812 */ /* 0x040fe4000780c0ff */
        /* <DEDUP_REMOVED lines=25> */
[----:B----4-:R-:W-:-:S11]  /*114f50*/  PRMT R9, R4, 0x7770, RZ ;  /* 0x0000777004097816 */ /* 0x010fd600000000ff */
        /* <DEDUP_REMOVED lines=17> */
[----:B------:R-:W4:Y:S04]  /*115070*/  LDL.LU.64 R22, [R1+0x38f0] ;  /* 0x0038f00001167983 */ /* 0x000f280000300a00 */
[----:B--2---:R0:W-:Y:S04]  /*115080*/  @P6 STG.E.U8 desc[UR22][R6.64], R9 ;  /* 0x0000000906006986 */ /* 0x0041e8000c101116 */
[----:B0-----:R-:W2:Y:S01]  /*115090*/  LDL.LU R6, [R1+0x4e8] ;  /* 0x0004e80001067983 */ /* 0x001ea20000300800 */
[----:B------:R-:W-:-:S02]  /*1150a0*/  LOP3.LUT P3, RZ, R8, 0x8, RZ, 0xc0, !PT ;  /* 0x0000000808ff7812 */ /* 0x000fc4000786c0ff */
[----:B------:R-:W-:Y:S01]  /*1150b0*/  LOP3.LUT P4, RZ, R8, 0x10, RZ, 0xc0, !PT ;  /* 0x0000001008ff7812 */ /* 0x000fe2000788c0ff */
[----:B------:R-:W4:Y:S04]  /*1150c0*/  LDL.LU.64 R24, [R1+0x3910] ;  /* 0x0039100001187983 */ /* 0x000f280000300a00 */
[----:B------:R-:W4:Y:S04]  /*1150d0*/  LDL.LU.64 R26, [R1+0x38e8] ;  /* 0x0038e800011a7983 */ /* 0x000f280000300a00 */
[----:B------:R-:W4:Y:S01]  /*1150e0*/  LDL.LU R7, [R1+0x50c] ;  /* 0x00050c0001077983 */ /* 0x000f220000300800 */
[----:B--2---:R-:W-:-:S05]  /*1150f0*/  PRMT R9, R6, 0x7770, RZ ;  /* 0x0000777006097816 */ /* 0x004fca00000000ff */
[----:B---3--:R0:W-:Y:S02]  /*115100*/  @P3 STG.E.U8 desc[UR22][R2.64], R9 ;  /* 0x0000000902003986 */ /* 0x0081e4000c101116 */
[----:B0-----:R-:W-:Y:S02]  /*115110*/  PRMT R9, R6, 0x7771, RZ ;  /* 0x0000777106097816 */ /* 0x001fe400000000ff */
[----:B------:R-:W2:Y:S04]  /*115120*/  LDL.LU.64 R2, [R1+0x3908] ;  /* 0x0039080001027983 */ /* 0x000ea80000300a00 */
[----:B----4-:R0:W-:Y:S04]  /*115130*/  @P4 STG.E.U8 desc[UR22][R4.64], R9 ;  /* 0x0000000904004986 */ /* 0x0101e8000c101116 */
[----:B0-----:R-:W3:Y:S04]  /*115140*/  LDL.LU.64 R4, [R1+0x3920] ;  /* 0x0039200001047983 */ /* 0x001ee80000300a00 */
[----:B------:R-:W4:Y:S01]  /*115150*/  LDL.LU R17, [R1+0x4ec] ;  /* 0x0004ec0001117983 */ /* 0x000f220000300800 */
        /* <DEDUP_REMOVED lines=17> */
[----:B----4-:R0:W-:Y:S04]  /*115270*/  STL [R1+0x57d8], R17 ;  /* 0x0057d81101007387 */ /* 0x0101e80000100800 */
[----:B0-----:R-:W4:Y:S04]  /*115280*/  LDL.LU.64 R16, [R1+0x3930] ;  /* 0x0039300001107983 */ /* 0x001f280000300a00 */
[----:B------:R-:W4:Y:S02]  /*115290*/  LDL.LU.64 R28, [R1+0x3928] ;  /* 0x00392800011c7983 */ /* 0x000f240000300a00 */
        /* <DEDUP_REMOVED lines=15> */
[----:B------:R0:W-:Y:S01]  /*115390*/  @P0 STG.E.U8 desc[UR22][R26.64], R9 ;  /* 0x000000091a000986 */ /* 0x0001e2000c101116 */
[----:B------:R-:W-:Y:S02]  /*1153a0*/  LOP3.LUT P0, RZ, R15, 0x8000, RZ, 0xc0, !PT ;  /* 0x000080000fff7812 */ /* 0x000fe4000780c0ff */
[----:B0-----:R-:W-:-:S11]  /*1153b0*/  PRMT R9, R7, 0x7771, RZ ;  /* 0x0000777107097816 */ /* 0x001fd600000000ff */
[----:B--2---:R0:W-:Y:S01]  /*1153c0*/  @P0 STG.E.U8 desc[UR22][R2.64], R9 ;  /* 0x0000000902000986 */ /* 0x0041e2000c101116 */
[----:B------:R-:W-:Y:S02]  /*1153d0*/  LOP3.LUT P0, RZ, R15, 0x4000, RZ, 0xc0, !PT ;  /* 0x000040000fff7812 */ /* 0x000fe4000780c0ff */
[----:B0-----:R-:W-:-:S11]  /*1153e0*/  PRMT R9, R7, 0x7772, RZ ;  /* 0x0000777207097816 */ /* 0x001fd600000000ff */
[----:B---3--:R0:W-:Y:S01]  /*1153f0*/  @P0 STG.E.U8 desc[UR22][R4.64], R9 ;  /* 0x0000000904000986 */ /* 0x0081e2000c101116 */
[----:B------:R-:W-:Y:S02]  /*115400*/  LOP3.LUT P0, RZ, R15, 0x2000, RZ, 0xc0, !PT ;  /* 0x000020000fff7812 */ /* 0x000fe4000780c0ff */
[----:B0-----:R-:W-:Y:S01]  /*115410*/  PRMT R9, R7, 0x7773, RZ ;  /* 0x0000777307097816 */ /* 0x001fe200000000ff */
[----:B----4-:R0:W-:Y:S10]  /*115420*/  STL.64 [R1+0x57d0], R28 ;  /* 0x0057d01c01007387 */ /* 0x0101f40000100a00 */
[----:B------:R1:W-:Y:S04]  /*115430*/  @P0 STG.E.U8 desc[UR22][R16.64], R9 ;  /* 0x0000000910000986 */ /* 0x0003e8000c101116 */
[----:B0-----:R-:W2:Y:S04]  /*115440*/  LDL.LU.64 R28, [R1+0x3918] ;  /* 0x00391800011c7983 */ /* 0x001ea80000300a00 */
[----:B------:R-:W3:Y:S04]  /*115450*/  LDL.LU.64 R12, [R1+0x3948] ;  /* 0x00394800010c7983 */ /* 0x000ee80000300a00 */
[----:B------:R-:W4:Y:S04]  /*115460*/  LDL.LU.64 R18, [R1+0x3960] ;  /* 0x0039600001127983 */ /* 0x000f280000300a00 */
        /* <DEDUP_REMOVED lines=9> */
[----:B-1----:R-:W2:Y:S01]  /*115500*/  LDL.LU R17, [R1+0x57d8] ;  /* 0x0057d80001117983 */ /* 0x002ea20000300800 */
[----:B------:R-:W-:-:S03]  /*115510*/  LOP3.LUT P0, RZ, R15, 0x1000, RZ, 0xc0, !PT ;  /* 0x000010000fff7812 */ /* 0x000fc6000780c0ff */
[----:B------:R-:W4:Y:S01]  /*115520*/  LDL.LU R7, [R1+0xec] ;  /* 0x0000ec0001077983 */ /* 0x000f220000300800 */
[----:B--2---:R-:W-:-:S09]  /*115530*/  PRMT R9, R17, 0x7770, RZ ;  /* 0x0000777011097816 */ /* 0x004fd200000000ff */
[----:B------:R0:W-:Y:S04]  /*115540*/  @P0 STG.E.U8 desc[UR22][R28.64], R9 ;  /* 0x000000091c000986 */ /* 0x0001e8000c101116 */
        /* <DEDUP_REMOVED lines=12> */
[----:B---3--:R0:W-:Y:S01]  /*115610*/  @P0 STG.E.U8 desc[UR22][R12.64], R9 ;  /* 0x000000090c000986 */ /* 0x0081e2000c101116 */
[----:B------:R-:W-:Y:S02]  /*115620*/  LOP3.LUT P0, RZ, R15, 0x200, RZ, 0xc0, !PT ;  /* 0x000002000fff7812 */ /* 0x000fe4000780c0ff */
[----:B0-----:R-:W-:-:S11]  /*115630*/  PRMT R9, R17, 0x7773, RZ ;  /* 0x0000777311097816 */ /* 0x001fd600000000ff */
[----:B----4-:R0:W-:Y:S01]  /*115640*/  @P0 STG.E.U8 desc[UR22][R18.64], R9 ;  /* 0x0000000912000986 */ /* 0x0101e2000c101116 */
        /* <DEDUP_REMOVED lines=24> */
[----:B------:R-:W4:Y:S04]  /*1157d0*/  LDL.LU R14, [R1+0x4b4] ;  /* 0x0004b400010e7983 */ /* 0x000f280000300800 */
[----:B--2---:R0:W-:Y:S04]  /*1157e0*/  @P3 STG.E.U8 desc[UR22][R2.64], R9 ;  /* 0x0000000902003986 */ /* 0x0041e8000c101116 */
[----:B0-----:R-:W2:Y:S01]  /*1157f0*/  LDL.LU.64 R2, [R1+0x39c0] ;  /* 0x0039c00001027983 */ /* 0x001ea20000300a00 */
[----:B---3--:R-:W-:-:S05]  /*115800*/  PRMT R9, R6, 0x7770, RZ ;  /* 0x0000777006097816 */ /* 0x008fca00000000ff */
[----:B------:R0:W-:Y:S04]  /*115810*/  @P4 STG.E.U8 desc[UR22][R4.64], R9 ;  /* 0x0000000904004986 */ /* 0x0001e8000c101116 */
[----:B0-----:R-:W3:Y:S04]  /*115820*/  LDL.LU.64 R4, [R1+0x39d8] ;  /* 0x0039d80001047983 */ /* 0x001ee80000300a00 */
[----:B------:R-:W4:Y:S01]  /*115830*/  LDL.LU.64 R16, [R1+0x3a10] ;  /* 0x003a100001107983 */ /* 0x000f220000300a00 */
        /* <DEDUP_REMOVED lines=31> */
[----:B------:R-:W4:Y:S04]  /*115a30*/  LDL.LU R8, [R1+0x4d8] ;  /* 0x0004d80001087983 */ /* 0x000f280000300800 */
[----:B------:R-:W4:Y:S04]  /*115a40*/  LDL.LU.64 R28, [R1+0x39e8] ;  /* 0x0039e800011c7983 */ /* 0x000f280000300a00 */
[----:B------:R-:W4:Y:S01]  /*115a50*/  LDL.LU.64 R12, [R1+0x3a08] ;  /* 0x003a0800010c7983 */ /* 0x000f220000300a00 */
[----:B0-----:R-:W-:-:S03]  /*115a60*/  PRMT R9, R6, 0x7772, RZ ;  /* 0x0000777206097816 */ /* 0x001fc600000000ff */
[----:B------:R-:W4:Y:S04]  /*115a70*/  LDL.LU.64 R18, [R1+0x3a20] ;  /* 0x003a200001127983 */ /* 0x000f280000300a00 */
[----:B------:R-:W4:Y:S04]  /*115a80*/  LDL.LU R0, [R1+0x4b8] ;  /* 0x0004b80001007983 */ /* 0x000f280000300800 */
[----:B------:R-:W4:Y:S04]  /*115a90*/  LDL.LU.64 R10, [R1+0x3a30] ;  /* 0x003a3000010a7983 */ /* 0x000f280000300a00 */
[----:B------:R-:W4:Y:S04]  /*115aa0*/  LDL.LU.64 R20, [R1+0x3a18] ;  /* 0x003a180001147983 */ /* 0x000f280000300a00 */
[----:B------:R0:W-:Y:S04]  /*115ab0*/  @P6 STG.E.U8 desc[UR22][R24.64], R9 ;  /* 0x0000000918006986 */ /* 0x0001e8000c101116 */
[----:B------:R-:W4:Y:S01]  /*115ac0*/  LDL.LU.64 R22, [R1+0x3a28] ;  /* 0x003a280001167983 */ /* 0x000f220000300a00 */
[----:B0-----:R-:W-:-:S03]  /*115ad0*/  PRMT R9, R6, 0x7773, RZ ;  /* 0x0000777306097816 */ /* 0x001fc600000000ff */
[----:B------:R-:W4:Y:S04]  /*115ae0*/  LDL.LU.64 R24, [R1+0x3a48] ;  /* 0x003a480001187983 */ /* 0x000f280000300a00 */
[----:B------:R-:W4:Y:S04]  /*115af0*/  LDL.LU R6, [R1+0x4dc] ;  /* 0x0004dc0001067983 */ /* 0x000f280000300800 */
        /* <DEDUP_REMOVED lines=23> */
[C---:B------:R-:W-:Y:S02]  /*115c70*/  LOP3.LUT P0, RZ, R15.reuse, 0x8, RZ, 0xc0, !PT ;  /* 0x000000080fff7812 */ /* 0x040fe4000780c0ff */
[----:B0-----:R-:W-:Y:S01]  /*115c80*/  PRMT R9, R8, 0x7770, RZ ;  /* 0x0000777008097816 */ /* 0x001fe200000000ff */
[----:B------:R-:W4:Y:S10]  /*115c90*/  LDL.LU R16, [R1+0x57c0] ;  /* 0x0057c00001107983 */ /* 0x000f340000300800 */
[----:B------:R0:W-:Y:S01]  /*115ca0*/  @P0 STG.E.U8 desc[UR22][R28.64], R9 ;  /* 0x000000091c000986 */ /* 0x0001e2000c101116 */
        /* <DEDUP_REMOVED lines=24> */
[----:B------:R-:W3:Y:S01]  /*115e30*/  LDL.LU.64 R20, [R1+0x3a78] ;  /* 0x003a780001147983 */ /* 0x000ee20000300a00 */
[----:B------:R-:W-:-:S03]  /*115e40*/  PRMT R9, R6, 0x7772, RZ ;  /* 0x0000777206097816 */ /* 0x000fc600000000ff */
[----:B------:R-:W3:Y:S04]  /*115e50*/  LDL.LU.64 R22, [R1+0x3a88] ;  /* 0x003a880001167983 */ /* 0x000ee80000300a00 */
[----:B------:R-:W3:Y:S04]  /*115e60*/  LDL.LU.64 R24, [R1+0x3aa0] ;  /* 0x003aa00001187983 */ /* 0x000ee80000300a00 */
[----:B------:R-:W3:Y:S04]  /*115e70*/  LDL.LU R27, [R1+0x4bc] ;  /* 0x0004bc00011b7983 */ /* 0x000ee80000300800 */
        /* <DEDUP_REMOVED lines=29> */
[C---:B------:R-:W-:Y:S02]  /*116050*/  LOP3.LUT P5, RZ, R7.reuse, 0x800, RZ, 0xc0, !PT ;  /* 0x0000080007ff7812 */ /* 0x040fe400078ac0ff */
[----:B------:R-:W-:Y:S02]  /*116060*/  LOP3.LUT R16, R16, 0xbfffffff, RZ, 0xc0, !PT ;  /* 0xbfffffff10107812 */ /* 0x000fe400078ec0ff */
[----:B------:R-:W-:Y:S02]  /*116070*/  PRMT R9, R6, 0x7773, RZ ;  /* 0x0000777306097816 */ /* 0x000fe400000000ff */
[----:B------:R-:W-:Y:S01]  /*116080*/  LOP3.LUT P6, RZ, R7, 0x1000, RZ, 0xc0, !PT ;  /* 0x0000100007ff7812 */ /* 0x000fe200078cc0ff */
[----:B------:R-:W4:Y:S04]  /*116090*/  LDL.LU R0, [R1+0x4a0] ;  /* 0x0004a00001007983 */ /* 0x000f280000300800 */
[----:B------:R-:W4:Y:S04]  /*1160a0*/  LDL.LU.64 R28, [R1+0x3ac8] ;  /* 0x003ac800011c7983 */ /* 0x000f280000300a00 */
[----:B------:R-:W4:Y:S04]  /*1160b0*/  LDL.LU.64 R12, [R1+0x3ad8] ;  /* 0x003ad800010c7983 */ /* 0x000f280000300a00 */
[----:B------:R-:W4:Y:S04]  /*1160c0*/  LDL.LU.64 R18, [R1+0x3b00] ;  /* 0x003b000001127983 */ /* 0x000f280000300a00 */
[----:B------:R-:W4:Y:S01]  /*1160d0*/  LDL.LU R6, [R1+0x4c4] ;  /* 0x0004c40001067983 */ /* 0x000f220000300800 */
[----:B------:R-:W-:-:S02]  /*1160e0*/  @P0 LOP3.LUT R16, R16, 0x40000000, RZ, 0xfc, !PT ;  /* 0x4000000010100812 */ /* 0x000fc400078efcff */
[----:B------:R-:W-:Y:S01]  /*1160f0*/  LOP3.LUT P0, RZ, R7, 0x4000, RZ, 0xc0, !PT ;  /* 0x0000400007ff7812 */ /* 0x000fe2000780c0ff */
[----:B---3--:R0:W-:Y:S01]  /*116100*/  @P4 STG.E.U8 desc[UR22][R10.64], R9 ;  /* 0x000000090a004986 */ /* 0x0081e2000c101116 */
[----:B------:R-:W-:Y:S02]  /*116110*/  LOP3.LUT R16, R16, 0x7fffffff, RZ, 0xc0, !PT ;  /* 0x7fffffff10107812 */ /* 0x000fe400078ec0ff */
[----:B0-----:R-:W-:-:S09]  /*116120*/  PRMT R9, R27, 0x7770, RZ ;  /* 0x000077701b097816 */ /* 0x001fd200000000ff */
[----:B------:R-:W-:Y:S02]  /*116130*/  @P0 LOP3.LUT R16, R16, 0x80000000, RZ, 0xfc, !PT ;  /* 0x8000000010100812 */ /* 0x000fe400078efcff */
[----:B------:R-:W-:Y:S01]  /*116140*/  LOP3.LUT P0, RZ, R7, 0x2000, RZ, 0xc0, !PT ;  /* 0x0000200007ff7812 */ /* 0x000fe2000780c0ff */
[----:B------:R-:W3:Y:S04]  /*116150*/  LDL.LU.64 R10, [R1+0x3b10] ;  /* 0x003b1000010a7983 */ /* 0x000ee80000300a00 */
[----:B------:R0:W-:Y:S02]  /*116160*/  @P5 STG.E.U8 desc[UR22][R20.64], R9 ;  /* 0x0000000914005986 */ /* 0x0001e4000c101116 */
[C---:B0-----:R-:W-:Y:S02]  /*116170*/  PRMT R9, R27.reuse, 0x7771, RZ ;  /* 0x000077711b097816 */ /* 0x041fe400000000ff */
[----:B------:R-:W3:Y:S04]  /*116180*/  LDL.LU.64 R20, [R1+0x3af8] ;  /* 0x003af80001147983 */ /* 0x000ee80000300a00 */
[----:B------:R0:W-:Y:S02]  /*116190*/  @P6 STG.E.U8 desc[UR22][R22.64], R9 ;  /* 0x0000000916006986 */ /* 0x0001e4000c101116 */
[----:B0-----:R-:W-:-:S02]  /*1161a0*/  PRMT R9, R27, 0x7772, RZ ;  /* 0x000077721b097816 */ /* 0x001fc400000000ff */
[----:B------:R-:W3:Y:S04]  /*1161b0*/  LDL.LU.64 R22, [R1+0x3b08] ;  /* 0x003b080001167983 */ /* 0x000ee80000300a00 */
[----:B------:R0:W-:Y:S01]  /*1161c0*/  @P0 STG.E.U8 desc[UR22][R24.64], R9 ;  /* 0x0000000918000986 */ /* 0x0001e2000c101116 */
[C---:B------:R-:W-:Y:S02]  /*1161d0*/  LOP3.LUT P0, RZ, R16.reuse, 0x80000000, RZ, 0xc0, !PT ;  /* 0x8000000010ff7812 */ /* 0x040fe4000780c0ff */
[----:B0-----:R-:W-:Y:S02]  /*1161e0*/  PRMT R9, R27, 0x7773, RZ ;  /* 0x000077731b097816 */ /* 0x001fe400000000ff */
[----:B------:R-:W3:Y:S09]  /*1161f0*/  LDL.LU.64 R26, [R1+0x3b20] ;  /* 0x003b2000011a7983 */ /* 0x000ef20000300a00 */
[----:B------:R0:W-:Y:S01]  /*116200*/  @P0 STG.E.U8 desc[UR22][R2.64], R9 ;  /* 0x0000000902000986 */ /* 0x0001e2000c101116 */
[----:B------:R-:W-:-:S02]  /*116210*/  LOP3.LUT P0, RZ, R16, 0x40000000, RZ, 0xc0, !PT ;  /* 0x4000000010ff7812 */ /* 0x000fc4000780c0ff */
[----:B0-----:R-:W-:Y:S01]  /*116220*/  PRMT R9, R8, 0x7770, RZ ;  /* 0x0000777008097816 */ /* 0x001fe200000000ff */
[----:B------:R-:W3:Y:S10]  /*116230*/  LDL.LU.64 R2, [R1+0x3b38] ;  /* 0x003b380001027983 */ /* 0x000ef40000300a00 */
[----:B--2---:R0:W-:Y:S01]  /*116240*/  @P0 STG.E.U8 desc[UR22][R4.64], R9 ;  /* 0x0000000904000986 */ /* 0x0041e2000c101116 */
[----:B------:R-:W-:-:S02]  /*116250*/  LOP3.LUT P0, RZ, R16, 0x20000000, RZ, 0xc0, !PT ;  /* 0x2000000010ff7812 */ /* 0x000fc4000780c0ff */
[----:B0-----:R-:W-:Y:S01]  /*116260*/  PRMT R9, R8, 0x7771, RZ ;  /* 0x0000777108097816 */ /* 0x001fe200000000ff */
[----:B------:R-:W2:Y:S04]  /*116270*/  LDL.LU.64 R4, [R1+0x3b18] ;  /* 0x003b180001047983 */ /* 0x000ea80000300a00 */
[----:B------:R-:W2:Y:S06]  /*116280*/  LDL.LU R25, [R1+0x4a4] ;  /* 0x0004a40001197983 */ /* 0x000eac0000300800 */
        /* <DEDUP_REMOVED lines=26> */
[----:B---3--:R0:W-:Y:S02]  /*116430*/  @P1 STG.E.U8 desc[UR22][R10.64], R9 ;  /* 0x000000090a001986 */ /* 0x0081e4000c101116 */
        /* <DEDUP_REMOVED lines=8> */
[C---:B------:R-:W-:Y:S02]  /*1164c0*/  LOP3.LUT P3, RZ, R7.reuse, 0x10000000, RZ, 0xc0, !PT ;  /* 0x1000000007ff7812 */ /* 0x040fe4000786c0ff */
[C---:B------:R-:W-:Y:S02]  /*1164d0*/  LOP3.LUT P4, RZ, R7.reuse, 0x20000000, RZ, 0xc0, !PT ;  /* 0x2000000007ff7812 */ /* 0x040fe4000788c0ff */
[----:B------:R-:W-:Y:S02]  /*1164e0*/  LOP3.LUT P5, RZ, R7, 0x40000000, RZ, 0xc0, !PT ;  /* 0x4000000007ff7812 */ /* 0x000fe400078ac0ff */
[----:B--2---:R-:W-:Y:S01]  /*1164f0*/  PRMT R9, R25, 0x7770, RZ ;  /* 0x0000777019097816 */ /* 0x004fe200000000ff */
[----:B------:R-:W2:Y:S04]  /*116500*/  LDL.LU.64 R2, [R1+0x3b30] ;  /* 0x003b300001027983 */ /* 0x000ea80000300a00 */
[----:B------:R0:W-:Y:S01]  /*116510*/  @P6 STG.E.U8 desc[UR22][R4.64], R9 ;  /* 0x0000000904006986 */ /* 0x0001e2000c101116 */
[----:B------:R-:W-:-:S03]  /*116520*/  LOP3.LUT P6, RZ, R7, 0x80000000, RZ, 0xc0, !PT ;  /* 0x8000000007ff7812 */ /* 0x000fc600078cc0ff */
[----:B------:R-:W3:Y:S01]  /*116530*/  LDL.LU.64 R6, [R1+0x3b50] ;  /* 0x003b500001067983 */ /* 0x000ee20000300a00 */
[----:B0-----:R-:W-:-:S03]  /*116540*/  PRMT R9, R25, 0x7771, RZ ;  /* 0x0000777119097816 */ /* 0x001fc600000000ff */
        /* <DEDUP_REMOVED lines=34> */
[----:B------:R-:W-:Y:S01]  /*116770*/  PRMT R9, R25, 0x7773, RZ ;  /* 0x0000777319097816 */ /* 0x000fe200000000ff */
[----:B------:R-:W4:Y:S01]  /*116780*/  LDL.LU.64 R28, [R1+0x3bb8] ;  /* 0x003bb800011c7983 */ /* 0x000f220000300a00 */
[----:B------:R-:W-:-:S09]  /*116790*/  LOP3.LUT R16, R16, 0xffbfffff, RZ, 0xc0, !PT ;  /* 0xffbfffff10107812 */ /* 0x000fd200078ec0ff */
[----:B------:R-:W-:Y:S02]  /*1167a0*/  @P0 LOP3.LUT R16, R16, 0x400000, RZ, 0xfc, !PT ;  /* 0x0040000010100812 */ /* 0x000fe400078efcff */
[----:B------:R-:W-:Y:S02]  /*1167b0*/  LOP3.LUT P0, RZ, R24, 0x2, RZ, 0xc0, !PT ;  /* 0x0000000218ff7812 */ /* 0x000fe4000780c0ff */
[----:B------:R-:W-:Y:S01]  /*1167c0*/  LOP3.LUT R16, R16, 0xff7fffff, RZ, 0xc0, !PT ;  /* 0xff7fffff10107812 */ /* 0x000fe200078ec0ff */
[----:B------:R0:W-:Y:S10]  /*1167d0*/  @P5 STG.E.U8 desc[UR22][R4.64], R9 ;  /* 0x0000000904005986 */ /* 0x0001f4000c101116 */
[----:B------:R-:W-:-:S02]  /*1167e0*/  @P0 LOP3.LUT R16, R16, 0x800000, RZ, 0xfc, !PT ;  /* 0x0080000010100812 */ /* 0x000fc400078efcff */
[----:B------:R-:W-:Y:S02]  /*1167f0*/  LOP3.LUT P0, RZ, R24, 0x1, RZ, 0xc0, !PT ;  /* 0x0000000118ff7812 */ /* 0x000fe4000780c0ff */
[C---:B0-----:R-:W-:Y:S01]  /*116800*/  PRMT R9, R8.reuse, 0x7770, RZ ;  /* 0x0000777008097816 */ /* 0x041fe200000000ff */
[----:B------:R-:W4:Y:S04]  /*116810*/  LDL.LU R4, [R1+0x4cc] ;  /* 0x0004cc0001047983 */ /* 0x000f280000300800 */
[----:B------:R-:W4:Y:S04]  /*116820*/  LDL.LU.64 R12, [R1+0x3b98] ;  /* 0x003b9800010c7983 */ /* 0x000f280000300a00 */
[----:B------:R-:W4:Y:S04]  /*116830*/  LDL.LU.64 R18, [R1+0x3bb0] ;  /* 0x003bb00001127983 */ /* 0x000f280000300a00 */
[----:B------:R-:W4:Y:S04]  /*116840*/  LDL.LU R5, [R1+0x4ac] ;  /* 0x0004ac0001057983 */ /* 0x000f280000300800 */
[----:B------:R0:W-:Y:S04]  /*116850*/  @P6 STG.E.U8 desc[UR22][R22.64], R9 ;  /* 0x0000000916006986 */ /* 0x0001e8000c101116 */
[----:B------:R-:W4:Y:S04]  /*116860*/  LDL.LU.64 R10, [R1+0x3bd0] ;  /* 0x003bd000010a7983 */ /* 0x000f280000300a00 */
[----:B------:R-:W4:Y:S01]  /*116870*/  LDL.LU.64 R20, [R1+0x3be0] ;  /* 0x003be00001147983 */ /* 0x000f220000300a00 */
[----:B0-----:R-:W-:-:S03]  /*116880*/  PRMT R9, R8, 0x7771, RZ ;  /* 0x0000777108097816 */ /* 0x001fc600000000ff */
[----:B------:R-:W4:Y:S04]  /*116890*/  LDL.LU.64 R22, [R1+0x3bc8] ;  /* 0x003bc80001167983 */ /* 0x000f280000300a00 */
[----:B------:R0:W-:Y:S01]  /*1168a0*/  @P0 STG.E.U8 desc[UR22][R26.64], R9 ;  /* 0x000000091a000986 */ /* 0x0001e2000c101116 */
[----:B------:R-:W-:Y:S02]  /*1168b0*/  LOP3.LUT P0, RZ, R16, 0x800000, RZ, 0xc0, !PT ;  /* 0x0080000010ff7812 */ /* 0x000fe4000780c0ff */
        /* <DEDUP_REMOVED lines=45> */
[----:B------:R-:W4:Y:S04]  /*116b90*/  LDL.LU.64 R4, [R1+0x3c08] ;  /* 0x003c080001047983 */ /* 0x000f280000300a00 */
[----:B------:R-:W4:Y:S04]  /*116ba0*/  LDL.LU.64 R22, [R1+0x3c18] ;  /* 0x003c180001167983 */ /* 0x000f280000300a00 */
[----:B------:R-:W2:Y:S01]  /*116bb0*/  LDL.LU R25, [R1+0x490] ;  /* 0x0004900001197983 */ /* 0x000ea20000300800 */
[----:B------:R-:W-:-:S02]  /*116bc0*/  LOP3.LUT P6, RZ, R24, 0x4000, RZ, 0xc0, !PT ;  /* 0x0000400018ff7812 */ /* 0x000fc400078cc0ff */
[C---:B------:R-:W-:Y:S02]  /*116bd0*/  LOP3.LUT P3, RZ, R24.reuse, 0x8000, RZ, 0xc0, !PT ;  /* 0x0000800018ff7812 */ /* 0x040fe4000786c0ff */
[----:B------:R-:W-:-:S09]  /*116be0*/  LOP3.LUT P4, RZ, R24, 0x10000, RZ, 0xc0, !PT ;  /* 0x0001000018ff7812 */ /* 0x000fd2000788c0ff */
[----:B---3--:R0:W-:Y:S04]  /*116bf0*/  @P6 STG.E.U8 desc[UR22][R6.64], R9 ;  /* 0x0000000906006986 */ /* 0x0081e8000c101116 */
[----:B0-----:R-:W3:Y:S04]  /*116c00*/  LDL.LU.64 R6, [R1+0x3c28] ;  /* 0x003c280001067983 */ /* 0x001ee80000300a00 */
[----:B------:R-:W3:Y:S04]  /*116c10*/  LDL.LU.64 R26, [R1+0x3bc0] ;  /* 0x003bc000011a7983 */ /* 0x000ee80000300a00 */
[----:B------:R-:W3:Y:S04]  /*116c20*/  LDL.LU R17, [R1+0x470] ;  /* 0x0004700001117983 */ /* 0x000ee80000300800 */
[----:B------:R-:W3:Y:S01]  /*116c30*/  LDL.LU R8, [R1+0x2f4] ;  /* 0x0002f40001087983 */ /* 0x000ee20000300800 */
[----:B--2---:R-:W-:-:S05]  /*116c40*/  PRMT R9, R25, 0x7770, RZ ;  /* 0x0000777019097816 */ /* 0x004fca00000000ff */
[----:B------:R0:W-:Y:S02]  /*116c50*/  @P3 STG.E.U8 desc[UR22][R2.64], R9 ;  /* 0x0000000902003986 */ /* 0x0001e4000c101116 */
[----:B0-----:R-:W-:Y:S02]  /*116c60*/  PRMT R9, R25, 0x7771, RZ ;  /* 0x0000777119097816 */ /* 0x001fe400000000ff */
[----:B------:R-:W2:Y:S04]  /*116c70*/  LDL.LU.64 R2, [R1+0x3bf0] ;  /* 0x003bf00001027983 */ /* 0x000ea80000300a00 */
[----:B----4-:R0:W-:Y:S04]  /*116c80*/  @P4 STG.E.U8 desc[UR22][R4.64], R9 ;  /* 0x0000000904004986 */ /* 0x0101e8000c101116 */
[----:B0-----:R-:W4:Y:S04]  /*116c90*/  LDL.LU.64 R4, [R1+0x3c20] ;  /* 0x003c200001047983 */ /* 0x001f280000300a00 */
        /* <DEDUP_REMOVED lines=40> */
[----:B------:R-:W3:Y:S04]  /*116f20*/  LDL.LU.64 R10, [R1+0x3ac0] ;  /* 0x003ac000010a7983 */ /* 0x000ee80000300a00 */
[----:B------:R-:W3:Y:S01]  /*116f30*/  LDL.LU.64 R20, [R1+0x3af0] ;  /* 0x003af00001147983 */ /* 0x000ee20000300a00 */
[----:B------:R-:W-:-:S03]  /*116f40*/  LOP3.LUT P1, RZ, R24, 0x10000000, RZ, 0xc0, !PT ;  /* 0x1000000018ff7812 */ /* 0x000fc6000782c0ff */
[----:B------:R0:W-:Y:S01]  /*116f50*/  @P0 STG.E.U8 desc[UR22][R26.64], R9 ;  /* 0x000000091a000986 */ /* 0x0001e2000c101116 */
[----:B------:R-:W-:Y:S02]  /*116f60*/  LOP3.LUT P0, RZ, R16, 0x8000, RZ, 0xc0, !PT ;  /* 0x0000800010ff7812 */ /* 0x000fe4000780c0ff */
[C---:B------:R-:W-:Y:S02]  /*116f70*/  LOP3.LUT P2, RZ, R24.reuse, 0x20000000, RZ, 0xc0, !PT ;  /* 0x2000000018ff7812 */ /* 0x040fe4000784c0ff */
[C---:B------:R-:W-:Y:S02]  /*116f80*/  LOP3.LUT P3, RZ, R24.reuse, 0x40000000, RZ, 0xc0, !PT ;  /* 0x4000000018ff7812 */ /* 0x040fe4000786c0ff */
[----:B------:R-:W-:Y:S01]  /*116f90*/  LOP3.LUT P4, RZ, R24, 0x80000000, RZ, 0xc0, !PT ;  /* 0x8000000018ff7812 */ /* 0x000fe2000788c0ff */
[----:B------:R-:W3:Y:S04]  /*116fa0*/  LDL.LU.64 R22, [R1+0x3b28] ;  /* 0x003b280001167983 */ /* 0x000ee80000300a00 */
[----:B------:R-:W3:Y:S04]  /*116fb0*/  LDL.LU.64 R24, [R1+0x3b68] ;  /* 0x003b680001187983 */ /* 0x000ee80000300a00 */
[----:B------:R-:W3:Y:S01]  /*116fc0*/  LDL.LU R7, [R1+0x498] ;  /* 0x0004980001077983 */ /* 0x000ee20000300800 */
[----:B0-----:R-:W-:-:S03]  /*116fd0*/  PRMT R9, R17, 0x7771, RZ ;  /* 0x0000777111097816 */ /* 0x001fc600000000ff */
[----:B------:R-:W3:Y:S04]  /*116fe0*/  LDL.LU.64 R26, [R1+0x3a50] ;  /* 0x003a5000011a7983 */ /* 0x000ee80000300a00 */
[----:B--2---:R0:W-:Y:S01]  /*116ff0*/  @P0 STG.E.U8 desc[UR22][R2.64], R9 ;  /* 0x0000000902000986 */ /* 0x0041e2000c101116 */
[C---:B------:R-:W-:Y:S02]  /*117000*/  LOP3.LUT P0, RZ, R16.reuse, 0x4000, RZ, 0xc0, !PT ;  /* 0x0000400010ff7812 */ /* 0x040fe4000780c0ff */
        /* <DEDUP_REMOVED lines=9> */
[----:B------:R-:W-:Y:S02]  /*1170a0*/  PRMT R9, R0, 0x7770, RZ ;  /* 0x0000777000097816 */ /* 0x000fe400000000ff */
[C---:B------:R-:W-:Y:S02]  /*1170b0*/  LOP3.LUT P5, RZ, R8.reuse, 0x1, RZ, 0xc0, !PT ;  /* 0x0000000108ff7812 */ /* 0x040fe400078ac0ff */
[----:B------:R-:W-:-:S07]  /*1170c0*/  LOP3.LUT P6, RZ, R8, 0x2, RZ, 0xc0, !PT ;  /* 0x0000000208ff7812 */ /* 0x000fce00078cc0ff */
        /* <DEDUP_REMOVED lines=16> */
[----:B------:R-:W3:Y:S04]  /*1171d0*/  LDL.LU.64 R20, [R1+0x3ae8] ;  /* 0x003ae80001147983 */ /* 0x000ee80000300a00 */
        /* <DEDUP_REMOVED lines=15> */
[----:B------:R-:W-:Y:S01]  /*1172d0*/  PRMT R9, R7, 0x7773, RZ ;  /* 0x0000777307097816 */ /* 0x000fe200000000ff */
[----:B------:R-:W4:Y:S04]  /*1172e0*/  LDL.LU.64 R26, [R1+0x3a68] ;  /* 0x003a6800011a7983 */ /* 0x000f280000300a00 */
[----:B------:R-:W4:Y:S04]  /*1172f0*/  LDL.LU.64 R2, [R1+0x3950] ;  /* 0x0039500001027983 */ /* 0x000f280000300a00 */
[----:B------:R-:W4:Y:S04]  /*117300*/  LDL.LU R17, [R1+0x49c] ;  /* 0x00049c0001117983 */ /* 0x000f280000300800 */
[----:B---3--:R2:W-:Y:S02]  /*117310*/  @P3 STG.E.U8 desc[UR22][R20.64], R9 ;  /* 0x0000000914003986 */ /* 0x0085e4000c101116 */
[----:B--2---:R-:W-:-:S05]  /*117320*/  PRMT R9, R6, 0x7770, RZ ;  /* 0x0000777006097816 */ /* 0x004fca00000000ff */
[----:B------:R0:W-:Y:S04]  /*117330*/  @P4 STG.E.U8 desc[UR22][R4.64], R9 ;  /* 0x0000000904004986 */ /* 0x0001e8000c101116 */
[----:B0-----:R-:W2:Y:S04]  /*117340*/  LDL.LU.64 R4, [R1+0x3980] ;  /* 0x0039800001047983 */ /* 0x001ea80000300a00 */
[----:B------:R-:W3:Y:S04]  /*117350*/  LDL.LU R19, [R1+0x47c] ;  /* 0x00047c0001137983 */ /* 0x000ee80000300800 */
[----:B---3--:R0:W-:Y:S04]  /*117360*/  STL [R1+0x5788], R19 ;  /* 0x0057881301007387 */ /* 0x0081e80000100800 */
        /* <DEDUP_REMOVED lines=28> */
[----:B------:R-:W3:Y:S04]  /*117530*/  LDL.LU R7, [R1+0x480] ;  /* 0x0004800001077983 */ /* 0x000ee80000300800 */
[----:B------:R-:W3:Y:S04]  /*117540*/  LDL.LU.64 R12, [R1+0x3938] ;  /* 0x00393800010c7983 */ /* 0x000ee80000300a00 */
[----:B------:R-:W3:Y:S04]  /*117550*/  LDL.LU.64 R10, [R1+0x3978] ;  /* 0x00397800010a7983 */ /* 0x000ee80000300a00 */
[----:B------:R-:W3:Y:S01]  /*117560*/  LDL.LU.64 R20, [R1+0x3850] ;  /* 0x0038500001147983 */ /* 0x000ee20000300a00 */
[----:B------:R-:W-:-:S02]  /*117570*/  @P0 LOP3.LUT R16, R16, 0x40, RZ, 0xfc, !PT ;  /* 0x0000004010100812 */ /* 0x000fc400078efcff */
[----:B------:R-:W-:Y:S02]  /*117580*/  LOP3.LUT P0, RZ, R8, 0x80, RZ, 0xc0, !PT ;  /* 0x0000008008ff7812 */ /* 0x000fe4000780c0ff */
[----:B------:R-:W-:Y:S01]  /*117590*/  LOP3.LUT R16, R16, 0xffffff7f, RZ, 0xc0, !PT ;  /* 0xffffff7f10107812 */ /* 0x000fe200078ec0ff */
[----:B----4-:R0:W-:Y:S10]  /*1175a0*/  @P5 STG.E.U8 desc[UR22][R22.64], R9 ;  /* 0x0000000916005986 */ /* 0x0101f4000c101116 */
        /* <DEDUP_REMOVED lines=23> */
[----:B------:R-:W-:Y:S01]  /*117720*/  PRMT R9, R17, 0x7773, RZ ;  /* 0x0000777311097816 */ /* 0x000fe200000000ff */
[----:B------:R-:W2:Y:S04]  /*117730*/  LDL.LU R0, [R1+0x2f8] ;  /* 0x0002f80001007983 */ /* 0x000ea80000300800 */
[----:B------:R-:W2:Y:S06]  /*117740*/  LDL.LU R17, [R1+0x578c] ;  /* 0x00578c0001117983 */ /* 0x000eac0000300800 */
[----:B---3--:R0:W-:Y:S04]  /*117750*/  @P0 STG.E.U8 desc[UR22][R18.64], R9 ;  /* 0x0000000912000986 */ /* 0x0081e8000c101116 */
[----:B0-----:R-:W3:Y:S01]  /*117760*/  LDL.LU R19, [R1+0x5788] ;  /* 0x0057880001137983 */ /* 0x001ee20000300800 */
[----:B------:R-:W-:-:S02]  /*117770*/  LOP3.LUT P0, RZ, R16, 0x8, RZ, 0xc0, !PT ;  /* 0x0000000810ff7812 */ /* 0x000fc4000780c0ff */
[C---:B------:R-:W-:Y:S02]  /*117780*/  LOP3.LUT P1, RZ, R8.reuse, 0x8000, RZ, 0xc0, !PT ;  /* 0x0000800008ff7812 */ /* 0x040fe4000782c0ff */
[C---:B------:R-:W-:Y:S02]  /*117790*/  LOP3.LUT P2, RZ, R8.reuse, 0x10000, RZ, 0xc0, !PT ;  /* 0x0001000008ff7812 */ /* 0x040fe4000784c0ff */
[C---:B------:R-:W-:Y:S02]  /*1177a0*/  LOP3.LUT P3, RZ, R8.reuse, 0x20000, RZ, 0xc0, !PT ;  /* 0x0002000008ff7812 */ /* 0x040fe4000786c0ff */
[C---:B------:R-:W-:Y:S02]  /*1177b0*/  LOP3.LUT P4, RZ, R8.reuse, 0x40000, RZ, 0xc0, !PT ;  /* 0x0004000008ff7812 */ /* 0x040fe4000788c0ff */
[C---:B------:R-:W-:Y:S02]  /*1177c0*/  LOP3.LUT P5, RZ, R8.reuse, 0x80000, RZ, 0xc0, !PT ;  /* 0x0008000008ff7812 */ /* 0x040fe400078ac0ff */
[----:B------:R-:W-:-:S02]  /*1177d0*/  LOP3.LUT P6, RZ, R8, 0x100000, RZ, 0xc0, !PT ;  /* 0x0010000008ff7812 */ /* 0x000fc400078cc0ff */
[----:B---3--:R-:W-:-:S05]  /*1177e0*/  PRMT R9, R19, 0x7770, RZ ;  /* 0x0000777013097816 */ /* 0x008fca00000000ff */
        /* <DEDUP_REMOVED lines=13> */
[----:B----4-:R0:W-:Y:S02]  /*1178c0*/  @P2 STG.E.U8 desc[UR22][R22.64], R9 ;  /* 0x0000000916002986 */ /* 0x0101e4000c101116 */
        /* <DEDUP_REMOVED lines=61> */
[----:B------:R-:W4:Y:S04]  /*117ca0*/  LDL.LU R6, [R1+0x468] ;  /* 0x0004680001067983 */ /* 0x000f280000300800 */
[----:B------:R-:W4:Y:S04]  /*117cb0*/  LDL.LU.64 R10, [R1+0x36d8] ;  /* 0x0036d800010a7983 */ /* 0x000f280000300a00 */
[----:B------:R-:W4:Y:S04]  /*117cc0*/  LDL.LU.64 R20, [R1+0x3718] ;  /* 0x0037180001147983 */ /* 0x000f280000300a00 */
[----:B------:R-:W4:Y:S04]  /*117cd0*/  LDL.LU.64 R22, [R1+0x35f0] ;  /* 0x0035f00001167983 */ /* 0x000f280000300a00 */
[----:B------:R0:W-:Y:S02]  /*117ce0*/  @P6 STG.E.U8 desc[UR22][R24.64], R9 ;  /* 0x0000000918006986 */ /* 0x0001e4000c101116 */
[----:B0-----:R-:W-:-:S02]  /*117cf0*/  PRMT R9, R7, 0x7772, RZ ;  /* 0x0000777207097816 */ /* 0x001fc400000000ff */
[----:B------:R-:W4:Y:S04]  /*117d00*/  LDL.LU.64 R24, [R1+0x3620] ;  /* 0x0036200001187983 */ /* 0x000f280000300a00 */
[----:B------:R0:W-:Y:S01]  /*117d10*/  @P0 STG.E.U8 desc[UR22][R26.64], R9 ;  /* 0x000000091a000986 */ /* 0x0001e2000c101116 */
[----:B------:R-:W-:Y:S02]  /*117d20*/  LOP3.LUT P0, RZ, R17, 0x80000000, RZ, 0xc0, !PT ;  /* 0x8000000011ff7812 */ /* 0x000fe4000780c0ff */
        /* <DEDUP_REMOVED lines=193> */
[----:B------:R-:W-:Y:S02]  /*118940*/  LOP3.LUT R17, R17, 0xffffbfff, RZ, 0xc0, !PT ;  /* 0xffffbfff11117812 */ /* 0x000fe400078ec0ff */
[----:B------:R-:W-:-:S09]  /*118950*/  LOP3.LUT P5, RZ, R0, 0x20000000, RZ, 0xc0, !PT ;  /* 0x2000000000ff7812 */ /* 0x000fd200078ac0ff */
[----:B------:R-:W-:Y:S02]  /*118960*/  @P0 LOP3.LUT R17, R17, 0x4000, RZ, 0xfc, !PT ;  /* 0x0000400011110812 */ /* 0x000fe400078efcff */
[----:B------:R-:W-:Y:S02]  /*118970*/  LOP3.LUT P0, RZ, R6, 0x1, RZ, 0xc0, !PT ;  /* 0x0000000106ff7812 */ /* 0x000fe4000780c0ff */
        /* <DEDUP_REMOVED lines=80> */
[----:B------:R0:W-:Y:S04]  /*118e80*/  @P4 STG.E.U8 desc[UR22][R4.64], R9 ;  /* 0x0000000904004986 */ /* 0x0001e8000c101116 */
[----:B0-----:R-:W2:Y:S04]  /*118e90*/  LDL.LU.64 R4, [R1+0xea8] ;  /* 0x000ea80001047983 */ /* 0x001ea80000300a00 */
        /* <DEDUP_REMOVED lines=25> */
[----:B------:R-:W-:Y:S01]  /*119030*/  PRMT R9, R7, 0x7771, RZ ;  /* 0x0000777107097816 */ /* 0x000fe200000000ff */
[----:B------:R-:W4:Y:S04]  /*119040*/  LDL.LU R8, [R1+0x444] ;  /* 0x0004440001087983 */ /* 0x000f280000300800 */
[----:B------:R-:W4:Y:S04]  /*119050*/  LDL.LU.64 R14, [R1+0xe60] ;  /* 0x000e6000010e7983 */ /* 0x000f280000300a00 */
[----:B------:R-:W4:Y:S01]  /*119060*/  LDL.LU.64 R28, [R1+0xe70] ;  /* 0x000e7000011c7983 */ /* 0x000f220000300a00 */
[----:B------:R-:W-:-:S02]  /*119070*/  LOP3.LUT P1, RZ, R6, 0x8000000, RZ, 0xc0, !PT ;  /* 0x0800000006ff7812 */ /* 0x000fc4000782c0ff */
[C---:B------:R-:W-:Y:S02]  /*119080*/  LOP3.LUT P2, RZ, R6.reuse, 0x10000000, RZ, 0xc0, !PT ;  /* 0x1000000006ff7812 */ /* 0x040fe4000784c0ff */
[C---:B------:R-:W-:Y:S02]  /*119090*/  LOP3.LUT P3, RZ, R6.reuse, 0x20000000, RZ, 0xc0, !PT ;  /* 0x2000000006ff7812 */ /* 0x040fe4000786c0ff */
[C---:B------:R-:W-:Y:S01]  /*1190a0*/  LOP3.LUT P4, RZ, R6.reuse, 0x40000000, RZ, 0xc0, !PT ;  /* 0x4000000006ff7812 */ /* 0x040fe2000788c0ff */
[----:B------:R-:W4:Y:S01]  /*1190b0*/  LDL.LU.64 R12, [R1+0xe80] ;  /* 0x000e8000010c7983 */ /* 0x000f220000300a00 */
[----:B------:R-:W-:Y:S02]  /*1190c0*/  @P0 LOP3.LUT R17, R17, 0x40, RZ, 0xfc, !PT ;  /* 0x0000004011110812 */ /* 0x000fe400078efcff */
        /* <DEDUP_REMOVED lines=12> */
[----:B------:R-:W-:Y:S02]  /*119190*/  LOP3.LUT P0, RZ, R17, 0x40, RZ, 0xc0, !PT ;  /* 0x0000004011ff7812 */ /* 0x000fe4000780c0ff */
[----:B------:R-:W-:Y:S02]  /*1191a0*/  LOP3.LUT P5, RZ, R6, 0x80000000, RZ, 0xc0, !PT ;  /* 0x8000000006ff7812 */ /* 0x000fe400078ac0ff */
[----:B------:R-:W3:Y:S04]  /*1191b0*/  LDL.LU R6, [R1+0x424] ;  /* 0x0004240001067983 */ /* 0x000ee80000300800 */
[----:B------:R-:W3:Y:S04]  /*1191c0*/  LDL.LU.64 R10, [R1+0xea0] ;  /* 0x000ea000010a7983 */ /* 0x000ee80000300a00 */
[----:B------:R-:W3:Y:S04]  /*1191d0*/  LDL.LU.64 R20, [R1+0xe30] ;  /* 0x000e300001147983 */ /* 0x000ee80000300a00 */
[----:B------:R-:W3:Y:S04]  /*1191e0*/  LDL.LU.64 R22, [R1+0xe40] ;  /* 0x000e400001167983 */ /* 0x000ee80000300a00 */
[----:B------:R-:W3:Y:S04]  /*1191f0*/  LDL.LU.64 R24, [R1+0xe58] ;  /* 0x000e580001187983 */ /* 0x000ee80000300a00 */
[----:B------:R-:W3:Y:S04]  /*119200*/  LDL.LU R7, [R1+0x448] ;  /* 0x0004480001077983 */ /* 0x000ee80000300800 */
[----:B------:R-:W3:Y:S01]  /*119210*/  LDL.LU.64 R26, [R1+0xe68] ;  /* 0x000e6800011a7983 */ /* 0x000ee20000300a00 */
[----:B0-----:R-:W-:-:S03]  /*119220*/  PRMT R9, R16, 0x7771, RZ ;  /* 0x0000777110097816 */ /* 0x001fc600000000ff */
[----:B------:R-:W3:Y:S04]  /*119230*/  LDL.LU.64 R2, [R1+0xdf8] ;  /* 0x000df80001027983 */ /* 0x000ee80000300a00 */
[----:B--2---:R0:W-:Y:S01]  /*119240*/  @P0 STG.E.U8 desc[UR22][R4.64], R9 ;  /* 0x0000000904000986 */ /* 0x0041e2000c101116 */
[C---:B------:R-:W-:Y:S02]  /*119250*/  LOP3.LUT P0, RZ, R17.reuse, 0x20, RZ, 0xc0, !PT ;  /* 0x0000002011ff7812 */ /* 0x040fe4000780c0ff */
[----:B0-----:R-:W-:Y:S01]  /*119260*/  PRMT R9, R16, 0x7772, RZ ;  /* 0x0000777210097816 */ /* 0x001fe200000000ff */
[----:B------:R-:W2:Y:S10]  /*119270*/  LDL.LU.64 R4, [R1+0xe08] ;  /* 0x000e080001047983 */ /* 0x000eb40000300a00 */
[----:B----4-:R0:W-:Y:S04]  /*119280*/  @P0 STG.E.U8 desc[UR22][R18.64], R9 ;  /* 0x0000000912000986 */ /* 0x0101e8000c101116 */
[----:B0-----:R-:W4:Y:S01]  /*119290*/  LDL.LU.64 R18, [R1+0x5758] ;  /* 0x0057580001127983 */ /* 0x001f220000300a00 */
[----:B------:R-:W-:-:S02]  /*1192a0*/  LOP3.LUT P0, RZ, R17, 0x10, RZ, 0xc0, !PT ;  /* 0x0000001011ff7812 */ /* 0x000fc4000780c0ff */
[----:B------:R-:W-:-:S11]  /*1192b0*/  PRMT R9, R16, 0x7773, RZ ;  /* 0x0000777310097816 */ /* 0x000fd600000000ff */
        /* <DEDUP_REMOVED lines=13> */
[----:B---3--:R0:W-:Y:S04]  /*119390*/  @P0 STG.E.U8 desc[UR22][R10.64], R9 ;  /* 0x000000090a000986 */ /* 0x0081e8000c101116 */
[----:B0-----:R-:W3:Y:S01]  /*1193a0*/  LDL.LU.64 R10, [R1+0xe28] ;  /* 0x000e2800010a7983 */ /* 0x001ee20000300a00 */
[----:B------:R-:W-:-:S05]  /*1193b0*/  PRMT R9, R6, 0x7770, RZ ;  /* 0x0000777006097816 */ /* 0x000fca00000000ff */
[----:B------:R0:W-:Y:S02]  /*1193c0*/  @P1 STG.E.U8 desc[UR22][R20.64], R9 ;  /* 0x0000000914001986 */ /* 0x0001e4000c101116 */
[----:B0-----:R-:W-:-:S05]  /*1193d0*/  PRMT R9, R6, 0x7771, RZ ;  /* 0x0000777106097816 */ /* 0x001fca00000000ff */
[----:B------:R0:W-:Y:S01]  /*1193e0*/  @P2 STG.E.U8 desc[UR22][R22.64], R9 ;  /* 0x0000000916002986 */ /* 0x0001e2000c101116 */
[----:B------:R-:W-:Y:S02]  /*1193f0*/  LOP3.LUT P6, RZ, R0, 0x1, RZ, 0xc0, !PT ;  /* 0x0000000100ff7812 */ /* 0x000fe400078cc0ff */
[----:B0-----:R-:W-:Y:S01]  /*119400*/  PRMT R9, R6, 0x7772, RZ ;  /* 0x0000777206097816 */ /* 0x001fe200000000ff */
[----:B------:R-:W4:Y:S04]  /*119410*/  LDL.LU.64 R22, [R1+0xe48] ;  /* 0x000e480001167983 */ /* 0x000f280000300a00 */
[----:B------:R0:W-:Y:S01]  /*119420*/  @P3 STG.E.U8 desc[UR22][R24.64], R9 ;  /* 0x0000000918003986 */ /* 0x0001e2000c101116 */
[----:B------:R-:W-:Y:S02]  /*119430*/  LOP3.LUT P3, RZ, R0, 0x2, RZ, 0xc0, !PT ;  /* 0x0000000200ff7812 */ /* 0x000fe4000786c0ff */
[----:B0-----:R-:W-:-:S05]  /*119440*/  PRMT R9, R6, 0x7773, RZ ;  /* 0x0000777306097816 */ /* 0x001fca00000000ff */
[----:B------:R0:W-:Y:S02]  /*119450*/  @P4 STG.E.U8 desc[UR22][R26.64], R9 ;  /* 0x000000091a004986 */ /* 0x0001e4000c101116 */
[----:B0-----:R-:W-:-:S05]  /*119460*/  PRMT R9, R7, 0x7770, RZ ;  /* 0x0000777007097816 */ /* 0x001fca00000000ff */
[----:B------:R0:W-:Y:S02]  /*119470*/  @P5 STG.E.U8 desc[UR22][R2.64], R9 ;  /* 0x0000000902005986 */ /* 0x0001e4000c101116 */
[C---:B0-----:R-:W-:Y:S02]  /*119480*/  PRMT R9, R7.reuse, 0x7771, RZ ;  /* 0x0000777107097816 */ /* 0x041fe400000000ff */
        /* <DEDUP_REMOVED lines=8> */
[----:B---3--:R0:W-:Y:S02]  /*119510*/  @P3 STG.E.U8 desc[UR22][R10.64], R9 ;  /* 0x000000090a003986 */ /* 0x0081e4000c101116 */
[----:B0-----:R-:W-:-:S02]  /*119520*/  PRMT R9, R7, 0x7773, RZ ;  /* 0x0000777307097816 */ /* 0x001fc400000000ff */
[----:B------:R-:W3:Y:S04]  /*119530*/  LDL.LU.64 R6, [R1+0xd98] ;  /* 0x000d980001067983 */ /* 0x000ee80000300a00 */
        /* <DEDUP_REMOVED lines=25> */
[----:B------:R-:W-:Y:S02]  /*1196d0*/  LOP3.LUT R18, R18, 0xbfffffff, RZ, 0xc0, !PT ;  /* 0xbfffffff12127812 */ /* 0x000fe400078ec0ff */
[----:B------:R-:W-:-:S07]  /*1196e0*/  LOP3.LUT P5, RZ, R0, 0x8, RZ, 0xc0, !PT ;  /* 0x0000000800ff7812 */ /* 0x000fce00078ac0ff */
[----:B------:R-:W-:Y:S02]  /*1196f0*/  @P0 LOP3.LUT R18, R18, 0x40000000, RZ, 0xfc, !PT ;  /* 0x4000000012120812 */ /* 0x000fe400078efcff */
[C---:B------:R-:W-:Y:S02]  /*119700*/  LOP3.LUT P0, RZ, R0.reuse, 0x40, RZ, 0xc0, !PT ;  /* 0x0000004000ff7812 */ /* 0x040fe4000780c0ff */
[----:B------:R-:W-:Y:S01]  /*119710*/  LOP3.LUT P6, RZ, R0, 0x10, RZ, 0xc0, !PT ;  /* 0x0000001000ff7812 */ /* 0x000fe200078cc0ff */
[----:B------:R0:W-:Y:S01]  /*119720*/  @P4 STG.E.U8 desc[UR22][R22.64], R9 ;  /* 0x0000000916004986 */ /* 0x0001e2000c101116 */
[----:B------:R-:W-:Y:S02]  /*119730*/  LOP3.LUT R18, R18, 0x7fffffff, RZ, 0xc0, !PT ;  /* 0x7fffffff12127812 */ /* 0x000fe400078ec0ff */
[----:B0-----:R-:W-:-:S07]  /*119740*/  PRMT R9, R8, 0x7770, RZ ;  /* 0x0000777008097816 */ /* 0x001fce00000000ff */
[----:B------:R-:W-:Y:S02]  /*119750*/  @P0 LOP3.LUT R18, R18, 0x80000000, RZ, 0xfc, !PT ;  /* 0x8000000012120812 */ /* 0x000fe400078efcff */
[----:B------:R-:W-:Y:S01]  /*119760*/  LOP3.LUT P0, RZ, R0, 0x20, RZ, 0xc0, !PT ;  /* 0x0000002000ff7812 */ /* 0x000fe2000780c0ff */
[----:B------:R0:W-:Y:S02]  /*119770*/  @P5 STG.E.U8 desc[UR22][R2.64], R9 ;  /* 0x0000000902005986 */ /* 0x0001e4000c101116 */
[C---:B0-----:R-:W-:Y:S02]  /*119780*/  PRMT R9, R8.reuse, 0x7771, RZ ;  /* 0x0000777108097816 */ /* 0x041fe400000000ff */
[----:B------:R-:W4:Y:S04]  /*119790*/  LDL.LU R2, [R1+0x42c] ;  /* 0x00042c0001027983 */ /* 0x000f280000300800 */
[----:B------:R-:W4:Y:S04]  /*1197a0*/  LDL.LU.64 R14, [R1+0xd68] ;  /* 0x000d6800010e7983 */ /* 0x000f280000300a00 */
[----:B------:R-:W4:Y:S04]  /*1197b0*/  LDL.LU.64 R28, [R1+0xd70] ;  /* 0x000d7000011c7983 */ /* 0x000f280000300a00 */
[----:B------:R-:W4:Y:S04]  /*1197c0*/  LDL.LU.64 R12, [R1+0xd90] ;  /* 0x000d9000010c7983 */ /* 0x000f280000300a00 */
[----:B------:R0:W-:Y:S04]  /*1197d0*/  @P6 STG.E.U8 desc[UR22][R24.64], R9 ;  /* 0x0000000918006986 */ /* 0x0001e8000c101116 */
[----:B------:R-:W4:Y:S04]  /*1197e0*/  LDL.LU.64 R10, [R1+0xda0] ;  /* 0x000da000010a7983 */ /* 0x000f280000300a00 */
[----:B------:R-:W4:Y:S04]  /*1197f0*/  LDL.LU R3, [R1+0x410] ;  /* 0x0004100001037983 */ /* 0x000f280000300800 */
        /* <DEDUP_REMOVED lines=14> */
[----:B------:R-:W3:Y:S04]  /*1198e0*/  LDL.LU.64 R6, [R1+0x3ec0] ;  /* 0x003ec00001067983 */ /* 0x000ee80000300a00 */
[----:B------:R-:W3:Y:S06]  /*1198f0*/  LDL.LU R21, [R1+0x3f0] ;  /* 0x0003f00001157983 */ /* 0x000eec0000300800 */
        /* <DEDUP_REMOVED lines=35> */
[----:B---3--:R-:W-:-:S05]  /*119b30*/  PRMT R9, R21, 0x7770, RZ ;  /* 0x0000777015097816 */ /* 0x008fca00000000ff */
[----:B------:R0:W-:Y:S04]  /*119b40*/  @P6 STG.E.U8 desc[UR22][R6.64], R9 ;  /* 0x0000000906006986 */ /* 0x0001e8000c101116 */
[----:B0-----:R-:W2:Y:S01]  /*119b50*/  LDL.LU.64 R6, [R1+0x3ec8] ;  /* 0x003ec80001067983 */ /* 0x001ea20000300a00 */
[----:B------:R-:W-:Y:S02]  /*119b60*/  LOP3.LUT P0, RZ, R8, 0x1, RZ, 0xc0, !PT ;  /* 0x0000000108ff7812 */ /* 0x000fe4000780c0ff */
[----:B------:R-:W-:Y:S02]  /*119b70*/  LOP3.LUT R18, R18, 0xfffeffff, RZ, 0xc0, !PT ;  /* 0xfffeffff12127812 */ /* 0x000fe400078ec0ff */
[----:B------:R-:W-:Y:S01]  /*119b80*/  LOP3.LUT P3, RZ, R0, 0x100000, RZ, 0xc0, !PT ;  /* 0x0010000000ff7812 */ /* 0x000fe2000786c0ff */
[----:B------:R-:W3:Y:S01]  /*119b90*/  LDL.LU.64 R22, [R1+0x3ed0] ;  /* 0x003ed00001167983 */ /* 0x000ee20000300a00 */
[----:B------:R-:W-:-:S03]  /*119ba0*/  PRMT R9, R21, 0x7771, RZ ;  /* 0x0000777115097816 */ /* 0x000fc600000000ff */
[----:B------:R-:W4:Y:S04]  /*119bb0*/  LDL.LU.64 R4, [R1+0x3ed8] ;  /* 0x003ed80001047983 */ /* 0x000f280000300a00 */
[----:B------:R-:W4:Y:S04]  /*119bc0*/  LDL.LU.64 R24, [R1+0x3ee0] ;  /* 0x003ee00001187983 */ /* 0x000f280000300a00 */
[----:B------:R-:W4:Y:S04]  /*119bd0*/  LDL.LU.64 R26, [R1+0x3ee8] ;  /* 0x003ee800011a7983 */ /* 0x000f280000300a00 */
[----:B------:R-:W4:Y:S04]  /*119be0*/  LDL.LU R19, [R1+0x414] ;  /* 0x0004140001137983 */ /* 0x000f280000300800 */
[----:B------:R-:W4:Y:S01]  /*119bf0*/  LDL.LU.64 R2, [R1+0x3ef0] ;  /* 0x003ef00001027983 */ /* 0x000f220000300a00 */
        /* <DEDUP_REMOVED lines=26> */
[----:B--2---:R0:W-:Y:S04]  /*119da0*/  @P3 STG.E.U8 desc[UR22][R6.64], R9 ;  /* 0x0000000906003986 */ /* 0x0041e8000c101116 */
[----:B0-----:R-:W2:Y:S04]  /*119db0*/  LDL.LU.64 R6, [R1+0x3ef8] ;  /* 0x003ef80001067983 */ /* 0x001ea80000300a00 */
[----:B------:R-:W2:Y:S04]  /*119dc0*/  LDL.LU R0, [R1+0x3f4] ;  /* 0x0003f40001007983 */ /* 0x000ea80000300800 */
[----:B------:R-:W2:Y:S01]  /*119dd0*/  LDL.LU.64 R16, [R1+0x3f08] ;  /* 0x003f080001107983 */ /* 0x000ea20000300a00 */
[----:B------:R-:W-:-:S05]  /*119de0*/  PRMT R9, R21, 0x7772, RZ ;  /* 0x0000777215097816 */ /* 0x000fca00000000ff */
[----:B---3--:R0:W-:Y:S02]  /*119df0*/  @P4 STG.E.U8 desc[UR22][R22.64], R9 ;  /* 0x0000000916004986 */ /* 0x0081e4000c101116 */
[----:B0-----:R-:W-:-:S05]  /*119e00*/  PRMT R9, R21, 0x7773, RZ ;  /* 0x0000777315097816 */ /* 0x001fca00000000ff */
[----:B----4-:R0:W-:Y:S02]  /*119e10*/  @P5 STG.E.U8 desc[UR22][R4.64], R9 ;  /* 0x0000000904005986 */ /* 0x0101e4000c101116 */
[----:B0-----:R-:W-:-:S05]  /*119e20*/  PRMT R9, R19, 0x7770, RZ ;  /* 0x0000777013097816 */ /* 0x001fca00000000ff */
[----:B------:R-:W-:Y:S04]  /*119e30*/  @P6 STG.E.U8 desc[UR22][R24.64], R9 ;  /* 0x0000000918006986 */ /* 0x000fe8000c101116 */
[----:B--2---:R0:W-:Y:S04]  /*119e40*/  STL.64 [R1+0x5738], R16 ;  /* 0x0057381001007387 */ /* 0x0041e80000100a00 */
[----:B0-----:R-:W2:Y:S01]  /*119e50*/  LDL.LU.64 R16, [R1+0x3f00] ;  /* 0x003f000001107983 */ /* 0x001ea20000300a00 */
[----:B------:R-:W-:-:S03]  /*119e60*/  PRMT R9, R19, 0x7771, RZ ;  /* 0x0000777113097816 */ /* 0x000fc600000000ff */
[----:B------:R-:W3:Y:S04]  /*119e70*/  LDL.LU.64 R14, [R1+0x3f10] ;  /* 0x003f1000010e7983 */ /* 0x000ee80000300a00 */
[----:B------:R-:W4:Y:S04]  /*119e80*/  LDL.LU.64 R28, [R1+0x3f18] ;  /* 0x003f1800011c7983 */ /* 0x000f280000300a00 */
[----:B------:R-:W4:Y:S04]  /*119e90*/  LDL.LU R4, [R1+0x418] ;  /* 0x0004180001047983 */ /* 0x000f280000300800 */
[----:B------:R0:W-:Y:S01]  /*119ea0*/  @P0 STG.E.U8 desc[UR22][R26.64], R9 ;  /* 0x000000091a000986 */ /* 0x0001e2000c101116 */
[----:B------:R-:W-:-:S03]  /*119eb0*/  LOP3.LUT P0, RZ, R18, 0x800000, RZ, 0xc0, !PT ;  /* 0x0080000012ff7812 */ /* 0x000fc6000780c0ff */
[----:B------:R-:W4:Y:S04]  /*119ec0*/  LDL.LU.64 R12, [R1+0x3f20] ;  /* 0x003f2000010c7983 */ /* 0x000f280000300a00 */
[----:B------:R-:W4:Y:S04]  /*119ed0*/  LDL.LU.64 R10, [R1+0x3f28] ;  /* 0x003f2800010a7983 */ /* 0x000f280000300a00 */
[----:B------:R-:W4:Y:S04]  /*119ee0*/  LDL.LU R5, [R1+0x3f8] ;  /* 0x0003f80001057983 */ /* 0x000f280000300800 */
[----:B------:R-:W4:Y:S04]  /*119ef0*/  LDL.LU.64 R20, [R1+0x3f30] ;  /* 0x003f300001147983 */ /* 0x000f280000300a00 */
        /* <DEDUP_REMOVED lines=37> */
[----:B0-----:R-:W-:Y:S02]  /*11a150*/  PRMT R9, R4, 0x7773, RZ ;  /* 0x0000777304097816 */ /* 0x001fe400000000ff */
        /* <DEDUP_REMOVED lines=10> */
[----:B0-----:R-:W3:Y:S04]  /*11a200*/  LDL.LU.64 R6, [R1+0x3f68] ;  /* 0x003f680001067983 */ /* 0x001ee80000300a00 */
[----:B------:R-:W4:Y:S04]  /*11a210*/  LDL.LU.64 R22, [R1+0x3f70] ;  /* 0x003f700001167983 */ /* 0x000f280000300a00 */
[----:B------:R-:W2:Y:S01]  /*11a220*/  LDL.LU R0, [R1+0x41c] ;  /* 0x00041c0001007983 */ /* 0x000ea20000300800 */
[----:B------:R-:W-:-:S02]  /*11a230*/  LOP3.LUT P3, RZ, R8, 0x80, RZ, 0xc0, !PT ;  /* 0x0000008008ff7812 */ /* 0x000fc4000786c0ff */
[----:B------:R-:W-:Y:S01]  /*11a240*/  LOP3.LUT P4, RZ, R8, 0x100, RZ, 0xc0, !PT ;  /* 0x0000010008ff7812 */ /* 0x000fe2000788c0ff */
[----:B------:R-:W4:Y:S04]  /*11a250*/  LDL.LU.64 R24, [R1+0x3f78] ;  /* 0x003f780001187983 */ /* 0x000f280000300a00 */
[----:B------:R-:W4:Y:S04]  /*11a260*/  LDL.LU.64 R26, [R1+0x3f80] ;  /* 0x003f8000011a7983 */ /* 0x000f280000300a00 */
[----:B------:R-:W4:Y:S04]  /*11a270*/  LDL.LU.64 R4, [R1+0x3f88] ;  /* 0x003f880001047983 */ /* 0x000f280000300a00 */
[----:B------:R-:W4:Y:S01]  /*11a280*/  LDL.LU R3, [R1+0x3fc] ;  /* 0x0003fc0001037983 */ /* 0x000f220000300800 */
[----:B--2---:R-:W-:-:S05]  /*11a290*/  PRMT R9, R0, 0x7770, RZ ;  /* 0x0000777000097816 */ /* 0x004fca00000000ff */
[----:B------:R0:W-:Y:S02]  /*11a2a0*/  @P3 STG.E.U8 desc[UR22][R20.64], R9 ;  /* 0x0000000914003986 */ /* 0x0001e4000c101116 */
[----:B0-----:R-:W-:-:S05]  /*11a2b0*/  PRMT R9, R0, 0x7771, RZ ;  /* 0x0000777100097816 */ /* 0x001fca00000000ff */
[----:B---3--:R0:W-:Y:S04]  /*11a2c0*/  @P4 STG.E.U8 desc[UR22][R6.64], R9 ;  /* 0x0000000906004986 */ /* 0x0081e8000c101116 */
        /* <DEDUP_REMOVED lines=31> */
[----:B------:R-:W3:Y:S04]  /*11a4c0*/  LDL.LU R2, [R1+0x3e0] ;  /* 0x0003e00001027983 */ /* 0x000ee80000300800 */
        /* <DEDUP_REMOVED lines=8> */
[----:B0-----:R-:W-:Y:S01]  /*11a550*/  PRMT R9, R0, 0x7773, RZ ;  /* 0x0000777300097816 */ /* 0x001fe200000000ff */
[----:B------:R-:W3:Y:S04]  /*11a560*/  LDL.LU.64 R22, [R1+0x3fd0] ;  /* 0x003fd00001167983 */ /* 0x000ee80000300a00 */
[----:B------:R-:W3:Y:S04]  /*11a570*/  LDL.LU R0, [R1+0x404] ;  /* 0x0004040001007983 */ /* 0x000ee80000300800 */
[----:B------:R0:W-:Y:S02]  /*11a580*/  @P6 STG.E.U8 desc[UR22][R24.64], R9 ;  /* 0x0000000918006986 */ /* 0x0001e4000c101116 */
[----:B0-----:R-:W-:-:S02]  /*11a590*/  PRMT R9, R3, 0x7770, RZ ;  /* 0x0000777003097816 */ /* 0x001fc400000000ff */
[----:B------:R-:W3:Y:S04]  /*11a5a0*/  LDL.LU.64 R24, [R1+0x3fd8] ;  /* 0x003fd80001187983 */ /* 0x000ee80000300a00 */
[----:B------:R0:W-:Y:S01]  /*11a5b0*/  @P0 STG.E.U8 desc[UR22][R26.64], R9 ;  /* 0x000000091a000986 */ /* 0x0001e2000c101116 */
[C---:B------:R-:W-:Y:S02]  /*11a5c0*/  LOP3.LUT P0, RZ, R18.reuse, 0x8000, RZ, 0xc0, !PT ;  /* 0x0000800012ff7812 */ /* 0x040fe4000780c0ff */
[----:B0-----:R-:W-:Y:S01]  /*11a5d0*/  PRMT R9, R3, 0x7771, RZ ;  /* 0x0000777103097816 */ /* 0x001fe200000000ff */
[----:B------:R-:W3:Y:S10]  /*11a5e0*/  LDL.LU.64 R26, [R1+0x3fe0] ;  /* 0x003fe000011a7983 */ /* 0x000ef40000300a00 */
[----:B------:R0:W-:Y:S01]  /*11a5f0*/  @P0 STG.E.U8 desc[UR22][R4.64], R9 ;  /* 0x0000000904000986 */ /* 0x0001e2000c101116 */
        /* <DEDUP_REMOVED lines=17> */
[----:B------:R-:W3:Y:S04]  /*11a710*/  LDL.LU R3, [R1+0x308] ;  /* 0x0003080001037983 */ /* 0x000ee80000300800 */
        /* <DEDUP_REMOVED lines=24> */
[----:B------:R-:W4:Y:S04]  /*11a8a0*/  LDL.LU.64 R4, [R1+0x3ff8] ;  /* 0x003ff80001047983 */ /* 0x000f280000300a00 */
[----:B--2---:R0:W-:Y:S04]  /*11a8b0*/  @P6 STG.E.U8 desc[UR22][R6.64], R9 ;  /* 0x0000000906006986 */ /* 0x0041e8000c101116 */
[----:B0-----:R-:W2:Y:S04]  /*11a8c0*/  LDL.LU.64 R6, [R1+0x4000] ;  /* 0x0040000001067983 */ /* 0x001ea80000300a00 */
[----:B------:R-:W3:Y:S04]  /*11a8d0*/  LDL.LU.64 R22, [R1+0x4008] ;  /* 0x0040080001167983 */ /* 0x000ee80000300a00 */
[----:B------:R-:W3:Y:S04]  /*11a8e0*/  LDL.LU.64 R24, [R1+0x4010] ;  /* 0x0040100001187983 */ /* 0x000ee80000300a00 */
[----:B------:R-:W2:Y:S01]  /*11a8f0*/  LDL.LU R2, [R1+0x3e4] ;  /* 0x0003e40001027983 */ /* 0x000ea20000300800 */
[----:B------:R-:W-:-:S02]  /*11a900*/  LOP3.LUT P3, RZ, R8, 0x4000000, RZ, 0xc0, !PT ;  /* 0x0400000008ff7812 */ /* 0x000fc4000786c0ff */
[----:B------:R-:W-:Y:S02]  /*11a910*/  LOP3.LUT P4, RZ, R8, 0x8000000, RZ, 0xc0, !PT ;  /* 0x0800000008ff7812 */ /* 0x000fe4000788c0ff */
[----:B------:R-:W-:Y:S01]  /*11a920*/  PRMT R9, R0, 0x7773, RZ ;  /* 0x0000777300097816 */ /* 0x000fe200000000ff */
[----:B------:R-:W3:Y:S04]  /*11a930*/  LDL.LU.64 R26, [R1+0x4018] ;  /* 0x00401800011a7983 */ /* 0x000ee80000300a00 */
[----:B------:R-:W3:Y:S04]  /*11a940*/  LDL.LU R19, [R1+0x408] ;  /* 0x0004080001137983 */ /* 0x000ee80000300800 */
[----:B----4-:R0:W-:Y:S04]  /*11a950*/  @P3 STG.E.U8 desc[UR22][R4.64], R9 ;  /* 0x0000000904003986 */ /* 0x0101e8000c101116 */
[----:B0-----:R-:W4:Y:S01]  /*11a960*/  LDL.LU.64 R4, [R1+0x4020] ;  /* 0x0040200001047983 */ /* 0x001f220000300a00 */
[----:B--2---:R-:W-:-:S05]  /*11a970*/  PRMT R9, R2, 0x7770, RZ ;  /* 0x0000777002097816 */ /* 0x004fca00000000ff */
[----:B------:R0:W-:Y:S04]  /*11a980*/  @P4 STG.E.U8 desc[UR22][R6.64], R9 ;  /* 0x0000000906004986 */ /* 0x0001e8000c101116 */
[----:B0-----:R-:W2:Y:S04]  /*11a990*/  LDL.LU.64 R6, [R1+0x4028] ;  /* 0x0040280001067983 */ /* 0x001ea80000300a00 */
[----:B------:R-:W4:Y:S01]  /*11a9a0*/  LDL.LU.64 R16, [R1+0x4038] ;  /* 0x0040380001107983 */ /* 0x000f220000300a00 */
[----:B---3--:R-:W-:Y:S02]  /*11a9b0*/  LOP3.LUT P0, RZ, R3, 0x40, RZ, 0xc0, !PT ;  /* 0x0000004003ff7812 */ /* 0x008fe4000780c0ff */
        /* <DEDUP_REMOVED lines=17> */
[----:B0-----:R-:W3:Y:S06]  /*11aad0*/  LDL.LU.64 R16, [R1+0x4030] ;  /* 0x0040300001107983 */ /* 0x001eec0000300a00 */
[----:B------:R-:W-:-:S02]  /*11aae0*/  @P0 LOP3.LUT R18, R18, 0x20, RZ, 0xfc, !PT ;  /* 0x0000002012120812 */ /* 0x000fc400078efcff */
[----:B------:R-:W-:Y:S02]  /*11aaf0*/  LOP3.LUT P0, RZ, R3, 0x1, RZ, 0xc0, !PT ;  /* 0x0000000103ff7812 */ /* 0x000fe4000780c0ff */
        /* <DEDUP_REMOVED lines=45> */
[----:B------:R-:W2:Y:S04]  /*11add0*/  LDL.LU R19, [R1+0x5720] ;  /* 0x0057200001137983 */ /* 0x000ea80000300800 */
[----:B---3--:R4:W-:Y:S01]  /*11ade0*/  @P0 STG.E.U8 desc[UR22][R16.64], R9 ;  /* 0x0000000910000986 */ /* 0x0089e2000c101116 */
        /* <DEDUP_REMOVED lines=24> */
[----:B--2---:R0:W-:Y:S04]  /*11af70*/  @P6 STG.E.U8 desc[UR22][R6.64], R9 ;  /* 0x0000000906006986 */ /* 0x0041e8000c101116 */
[----:B0-----:R-:W2:Y:S01]  /*11af80*/  LDL.LU.64 R6, [R1+0x4098] ;  /* 0x0040980001067983 */ /* 0x001ea20000300a00 */
        /* <DEDUP_REMOVED lines=9> */
[----:B---3--:R0:W-:Y:S02]  /*11b020*/  @P3 STG.E.U8 desc[UR22][R20.64], R9 ;  /* 0x0000000914003986 */ /* 0x0081e4000c101116 */
[----:B0-----:R-:W-:-:S05]  /*11b030*/  PRMT R9, R2, 0x7773, RZ ;  /* 0x0000777302097816 */ /* 0x001fca00000000ff */
        /* <DEDUP_REMOVED lines=29> */
[----:B----4-:R-:W-:Y:S01]  /*11b210*/  PRMT R9, R0, 0x7770, RZ ;  /* 0x0000777000097816 */ /* 0x010fe200000000ff */
[----:B------:R-:W4:Y:S04]  /*11b220*/  LDL.LU R2, [R1+0x3d4] ;  /* 0x0003d40001027983 */ /* 0x000f280000300800 */
[----:B------:R-:W4:Y:S04]  /*11b230*/  LDL.LU.64 R14, [R1+0x40e0] ;  /* 0x0040e000010e7983 */ /* 0x000f280000300a00 */
[----:B------:R-:W4:Y:S04]  /*11b240*/  LDL.LU.64 R28, [R1+0x40e8] ;  /* 0x0040e800011c7983 */ /* 0x000f280000300a00 */
[----:B------:R-:W4:Y:S01]  /*11b250*/  LDL.LU.64 R12, [R1+0x40f0] ;  /* 0x0040f000010c7983 */ /* 0x000f220000300a00 */
[----:B------:R-:W-:-:S02]  /*11b260*/  LOP3.LUT P1, RZ, R3, 0x4000000, RZ, 0xc0, !PT ;  /* 0x0400000003ff7812 */ /* 0x000fc4000782c0ff */
[C---:B------:R-:W-:Y:S02]  /*11b270*/  LOP3.LUT P2, RZ, R3.reuse, 0x8000000, RZ, 0xc0, !PT ;  /* 0x0800000003ff7812 */ /* 0x040fe4000784c0ff */
[C---:B------:R-:W-:Y:S02]  /*11b280*/  LOP3.LUT P3, RZ, R3.reuse, 0x10000000, RZ, 0xc0, !PT ;  /* 0x1000000003ff7812 */ /* 0x040fe4000786c0ff */
[----:B------:R-:W-:Y:S02]  /*11b290*/  LOP3.LUT P4, RZ, R3, 0x20000000, RZ, 0xc0, !PT ;  /* 0x2000000003ff7812 */ /* 0x000fe4000788c0ff */
[----:B------:R-:W-:Y:S02]  /*11b2a0*/  @P0 LOP3.LUT R19, R19, 0x40000000, RZ, 0xfc, !PT ;  /* 0x4000000013130812 */ /* 0x000fe400078efcff */
[----:B------:R-:W-:Y:S01]  /*11b2b0*/  LOP3.LUT P0, RZ, R3, 0x40000, RZ, 0xc0, !PT ;  /* 0x0004000003ff7812 */ /* 0x000fe2000780c0ff */
[----:B------:R0:W-:Y:S04]  /*11b2c0*/  @P5 STG.E.U8 desc[UR22][R22.64], R9 ;  /* 0x0000000916005986 */ /* 0x0001e8000c101116 */
[----:B------:R-:W4:Y:S01]  /*11b2d0*/  LDL.LU.64 R10, [R1+0x40f8] ;  /* 0x0040f800010a7983 */ /* 0x000f220000300a00 */
[----:B------:R-:W-:-:S07]  /*11b2e0*/  LOP3.LUT R19, R19, 0x7fffffff, RZ, 0xc0, !PT ;  /* 0x7fffffff13137812 */ /* 0x000fce00078ec0ff */
        /* <DEDUP_REMOVED lines=8> */
[----:B------:R0:W-:Y:S01]  /*11b370*/  @P0 STG.E.U8 desc[UR22][R4.64], R9 ;  /* 0x0000000904000986 */ /* 0x0001e2000c101116 */
[----:B------:R-:W-:Y:S02]  /*11b380*/  LOP3.LUT P0, RZ, R19, 0x40000000, RZ, 0xc0, !PT ;  /* 0x4000000013ff7812 */ /* 0x000fe4000780c0ff */
[----:B0-----:R-:W-:-:S11]  /*11b390*/  PRMT R9, R8, 0x7770, RZ ;  /* 0x0000777008097816 */ /* 0x001fd600000000ff */
[----:B--2---:R0:W-:Y:S01]  /*11b3a0*/  @P0 STG.E.U8 desc[UR22][R6.64], R9 ;  /* 0x0000000906000986 */ /* 0x0041e2000c101116 */
[----:B------:R-:W-:Y:S02]  /*11b3b0*/  LOP3.LUT P0, RZ, R19, 0x20000000, RZ, 0xc0, !PT ;  /* 0x2000000013ff7812 */ /* 0x000fe4000780c0ff */
[C---:B------:R-:W-:Y:S02]  /*11b3c0*/  LOP3.LUT P5, RZ, R3.reuse, 0x40000000, RZ, 0xc0, !PT ;  /* 0x4000000003ff7812 */ /* 0x040fe400078ac0ff */
[----:B------:R-:W-:Y:S02]  /*11b3d0*/  LOP3.LUT P6, RZ, R3, 0x80000000, RZ, 0xc0, !PT ;  /* 0x8000000003ff7812 */ /* 0x000fe400078cc0ff */
[----:B------:R-:W2:Y:S04]  /*11b3e0*/  LDL.LU R3, [R1+0x3a4] ;  /* 0x0003a40001037983 */ /* 0x000ea80000300800 */
[----:B------:R-:W2:Y:S04]  /*11b3f0*/  LDL.LU.64 R22, [R1+0x4100] ;  /* 0x0041000001167983 */ /* 0x000ea80000300a00 */
[----:B------:R-:W2:Y:S04]  /*11b400*/  LDL.LU.64 R24, [R1+0x4108] ;  /* 0x0041080001187983 */ /* 0x000ea80000300a00 */
[----:B------:R-:W2:Y:S04]  /*11b410*/  LDL.LU.64 R26, [R1+0x4110] ;  /* 0x00411000011a7983 */ /* 0x000ea80000300a00 */
[----:B------:R-:W2:Y:S04]  /*11b420*/  LDL.LU.64 R4, [R1+0x4118] ;  /* 0x0041180001047983 */ /* 0x000ea80000300a00 */
[----:B------:R-:W2:Y:S04]  /*11b430*/  LDL.LU R21, [R1+0x3d8] ;  /* 0x0003d80001157983 */ /* 0x000ea80000300800 */
[----:B------:R-:W2:Y:S01]  /*11b440*/  LDL.LU R0, [R1+0x30c] ;  /* 0x00030c0001007983 */ /* 0x000ea20000300800 */
[----:B0-----:R-:W-:-:S03]  /*11b450*/  PRMT R9, R8, 0x7771, RZ ;  /* 0x0000777108097816 */ /* 0x001fc600000000ff */
[----:B------:R-:W2:Y:S04]  /*11b460*/  LDL.LU.64 R6, [R1+0x4120] ;  /* 0x0041200001067983 */ /* 0x000ea80000300a00 */
[----:B---3--:R0:W-:Y:S04]  /*11b470*/  @P0 STG.E.U8 desc[UR22][R16.64], R9 ;  /* 0x0000000910000986 */ /* 0x0081e8000c101116 */
[----:B0-----:R-:W3:Y:S01]  /*11b480*/  LDL.LU.64 R16, [R1+0x5718] ;  /* 0x0057180001107983 */ /* 0x001ee20000300a00 */
[----:B------:R-:W-:Y:S02]  /*11b490*/  LOP3.LUT P0, RZ, R19, 0x10000000, RZ, 0xc0, !PT ;  /* 0x1000000013ff7812 */ /* 0x000fe4000780c0ff */
[----:B------:R-:W-:-:S11]  /*11b4a0*/  PRMT R9, R8, 0x7772, RZ ;  /* 0x0000777208097816 */ /* 0x000fd600000000ff */
[----:B---3--:R0:W-:Y:S04]  /*11b4b0*/  @P0 STG.E.U8 desc[UR22][R16.64], R9 ;  /* 0x0000000910000986 */ /* 0x0081e8000c101116 */
[----:B0-----:R-:W3:Y:S01]  /*11b4c0*/  LDL.LU.64 R16, [R1+0x5710] ;  /* 0x0057100001107983 */ /* 0x001ee20000300a00 */
[----:B------:R-:W-:Y:S02]  /*11b4d0*/  LOP3.LUT P0, RZ, R19, 0x8000000, RZ, 0xc0, !PT ;  /* 0x0800000013ff7812 */ /* 0x000fe4000780c0ff */
[----:B------:R-:W-:-:S11]  /*11b4e0*/  PRMT R9, R8, 0x7773, RZ ;  /* 0x0000777308097816 */ /* 0x000fd600000000ff */
        /* <DEDUP_REMOVED lines=12> */
[----:B--2---:R-:W-:-:S05]  /*11b5b0*/  PRMT R9, R3, 0x7770, RZ ;  /* 0x0000777003097816 */ /* 0x004fca00000000ff */
        /* <DEDUP_REMOVED lines=44> */
[C---:B------:R-:W-:Y:S02]  /*11b880*/  LOP3.LUT P5, RZ, R0.reuse, 0x4, RZ, 0xc0, !PT ;  /* 0x0000000400ff7812 */ /* 0x040fe400078ac0ff */
        /* <DEDUP_REMOVED lines=12> */
[----:B----4-:R0:W-:Y:S02]  /*11b950*/  @P5 STG.E.U8 desc[UR22][R4.64], R9 ;  /* 0x0000000904005986 */ /* 0x0101e4000c101116 */
[C---:B0-----:R-:W-:Y:S02]  /*11b960*/  PRMT R9, R18.reuse, 0x7770, RZ ;  /* 0x0000777012097816 */ /* 0x041fe400000000ff */
        /* <DEDUP_REMOVED lines=29> */
[----:B------:R-:W-:Y:S01]  /*11bb40*/  LOP3.LUT P5, RZ, R0, 0x20000, RZ, 0xc0, !PT ;  /* 0x0002000000ff7812 */ /* 0x000fe200078ac0ff */
[----:B---3--:R0:W-:Y:S01]  /*11bb50*/  @P0 STG.E.U8 desc[UR22][R16.64], R9 ;  /* 0x0000000910000986 */ /* 0x0081e2000c101116 */
[----:B------:R-:W-:-:S02]  /*11bb60*/  LOP3.LUT P0, RZ, R19, 0x80000, RZ, 0xc0, !PT ;  /* 0x0008000013ff7812 */ /* 0x000fc4000780c0ff */
        /* <DEDUP_REMOVED lines=21> */
[----:B------:R0:W-:Y:S02]  /*11bcc0*/  @P5 STG.E.U8 desc[UR22][R2.64], R9 ;  /* 0x0000000902005986 */ /* 0x0001e4000c101116 */
[----:B0-----:R-:W-:-:S02]  /*11bcd0*/  PRMT R9, R5, 0x7773, RZ ;  /* 0x0000777305097816 */ /* 0x001fc400000000ff */
[----:B------:R-:W4:Y:S04]  /*11bce0*/  LDL.LU.64 R4, [R1+0x41c8] ;  /* 0x0041c80001047983 */ /* 0x000f280000300a00 */
[----:B------:R-:W4:Y:S04]  /*11bcf0*/  LDL.LU.64 R22, [R1+0x41d0] ;  /* 0x0041d00001167983 */ /* 0x000f280000300a00 */
[----:B------:R-:W3:Y:S01]  /*11bd00*/  LDL.LU R8, [R1+0x390] ;  /* 0x0003900001087983 */ /* 0x000ee20000300800 */
        /* <DEDUP_REMOVED lines=16> */
[----:B------:R-:W-:Y:S02]  /*11be10*/  LOP3.LUT R19, R19, 0xffffdfff, RZ, 0xc0, !PT ;  /* 0xffffdfff13137812 */ /* 0x000fe400078ec0ff */
[----:B------:R-:W-:-:S09]  /*11be20*/  LOP3.LUT P6, RZ, R0, 0x40000, RZ, 0xc0, !PT ;  /* 0x0004000000ff7812 */ /* 0x000fd200078cc0ff */
[----:B------:R-:W-:Y:S02]  /*11be30*/  @P0 LOP3.LUT R19, R19, 0x2000, RZ, 0xfc, !PT ;  /* 0x0000200013130812 */ /* 0x000fe400078efcff */
[C---:B------:R-:W-:Y:S02]  /*11be40*/  LOP3.LUT P0, RZ, R0.reuse, 0x2000000, RZ, 0xc0, !PT ;  /* 0x0200000000ff7812 */ /* 0x040fe4000780c0ff */
[C---:B------:R-:W-:Y:S02]  /*11be50*/  LOP3.LUT P3, RZ, R0.reuse, 0x80000, RZ, 0xc0, !PT ;  /* 0x0008000000ff7812 */ /* 0x040fe4000786c0ff */
[----:B------:R-:W-:Y:S02]  /*11be60*/  LOP3.LUT R19, R19, 0xffffbfff, RZ, 0xc0, !PT ;  /* 0xffffbfff13137812 */ /* 0x000fe400078ec0ff */
[----:B------:R-:W-:Y:S01]  /*11be70*/  LOP3.LUT P4, RZ, R0, 0x100000, RZ, 0xc0, !PT ;  /* 0x0010000000ff7812 */ /* 0x000fe2000788c0ff */
[----:B--2---:R0:W-:Y:S06]  /*11be80*/  @P6 STG.E.U8 desc[UR22][R6.64], R9 ;  /* 0x0000000906006986 */ /* 0x0041ec000c101116 */
[----:B------:R-:W-:-:S02]  /*11be90*/  @P0 LOP3.LUT R19, R19, 0x4000, RZ, 0xfc, !PT ;  /* 0x0000400013130812 */ /* 0x000fc400078efcff */
[----:B------:R-:W-:Y:S01]  /*11bea0*/  LOP3.LUT P0, RZ, R0, 0x1000000, RZ, 0xc0, !PT ;  /* 0x0100000000ff7812 */ /* 0x000fe2000780c0ff */
[----:B0-----:R-:W2:Y:S01]  /*11beb0*/  LDL.LU.64 R6, [R1+0x41d8] ;  /* 0x0041d80001067983 */ /* 0x001ea20000300a00 */
[----:B------:R-:W-:-:S03]  /*11bec0*/  LOP3.LUT R19, R19, 0xffff7fff, RZ, 0xc0, !PT ;  /* 0xffff7fff13137812 */ /* 0x000fc600078ec0ff */
[----:B------:R-:W2:Y:S04]  /*11bed0*/  LDL.LU.64 R24, [R1+0x41e0] ;  /* 0x0041e00001187983 */ /* 0x000ea80000300a00 */
[----:B------:R-:W2:Y:S04]  /*11bee0*/  LDL.LU R2, [R1+0x3b4] ;  /* 0x0003b40001027983 */ /* 0x000ea80000300800 */
[----:B------:R-:W2:Y:S01]  /*11bef0*/  LDL.LU R3, [R1+0x310] ;  /* 0x0003100001037983 */ /* 0x000ea20000300800 */
[C---:B------:R-:W-:Y:S02]  /*11bf00*/  LOP3.LUT P5, RZ, R0.reuse, 0x200000, RZ, 0xc0, !PT ;  /* 0x0020000000ff7812 */ /* 0x040fe400078ac0ff */
[----:B------:R-:W-:-:S02]  /*11bf10*/  LOP3.LUT P6, RZ, R0, 0x400000, RZ, 0xc0, !PT ;  /* 0x0040000000ff7812 */ /* 0x000fc400078cc0ff */
[----:B------:R-:W-:Y:S02]  /*11bf20*/  @P0 LOP3.LUT R19, R19, 0x8000, RZ, 0xfc, !PT ;  /* 0x0000800013130812 */ /* 0x000fe400078efcff */
[----:B------:R-:W-:Y:S02]  /*11bf30*/  LOP3.LUT P0, RZ, R0, 0x800000, RZ, 0xc0, !PT ;  /* 0x0080000000ff7812 */ /* 0x000fe4000780c0ff */
[----:B---3--:R-:W-:-:S05]  /*11bf40*/  PRMT R9, R8, 0x7770, RZ ;  /* 0x0000777008097816 */ /* 0x008fca00000000ff */
[----:B------:R0:W-:Y:S02]  /*11bf50*/  @P3 STG.E.U8 desc[UR22][R26.64], R9 ;  /* 0x000000091a003986 */ /* 0x0001e4000c101116 */
[C---:B0-----:R-:W-:Y:S02]  /*11bf60*/  PRMT R9, R8.reuse, 0x7771, RZ ;  /* 0x0000777108097816 */ /* 0x041fe400000000ff */
[----:B------:R-:W3:Y:S04]  /*11bf70*/  LDL.LU.64 R26, [R1+0x41e8] ;  /* 0x0041e800011a7983 */ /* 0x000ee80000300a00 */
[----:B----4-:R0:W-:Y:S04]  /*11bf80*/  @P4 STG.E.U8 desc[UR22][R4.64], R9 ;  /* 0x0000000904004986 */ /* 0x0101e8000c101116 */
[----:B0-----:R-:W4:Y:S04]  /*11bf90*/  LDL.LU.64 R4, [R1+0x41f0] ;  /* 0x0041f00001047983 */ /* 0x001f280000300a00 */
[----:B------:R-:W4:Y:S04]  /*11bfa0*/  LDL.LU R0, [R1+0x394] ;  /* 0x0003940001007983 */ /* 0x000f280000300800 */
        /* <DEDUP_REMOVED lines=22> */
[----:B---3--:R0:W-:Y:S01]  /*11c110*/  @P0 STG.E.U8 desc[UR22][R26.64], R9 ;  /* 0x000000091a000986 */ /* 0x0081e2000c101116 */
[----:B------:R-:W-:-:S02]  /*11c120*/  LOP3.LUT P0, RZ, R19, 0x4000, RZ, 0xc0, !PT ;  /* 0x0000400013ff7812 */ /* 0x000fc4000780c0ff */
[----:B0-----:R-:W-:Y:S01]  /*11c130*/  PRMT R9, R2, 0x7772, RZ ;  /* 0x0000777202097816 */ /* 0x001fe200000000ff */
[----:B------:R-:W3:Y:S10]  /*11c140*/  LDL.LU.64 R26, [R1+0x4248] ;  /* 0x00424800011a7983 */ /* 0x000ef40000300a00 */
[----:B----4-:R0:W-:Y:S01]  /*11c150*/  @P0 STG.E.U8 desc[UR22][R4.64], R9 ;  /* 0x0000000904000986 */ /* 0x0101e2000c101116 */
[----:B------:R-:W-:-:S02]  /*11c160*/  LOP3.LUT P0, RZ, R19, 0x2000, RZ, 0xc0, !PT ;  /* 0x0000200013ff7812 */ /* 0x000fc4000780c0ff */
[----:B0-----:R-:W-:Y:S01]  /*11c170*/  PRMT R9, R2, 0x7773, RZ ;  /* 0x0000777302097816 */ /* 0x001fe200000000ff */
[----:B------:R-:W4:Y:S10]  /*11c180*/  LDL.LU.64 R4, [R1+0x4250] ;  /* 0x0042500001047983 */ /* 0x000f340000300a00 */
        /* <DEDUP_REMOVED lines=36> */
[----:B----4-:R0:W-:Y:S04]  /*11c3d0*/  @P6 STG.E.U8 desc[UR22][R4.64], R9 ;  /* 0x0000000904006986 */ /* 0x0101e8000c101116 */
[----:B0-----:R-:W3:Y:S04]  /*11c3e0*/  LDL.LU.64 R4, [R1+0x4260] ;  /* 0x0042600001047983 */ /* 0x001ee80000300a00 */
[----:B------:R-:W4:Y:S04]  /*11c3f0*/  LDL.LU.64 R20, [R1+0x4268] ;  /* 0x0042680001147983 */ /* 0x000f280000300a00 */
[----:B------:R-:W4:Y:S04]  /*11c400*/  LDL.LU.64 R22, [R1+0x4270] ;  /* 0x0042700001167983 */ /* 0x000f280000300a00 */
[----:B------:R-:W3:Y:S01]  /*11c410*/  LDL.LU R7, [R1+0x3bc] ;  /* 0x0003bc0001077983 */ /* 0x000ee20000300800 */
[----:B------:R-:W-:-:S02]  /*11c420*/  LOP3.LUT P3, RZ, R3, 0x40, RZ, 0xc0, !PT ;  /* 0x0000004003ff7812 */ /* 0x000fc4000786c0ff */
[C---:B------:R-:W-:Y:S02]  /*11c430*/  LOP3.LUT P4, RZ, R3.reuse, 0x80, RZ, 0xc0, !PT ;  /* 0x0000008003ff7812 */ /* 0x040fe4000788c0ff */
[----:B------:R-:W-:Y:S02]  /*11c440*/  PRMT R9, R6, 0x7773, RZ ;  /* 0x0000777306097816 */ /* 0x000fe400000000ff */
[----:B------:R-:W-:Y:S01]  /*11c450*/  LOP3.LUT P5, RZ, R3, 0x100, RZ, 0xc0, !PT ;  /* 0x0000010003ff7812 */ /* 0x000fe200078ac0ff */
[----:B------:R-:W4:Y:S04]  /*11c460*/  LDL.LU.64 R24, [R1+0x4278] ;  /* 0x0042780001187983 */ /* 0x000f280000300a00 */
[----:B------:R-:W4:Y:S04]  /*11c470*/  LDL.LU.64 R26, [R1+0x4280] ;  /* 0x00428000011a7983 */ /* 0x000f280000300a00 */
[----:B------:R-:W4:Y:S04]  /*11c480*/  LDL.LU R8, [R1+0x39c] ;  /* 0x00039c0001087983 */ /* 0x000f280000300800 */
[----:B--2---:R3:W-:Y:S02]  /*11c490*/  @P3 STG.E.U8 desc[UR22][R10.64], R9 ;  /* 0x000000090a003986 */ /* 0x0047e4000c101116 */
[----:B---3--:R-:W-:-:S05]  /*11c4a0*/  PRMT R9, R7, 0x7770, RZ ;  /* 0x0000777007097816 */ /* 0x008fca00000000ff */
[----:B------:R0:W-:Y:S02]  /*11c4b0*/  @P4 STG.E.U8 desc[UR22][R4.64], R9 ;  /* 0x0000000904004986 */ /* 0x0001e4000c101116 */
[----:B0-----:R-:W-:Y:S02]  /*11c4c0*/  PRMT R9, R7, 0x7771, RZ ;  /* 0x0000777107097816 */ /* 0x001fe400000000ff */
[----:B------:R-:W2:Y:S04]  /*11c4d0*/  LDL.LU.64 R4, [R1+0x4288] ;  /* 0x0042880001047983 */ /* 0x000ea80000300a00 */
[----:B------:R-:W3:Y:S04]  /*11c4e0*/  LDL.LU R2, [R1+0x380] ;  /* 0x0003800001027983 */ /* 0x000ee80000300800 */
        /* <DEDUP_REMOVED lines=29> */
[----:B------:R-:W3:Y:S02]  /*11c6c0*/  LDL.LU.64 R14, [R1+0x42b0] ;  /* 0x0042b000010e7983 */ /* 0x000ee40000300a00 */
[----:B------:R-:W-:-:S02]  /*11c6d0*/  @P0 LOP3.LUT R19, R19, 0x40, RZ, 0xfc, !PT ;  /* 0x0000004013130812 */ /* 0x000fc400078efcff */
[----:B------:R-:W-:Y:S02]  /*11c6e0*/  LOP3.LUT P0, RZ, R3, 0x800, RZ, 0xc0, !PT ;  /* 0x0000080003ff7812 */ /* 0x000fe4000780c0ff */
[----:B------:R-:W-:Y:S01]  /*11c6f0*/  LOP3.LUT R19, R19, 0xffffff7f, RZ, 0xc0, !PT ;  /* 0xffffff7f13137812 */ /* 0x000fe200078ec0ff */
[----:B------:R0:W-:Y:S10]  /*11c700*/  @P6 STG.E.U8 desc[UR22][R22.64], R9 ;  /* 0x0000000916006986 */ /* 0x0001f4000c101116 */
[----:B------:R-:W-:-:S02]  /*11c710*/  @P0 LOP3.LUT R19, R19, 0x80, RZ, 0xfc, !PT ;  /* 0x0000008013130812 */ /* 0x000fc400078efcff */
[----:B------:R-:W-:Y:S02]  /*11c720*/  LOP3.LUT P0, RZ, R3, 0x400, RZ, 0xc0, !PT ;  /* 0x0000040003ff7812 */ /* 0x000fe4000780c0ff */
[----:B0-----:R-:W-:Y:S02]  /*11c730*/  PRMT R9, R7, 0x7773, RZ ;  /* 0x0000777307097816 */ /* 0x001fe400000000ff */
        /* <DEDUP_REMOVED lines=58> */
[----:B------:R-:W-:Y:S02]  /*11cae0*/  LOP3.LUT P0, RZ, R0, 0x20, RZ, 0xc0, !PT ;  /* 0x0000002000ff7812 */ /* 0x000fe4000780c0ff */
[C---:B------:R-:W-:Y:S02]  /*11caf0*/  LOP3.LUT P3, RZ, R3.reuse, 0x2000000, RZ, 0xc0, !PT ;  /* 0x0200000003ff7812 */ /* 0x040fe4000786c0ff */
[C---:B------:R-:W-:Y:S02]  /*11cb00*/  LOP3.LUT P4, RZ, R3.reuse, 0x4000000, RZ, 0xc0, !PT ;  /* 0x0400000003ff7812 */ /* 0x040fe4000788c0ff */
[----:B------:R-:W-:Y:S01]  /*11cb10*/  PRMT R9, R6, 0x7772, RZ ;  /* 0x0000777206097816 */ /* 0x000fe200000000ff */
[----:B------:R-:W2:Y:S04]  /*11cb20*/  LDL.LU.64 R22, [R1+0x4300] ;  /* 0x0043000001167983 */ /* 0x000ea80000300a00 */
[----:B------:R-:W2:Y:S04]  /*11cb30*/  LDL.LU.64 R24, [R1+0x4308] ;  /* 0x0043080001187983 */ /* 0x000ea80000300a00 */
[----:B------:R-:W2:Y:S04]  /*11cb40*/  LDL.LU.64 R26, [R1+0x4310] ;  /* 0x00431000011a7983 */ /* 0x000ea80000300a00 */
[----:B------:R-:W2:Y:S01]  /*11cb50*/  LDL.LU R7, [R1+0x364] ;  /* 0x0003640001077983 */ /* 0x000ea20000300800 */
[----:B------:R-:W-:-:S02]  /*11cb60*/  LOP3.LUT P5, RZ, R3, 0x8000000, RZ, 0xc0, !PT ;  /* 0x0800000003ff7812 */ /* 0x000fc400078ac0ff */
[----:B------:R-:W-:Y:S02]  /*11cb70*/  LOP3.LUT P6, RZ, R3, 0x10000000, RZ, 0xc0, !PT ;  /* 0x1000000003ff7812 */ /* 0x000fe400078cc0ff */
[----:B---3--:R-:W-:-:S04]  /*11cb80*/  LOP3.LUT R20, R20, 0xfeffffff, RZ, 0xc0, !PT ;  /* 0xfeffffff14147812 */ /* 0x008fc800078ec0ff */
        /* <DEDUP_REMOVED lines=24> */
[----:B------:R-:W3:Y:S04]  /*11cd10*/  LDL.LU.64 R2, [R1+0x4318] ;  /* 0x0043180001027983 */ /* 0x000ee80000300a00 */
[----:B------:R-:W4:Y:S01]  /*11cd20*/  LDL.LU R21, [R1+0x388] ;  /* 0x0003880001157983 */ /* 0x000f220000300800 */
[----:B0-----:R-:W-:-:S05]  /*11cd30*/  PRMT R9, R6, 0x7773, RZ ;  /* 0x0000777306097816 */ /* 0x001fca00000000ff */
[----:B--2---:R0:W-:Y:S04]  /*11cd40*/  @P4 STG.E.U8 desc[UR22][R4.64], R9 ;  /* 0x0000000904004986 */ /* 0x0041e8000c101116 */
[----:B0-----:R-:W2:Y:S04]  /*11cd50*/  LDL.LU.64 R4, [R1+0x4320] ;  /* 0x0043200001047983 */ /* 0x001ea80000300a00 */
[----:B------:R-:W3:Y:S01]  /*11cd60*/  LDL.LU.64 R18, [R1+0x4330] ;  /* 0x0043300001127983 */ /* 0x000ee20000300a00 */
        /* <DEDUP_REMOVED lines=19> */
[----:B------:R-:W3:Y:S04]  /*11cea0*/  LDL.LU.64 R26, [R1+0x4370] ;  /* 0x00437000011a7983 */ /* 0x000ee80000300a00 */
[----:B------:R4:W-:Y:S01]  /*11ceb0*/  @P0 STG.E.U8 desc[UR22][R2.64], R9 ;  /* 0x0000000902000986 */ /* 0x0009e2000c101116 */
[----:B------:R-:W-:-:S02]  /*11cec0*/  LOP3.LUT P0, RZ, R20, 0x40000000, RZ, 0xc0, !PT ;  /* 0x4000000014ff7812 */ /* 0x000fc4000780c0ff */
[----:B----4-:R-:W-:Y:S01]  /*11ced0*/  PRMT R9, R21, 0x7770, RZ ;  /* 0x0000777015097816 */ /* 0x010fe200000000ff */
        /* <DEDUP_REMOVED lines=81> */
[----:B------:R-:W3:Y:S04]  /*11d3f0*/  LDL.LU R8, [R1+0x374] ;  /* 0x0003740001087983 */ /* 0x000ee80000300800 */
        /* <DEDUP_REMOVED lines=10> */
[----:B------:R-:W3:Y:S04]  /*11d4a0*/  LDL.LU.64 R10, [R1+0x43f0] ;  /* 0x0043f000010a7983 */ /* 0x000ee80000300a00 */
[----:B----4-:R0:W-:Y:S02]  /*11d4b0*/  @P5 STG.E.U8 desc[UR22][R22.64], R9 ;  /* 0x0000000916005986 */ /* 0x0101e4000c101116 */
[C---:B0-----:R-:W-:Y:S02]  /*11d4c0*/  PRMT R9, R6.reuse, 0x7770, RZ ;  /* 0x0000777006097816 */ /* 0x041fe400000000ff */
[----:B------:R-:W4:Y:S04]  /*11d4d0*/  LDL.LU.64 R22, [R1+0x43f8] ;  /* 0x0043f80001167983 */ /* 0x000f280000300a00 */
[----:B------:R-:W4:Y:S04]  /*11d4e0*/  LDL.LU R7, [R1+0x354] ;  /* 0x0003540001077983 */ /* 0x000f280000300800 */
[----:B------:R0:W-:Y:S02]  /*11d4f0*/  @P6 STG.E.U8 desc[UR22][R24.64], R9 ;  /* 0x0000000918006986 */ /* 0x0001e4000c101116 */
[----:B0-----:R-:W-:-:S02]  /*11d500*/  PRMT R9, R6, 0x7771, RZ ;  /* 0x0000777106097816 */ /* 0x001fc400000000ff */
[----:B------:R-:W4:Y:S04]  /*11d510*/  LDL.LU.64 R24, [R1+0x4400] ;  /* 0x0044000001187983 */ /* 0x000f280000300a00 */
[----:B------:R0:W-:Y:S01]  /*11d520*/  @P0 STG.E.U8 desc[UR22][R26.64], R9 ;  /* 0x000000091a000986 */ /* 0x0001e2000c101116 */
[----:B------:R-:W-:Y:S02]  /*11d530*/  LOP3.LUT P0, RZ, R20, 0x800000, RZ, 0xc0, !PT ;  /* 0x0080000014ff7812 */ /* 0x000fe4000780c0ff */
        /* <DEDUP_REMOVED lines=9> */
[----:B------:R-:W2:Y:S04]  /*11d5d0*/  LDL.LU.64 R4, [R1+0x4418] ;  /* 0x0044180001047983 */ /* 0x000ea80000300a00 */
[----:B------:R-:W2:Y:S06]  /*11d5e0*/  LDL.LU R6, [R1+0x318] ;  /* 0x0003180001067983 */ /* 0x000eac0000300800 */
        /* <DEDUP_REMOVED lines=86> */
[----:B0-----:R-:W-:Y:S02]  /*11db50*/  PRMT R9, R7, 0x7773, RZ ;  /* 0x0000777307097816 */ /* 0x001fe400000000ff */
[----:B------:R-:W4:Y:S04]  /*11db60*/  LDL.LU R7, [R1+0x35c] ;  /* 0x00035c0001077983 */ /* 0x000f280000300800 */
[----:B------:R0:W-:Y:S04]  /*11db70*/  @P6 STG.E.U8 desc[UR22][R24.64], R9 ;  /* 0x0000000918006986 */ /* 0x0001e8000c101116 */
[----:B------:R-:W4:Y:S04]  /*11db80*/  LDL.LU.64 R12, [R1+0x4480] ;  /* 0x00448000010c7983 */ /* 0x000f280000300a00 */
[----:B------:R-:W4:Y:S04]  /*11db90*/  LDL.LU.64 R10, [R1+0x4488] ;  /* 0x00448800010a7983 */ /* 0x000f280000300a00 */
        /* <DEDUP_REMOVED lines=95> */
[----:B------:R-:W4:Y:S01]  /*11e190*/  LDL.LU.64 R14, [R1+0x4508] ;  /* 0x00450800010e7983 */ /* 0x000f220000300a00 */
[----:B------:R-:W-:-:S03]  /*11e1a0*/  LOP3.LUT P1, RZ, R6, 0x80000000, RZ, 0xc0, !PT ;  /* 0x8000000006ff7812 */ /* 0x000fc6000782c0ff */
[----:B------:R-:W4:Y:S01]  /*11e1b0*/  LDL.LU.64 R28, [R1+0x4510] ;  /* 0x00451000011c7983 */ /* 0x000f220000300a00 */
        /* <DEDUP_REMOVED lines=10> */
[----:B------:R-:W4:Y:S04]  /*11e260*/  LDL.LU.64 R22, [R1+0x4528] ;  /* 0x0045280001167983 */ /* 0x000f280000300a00 */
[----:B------:R0:W-:Y:S02]  /*11e270*/  @P6 STG.E.U8 desc[UR22][R24.64], R9 ;  /* 0x0000000918006986 */ /* 0x0001e4000c101116 */
[----:B0-----:R-:W-:-:S02]  /*11e280*/  PRMT R9, R7, 0x7773, RZ ;  /* 0x0000777307097816 */ /* 0x001fc400000000ff */
        /* <DEDUP_REMOVED lines=18> */
[----:B------:R-:W2:Y:S09]  /*11e3b0*/  LDL.LU R21, [R1+0x56b8] ;  /* 0x0056b80001157983 */ /* 0x000eb20000300800 */
        /* <DEDUP_REMOVED lines=9> */
[----:B------:R0:W-:Y:S04]  /*11e450*/  @P0 STG.E.U8 desc[UR22][R28.64], R9 ;  /* 0x000000091c000986 */ /* 0x0001e8000c101116 */
[----:B0-----:R-:W4:Y:S01]  /*11e460*/  LDL.LU.64 R28, [R1+0x4550] ;  /* 0x00455000011c7983 */ /* 0x001f220000300a00 */
[----:B------:R-:W-:Y:S02]  /*11e470*/  LOP3.LUT P0, RZ, R20, 0x1, RZ, 0xc0, !PT ;  /* 0x0000000114ff7812 */ /* 0x000fe4000780c0ff */
[----:B------:R-:W-:Y:S02]  /*11e480*/  PRMT R9, R8, 0x7773, RZ ;  /* 0x0000777308097816 */ /* 0x000fe400000000ff */
[C---:B------:R-:W-:Y:S02]  /*11e490*/  LOP3.LUT P2, RZ, R0.reuse, 0x1, RZ, 0xc0, !PT ;  /* 0x0000000100ff7812 */ /* 0x040fe4000784c0ff */
[----:B------:R-:W-:-:S07]  /*11e4a0*/  LOP3.LUT P3, RZ, R0, 0x2, RZ, 0xc0, !PT ;  /* 0x0000000200ff7812 */ /* 0x000fce000786c0ff */
[----:B------:R0:W-:Y:S01]  /*11e4b0*/  @P0 STG.E.U8 desc[UR22][R12.64], R9 ;  /* 0x000000090c000986 */ /* 0x0001e2000c101116 */
[----:B------:R-:W-:Y:S02]  /*11e4c0*/  LOP3.LUT P4, RZ, R0, 0x4, RZ, 0xc0, !PT ;  /* 0x0000000400ff7812 */ /* 0x000fe4000788c0ff */
[----:B0-----:R-:W-:-:S05]  /*11e4d0*/  PRMT R9, R6, 0x7770, RZ ;  /* 0x0000777006097816 */ /* 0x001fca00000000ff */
[----:B------:R0:W-:Y:S01]  /*11e4e0*/  @P1 STG.E.U8 desc[UR22][R10.64], R9 ;  /* 0x000000090a001986 */ /* 0x0001e2000c101116 */
[----:B------:R-:W-:Y:S02]  /*11e4f0*/  LOP3.LUT P5, RZ, R0, 0x8, RZ, 0xc0, !PT ;  /* 0x0000000800ff7812 */ /* 0x000fe400078ac0ff */
[----:B0-----:R-:W-:Y:S02]  /*11e500*/  PRMT R9, R6, 0x7771, RZ ;  /* 0x0000777106097816 */ /* 0x001fe400000000ff */
[----:B------:R-:W-:Y:S01]  /*11e510*/  LOP3.LUT P6, RZ, R0, 0x10, RZ, 0xc0, !PT ;  /* 0x0000001000ff7812 */ /* 0x000fe200078cc0ff */
[----:B------:R-:W4:Y:S04]  /*11e520*/  LDL.LU.64 R10, [R1+0x4558] ;  /* 0x00455800010a7983 */ /* 0x000f280000300a00 */
[----:B------:R0:W-:Y:S02]  /*11e530*/  @P2 STG.E.U8 desc[UR22][R22.64], R9 ;  /* 0x0000000916002986 */ /* 0x0001e4000c101116 */
[----:B0-----:R-:W-:-:S02]  /*11e540*/  PRMT R9, R6, 0x7772, RZ ;  /* 0x0000777206097816 */ /* 0x001fc400000000ff */
[----:B------:R-:W4:Y:S04]  /*11e550*/  LDL.LU.64 R22, [R1+0x4560] ;  /* 0x0045600001167983 */ /* 0x000f280000300a00 */
[----:B------:R0:W-:Y:S01]  /*11e560*/  @P3 STG.E.U8 desc[UR22][R24.64], R9 ;  /* 0x0000000918003986 */ /* 0x0001e2000c101116 */
[----:B------:R-:W-:Y:S02]  /*11e570*/  LOP3.LUT P3, RZ, R0, 0x20, RZ, 0xc0, !PT ;  /* 0x0000002000ff7812 */ /* 0x000fe4000786c0ff */
[----:B0-----:R-:W-:Y:S01]  /*11e580*/  PRMT R9, R6, 0x7773, RZ ;  /* 0x0000777306097816 */ /* 0x001fe200000000ff */
[----:B------:R-:W4:Y:S04]  /*11e590*/  LDL.LU.64 R24, [R1+0x4568] ;  /* 0x0045680001187983 */ /* 0x000f280000300a00 */
[----:B------:R0:W-:Y:S02]  /*11e5a0*/  @P4 STG.E.U8 desc[UR22][R26.64], R9 ;  /* 0x000000091a004986 */ /* 0x0001e4000c101116 */
[----:B0-----:R-:W-:-:S02]  /*11e5b0*/  PRMT R9, R7, 0x7770, RZ ;  /* 0x0000777007097816 */ /* 0x001fc400000000ff */
[----:B------:R-:W4:Y:S04]  /*11e5c0*/  LDL.LU.64 R26, [R1+0x4570] ;  /* 0x00457000011a7983 */ /* 0x000f280000300a00 */
[----:B---3--:R0:W-:Y:S02]  /*11e5d0*/  @P5 STG.E.U8 desc[UR22][R2.64], R9 ;  /* 0x0000000902005986 */ /* 0x0081e4000c101116 */
[C---:B0-----:R-:W-:Y:S02]  /*11e5e0*/  PRMT R9, R7.reuse, 0x7771, RZ ;  /* 0x0000777107097816 */ /* 0x041fe400000000ff */
[----:B------:R-:W3:Y:S04]  /*11e5f0*/  LDL.LU R3, [R1+0x34c] ;  /* 0x00034c0001037983 */ /* 0x000ee80000300800 */
[----:B--2---:R0:W-:Y:S02]  /*11e600*/  @P6 STG.E.U8 desc[UR22][R4.64], R9 ;  /* 0x0000000904006986 */ /* 0x0041e4000c101116 */
[----:B0-----:R-:W-:-:S02]  /*11e610*/  PRMT R9, R7, 0x7772, RZ ;  /* 0x0000777207097816 */ /* 0x001fc400000000ff */
[----:B------:R-:W2:Y:S04]  /*11e620*/  LDL.LU.64 R4, [R1+0x4578] ;  /* 0x0045780001047983 */ /* 0x000ea80000300a00 */
[----:B------:R-:W2:Y:S04]  /*11e630*/  LDL.LU R13, [R1+0x32c] ;  /* 0x00032c00010d7983 */ /* 0x000ea80000300800 */
[----:B----4-:R0:W-:Y:S02]  /*11e640*/  @P3 STG.E.U8 desc[UR22][R28.64], R9 ;  /* 0x000000091c003986 */ /* 0x0101e4000c101116 */
[----:B0-----:R-:W-:-:S02]  /*11e650*/  PRMT R9, R7, 0x7773, RZ ;  /* 0x0000777307097816 */ /* 0x001fc400000000ff */
[----:B------:R-:W4:Y:S04]  /*11e660*/  LDL.LU.64 R6, [R1+0x4580] ;  /* 0x0045800001067983 */ /* 0x000f280000300a00 */
        /* <DEDUP_REMOVED lines=27> */
[----:B------:R-:W-:Y:S01]  /*11e820*/  LOP3.LUT P6, RZ, R0, 0x100, RZ, 0xc0, !PT ;  /* 0x0000010000ff7812 */ /* 0x000fe200078cc0ff */
[----:B------:R-:W3:Y:S04]  /*11e830*/  LDL.LU R12, [R1+0x330] ;  /* 0x00033000010c7983 */ /* 0x000ee80000300800 */
[----:B------:R-:W3:Y:S04]  /*11e840*/  LDL.LU.64 R16, [R1+0x45a0] ;  /* 0x0045a00001107983 */ /* 0x000ee80000300a00 */
[----:B------:R-:W3:Y:S04]  /*11e850*/  LDL.LU.64 R14, [R1+0x45a8] ;  /* 0x0045a800010e7983 */ /* 0x000ee80000300a00 */
[----:B------:R-:W3:Y:S04]  /*11e860*/  LDL.LU.64 R28, [R1+0x45b0] ;  /* 0x0045b000011c7983 */ /* 0x000ee80000300a00 */
[----:B------:R-:W3:Y:S01]  /*11e870*/  LDL.LU R8, [R1+0x2e0] ;  /* 0x0002e00001087983 */ /* 0x000ee20000300800 */
        /* <DEDUP_REMOVED lines=15> */
[----:B------:R-:W-:Y:S02]  /*11e970*/  LOP3.LUT P0, RZ, R21, 0x80000000, RZ, 0xc0, !PT ;  /* 0x8000000015ff7812 */ /* 0x000fe4000780c0ff */
[----:B0-----:R-:W-:Y:S01]  /*11e980*/  PRMT R9, R3, 0x7773, RZ ;  /* 0x0000777303097816 */ /* 0x001fe200000000ff */
[----:B------:R-:W3:Y:S04]  /*11e990*/  LDL.LU.64 R26, [R1+0x45d0] ;  /* 0x0045d000011a7983 */ /* 0x000ee80000300a00 */
[----:B------:R-:W3:Y:S06]  /*11e9a0*/  LDL.LU.64 R2, [R1+0x45d8] ;  /* 0x0045d80001027983 */ /* 0x000eec0000300a00 */
[----:B--2---:R0:W-:Y:S01]  /*11e9b0*/  @P0 STG.E.U8 desc[UR22][R4.64], R9 ;  /* 0x0000000904000986 */ /* 0x0041e2000c101116 */
[----:B------:R-:W-:-:S02]  /*11e9c0*/  LOP3.LUT P0, RZ, R21, 0x40000000, RZ, 0xc0, !PT ;  /* 0x4000000015ff7812 */ /* 0x000fc4000780c0ff */
[----:B0-----:R-:W-:-:S11]  /*11e9d0*/  PRMT R9, R13, 0x7770, RZ ;  /* 0x000077700d097816 */ /* 0x001fd600000000ff */
[----:B----4-:R0:W-:Y:S01]  /*11e9e0*/  @P0 STG.E.U8 desc[UR22][R6.64], R9 ;  /* 0x0000000906000986 */ /* 0x0101e2000c101116 */
[----:B------:R-:W-:Y:S02]  /*11e9f0*/  LOP3.LUT P0, RZ, R21, 0x20000000, RZ, 0xc0, !PT ;  /* 0x2000000015ff7812 */ /* 0x000fe4000780c0ff */
[----:B0-----:R-:W-:Y:S01]  /*11ea00*/  PRMT R9, R13, 0x7771, RZ ;  /* 0x000077710d097816 */ /* 0x001fe200000000ff */
[----:B------:R-:W2:Y:S04]  /*11ea10*/  LDL.LU.64 R6, [R1+0x45e0] ;  /* 0x0045e00001067983 */ /* 0x000ea80000300a00 */
[----:B------:R-:W4:Y:S06]  /*11ea20*/  LDL.LU R4, [R1+0x334] ;  /* 0x0003340001047983 */ /* 0x000f2c0000300800 */
[----:B---3--:R0:W-:Y:S04]  /*11ea30*/  @P0 STG.E.U8 desc[UR22][R18.64], R9 ;  /* 0x0000000912000986 */ /* 0x0081e8000c101116 */
[----:B0-----:R-:W3:Y:S01]  /*11ea40*/  LDL.LU.64 R18, [R1+0x56b0] ;  /* 0x0056b00001127983 */ /* 0x001ee20000300a00 */
[----:B------:R-:W-:-:S02]  /*11ea50*/  LOP3.LUT P0, RZ, R21, 0x10000000, RZ, 0xc0, !PT ;  /* 0x1000000015ff7812 */ /* 0x000fc4000780c0ff */
[----:B------:R-:W-:Y:S01]  /*11ea60*/  PRMT R9, R13, 0x7772, RZ ;  /* 0x000077720d097816 */ /* 0x000fe200000000ff */
[----:B------:R-:W2:Y:S10]  /*11ea70*/  LDL.LU R5, [R1+0x2208] ;  /* 0x0022080001057983 */ /* 0x000eb40000300800 */
        /* <DEDUP_REMOVED lines=30> */
[----:B----4-:R-:W-:-:S05]  /*11ec60*/  PRMT R9, R4, 0x7770, RZ ;  /* 0x0000777004097816 */ /* 0x010fca00000000ff */
        /* <DEDUP_REMOVED lines=48> */
[----:B------:R-:W-:Y:S02]  /*11ef70*/  LOP3.LUT P0, RZ, R0, 0x10000000, RZ, 0xc0, !PT ;  /* 0x1000000000ff7812 */ /* 0x000fe4000780c0ff */
[----:B------:R-:W3:Y:S04]  /*11ef80*/  LDL.LU R0, [R1+0x2e8] ;  /* 0x0002e80001007983 */ /* 0x000ee80000300800 */
[----:B----4-:R0:W-:Y:S04]  /*11ef90*/  @P5 STG.E.U8 desc[UR22][R22.64], R9 ;  /* 0x0000000916005986 */ /* 0x0101e8000c101116 */
[----:B------:R-:W4:Y:S04]  /*11efa0*/  LDL.LU.64 R28, [R1+0x4648] ;  /* 0x00464800011c7983 */ /* 0x000f280000300a00 */
[----:B------:R-:W4:Y:S04]  /*11efb0*/  LDL.LU.64 R12, [R1+0x4640] ;  /* 0x00464000010c7983 */ /* 0x000f280000300a00 */
[----:B------:R-:W4:Y:S04]  /*11efc0*/  LDL.LU R4, [R1+0x33c] ;  /* 0x00033c0001047983 */ /* 0x000f280000300800 */
        /* <DEDUP_REMOVED lines=107> */
[----:B------:R0:W-:Y:S02]  /*11f680*/  @P6 STG.E.U8 desc[UR22][R24.64], R9 ;  /* 0x0000000918006986 */ /* 0x0001e4000c101116 */
[----:B0-----:R-:W-:-:S05]  /*11f690*/  PRMT R9, R13, 0x7770, RZ ;  /* 0x000077700d097816 */ /* 0x001fca00000000ff */
[----:B------:R0:W-:Y:S01]  /*11f6a0*/  @P0 STG.E.U8 desc[UR22][R26.64], R9 ;  /* 0x000000091a000986 */ /* 0x0001e2000c101116 */
[----:B------:R-:W-:Y:S02]  /*11f6b0*/  LOP3.LUT P0, RZ, R21, 0x8000, RZ, 0xc0, !PT ;  /* 0x0000800015ff7812 */ /* 0x000fe4000780c0ff */
[----:B0-----:R-:W-:-:S11]  /*11f6c0*/  PRMT R9, R13, 0x7771, RZ ;  /* 0x000077710d097816 */ /* 0x001fd600000000ff */
[----:B---3--:R0:W-:Y:S01]  /*11f6d0*/  @P0 STG.E.U8 desc[UR22][R2.64], R9 ;  /* 0x0000000902000986 */ /* 0x0081e2000c101116 */
[----:B------:R-:W-:-:S03]  /*11f6e0*/  LOP3.LUT P0, RZ, R21, 0x4000, RZ, 0xc0, !PT ;  /* 0x0000400015ff7812 */ /* 0x000fc6000780c0ff */
[----:B------:R-:W-:Y:S04]  /*11f6f0*/  STL [R1+0x54fc], R5 ;  /* 0x0054fc0501007387 */ /* 0x000fe80000100800 */
[----:B------:R-:W3:Y:S04]  /*11f700*/  LDL.LU.64 R28, [R1+0x46e0] ;  /* 0x0046e000011c7983 */ /* 0x000ee80000300a00 */
[----:B------:R-:W3:Y:S04]  /*11f710*/  LDL.LU.64 R10, [R1+0x46e8] ;  /* 0x0046e800010a7983 */ /* 0x000ee80000300a00 */
[----:B------:R-:W3:Y:S04]  /*11f720*/  LDL.LU.64 R22, [R1+0x46f0] ;  /* 0x0046f00001167983 */ /* 0x000ee80000300a00 */
[----:B------:R-:W3:Y:S04]  /*11f730*/  LDL.LU R0, [R1+0x2b4] ;  /* 0x0002b40001007983 */ /* 0x000ee80000300800 */
[----:B------:R-:W3:Y:S04]  /*11f740*/  LDL.LU.64 R24, [R1+0x46f8] ;  /* 0x0046f80001187983 */ /* 0x000ee80000300a00 */
[----:B------:R-:W3:Y:S01]  /*11f750*/  LDL.LU.64 R26, [R1+0x4700] ;  /* 0x00470000011a7983 */ /* 0x000ee20000300a00 */
[----:B0-----:R-:W-:-:S03]  /*11f760*/  PRMT R9, R13, 0x7772, RZ ;  /* 0x000077720d097816 */ /* 0x001fc600000000ff */
[----:B------:R-:W3:Y:S04]  /*11f770*/  LDL.LU.64 R2, [R1+0x4708] ;  /* 0x0047080001027983 */ /* 0x000ee80000300a00 */
[----:B------:R-:W3:Y:S04]  /*11f780*/  LDL.LU R12, [R1+0x21d0] ;  /* 0x0021d000010c7983 */ /* 0x000ee80000300800 */
[----:B--2---:R0:W-:Y:S01]  /*11f790*/  @P0 STG.E.U8 desc[UR22][R6.64], R9 ;  /* 0x0000000906000986 */ /* 0x0041e2000c101116 */
[----:B------:R-:W-:Y:S02]  /*11f7a0*/  LOP3.LUT P0, RZ, R21, 0x2000, RZ, 0xc0, !PT ;  /* 0x0000200015ff7812 */ /* 0x000fe4000780c0ff */
        /* <DEDUP_REMOVED lines=126> */
[C---:B------:R-:W-:Y:S02]  /*11ff90*/  LOP3.LUT P0, RZ, R21.reuse, 0x4, RZ, 0xc0, !PT ;  /* 0x0000000415ff7812 */ /* 0x040fe4000780c0ff */
[----:B0-----:R-:W-:Y:S01]  /*11ffa0*/  PRMT R9, R8, 0x7771, RZ ;  /* 0x0000777108097816 */ /* 0x001fe200000000ff */
[----:B------:R-:W4:Y:S10]  /*11ffb0*/  LDL.LU.64 R22, [R1+0x5678] ;  /* 0x0056780001167983 */ /* 0x000f340000300a00 */
        /* <DEDUP_REMOVED lines=141> */
[----:B------:R-:W2:Y:S04]  /*120890*/  LDL.LU.64 R4, [R1+0x4880] ;  /* 0x0048800001047983 */ /* 0x000ea80000300a00 */
        /* <DEDUP_REMOVED lines=20> */
[----:B------:R-:W-:Y:S01]  /*1209e0*/  LOP3.LUT P4, RZ, R8, 0x80, RZ, 0xc0, !PT ;  /* 0x0000008008ff7812 */ /* 0x000fe2000788c0ff */
[----:B---3--:R0:W-:Y:S04]  /*1209f0*/  STL.64 [R1+0x5660], R20 ;  /* 0x0056601401007387 */ /* 0x0081e80000100a00 */
[----:B0-----:R-:W3:Y:S01]  /*120a00*/  LDL.LU.64 R20, [R1+0x4888] ;  /* 0x0048880001147983 */ /* 0x001ee20000300a00 */
[----:B------:R-:W-:-:S02]  /*120a10*/  LOP3.LUT R22, R22, 0xffbfffff, RZ, 0xc0, !PT ;  /* 0xffbfffff16167812 */ /* 0x000fc400078ec0ff */
[----:B------:R-:W-:Y:S02]  /*120a20*/  LOP3.LUT P5, RZ, R8, 0x100, RZ, 0xc0, !PT ;  /* 0x0000010008ff7812 */ /* 0x000fe400078ac0ff */
[----:B------:R-:W-:Y:S02]  /*120a30*/  PRMT R9, R0, 0x7772, RZ ;  /* 0x0000777200097816 */ /* 0x000fe400000000ff */
[----:B------:R-:W-:Y:S02]  /*120a40*/  LOP3.LUT P6, RZ, R8, 0x200, RZ, 0xc0, !PT ;  /* 0x0000020008ff7812 */ /* 0x000fe400078cc0ff */
[----:B------:R-:W-:Y:S02]  /*120a50*/  @P0 LOP3.LUT R22, R22, 0x400000, RZ, 0xfc, !PT ;  /* 0x0040000016160812 */ /* 0x000fe400078efcff */
[----:B------:R-:W-:Y:S01]  /*120a60*/  LOP3.LUT P0, RZ, R8, 0x800, RZ, 0xc0, !PT ;  /* 0x0000080008ff7812 */ /* 0x000fe2000780c0ff */
[----:B------:R-:W3:Y:S04]  /*120a70*/  LDL.LU R12, [R1+0x290] ;  /* 0x00029000010c7983 */ /* 0x000ee80000300800 */
[----:B------:R0:W-:Y:S01]  /*120a80*/  @P4 STG.E.U8 desc[UR22][R14.64], R9 ;  /* 0x000000090e004986 */ /* 0x0001e2000c101116 */
[----:B------:R-:W-:-:S03]  /*120a90*/  LOP3.LUT R22, R22, 0xff7fffff, RZ, 0xc0, !PT ;  /* 0xff7fffff16167812 */ /* 0x000fc600078ec0ff */
[----:B------:R-:W3:Y:S04]  /*120aa0*/  LDL.LU.64 R18, [R1+0x4898] ;  /* 0x0048980001127983 */ /* 0x000ee80000300a00 */
[----:B------:R-:W3:Y:S01]  /*120ab0*/  LDL.LU.64 R16, [R1+0x48a0] ;  /* 0x0048a00001107983 */ /* 0x000ee20000300a00 */
[----:B0-----:R-:W-:Y:S02]  /*120ac0*/  PRMT R9, R0, 0x7773, RZ ;  /* 0x0000777300097816 */ /* 0x001fe400000000ff */
[----:B------:R-:W-:Y:S02]  /*120ad0*/  @P0 LOP3.LUT R22, R22, 0x800000, RZ, 0xfc, !PT ;  /* 0x0080000016160812 */ /* 0x000fe400078efcff */
[----:B------:R-:W-:Y:S01]  /*120ae0*/  LOP3.LUT P0, RZ, R8, 0x400, RZ, 0xc0, !PT ;  /* 0x0000040008ff7812 */ /* 0x000fe2000780c0ff */
[----:B------:R-:W3:Y:S04]  /*120af0*/  LDL.LU.64 R14, [R1+0x48a8] ;  /* 0x0048a800010e7983 */ /* 0x000ee80000300a00 */
[----:B----4-:R0:W-:Y:S02]  /*120b00*/  @P5 STG.E.U8 desc[UR22][R28.64], R9 ;  /* 0x000000091c005986 */ /* 0x0101e4000c101116 */
[----:B0-----:R-:W-:-:S02]  /*120b10*/  PRMT R9, R3, 0x7770, RZ ;  /* 0x0000777003097816 */ /* 0x001fc400000000ff */
        /* <DEDUP_REMOVED lines=17> */
[----:B------:R-:W2:Y:S10]  /*120c30*/  LDL.LU.64 R6, [R1+0x48e8] ;  /* 0x0048e80001067983 */ /* 0x000eb40000300a00 */
[----:B------:R0:W-:Y:S01]  /*120c40*/  @P0 STG.E.U8 desc[UR22][R4.64], R9 ;  /* 0x0000000904000986 */ /* 0x0001e2000c101116 */
[----:B------:R-:W-:-:S02]  /*120c50*/  LOP3.LUT P0, RZ, R22, 0x100000, RZ, 0xc0, !PT ;  /* 0x0010000016ff7812 */ /* 0x000fc4000780c0ff */
[----:B0-----:R-:W-:Y:S01]  /*120c60*/  PRMT R9, R13, 0x7771, RZ ;  /* 0x000077710d097816 */ /* 0x001fe200000000ff */
        /* <DEDUP_REMOVED lines=89> */
[----:B0-----:R-:W-:-:S11]  /*121200*/  PRMT R9, R5, 0x7772, RZ ;  /* 0x0000777205097816 */ /* 0x001fd600000000ff */
[----:B--2---:R0:W-:Y:S01]  /*121210*/  @P0 STG.E.U8 desc[UR22][R6.64], R9 ;  /* 0x0000000906000986 */ /* 0x0041e2000c101116 */
[C---:B------:R-:W-:Y:S02]  /*121220*/  LOP3.LUT P0, RZ, R22.reuse, 0x2000, RZ, 0xc0, !PT ;  /* 0x0000200016ff7812 */ /* 0x040fe4000780c0ff */
        /* <DEDUP_REMOVED lines=10> */
[----:B------:R-:W4:Y:S04]  /*1212d0*/  LDL.LU.64 R24, [R1+0x4968] ;  /* 0x0049680001187983 */ /* 0x000f280000300a00 */
[----:B------:R-:W4:Y:S04]  /*1212e0*/  LDL.LU R8, [R1+0x29c] ;  /* 0x00029c0001087983 */ /* 0x000f280000300800 */
[----:B------:R-:W4:Y:S04]  /*1212f0*/  LDL.LU.64 R26, [R1+0x4970] ;  /* 0x00497000011a7983 */ /* 0x000f280000300a00 */
[----:B------:R-:W4:Y:S04]  /*121300*/  LDL.LU.64 R2, [R1+0x4978] ;  /* 0x0049780001027983 */ /* 0x000f280000300a00 */
[----:B------:R-:W4:Y:S04]  /*121310*/  LDL.LU.64 R6, [R1+0x4980] ;  /* 0x0049800001067983 */ /* 0x000f280000300a00 */
[----:B-1----:R-:W2:Y:S01]  /*121320*/  LDL.LU R16, [R1+0x5658] ;  /* 0x0056580001107983 */ /* 0x002ea20000300800 */
[----:B------:R-:W-:-:S02]  /*121330*/  LOP3.LUT P0, RZ, R22, 0x1000, RZ, 0xc0, !PT ;  /* 0x0000100016ff7812 */ /* 0x000fc4000780c0ff */
[----:B--2---:R-:W-:-:S11]  /*121340*/  PRMT R9, R16, 0x7770, RZ ;  /* 0x0000777010097816 */ /* 0x004fd600000000ff */
        /* <DEDUP_REMOVED lines=89> */
[----:B------:R-:W3:Y:S04]  /*1218e0*/  LDL.LU.64 R28, [R1+0x49f0] ;  /* 0x0049f000011c7983 */ /* 0x000ee80000300a00 */
[----:B------:R-:W3:Y:S04]  /*1218f0*/  LDL.LU.64 R12, [R1+0x49f8] ;  /* 0x0049f800010c7983 */ /* 0x000ee80000300a00 */
[----:B------:R0:W-:Y:S01]  /*121900*/  @P0 STG.E.U8 desc[UR22][R24.64], R9 ;  /* 0x0000000918000986 */ /* 0x0001e2000c101116 */
[----:B------:R-:W-:-:S03]  /*121910*/  LOP3.LUT P0, RZ, R22, 0x80, RZ, 0xc0, !PT ;  /* 0x0000008016ff7812 */ /* 0x000fc6000780c0ff */
[----:B------:R-:W3:Y:S01]  /*121920*/  LDL.LU.64 R10, [R1+0x4a00] ;  /* 0x004a0000010a7983 */ /* 0x000ee20000300a00 */
[----:B0-----:R-:W-:-:S03]  /*121930*/  PRMT R9, R5, 0x7770, RZ ;  /* 0x0000777005097816 */ /* 0x001fc600000000ff */
[----:B------:R-:W3:Y:S06]  /*121940*/  LDL.LU.64 R24, [R1+0x4a08] ;  /* 0x004a080001187983 */ /* 0x000eec0000300a00 */
[----:B------:R0:W-:Y:S01]  /*121950*/  @P0 STG.E.U8 desc[UR22][R26.64], R9 ;  /* 0x000000091a000986 */ /* 0x0001e2000c101116 */
[C---:B------:R-:W-:Y:S02]  /*121960*/  LOP3.LUT P0, RZ, R22.reuse, 0x40, RZ, 0xc0, !PT ;  /* 0x0000004016ff7812 */ /* 0x040fe4000780c0ff */
[----:B0-----:R-:W-:Y:S01]  /*121970*/  PRMT R9, R5, 0x7771, RZ ;  /* 0x0000777105097816 */ /* 0x001fe200000000ff */
[----:B------:R-:W3:Y:S04]  /*121980*/  LDL.LU.64 R26, [R1+0x4a10] ;  /* 0x004a1000011a7983 */ /* 0x000ee80000300a00 */
[----:B------:R-:W3:Y:S06]  /*121990*/  LDL.LU R0, [R1+0x264] ;  /* 0x0002640001007983 */ /* 0x000eec0000300800 */
        /* <DEDUP_REMOVED lines=8> */
[----:B------:R-:W-:-:S11]  /*121a20*/  PRMT R9, R5, 0x7773, RZ ;  /* 0x0000777305097816 */ /* 0x000fd600000000ff */
[----:B----4-:R0:W-:Y:S04]  /*121a30*/  @P0 STG.E.U8 desc[UR22][R20.64], R9 ;  /* 0x0000000914000986 */ /* 0x0101e8000c101116 */
[----:B0-----:R-:W4:Y:S01]  /*121a40*/  LDL.LU.64 R20, [R1+0x5640] ;  /* 0x0056400001147983 */ /* 0x001f220000300a00 */
[----:B------:R-:W-:Y:S02]  /*121a50*/  LOP3.LUT P0, RZ, R22, 0x8, RZ, 0xc0, !PT ;  /* 0x0000000816ff7812 */ /* 0x000fe4000780c0ff */
[----:B---3--:R-:W-:Y:S02]  /*121a60*/  PRMT R9, R8, 0x7770, RZ ;  /* 0x0000777008097816 */ /* 0x008fe400000000ff */
        /* <DEDUP_REMOVED lines=139> */
[----:B------:R-:W-:Y:S02]  /*122320*/  LOP3.LUT P0, RZ, R3, 0x40000000, RZ, 0xc0, !PT ;  /* 0x4000000003ff7812 */ /* 0x000fe4000780c0ff */
[----:B------:R-:W-:Y:S02]  /*122330*/  LOP3.LUT R23, R23, 0xfffeffff, RZ, 0xc0, !PT ;  /* 0xfffeffff17177812 */ /* 0x000fe400078ec0ff */
[C---:B------:R-:W-:Y:S02]  /*122340*/  LOP3.LUT P3, RZ, R3.reuse, 0x40000, RZ, 0xc0, !PT ;  /* 0x0004000003ff7812 */ /* 0x040fe4000786c0ff */
[----:B------:R-:W-:-:S02]  /*122350*/  LOP3.LUT P4, RZ, R3, 0x80000, RZ, 0xc0, !PT ;  /* 0x0008000003ff7812 */ /* 0x000fc4000788c0ff */
[----:B------:R-:W-:Y:S01]  /*122360*/  PRMT R9, R4, 0x7771, RZ ;  /* 0x0000777104097816 */ /* 0x000fe200000000ff */
[----:B------:R-:W3:Y:S04]  /*122370*/  LDL.LU.64 R10, [R1+0x4ac8] ;  /* 0x004ac800010a7983 */ /* 0x000ee80000300a00 */
[----:B------:R-:W3:Y:S04]  /*122380*/  LDL.LU.64 R24, [R1+0x4ad0] ;  /* 0x004ad00001187983 */ /* 0x000ee80000300a00 */
[----:B------:R-:W3:Y:S04]  /*122390*/  LDL.LU.64 R26, [R1+0x4ad8] ;  /* 0x004ad800011a7983 */ /* 0x000ee80000300a00 */
[----:B------:R-:W3:Y:S04]  /*1223a0*/  LDL.LU R19, [R1+0x230] ;  /* 0x0002300001137983 */ /* 0x000ee80000300800 */
        /* <DEDUP_REMOVED lines=26> */
[----:B------:R-:W-:Y:S02]  /*122550*/  LOP3.LUT P0, RZ, R3, 0x400000, RZ, 0xc0, !PT ;  /* 0x0040000003ff7812 */ /* 0x000fe4000780c0ff */
[----:B------:R-:W3:Y:S04]  /*122560*/  LDL.LU.64 R2, [R1+0x4ae0] ;  /* 0x004ae00001027983 */ /* 0x000ee80000300a00 */
[----:B------:R-:W3:Y:S04]  /*122570*/  LDL.LU R18, [R1+0x254] ;  /* 0x0002540001127983 */ /* 0x000ee80000300800 */
[----:B----4-:R0:W-:Y:S02]  /*122580*/  @P3 STG.E.U8 desc[UR22][R12.64], R9 ;  /* 0x000000090c003986 */ /* 0x0101e4000c101116 */
[----:B0-----:R-:W-:-:S05]  /*122590*/  PRMT R9, R4, 0x7772, RZ ;  /* 0x0000777204097816 */ /* 0x001fca00000000ff */
[----:B--2---:R0:W-:Y:S04]  /*1225a0*/  @P4 STG.E.U8 desc[UR22][R6.64], R9 ;  /* 0x0000000906004986 */ /* 0x0041e8000c101116 */
[----:B0-----:R-:W2:Y:S04]  /*1225b0*/  LDL.LU.64 R6, [R1+0x4ae8] ;  /* 0x004ae80001067983 */ /* 0x001ea80000300a00 */
[----:B------:R-:W4:Y:S04]  /*1225c0*/  LDL.LU.64 R20, [R1+0x4b00] ;  /* 0x004b000001147983 */ /* 0x000f280000300a00 */
[----:B----4-:R0:W-:Y:S04]  /*1225d0*/  STL.64 [R1+0x5620], R20 ;  /* 0x0056201401007387 */ /* 0x0101e80000100a00 */
[----:B0-----:R-:W4:Y:S01]  /*1225e0*/  LDL.LU.64 R20, [R1+0x4af8] ;  /* 0x004af80001147983 */ /* 0x001f220000300a00 */
[----:B------:R-:W-:-:S05]  /*1225f0*/  PRMT R9, R4, 0x7773, RZ ;  /* 0x0000777304097816 */ /* 0x000fca00000000ff */
[----:B---3--:R0:W-:Y:S02]  /*122600*/  @P5 STG.E.U8 desc[UR22][R10.64], R9 ;  /* 0x000000090a005986 */ /* 0x0081e4000c101116 */
[----:B0-----:R-:W-:-:S05]  /*122610*/  PRMT R9, R19, 0x7770, RZ ;  /* 0x0000777013097816 */ /* 0x001fca00000000ff */
[----:B------:R0:W-:Y:S02]  /*122620*/  @P6 STG.E.U8 desc[UR22][R24.64], R9 ;  /* 0x0000000918006986 */ /* 0x0001e4000c101116 */
[----:B0-----:R-:W-:-:S05]  /*122630*/  PRMT R9, R19, 0x7771, RZ ;  /* 0x0000777113097816 */ /* 0x001fca00000000ff */
[----:B------:R-:W-:Y:S04]  /*122640*/  @P0 STG.E.U8 desc[UR22][R26.64], R9 ;  /* 0x000000091a000986 */ /* 0x000fe8000c101116 */
[----:B----4-:R0:W-:Y:S04]  /*122650*/  STL.64 [R1+0x5628], R20 ;  /* 0x0056281401007387 */ /* 0x0101e80000100a00 */
[----:B0-----:R-:W3:Y:S01]  /*122660*/  LDL.LU.64 R20, [R1+0x4af0] ;  /* 0x004af00001147983 */ /* 0x001ee20000300a00 */
[----:B------:R-:W-:Y:S02]  /*122670*/  LOP3.LUT P0, RZ, R23, 0x800000, RZ, 0xc0, !PT ;  /* 0x0080000017ff7812 */ /* 0x000fe4000780c0ff */
[----:B------:R-:W-:Y:S01]  /*122680*/  PRMT R9, R19, 0x7772, RZ ;  /* 0x0000777213097816 */ /* 0x000fe200000000ff */
[----:B------:R-:W4:Y:S04]  /*122690*/  LDL.LU.64 R16, [R1+0x4b08] ;  /* 0x004b080001107983 */ /* 0x000f280000300a00 */
[----:B------:R-:W4:Y:S04]  /*1226a0*/  LDL.LU R8, [R1+0x234] ;  /* 0x0002340001087983 */ /* 0x000f280000300800 */
[----:B------:R-:W4:Y:S04]  /*1226b0*/  LDL.LU.64 R14, [R1+0x4b10] ;  /* 0x004b1000010e7983 */ /* 0x000f280000300a00 */
[----:B------:R-:W4:Y:S04]  /*1226c0*/  LDL.LU.64 R28, [R1+0x4b18] ;  /* 0x004b1800011c7983 */ /* 0x000f280000300a00 */
[----:B------:R-:W4:Y:S04]  /*1226d0*/  LDL.LU R4, [R1+0x258] ;  /* 0x0002580001047983 */ /* 0x000f280000300800 */
[----:B------:R-:W4:Y:S04]  /*1226e0*/  LDL.LU.64 R12, [R1+0x4b20] ;  /* 0x004b2000010c7983 */ /* 0x000f280000300a00 */
[----:B------:R-:W4:Y:S04]  /*1226f0*/  LDL.LU.64 R10, [R1+0x4b30] ;  /* 0x004b3000010a7983 */ /* 0x000f280000300a00 */
[----:B------:R-:W4:Y:S04]  /*122700*/  LDL.LU.64 R24, [R1+0x4b50] ;  /* 0x004b500001187983 */ /* 0x000f280000300a00 */
[----:B------:R-:W4:Y:S04]  /*122710*/  LDL.LU.64 R26, [R1+0x4b80] ;  /* 0x004b8000011a7983 */ /* 0x000f280000300a00 */
        /* <DEDUP_REMOVED lines=20> */
[----:B------:R-:W-:Y:S01]  /*122860*/  LOP3.LUT P6, RZ, R0, 0x10, RZ, 0xc0, !PT ;  /* 0x0000001000ff7812 */ /* 0x000fe200078cc0ff */
        /* <DEDUP_REMOVED lines=37> */
[----:B------:R-:W4:Y:S04]  /*122ac0*/  LDL.LU R8, [R1+0x23c] ;  /* 0x00023c0001087983 */ /* 0x000f280000300800 */
        /* <DEDUP_REMOVED lines=41> */
[----:B------:R-:W4:Y:S04]  /*122d60*/  LDL.LU.64 R12, [R1+0x4c10] ;  /* 0x004c1000010c7983 */ /* 0x000f280000300a00 */
[----:B------:R-:W4:Y:S01]  /*122d70*/  LDL.LU R4, [R1+0x220] ;  /* 0x0002200001047983 */ /* 0x000f220000300800 */
[----:B0-----:R-:W-:-:S03]  /*122d80*/  PRMT R9, R7, 0x7770, RZ ;  /* 0x0000777007097816 */ /* 0x001fc600000000ff */
        /* <DEDUP_REMOVED lines=16> */
[----:B----4-:R-:W-:Y:S01]  /*122e90*/  PRMT R9, R8, 0x7770, RZ ;  /* 0x0000777008097816 */ /* 0x010fe200000000ff */
[----:B------:R-:W4:Y:S10]  /*122ea0*/  LDL.LU R7, [R1+0x21e4] ;  /* 0x0021e40001077983 */ /* 0x000f340000300800 */
        /* <DEDUP_REMOVED lines=32> */
[----:B---3--:R0:W-:Y:S04]  /*1230b0*/  @P6 STG.E.U8 desc[UR22][R2.64], R9 ;  /* 0x0000000902006986 */ /* 0x0081e8000c101116 */
[----:B0-----:R-:W3:Y:S04]  /*1230c0*/  LDL.LU.64 R2, [R1+0x4c40] ;  /* 0x004c400001027983 */ /* 0x001ee80000300a00 */
[----:B------:R-:W3:Y:S04]  /*1230d0*/  LDL.LU.64 R24, [R1+0x4c48] ;  /* 0x004c480001187983 */ /* 0x000ee80000300a00 */
[----:B------:R-:W3:Y:S04]  /*1230e0*/  LDL.LU.64 R12, [R1+0x4c50] ;  /* 0x004c5000010c7983 */ /* 0x000ee80000300a00 */
[----:B------:R-:W3:Y:S01]  /*1230f0*/  LDL.LU R6, [R1+0x244] ;  /* 0x0002440001067983 */ /* 0x000ee20000300800 */
[----:B----4-:R-:W-:-:S02]  /*123100*/  LOP3.LUT P0, RZ, R7, 0x10, RZ, 0xc0, !PT ;  /* 0x0000001007ff7812 */ /* 0x010fc4000780c0ff */
[----:B------:R-:W-:Y:S02]  /*123110*/  LOP3.LUT R23, R23, 0xfffffffe, RZ, 0xc0, !PT ;  /* 0xfffffffe17177812 */ /* 0x000fe400078ec0ff */
[C---:B------:R-:W-:Y:S02]  /*123120*/  LOP3.LUT P3, RZ, R0.reuse, 0x1000000, RZ, 0xc0, !PT ;  /* 0x0100000000ff7812 */ /* 0x040fe4000786c0ff */
[----:B------:R-:W-:Y:S02]  /*123130*/  LOP3.LUT P4, RZ, R0, 0x2000000, RZ, 0xc0, !PT ;  /* 0x0200000000ff7812 */ /* 0x000fe4000788c0ff */
[----:B------:R-:W-:Y:S02]  /*123140*/  PRMT R9, R4, 0x7773, RZ ;  /* 0x0000777304097816 */ /* 0x000fe400000000ff */
[----:B------:R-:W-:Y:S01]  /*123150*/  LOP3.LUT P5, RZ, R0, 0x4000000, RZ, 0xc0, !PT ;  /* 0x0400000000ff7812 */ /* 0x000fe200078ac0ff */
        /* <DEDUP_REMOVED lines=25> */
[----:B------:R-:W-:Y:S01]  /*1232f0*/  LOP3.LUT P0, RZ, R0, 0x10000000, RZ, 0xc0, !PT ;  /* 0x1000000000ff7812 */ /* 0x000fe2000780c0ff */
[----:B--2---:R0:W-:Y:S04]  /*123300*/  @P3 STG.E.U8 desc[UR22][R26.64], R9 ;  /* 0x000000091a003986 */ /* 0x0041e8000c101116 */
[----:B0-----:R-:W2:Y:S01]  /*123310*/  LDL.LU.64 R26, [R1+0x4c60] ;  /* 0x004c6000011a7983 */ /* 0x001ea20000300a00 */
[----:B---3--:R-:W-:-:S05]  /*123320*/  PRMT R9, R6, 0x7770, RZ ;  /* 0x0000777006097816 */ /* 0x008fca00000000ff */
[----:B------:R0:W-:Y:S02]  /*123330*/  @P4 STG.E.U8 desc[UR22][R2.64], R9 ;  /* 0x0000000902004986 */ /* 0x0001e4000c101116 */
[C---:B0-----:R-:W-:Y:S02]  /*123340*/  PRMT R9, R6.reuse, 0x7771, RZ ;  /* 0x0000777106097816 */ /* 0x041fe400000000ff */
[----:B------:R-:W3:Y:S04]  /*123350*/  LDL.LU.64 R2, [R1+0x4c68] ;  /* 0x004c680001027983 */ /* 0x000ee80000300a00 */
[----:B------:R-:W3:Y:S04]  /*123360*/  LDL.LU R0, [R1+0x248] ;  /* 0x0002480001007983 */ /* 0x000ee80000300800 */
[----:B------:R0:W-:Y:S04]  /*123370*/  @P5 STG.E.U8 desc[UR22][R24.64], R9 ;  /* 0x0000000918005986 */ /* 0x0001e8000c101116 */
[----:B0-----:R-:W4:Y:S04]  /*123380*/  LDL.LU.64 R24, [R1+0x4c80] ;  /* 0x004c800001187983 */ /* 0x001f280000300a00 */
[----:B----4-:R0:W-:Y:S04]  /*123390*/  STL.64 [R1+0x5600], R24 ;  /* 0x0056001801007387 */ /* 0x0101e80000100a00 */
[----:B0-----:R-:W4:Y:S01]  /*1233a0*/  LDL.LU.64 R24, [R1+0x4c78] ;  /* 0x004c780001187983 */ /* 0x001f220000300a00 */
[----:B------:R-:W-:-:S05]  /*1233b0*/  PRMT R9, R6, 0x7772, RZ ;  /* 0x0000777206097816 */ /* 0x000fca00000000ff */
[----:B------:R0:W-:Y:S02]  /*1233c0*/  @P6 STG.E.U8 desc[UR22][R12.64], R9 ;  /* 0x000000090c006986 */ /* 0x0001e4000c101116 */
[----:B0-----:R-:W-:-:S05]  /*1233d0*/  PRMT R9, R6, 0x7773, RZ ;  /* 0x0000777306097816 */ /* 0x001fca00000000ff */
[----:B------:R-:W-:Y:S01]  /*1233e0*/  @P0 STG.E.U8 desc[UR22][R10.64], R9 ;  /* 0x000000090a000986 */ /* 0x000fe2000c101116 */
[----:B------:R-:W-:-:S03]  /*1233f0*/  LOP3.LUT P0, RZ, R23, 0x80, RZ, 0xc0, !PT ;  /* 0x0000008017ff7812 */ /* 0x000fc6000780c0ff */
[----:B----4-:R0:W-:Y:S04]  /*123400*/  STL.64 [R1+0x5608], R24 ;  /* 0x0056081801007387 */ /* 0x0101e80000100a00 */
[----:B0-----:R-:W4:Y:S01]  /*123410*/  LDL.LU.64 R24, [R1+0x4c70] ;  /* 0x004c700001187983 */ /* 0x001f220000300a00 */
[----:B------:R-:W-:-:S03]  /*123420*/  PRMT R9, R8, 0x7770, RZ ;  /* 0x0000777008097816 */ /* 0x000fc600000000ff */
[----:B------:R-:W4:Y:S04]  /*123430*/  LDL.LU.64 R20, [R1+0x4c88] ;  /* 0x004c880001147983 */ /* 0x000f280000300a00 */
[----:B------:R-:W4:Y:S04]  /*123440*/  LDL.LU.64 R18, [R1+0x4c90] ;  /* 0x004c900001127983 */ /* 0x000f280000300a00 */
[----:B------:R-:W4:Y:S04]  /*123450*/  LDL.LU R4, [R1+0x228] ;  /* 0x0002280001047983 */ /* 0x000f280000300800 */
[----:B--2---:R0:W-:Y:S01]  /*123460*/  @P0 STG.E.U8 desc[UR22][R26.64], R9 ;  /* 0x000000091a000986 */ /* 0x0041e2000c101116 */
[----:B------:R-:W-:-:S03]  /*123470*/  LOP3.LUT P0, RZ, R23, 0x40, RZ, 0xc0, !PT ;  /* 0x0000004017ff7812 */ /* 0x000fc6000780c0ff */
[----:B------:R-:W2:Y:S04]  /*123480*/  LDL.LU.64 R16, [R1+0x4c98] ;  /* 0x004c980001107983 */ /* 0x000ea80000300a00 */
[----:B------:R-:W2:Y:S04]  /*123490*/  LDL.LU.64 R14, [R1+0x4ca0] ;  /* 0x004ca000010e7983 */ /* 0x000ea80000300a00 */
[----:B------:R-:W2:Y:S04]  /*1234a0*/  LDL.LU.64 R28, [R1+0x4ca8] ;  /* 0x004ca800011c7983 */ /* 0x000ea80000300a00 */
[----:B------:R-:W2:Y:S04]  /*1234b0*/  LDL.LU.64 R12, [R1+0x4cb0] ;  /* 0x004cb000010c7983 */ /* 0x000ea80000300a00 */
[----:B------:R-:W2:Y:S04]  /*1234c0*/  LDL.LU R6, [R1+0x24c] ;  /* 0x00024c0001067983 */ /* 0x000ea80000300800 */
[----:B------:R-:W2:Y:S01]  /*1234d0*/  LDL.LU.64 R10, [R1+0x4cb8] ;  /* 0x004cb800010a7983 */ /* 0x000ea20000300a00 */
[----:B0-----:R-:W-:-:S03]  /*1234e0*/  PRMT R9, R8, 0x7771, RZ ;  /* 0x0000777108097816 */ /* 0x001fc600000000ff */
[----:B------:R-:W2:Y:S04]  /*1234f0*/  LDL.LU.64 R26, [R1+0x4cc0] ;  /* 0x004cc000011a7983 */ /* 0x000ea80000300a00 */
[----:B---3--:R0:W-:Y:S01]  /*123500*/  @P0 STG.E.U8 desc[UR22][R2.64], R9 ;  /* 0x0000000902000986 */ /* 0x0081e2000c101116 */
[C---:B------:R-:W-:Y:S02]  /*123510*/  LOP3.LUT P0, RZ, R23.reuse, 0x20, RZ, 0xc0, !PT ;  /* 0x0000002017ff7812 */ /* 0x040fe4000780c0ff */
        /* <DEDUP_REMOVED lines=26> */
[----:B--2---:R0:W-:Y:S02]  /*1236c0*/  @P0 STG.E.U8 desc[UR22][R16.64], R9 ;  /* 0x0000000910000986 */ /* 0x0041e4000c101116 */
        /* <DEDUP_REMOVED lines=84> */
[----:B------:R-:W2:Y:S04]  /*123c10*/  LDL.LU R0, [R1+0x1f4] ;  /* 0x0001f40001007983 */ /* 0x000ea80000300800 */
[----:B------:R-:W2:Y:S04]  /*123c20*/  LDL.LU R4, [R1+0x21e8] ;  /* 0x0021e80001047983 */ /* 0x000ea80000300800 */
        /* <DEDUP_REMOVED lines=35> */
[----:B--2---:R-:W-:-:S05]  /*123e60*/  PRMT R9, R0, 0x7770, RZ ;  /* 0x0000777000097816 */ /* 0x004fca00000000ff */
[----:B------:R0:W-:Y:S01]  /*123e70*/  @P6 STG.E.U8 desc[UR22][R2.64], R9 ;  /* 0x0000000902006986 */ /* 0x0001e2000c101116 */
[----:B------:R-:W-:-:S03]  /*123e80*/  LOP3.LUT P4, RZ, R7, 0x80000000, RZ, 0xc0, !PT ;  /* 0x8000000007ff7812 */ /* 0x000fc6000788c0ff */
        /* <DEDUP_REMOVED lines=105> */
[----:B------:R-:W2:Y:S04]  /*124520*/  LDL.LU.64 R28, [R1+0x4b78] ;  /* 0x004b7800011c7983 */ /* 0x000ea80000300a00 */
        /* <DEDUP_REMOVED lines=18> */
[----:B------:R-:W-:-:S09]  /*124650*/  LOP3.LUT P6, RZ, R4, 0x10000, RZ, 0xc0, !PT ;  /* 0x0001000004ff7812 */ /* 0x000fd200078cc0ff */
[----:B------:R-:W-:Y:S02]  /*124660*/  @P0 LOP3.LUT R24, R24, 0x2000, RZ, 0xfc, !PT ;  /* 0x0000200018180812 */ /* 0x000fe400078efcff */
[C---:B------:R-:W-:Y:S02]  /*124670*/  LOP3.LUT P0, RZ, R4.reuse, 0x800000, RZ, 0xc0, !PT ;  /* 0x0080000004ff7812 */ /* 0x040fe4000780c0ff */
[----:B------:R-:W-:Y:S02]  /*124680*/  LOP3.LUT P3, RZ, R4, 0x20000, RZ, 0xc0, !PT ;  /* 0x0002000004ff7812 */ /* 0x000fe4000786c0ff */
[----:B------:R-:W-:Y:S02]  /*124690*/  PRMT R9, R0, 0x7773, RZ ;  /* 0x0000777300097816 */ /* 0x000fe400000000ff */
[----:B------:R-:W-:Y:S02]  /*1246a0*/  LOP3.LUT R24, R24, 0xffffbfff, RZ, 0xc0, !PT ;  /* 0xffffbfff18187812 */ /* 0x000fe400078ec0ff */
[----:B------:R-:W-:Y:S01]  /*1246b0*/  LOP3.LUT P4, RZ, R4, 0x40000, RZ, 0xc0, !PT ;  /* 0x0004000004ff7812 */ /* 0x000fe2000788c0ff */
[----:B---3--:R0:W-:Y:S04]  /*1246c0*/  @P6 STG.E.U8 desc[UR22][R6.64], R9 ;  /* 0x0000000906006986 */ /* 0x0081e8000c101116 */
[----:B------:R-:W-:-:S02]  /*1246d0*/  @P0 LOP3.LUT R24, R24, 0x4000, RZ, 0xfc, !PT ;  /* 0x0000400018180812 */ /* 0x000fc400078efcff */
[----:B------:R-:W-:Y:S02]  /*1246e0*/  LOP3.LUT P0, RZ, R4, 0x400000, RZ, 0xc0, !PT ;  /* 0x0040000004ff7812 */ /* 0x000fe4000780c0ff */
[----:B------:R-:W-:Y:S01]  /*1246f0*/  LOP3.LUT R24, R24, 0xffff7fff, RZ, 0xc0, !PT ;  /* 0xffff7fff18187812 */ /* 0x000fe200078ec0ff */
[----:B0-----:R-:W3:Y:S04]  /*124700*/  LDL.LU.64 R6, [R1+0x4b70] ;  /* 0x004b700001067983 */ /* 0x001ee80000300a00 */
[----:B------:R-:W3:Y:S04]  /*124710*/  LDL.LU.64 R10, [R1+0x4b68] ;  /* 0x004b6800010a7983 */ /* 0x000ee80000300a00 */
[----:B------:R-:W3:Y:S04]  /*124720*/  LDL.LU R8, [R1+0x1e0] ;  /* 0x0001e00001087983 */ /* 0x000ee80000300800 */
[----:B------:R-:W3:Y:S01]  /*124730*/  LDL.LU R0, [R1+0x21ec] ;  /* 0x0021ec0001007983 */ /* 0x000ee20000300800 */
[----:B------:R-:W-:-:S02]  /*124740*/  LOP3.LUT P5, RZ, R4, 0x80000, RZ, 0xc0, !PT ;  /* 0x0008000004ff7812 */ /* 0x000fc400078ac0ff */
[C---:B------:R-:W-:Y:S02]  /*124750*/  LOP3.LUT P6, RZ, R4.reuse, 0x100000, RZ, 0xc0, !PT ;  /* 0x0010000004ff7812 */ /* 0x040fe400078cc0ff */
[C---:B------:R-:W-:Y:S02]  /*124760*/  LOP3.LUT P1, RZ, R4.reuse, 0x40000000, RZ, 0xc0, !PT ;  /* 0x4000000004ff7812 */ /* 0x040fe4000782c0ff */
[----:B------:R-:W-:Y:S02]  /*124770*/  LOP3.LUT P2, RZ, R4, 0x80000000, RZ, 0xc0, !PT ;  /* 0x8000000004ff7812 */ /* 0x000fe4000784c0ff */
[----:B------:R-:W-:Y:S02]  /*124780*/  @P0 LOP3.LUT R24, R24, 0x8000, RZ, 0xfc, !PT ;  /* 0x0000800018180812 */ /* 0x000fe400078efcff */
[----:B------:R-:W-:Y:S02]  /*124790*/  LOP3.LUT P0, RZ, R4, 0x200000, RZ, 0xc0, !PT ;  /* 0x0020000004ff7812 */ /* 0x000fe4000780c0ff */
[----:B----4-:R-:W-:-:S05]  /*1247a0*/  PRMT R9, R12, 0x7770, RZ ;  /* 0x000077700c097816 */ /* 0x010fca00000000ff */
[----:B------:R0:W-:Y:S02]  /*1247b0*/  @P3 STG.E.U8 desc[UR22][R26.64], R9 ;  /* 0x000000091a003986 */ /* 0x0001e4000c101116 */
[C---:B0-----:R-:W-:Y:S02]  /*1247c0*/  PRMT R9, R12.reuse, 0x7771, RZ ;  /* 0x000077710c097816 */ /* 0x041fe400000000ff */
[----:B------:R-:W4:Y:S04]  /*1247d0*/  LDL.LU.64 R26, [R1+0x4b88] ;  /* 0x004b8800011a7983 */ /* 0x000f280000300a00 */
[----:B--2---:R0:W-:Y:S04]  /*1247e0*/  @P4 STG.E.U8 desc[UR22][R2.64], R9 ;  /* 0x0000000902004986 */ /* 0x0041e8000c101116 */
[----:B0-----:R-:W2:Y:S04]  /*1247f0*/  LDL.LU.64 R2, [R1+0x48b8] ;  /* 0x0048b80001027983 */ /* 0x001ea80000300a00 */
[----:B------:R-:W3:Y:S01]  /*124800*/  LDL.LU R4, [R1+0x204] ;  /* 0x0002040001047983 */ /* 0x000ee20000300800 */
[----:B------:R-:W-:-:S05]  /*124810*/  PRMT R9, R12, 0x7772, RZ ;  /* 0x000077720c097816 */ /* 0x000fca00000000ff */
[----:B------:R0:W-:Y:S02]  /*124820*/  @P5 STG.E.U8 desc[UR22][R28.64], R9 ;  /* 0x000000091c005986 */ /* 0x0001e4000c101116 */
[----:B0-----:R-:W-:Y:S02]  /*124830*/  PRMT R9, R12, 0x7773, RZ ;  /* 0x000077730c097816 */ /* 0x001fe400000000ff */
[----:B---3--:R0:W-:Y:S04]  /*124840*/  STL [R1+0x55d0], R4 ;  /* 0x0055d00401007387 */ /* 0x0081e80000100800 */
[----:B0-----:R-:W3:Y:S04]  /*124850*/  LDL.LU.64 R4, [R1+0x48b0] ;  /* 0x0048b00001047983 */ /* 0x001ee80000300a00 */
[----:B------:R-:W3:Y:S04]  /*124860*/  LDL.LU.64 R22, [R1+0x3e90] ;  /* 0x003e900001167983 */ /* 0x000ee80000300a00 */
[----:B------:R0:W-:Y:S02]  /*124870*/  @P6 STG.E.U8 desc[UR22][R6.64], R9 ;  /* 0x0000000906006986 */ /* 0x0001e4000c101116 */
[----:B0-----:R-:W-:-:S05]  /*124880*/  PRMT R9, R8, 0x7770, RZ ;  /* 0x0000777008097816 */ /* 0x001fca00000000ff */
[----:B------:R0:W-:Y:S01]  /*124890*/  @P0 STG.E.U8 desc[UR22][R10.64], R9 ;  /* 0x000000090a000986 */ /* 0x0001e2000c101116 */
[----:B------:R-:W-:Y:S02]  /*1248a0*/  LOP3.LUT P0, RZ, R24, 0x8000, RZ, 0xc0, !PT ;  /* 0x0000800018ff7812 */ /* 0x000fe4000780c0ff */
[----:B0-----:R-:W-:-:S11]  /*1248b0*/  PRMT R9, R8, 0x7771, RZ ;  /* 0x0000777108097816 */ /* 0x001fd600000000ff */
[----:B----4-:R0:W-:Y:S01]  /*1248c0*/  @P0 STG.E.U8 desc[UR22][R26.64], R9 ;  /* 0x000000091a000986 */ /* 0x0101e2000c101116 */
[----:B------:R-:W-:Y:S02]  /*1248d0*/  LOP3.LUT P0, RZ, R24, 0x4000, RZ, 0xc0, !PT ;  /* 0x0000400018ff7812 */ /* 0x000fe4000780c0ff */
[----:B0-----:R-:W-:-:S11]  /*1248e0*/  PRMT R9, R8, 0x7772, RZ ;  /* 0x0000777208097816 */ /* 0x001fd600000000ff */
[----:B--2---:R0:W-:Y:S01]  /*1248f0*/  @P0 STG.E.U8 desc[UR22][R2.64], R9 ;  /* 0x0000000902000986 */ /* 0x0041e2000c101116 */
[----:B------:R-:W-:Y:S02]  /*124900*/  LOP3.LUT P0, RZ, R24, 0x2000, RZ, 0xc0, !PT ;  /* 0x0000200018ff7812 */ /* 0x000fe4000780c0ff */
[----:B0-----:R-:W-:Y:S01]  /*124910*/  PRMT R9, R8, 0x7773, RZ ;  /* 0x0000777308097816 */ /* 0x001fe200000000ff */
[----:B---3--:R0:W-:Y:S10]  /*124920*/  STL.64 [R1+0x55c8], R22 ;  /* 0x0055c81601007387 */ /* 0x0081f40000100a00 */
        /* <DEDUP_REMOVED lines=23> */
[----:B------:R-:W-:-:S03]  /*124aa0*/  LOP3.LUT P6, RZ, R0, 0x8, RZ, 0xc0, !PT ;  /* 0x0000000800ff7812 */ /* 0x000fc600078cc0ff */
        /* <DEDUP_REMOVED lines=77> */
[C---:B0-----:R-:W-:Y:S01]  /*124f80*/  PRMT R9, R6.reuse, 0x7772, RZ ;  /* 0x0000777206097816 */ /* 0x041fe200000000ff */
[----:B------:R-:W3:Y:S04]  /*124f90*/  LDL.LU.64 R28, [R1+0x3dd0] ;  /* 0x003dd000011c7983 */ /* 0x000ee80000300a00 */
[----:B------:R0:W-:Y:S02]  /*124fa0*/  @P6 STG.E.U8 desc[UR22][R12.64], R9 ;  /* 0x000000090c006986 */ /* 0x0001e4000c101116 */
[----:B0-----:R-:W-:Y:S02]  /*124fb0*/  PRMT R9, R6, 0x7773, RZ ;  /* 0x0000777306097816 */ /* 0x001fe400000000ff */
        /* <DEDUP_REMOVED lines=268> */
[----:B------:R-:W3:Y:S04]  /*126080*/  LDL.LU R7, [R1+0x1a4] ;  /* 0x0001a40001077983 */ /* 0x000ee80000300800 */
[----:B------:R-:W4:Y:S04]  /*126090*/  LDL.LU.64 R26, [R1+0x3c78] ;  /* 0x003c7800011a7983 */ /* 0x000f280000300a00 */
[----:B--2---:R0:W-:Y:S04]  /*1260a0*/  @P6 STG.E.U8 desc[UR22][R2.64], R9 ;  /* 0x0000000902006986 */ /* 0x0041e8000c101116 */
[----:B0-----:R-:W2:Y:S01]  /*1260b0*/  LDL.LU.64 R2, [R1+0x3c70] ;  /* 0x003c700001027983 */ /* 0x001ea20000300a00 */
[----:B------:R-:W-:-:S02]  /*1260c0*/  LOP3.LUT P3, RZ, R4, 0x20000000, RZ, 0xc0, !PT ;  /* 0x2000000004ff7812 */ /* 0x000fc4000786c0ff */
[C---:B------:R-:W-:Y:S01]  /*1260d0*/  LOP3.LUT P4, RZ, R4.reuse, 0x40000000, RZ, 0xc0, !PT ;  /* 0x4000000004ff7812 */ /* 0x040fe2000788c0ff */
[----:B------:R-:W2:Y:S04]  /*1260e0*/  LDL.LU.64 R28, [R1+0x3c68] ;  /* 0x003c6800011c7983 */ /* 0x000ea80000300a00 */
[----:B------:R-:W2:Y:S04]  /*1260f0*/  LDL.LU.64 R12, [R1+0x3c60] ;  /* 0x003c6000010c7983 */ /* 0x000ea80000300a00 */
[----:B------:R-:W2:Y:S04]  /*126100*/  LDL.LU.64 R10, [R1+0x3c58] ;  /* 0x003c5800010a7983 */ /* 0x000ea80000300a00 */
[----:B------:R-:W2:Y:S01]  /*126110*/  LDL.LU R8, [R1+0x1c8] ;  /* 0x0001c80001087983 */ /* 0x000ea20000300800 */
[----:B------:R-:W-:-:S02]  /*126120*/  LOP3.LUT P5, RZ, R4, 0x80000000, RZ, 0xc0, !PT ;  /* 0x8000000004ff7812 */ /* 0x000fc400078ac0ff */
[----:B---3--:R-:W-:-:S05]  /*126130*/  PRMT R9, R7, 0x7770, RZ ;  /* 0x0000777007097816 */ /* 0x008fca00000000ff */
[----:B----4-:R0:W-:Y:S02]  /*126140*/  @P3 STG.E.U8 desc[UR22][R26.64], R9 ;  /* 0x000000091a003986 */ /* 0x0101e4000c101116 */
        /* <DEDUP_REMOVED lines=94> */
[----:B------:R-:W2:Y:S04]  /*126730*/  LDL.LU.64 R10, [R1+0x20b8] ;  /* 0x0020b800010a7983 */ /* 0x000ea80000300a00 */
        /* <DEDUP_REMOVED lines=9> */
[----:B------:R-:W-:Y:S02]  /*1267d0*/  PRMT R9, R0, 0x7773, RZ ;  /* 0x0000777300097816 */ /* 0x000fe400000000ff */
[----:B------:R-:W-:Y:S01]  /*1267e0*/  LOP3.LUT P5, RZ, R6, 0x40000, RZ, 0xc0, !PT ;  /* 0x0004000006ff7812 */ /* 0x000fe200078ac0ff */
[----:B------:R-:W4:Y:S04]  /*1267f0*/  LDL.LU.64 R12, [R1+0x2098] ;  /* 0x00209800010c7983 */ /* 0x000f280000300a00 */
[----:B------:R-:W4:Y:S04]  /*126800*/  LDL.LU R8, [R1+0x170] ;  /* 0x0001700001087983 */ /* 0x000f280000300800 */
[----:B------:R-:W4:Y:S04]  /*126810*/  LDL.LU R4, [R1+0x21f8] ;  /* 0x0021f80001047983 */ /* 0x000f280000300800 */
[----:B--2---:R0:W-:Y:S04]  /*126820*/  @P3 STG.E.U8 desc[UR22][R10.64], R9 ;  /* 0x000000090a003986 */ /* 0x0041e8000c101116 */
[----:B0-----:R-:W2:Y:S01]  /*126830*/  LDL.LU.64 R10, [R1+0x2050] ;  /* 0x00205000010a7983 */ /* 0x001ea20000300a00 */
[----:B---3--:R-:W-:-:S05]  /*126840*/  PRMT R9, R7, 0x7770, RZ ;  /* 0x0000777007097816 */ /* 0x008fca00000000ff */
[----:B------:R0:W-:Y:S02]  /*126850*/  @P4 STG.E.U8 desc[UR22][R2.64], R9 ;  /* 0x0000000902004986 */ /* 0x0001e4000c101116 */
[----:B0-----:R-:W-:Y:S02]  /*126860*/  PRMT R9, R7, 0x7771, RZ ;  /* 0x0000777107097816 */ /* 0x001fe400000000ff */
[----:B------:R-:W3:Y:S04]  /*126870*/  LDL.LU.64 R2, [R1+0x2060] ;  /* 0x0020600001027983 */ /* 0x000ee80000300a00 */
        /* <DEDUP_REMOVED lines=27> */
[----:B------:R-:W-:Y:S02]  /*126a30*/  PRMT R9, R7, 0x7772, RZ ;  /* 0x0000777207097816 */ /* 0x000fe400000000ff */
[----:B------:R-:W-:Y:S01]  /*126a40*/  LOP3.LUT R25, R25, 0xffffffbf, RZ, 0xc0, !PT ;  /* 0xffffffbf19197812 */ /* 0x000fe200078ec0ff */
[----:B------:R-:W4:Y:S01]  /*126a50*/  LDL.LU.64 R22, [R1+0x20b0] ;  /* 0x0020b00001167983 */ /* 0x000f220000300a00 */
[C---:B------:R-:W-:Y:S02]  /*126a60*/  LOP3.LUT P1, RZ, R6.reuse, 0x20000000, RZ, 0xc0, !PT ;  /* 0x2000000006ff7812 */ /* 0x040fe4000782c0ff */
[----:B------:R-:W-:-:S02]  /*126a70*/  LOP3.LUT P2, RZ, R6, 0x40000000, RZ, 0xc0, !PT ;  /* 0x4000000006ff7812 */ /* 0x000fc4000784c0ff */
        /* <DEDUP_REMOVED lines=8> */
[----:B0-----:R-:W-:Y:S01]  /*126b00*/  PRMT R9, R7, 0x7773, RZ ;  /* 0x0000777307097816 */ /* 0x001fe200000000ff */
[----:B------:R-:W4:Y:S04]  /*126b10*/  LDL.LU R6, [R1+0x174] ;  /* 0x0001740001067983 */ /* 0x000f280000300800 */
[----:B------:R-:W4:Y:S04]  /*126b20*/  LDL.LU.64 R18, [R1+0x2070] ;  /* 0x0020700001127983 */ /* 0x000f280000300a00 */
[----:B------:R-:W4:Y:S04]  /*126b30*/  LDL.LU.64 R16, [R1+0x2040] ;  /* 0x0020400001107983 */ /* 0x000f280000300a00 */
[----:B------:R-:W4:Y:S04]  /*126b40*/  LDL.LU.64 R14, [R1+0x2030] ;  /* 0x00203000010e7983 */ /* 0x000f280000300a00 */
[----:B------:R-:W4:Y:S04]  /*126b50*/  LDL.LU.64 R28, [R1+0x2028] ;  /* 0x00202800011c7983 */ /* 0x000f280000300a00 */
[----:B------:R-:W4:Y:S04]  /*126b60*/  LDL.LU R7, [R1+0x198] ;  /* 0x0001980001077983 */ /* 0x000f280000300800 */
        /* <DEDUP_REMOVED lines=30> */
[----:B------:R0:W-:Y:S04]  /*126d50*/  @P0 STG.E.U8 desc[UR22][R18.64], R9 ;  /* 0x0000000912000986 */ /* 0x0001e8000c101116 */
[----:B0-----:R-:W4:Y:S01]  /*126d60*/  LDL.LU.64 R18, [R1+0x1ff0] ;  /* 0x001ff00001127983 */ /* 0x001f220000300a00 */
[----:B------:R-:W-:-:S05]  /*126d70*/  PRMT R9, R6, 0x7770, RZ ;  /* 0x0000777006097816 */ /* 0x000fca00000000ff */
[----:B------:R0:W-:Y:S01]  /*126d80*/  @P1 STG.E.U8 desc[UR22][R16.64], R9 ;  /* 0x0000000910001986 */ /* 0x0001e2000c101116 */
[C---:B------:R-:W-:Y:S02]  /*126d90*/  LOP3.LUT P4, RZ, R4.reuse, 0x1, RZ, 0xc0, !PT ;  /* 0x0000000104ff7812 */ /* 0x040fe4000788c0ff */
        /* <DEDUP_REMOVED lines=14> */
[----:B--2---:R0:W-:Y:S02]  /*126e80*/  @P5 STG.E.U8 desc[UR22][R10.64], R9 ;  /* 0x000000090a005986 */ /* 0x0041e4000c101116 */
[C---:B0-----:R-:W-:Y:S02]  /*126e90*/  PRMT R9, R7.reuse, 0x7771, RZ ;  /* 0x0000777107097816 */ /* 0x041fe400000000ff */
[----:B------:R-:W2:Y:S04]  /*126ea0*/  LDL.LU R10, [R1+0x178] ;  /* 0x00017800010a7983 */ /* 0x000ea80000300800 */
[----:B---3--:R0:W-:Y:S02]  /*126eb0*/  @P6 STG.E.U8 desc[UR22][R2.64], R9 ;  /* 0x0000000902006986 */ /* 0x0081e4000c101116 */
[----:B0-----:R-:W-:-:S02]  /*126ec0*/  PRMT R9, R7, 0x7772, RZ ;  /* 0x0000777207097816 */ /* 0x001fc400000000ff */
[----:B------:R-:W3:Y:S04]  /*126ed0*/  LDL.LU.64 R2, [R1+0x1fc0] ;  /* 0x001fc00001027983 */ /* 0x000ee80000300a00 */
[----:B------:R-:W3:Y:S04]  /*126ee0*/  LDL.LU R5, [R1+0x19c] ;  /* 0x00019c0001057983 */ /* 0x000ee80000300800 */
[----:B----4-:R0:W-:Y:S02]  /*126ef0*/  @P3 STG.E.U8 desc[UR22][R18.64], R9 ;  /* 0x0000000912003986 */ /* 0x0101e4000c101116 */
[----:B0-----:R-:W-:-:S02]  /*126f00*/  PRMT R9, R7, 0x7773, RZ ;  /* 0x0000777307097816 */ /* 0x001fc400000000ff */
[----:B------:R-:W4:Y:S04]  /*126f10*/  LDL.LU.64 R6, [R1+0x1fb0] ;  /* 0x001fb00001067983 */ /* 0x000f280000300a00 */
        /* <DEDUP_REMOVED lines=27> */
[----:B------:R-:W-:Y:S01]  /*1270d0*/  LOP3.LUT P6, RZ, R4, 0x40, RZ, 0xc0, !PT ;  /* 0x0000004004ff7812 */ /* 0x000fe200078cc0ff */
[----:B------:R-:W2:Y:S04]  /*1270e0*/  LDL.LU R8, [R1+0x17c] ;  /* 0x00017c0001087983 */ /* 0x000ea80000300800 */
[----:B------:R-:W2:Y:S04]  /*1270f0*/  LDL.LU.64 R22, [R1+0x1f70] ;  /* 0x001f700001167983 */ /* 0x000ea80000300a00 */
[----:B------:R-:W2:Y:S04]  /*127100*/  LDL.LU.64 R20, [R1+0x1f60] ;  /* 0x001f600001147983 */ /* 0x000ea80000300a00 */
[----:B------:R-:W2:Y:S01]  /*127110*/  LDL.LU.64 R18, [R1+0x1f58] ;  /* 0x001f580001127983 */ /* 0x000ea20000300a00 */
[----:B------:R-:W-:-:S02]  /*127120*/  @P0 LOP3.LUT R26, R26, 0x40000000, RZ, 0xfc, !PT ;  /* 0x400000001a1a0812 */ /* 0x000fc400078efcff */
[----:B------:R-:W-:Y:S01]  /*127130*/  LOP3.LUT P0, RZ, R4, 0x100, RZ, 0xc0, !PT ;  /* 0x0000010004ff7812 */ /* 0x000fe2000780c0ff */
[----:B------:R0:W-:Y:S01]  /*127140*/  @P4 STG.E.U8 desc[UR22][R16.64], R9 ;  /* 0x0000000910004986 */ /* 0x0001e2000c101116 */
[----:B------:R-:W-:Y:S02]  /*127150*/  LOP3.LUT R26, R26, 0x7fffffff, RZ, 0xc0, !PT ;  /* 0x7fffffff1a1a7812 */ /* 0x000fe400078ec0ff */
[----:B0-----:R-:W-:-:S09]  /*127160*/  PRMT R9, R10, 0x7770, RZ ;  /* 0x000077700a097816 */ /* 0x001fd200000000ff */
[----:B------:R-:W-:Y:S02]  /*127170*/  @P0 LOP3.LUT R26, R26, 0x80000000, RZ, 0xfc, !PT ;  /* 0x800000001a1a0812 */ /* 0x000fe400078efcff */
[----:B------:R-:W-:Y:S01]  /*127180*/  LOP3.LUT P0, RZ, R4, 0x80, RZ, 0xc0, !PT ;  /* 0x0000008004ff7812 */ /* 0x000fe2000780c0ff */
[----:B------:R-:W2:Y:S04]  /*127190*/  LDL.LU.64 R16, [R1+0x1f50] ;  /* 0x001f500001107983 */ /* 0x000ea80000300a00 */
[----:B------:R0:W-:Y:S04]  /*1271a0*/  @P5 STG.E.U8 desc[UR22][R14.64], R9 ;  /* 0x000000090e005986 */ /* 0x0001e8000c101116 */
[----:B------:R-:W2:Y:S01]  /*1271b0*/  LDL.LU R0, [R1+0x180] ;  /* 0x0001800001007983 */ /* 0x000ea20000300800 */
[----:B0-----:R-:W-:-:S03]  /*1271c0*/  PRMT R9, R10, 0x7771, RZ ;  /* 0x000077710a097816 */ /* 0x001fc600000000ff */
[----:B------:R-:W2:Y:S04]  /*1271d0*/  LDL.LU.64 R14, [R1+0x1f40] ;  /* 0x001f4000010e7983 */ /* 0x000ea80000300a00 */
[----:B------:R0:W-:Y:S02]  /*1271e0*/  @P6 STG.E.U8 desc[UR22][R28.64], R9 ;  /* 0x000000091c006986 */ /* 0x0001e4000c101116 */
[----:B0-----:R-:W-:Y:S02]  /*1271f0*/  PRMT R9, R10, 0x7772, RZ ;  /* 0x000077720a097816 */ /* 0x001fe400000000ff */
[----:B------:R-:W2:Y:S04]  /*127200*/  LDL.LU.64 R28, [R1+0x1f30] ;  /* 0x001f3000011c7983 */ /* 0x000ea80000300a00 */
[----:B------:R0:W-:Y:S01]  /*127210*/  @P0 STG.E.U8 desc[UR22][R12.64], R9 ;  /* 0x000000090c000986 */ /* 0x0001e2000c101116 */
[----:B------:R-:W-:-:S02]  /*127220*/  LOP3.LUT P0, RZ, R26, 0x80000000, RZ, 0xc0, !PT ;  /* 0x800000001aff7812 */ /* 0x000fc4000780c0ff */
[----:B0-----:R-:W-:Y:S01]  /*127230*/  PRMT R9, R10, 0x7773, RZ ;  /* 0x000077730a097816 */ /* 0x001fe200000000ff */
[----:B------:R-:W2:Y:S04]  /*127240*/  LDL.LU.64 R12, [R1+0x1f20] ;  /* 0x001f2000010c7983 */ /* 0x000ea80000300a00 */
[----:B------:R-:W2:Y:S06]  /*127250*/  LDL.LU.64 R10, [R1+0x1f10] ;  /* 0x001f1000010a7983 */ /* 0x000eac0000300a00 */
[----:B---3--:R0:W-:Y:S01]  /*127260*/  @P0 STG.E.U8 desc[UR22][R2.64], R9 ;  /* 0x0000000902000986 */ /* 0x0081e2000c101116 */
[----:B------:R-:W-:-:S02]  /*127270*/  LOP3.LUT P0, RZ, R26, 0x40000000, RZ, 0xc0, !PT ;  /* 0x400000001aff7812 */ /* 0x000fc4000780c0ff */
[----:B0-----:R-:W-:Y:S01]  /*127280*/  PRMT R9, R5, 0x7770, RZ ;  /* 0x0000777005097816 */ /* 0x001fe200000000ff */
[----:B------:R-:W3:Y:S10]  /*127290*/  LDL.LU.64 R2, [R1+0x1f00] ;  /* 0x001f000001027983 */ /* 0x000ef40000300a00 */
[----:B----4-:R0:W-:Y:S01]  /*1272a0*/  @P0 STG.E.U8 desc[UR22][R6.64], R9 ;  /* 0x0000000906000986 */ /* 0x0101e2000c101116 */
[----:B------:R-:W-:-:S02]  /*1272b0*/  LOP3.LUT P0, RZ, R26, 0x20000000, RZ, 0xc0, !PT ;  /* 0x200000001aff7812 */ /* 0x000fc4000780c0ff */
[----:B0-----:R-:W-:Y:S01]  /*1272c0*/  PRMT R9, R5, 0x7771, RZ ;  /* 0x0000777105097816 */ /* 0x001fe200000000ff */
[----:B------:R-:W4:Y:S10]  /*1272d0*/  LDL.LU R6, [R1+0x160] ;  /* 0x0001600001067983 */ /* 0x000f340000300800 */
[----:B--2---:R0:W-:Y:S04]  /*1272e0*/  @P0 STG.E.U8 desc[UR22][R24.64], R9 ;  /* 0x0000000918000986 */ /* 0x0041e8000c101116 */
[----:B0-----:R-:W2:Y:S01]  /*1272f0*/  LDL.LU.64 R24, [R1+0x5568] ;  /* 0x0055680001187983 */ /* 0x001ea20000300a00 */
[----:B------:R-:W-:-:S02]  /*127300*/  LOP3.LUT P0, RZ, R26, 0x10000000, RZ, 0xc0, !PT ;  /* 0x100000001aff7812 */ /* 0x000fc4000780c0ff */
[----:B------:R-:W-:Y:S01]  /*127310*/  PRMT R9, R5, 0x7772, RZ ;  /* 0x0000777205097816 */ /* 0x000fe200000000ff */
[----:B------:R-:W3:Y:S10]  /*127320*/  LDL.LU R7, [R1+0x21fc] ;  /* 0x0021fc0001077983 */ /* 0x000ef40000300800 */
        /* <DEDUP_REMOVED lines=30> */
[----:B----4-:R-:W-:Y:S02]  /*127510*/  PRMT R9, R6, 0x7770, RZ ;  /* 0x0000777006097816 */ /* 0x010fe400000000ff */
        /* <DEDUP_REMOVED lines=45> */
[----:B------:R-:W-:-:S02]  /*1277f0*/  @P0 LOP3.LUT R26, R26, 0x400000, RZ, 0xfc, !PT ;  /* 0x004000001a1a0812 */ /* 0x000fc400078efcff */
        /* <DEDUP_REMOVED lines=68> */
[----:B------:R-:W-:Y:S01]  /*127c40*/  LOP3.LUT P4, RZ, R7, 0x400, RZ, 0xc0, !PT ;  /* 0x0000040007ff7812 */ /* 0x000fe2000788c0ff */
[----:B------:R-:W4:Y:S04]  /*127c50*/  LDL.LU.64 R28, [R1+0x1dc0] ;  /* 0x001dc000011c7983 */ /* 0x000f280000300a00 */
[----:B------:R-:W4:Y:S04]  /*127c60*/  LDL.LU.64 R12, [R1+0x1db0] ;  /* 0x001db000010c7983 */ /* 0x000f280000300a00 */
[----:B------:R-:W4:Y:S01]  /*127c70*/  LDL.LU R0, [R1+0x16c] ;  /* 0x00016c0001007983 */ /* 0x000f220000300800 */
[----:B--2---:R-:W-:-:S05]  /*127c80*/  PRMT R9, R6, 0x7770, RZ ;  /* 0x0000777006097816 */ /* 0x004fca00000000ff */
[----:B------:R0:W-:Y:S02]  /*127c90*/  @P3 STG.E.U8 desc[UR22][R10.64], R9 ;  /* 0x000000090a003986 */ /* 0x0001e4000c101116 */
[----:B0-----:R-:W-:Y:S02]  /*127ca0*/  PRMT R9, R6, 0x7771, RZ ;  /* 0x0000777106097816 */ /* 0x001fe400000000ff */
[----:B------:R-:W2:Y:S04]  /*127cb0*/  LDL.LU.64 R10, [R1+0x1da0] ;  /* 0x001da000010a7983 */ /* 0x000ea80000300a00 */
[----:B---3--:R0:W-:Y:S04]  /*127cc0*/  @P4 STG.E.U8 desc[UR22][R2.64], R9 ;  /* 0x0000000902004986 */ /* 0x0081e8000c101116 */
        /* <DEDUP_REMOVED lines=97> */
[----:B0-----:R-:W2:Y:S04]  /*1282e0*/  LDL.LU.64 R2, [R1+0x1cd0] ;  /* 0x001cd00001027983 */ /* 0x001ea80000300a00 */
[----:B------:R-:W3:Y:S04]  /*1282f0*/  LDL.LU.64 R14, [R1+0x1cc0] ;  /* 0x001cc000010e7983 */ /* 0x000ee80000300a00 */
[----:B------:R-:W3:Y:S04]  /*128300*/  LDL.LU.64 R28, [R1+0x1cb8] ;  /* 0x001cb800011c7983 */ /* 0x000ee80000300a00 */
[----:B------:R-:W2:Y:S01]  /*128310*/  LDL.LU R4, [R1+0x134] ;  /* 0x0001340001047983 */ /* 0x000ea20000300800 */
[----:B------:R-:W-:-:S02]  /*128320*/  LOP3.LUT P3, RZ, R7, 0x10000000, RZ, 0xc0, !PT ;  /* 0x1000000007ff7812 */ /* 0x000fc4000786c0ff */
[C---:B------:R-:W-:Y:S02]  /*128330*/  LOP3.LUT P4, RZ, R7.reuse, 0x20000000, RZ, 0xc0, !PT ;  /* 0x2000000007ff7812 */ /* 0x040fe4000788c0ff */
[----:B------:R-:W-:Y:S02]  /*128340*/  PRMT R9, R6, 0x7773, RZ ;  /* 0x0000777306097816 */ /* 0x000fe400000000ff */
[C---:B------:R-:W-:Y:S02]  /*128350*/  LOP3.LUT P5, RZ, R7.reuse, 0x40000000, RZ, 0xc0, !PT ;  /* 0x4000000007ff7812 */ /* 0x040fe400078ac0ff */
[----:B------:R-:W-:Y:S01]  /*128360*/  LOP3.LUT P6, RZ, R7, 0x80000000, RZ, 0xc0, !PT ;  /* 0x8000000007ff7812 */ /* 0x000fe200078cc0ff */
[----:B------:R-:W-:Y:S01]  /*128370*/  IMAD.MOV.U32 R7, RZ, RZ, R27 ;  /* 0x000000ffff077224 */ /* 0x000fe200078e001b */
[----:B------:R-:W3:Y:S04]  /*128380*/  LDL.LU.64 R12, [R1+0x1cb0] ;  /* 0x001cb000010c7983 */ /* 0x000ee80000300a00 */
[----:B------:R-:W3:Y:S04]  /*128390*/  LDL.LU R27, [R1+0x158] ;  /* 0x00015800011b7983 */ /* 0x000ee80000300800 */
[----:B------:R-:W3:Y:S04]  /*1283a0*/  LDL.LU.64 R10, [R1+0x1ca0] ;  /* 0x001ca000010a7983 */ /* 0x000ee80000300a00 */
[----:B----4-:R2:W-:Y:S02]  /*1283b0*/  @P3 STG.E.U8 desc[UR22][R16.64], R9 ;  /* 0x0000000910003986 */ /* 0x0105e4000c101116 */
        /* <DEDUP_REMOVED lines=26> */
[----:B------:R-:W4:Y:S01]  /*128560*/  LDL.LU R6, [R1+0x138] ;  /* 0x0001380001067983 */ /* 0x000f220000300800 */
[----:B------:R-:W-:-:S03]  /*128570*/  LOP3.LUT R26, R26, 0xffffffbf, RZ, 0xc0, !PT ;  /* 0xffffffbf1a1a7812 */ /* 0x000fc600078ec0ff */
[----:B------:R-:W4:Y:S04]  /*128580*/  LDL.LU.64 R22, [R1+0x1c60] ;  /* 0x001c600001167983 */ /* 0x000f280000300a00 */
[----:B------:R-:W4:Y:S02]  /*128590*/  LDL.LU.64 R20, [R1+0x1c50] ;  /* 0x001c500001147983 */ /* 0x000f240000300a00 */
[----:B------:R-:W-:Y:S02]  /*1285a0*/  @P0 LOP3.LUT R26, R26, 0x40, RZ, 0xfc, !PT ;  /* 0x000000401a1a0812 */ /* 0x000fe400078efcff */
[----:B------:R-:W-:Y:S02]  /*1285b0*/  LOP3.LUT P0, RZ, R0, 0x2, RZ, 0xc0, !PT ;  /* 0x0000000200ff7812 */ /* 0x000fe4000780c0ff */
[----:B------:R-:W-:Y:S01]  /*1285c0*/  LOP3.LUT R26, R26, 0xffffff7f, RZ, 0xc0, !PT ;  /* 0xffffff7f1a1a7812 */ /* 0x000fe200078ec0ff */
[----:B---3--:R0:W-:Y:S10]  /*1285d0*/  @P5 STG.E.U8 desc[UR22][R14.64], R9 ;  /* 0x000000090e005986 */ /* 0x0081f4000c101116 */
[----:B------:R-:W-:-:S02]  /*1285e0*/  @P0 LOP3.LUT R26, R26, 0x80, RZ, 0xfc, !PT ;  /* 0x000000801a1a0812 */ /* 0x000fc400078efcff */
[----:B------:R-:W-:Y:S02]  /*1285f0*/  LOP3.LUT P0, RZ, R0, 0x1, RZ, 0xc0, !PT ;  /* 0x0000000100ff7812 */ /* 0x000fe4000780c0ff */
[----:B0-----:R-:W-:-:S05]  /*128600*/  PRMT R9, R4, 0x7772, RZ ;  /* 0x0000777204097816 */ /* 0x001fca00000000ff */
[----:B------:R0:W-:Y:S02]  /*128610*/  @P6 STG.E.U8 desc[UR22][R28.64], R9 ;  /* 0x000000091c006986 */ /* 0x0001e4000c101116 */
[----:B0-----:R-:W-:Y:S02]  /*128620*/  PRMT R9, R4, 0x7773, RZ ;  /* 0x0000777304097816 */ /* 0x001fe400000000ff */
[----:B------:R-:W3:Y:S04]  /*128630*/  LDL.LU.64 R4, [R1+0x1c48] ;  /* 0x001c480001047983 */ /* 0x000ee80000300a00 */
[----:B------:R0:W-:Y:S01]  /*128640*/  @P0 STG.E.U8 desc[UR22][R12.64], R9 ;  /* 0x000000090c000986 */ /* 0x0001e2000c101116 */
[----:B------:R-:W-:-:S03]  /*128650*/  LOP3.LUT P0, RZ, R26, 0x80, RZ, 0xc0, !PT ;  /* 0x000000801aff7812 */ /* 0x000fc6000780c0ff */
[----:B------:R-:W3:Y:S04]  /*128660*/  LDL.LU.64 R18, [R1+0x1c40] ;  /* 0x001c400001127983 */ /* 0x000ee80000300a00 */
[----:B------:R-:W3:Y:S04]  /*128670*/  LDL.LU.64 R16, [R1+0x1c28] ;  /* 0x001c280001107983 */ /* 0x000ee80000300a00 */
[----:B------:R-:W3:Y:S04]  /*128680*/  LDL.LU.64 R14, [R1+0x1c20] ;  /* 0x001c2000010e7983 */ /* 0x000ee80000300a00 */
[----:B------:R-:W3:Y:S04]  /*128690*/  LDL.LU R8, [R1+0x13c] ;  /* 0x00013c0001087983 */ /* 0x000ee80000300800 */
[----:B------:R-:W3:Y:S01]  /*1286a0*/  LDL.LU.64 R28, [R1+0x1c10] ;  /* 0x001c1000011c7983 */ /* 0x000ee20000300a00 */
[----:B0-----:R-:W-:-:S03]  /*1286b0*/  PRMT R9, R27, 0x7770, RZ ;  /* 0x000077701b097816 */ /* 0x001fc600000000ff */
[----:B------:R-:W3:Y:S04]  /*1286c0*/  LDL.LU.64 R12, [R1+0x1c00] ;  /* 0x001c0000010c7983 */ /* 0x000ee80000300a00 */
[----:B------:R0:W-:Y:S01]  /*1286d0*/  @P0 STG.E.U8 desc[UR22][R10.64], R9 ;  /* 0x000000090a000986 */ /* 0x0001e2000c101116 */
[C---:B------:R-:W-:Y:S02]  /*1286e0*/  LOP3.LUT P0, RZ, R26.reuse, 0x40, RZ, 0xc0, !PT ;  /* 0x000000401aff7812 */ /* 0x040fe4000780c0ff */
[----:B0-----:R-:W-:Y:S01]  /*1286f0*/  PRMT R9, R27, 0x7771, RZ ;  /* 0x000077711b097816 */ /* 0x001fe200000000ff */
[----:B------:R-:W3:Y:S10]  /*128700*/  LDL.LU.64 R10, [R1+0x1bf0] ;  /* 0x001bf000010a7983 */ /* 0x000ef40000300a00 */
[----:B--2---:R0:W-:Y:S01]  /*128710*/  @P0 STG.E.U8 desc[UR22][R2.64], R9 ;  /* 0x0000000902000986 */ /* 0x0041e2000c101116 */
[----:B------:R-:W-:-:S02]  /*128720*/  LOP3.LUT P0, RZ, R26, 0x20, RZ, 0xc0, !PT ;  /* 0x000000201aff7812 */ /* 0x000fc4000780c0ff */
[C---:B0-----:R-:W-:Y:S01]  /*128730*/  PRMT R9, R27.reuse, 0x7772, RZ ;  /* 0x000077721b097816 */ /* 0x041fe200000000ff */
[----:B------:R-:W2:Y:S10]  /*128740*/  LDL.LU.64 R2, [R1+0x1be0] ;  /* 0x001be00001027983 */ /* 0x000eb40000300a00 */
[----:B----4-:R0:W-:Y:S04]  /*128750*/  @P0 STG.E.U8 desc[UR22][R24.64], R9 ;  /* 0x0000000918000986 */ /* 0x0101e8000c101116 */
[----:B0-----:R-:W4:Y:S01]  /*128760*/  LDL.LU.64 R24, [R1+0x5538] ;  /* 0x0055380001187983 */ /* 0x001f220000300a00 */
[----:B------:R-:W-:-:S03]  /*128770*/  PRMT R9, R27, 0x7773, RZ ;  /* 0x000077731b097816 */ /* 0x000fc600000000ff */
[----:B------:R-:W2:Y:S01]  /*128780*/  LDL.LU R27, [R1+0x5534] ;  /* 0x00553400011b7983 */ /* 0x000ea20000300800 */
[----:B------:R-:W-:Y:S02]  /*128790*/  LOP3.LUT P0, RZ, R26, 0x10, RZ, 0xc0, !PT ;  /* 0x000000101aff7812 */ /* 0x000fe4000780c0ff */
        /* <DEDUP_REMOVED lines=15> */
[----:B---3--:R0:W-:Y:S01]  /*128890*/  @P0 STG.E.U8 desc[UR22][R4.64], R9 ;  /* 0x0000000904000986 */ /* 0x0081e2000c101116 */
[----:B------:R-:W-:Y:S02]  /*1288a0*/  LOP3.LUT P0, RZ, R26, 0x1, RZ, 0xc0, !PT ;  /* 0x000000011aff7812 */ /* 0x000fe4000780c0ff */
[----:B0-----:R-:W-:-:S11]  /*1288b0*/  PRMT R9, R6, 0x7773, RZ ;  /* 0x0000777306097816 */ /* 0x001fd600000000ff */
[----:B------:R2:W-:Y:S02]  /*1288c0*/  @P0 STG.E.U8 desc[UR22][R18.64], R9 ;  /* 0x0000000912000986 */ /* 0x0005e4000c101116 */
        /* <DEDUP_REMOVED lines=12> */
[----:B------:R-:W3:Y:S04]  /*128990*/  LDL.LU.64 R10, [R1+0x1bd8] ;  /* 0x001bd800010a7983 */ /* 0x000ee80000300a00 */
[----:B------:R0:W-:Y:S04]  /*1289a0*/  @P6 STG.E.U8 desc[UR22][R2.64], R9 ;  /* 0x0000000902006986 */ /* 0x0001e8000c101116 */
[----:B0-----:R-:W4:Y:S01]  /*1289b0*/  LDL.LU.64 R2, [R1+0x1bd0] ;  /* 0x001bd00001027983 */ /* 0x001f220000300a00 */
[----:B------:R-:W-:-:S02]  /*1289c0*/  LOP3.LUT P3, RZ, R0, 0x8000, RZ, 0xc0, !PT ;  /* 0x0000800000ff7812 */ /* 0x000fc4000786c0ff */
[----:B------:R-:W-:Y:S02]  /*1289d0*/  LOP3.LUT P4, RZ, R0, 0x10000, RZ, 0xc0, !PT ;  /* 0x0001000000ff7812 */ /* 0x000fe4000788c0ff */
[C---:B------:R-:W-:Y:S01]  /*1289e0*/  PRMT R9, R8.reuse, 0x7772, RZ ;  /* 0x0000777208097816 */ /* 0x040fe200000000ff */
[----:B------:R-:W2:Y:S04]  /*1289f0*/  LDL.LU.64 R14, [R1+0x1bc0] ;  /* 0x001bc000010e7983 */ /* 0x000ea80000300a00 */
[----:B------:R-:W2:Y:S04]  /*128a00*/  LDL.LU.64 R28, [R1+0x1bb0] ;  /* 0x001bb000011c7983 */ /* 0x000ea80000300a00 */
[----:B------:R-:W2:Y:S04]  /*128a10*/  LDL.LU.64 R12, [R1+0x1ba0] ;  /* 0x001ba000010c7983 */ /* 0x000ea80000300a00 */
[----:B------:R-:W2:Y:S04]  /*128a20*/  LDL.LU R6, [R1+0x140] ;  /* 0x0001400001067983 */ /* 0x000ea80000300800 */
[----:B------:R-:W2:Y:S04]  /*128a30*/  LDL.LU R4, [R1+0x2204] ;  /* 0x0022040001047983 */ /* 0x000ea80000300800 */
[----:B---3--:R0:W-:Y:S02]  /*128a40*/  @P3 STG.E.U8 desc[UR22][R10.64], R9 ;  /* 0x000000090a003986 */ /* 0x0081e4000c101116 */
[----:B0-----:R-:W-:-:S02]  /*128a50*/  PRMT R9, R8, 0x7773, RZ ;  /* 0x0000777308097816 */ /* 0x001fc400000000ff */
[----:B------:R-:W3:Y:S04]  /*128a60*/  LDL.LU.64 R10, [R1+0x1b90] ;  /* 0x001b9000010a7983 */ /* 0x000ee80000300a00 */
[----:B------:R-:W3:Y:S04]  /*128a70*/  LDL.LU R5, [R1+0x120] ;  /* 0x0001200001057983 */ /* 0x000ee80000300800 */
[----:B----4-:R0:W-:Y:S04]  /*128a80*/  @P4 STG.E.U8 desc[UR22][R2.64], R9 ;  /* 0x0000000902004986 */ /* 0x0101e8000c101116 */
[----:B0-----:R-:W4:Y:S04]  /*128a90*/  LDL.LU.64 R2, [R1+0x1b80] ;  /* 0x001b800001027983 */ /* 0x001f280000300a00 */
        /* <DEDUP_REMOVED lines=31> */
[----:B------:R-:W2:Y:S01]  /*128c90*/  LDL.LU.64 R18, [R1+0x1b30] ;  /* 0x001b300001127983 */ /* 0x000ea20000300a00 */
[----:B------:R-:W-:-:S02]  /*128ca0*/  LOP3.LUT P1, RZ, R0, 0x10000000, RZ, 0xc0, !PT ;  /* 0x1000000000ff7812 */ /* 0x000fc4000782c0ff */
[C---:B------:R-:W-:Y:S02]  /*128cb0*/  LOP3.LUT P2, RZ, R0.reuse, 0x20000000, RZ, 0xc0, !PT ;  /* 0x2000000000ff7812 */ /* 0x040fe4000784c0ff */
[C---:B------:R-:W-:Y:S02]  /*128cc0*/  LOP3.LUT P3, RZ, R0.reuse, 0x40000000, RZ, 0xc0, !PT ;  /* 0x4000000000ff7812 */ /* 0x040fe4000786c0ff */
[C---:B------:R-:W-:Y:S02]  /*128cd0*/  LOP3.LUT P4, RZ, R0.reuse, 0x80000000, RZ, 0xc0, !PT ;  /* 0x8000000000ff7812 */ /* 0x040fe4000788c0ff */
[----:B------:R-:W-:Y:S02]  /*128ce0*/  @P0 LOP3.LUT R27, R27, 0x40000000, RZ, 0xfc, !PT ;  /* 0x400000001b1b0812 */ /* 0x000fe400078efcff */
[----:B------:R-:W-:Y:S01]  /*128cf0*/  LOP3.LUT P0, RZ, R0, 0x100000, RZ, 0xc0, !PT ;  /* 0x0010000000ff7812 */ /* 0x000fe2000780c0ff */
[----:B------:R0:W-:Y:S04]  /*128d00*/  @P5 STG.E.U8 desc[UR22][R14.64], R9 ;  /* 0x000000090e005986 */ /* 0x0001e8000c101116 */
[----:B------:R-:W2:Y:S01]  /*128d10*/  LDL.LU.64 R16, [R1+0x1b20] ;  /* 0x001b200001107983 */ /* 0x000ea20000300a00 */
[----:B------:R-:W-:-:S07]  /*128d20*/  LOP3.LUT R27, R27, 0x7fffffff, RZ, 0xc0, !PT ;  /* 0x7fffffff1b1b7812 */ /* 0x000fce00078ec0ff */
[----:B------:R-:W-:Y:S02]  /*128d30*/  @P0 LOP3.LUT R27, R27, 0x80000000, RZ, 0xfc, !PT ;  /* 0x800000001b1b0812 */ /* 0x000fe400078efcff */
[----:B------:R-:W-:Y:S02]  /*128d40*/  LOP3.LUT P0, RZ, R0, 0x80000, RZ, 0xc0, !PT ;  /* 0x0008000000ff7812 */ /* 0x000fe4000780c0ff */
[C---:B0-----:R-:W-:Y:S01]  /*128d50*/  PRMT R9, R6.reuse, 0x7771, RZ ;  /* 0x0000777106097816 */ /* 0x041fe200000000ff */
[----:B------:R-:W2:Y:S04]  /*128d60*/  LDL.LU R0, [R1+0x124] ;  /* 0x0001240001007983 */ /* 0x000ea80000300800 */
[----:B------:R-:W2:Y:S04]  /*128d70*/  LDL.LU.64 R14, [R1+0x1b10] ;  /* 0x001b1000010e7983 */ /* 0x000ea80000300a00 */
[----:B------:R0:W-:Y:S02]  /*128d80*/  @P6 STG.E.U8 desc[UR22][R28.64], R9 ;  /* 0x000000091c006986 */ /* 0x0001e4000c101116 */
[----:B0-----:R-:W-:-:S02]  /*128d90*/  PRMT R9, R6, 0x7772, RZ ;  /* 0x0000777206097816 */ /* 0x001fc400000000ff */
[----:B------:R-:W2:Y:S04]  /*128da0*/  LDL.LU.64 R28, [R1+0x1b00] ;  /* 0x001b0000011c7983 */ /* 0x000ea80000300a00 */
[----:B------:R0:W-:Y:S01]  /*128db0*/  @P0 STG.E.U8 desc[UR22][R12.64], R9 ;  /* 0x000000090c000986 */ /* 0x0001e2000c101116 */
[C---:B------:R-:W-:Y:S02]  /*128dc0*/  LOP3.LUT P0, RZ, R27.reuse, 0x80000000, RZ, 0xc0, !PT ;  /* 0x800000001bff7812 */ /* 0x040fe4000780c0ff */
[----:B0-----:R-:W-:Y:S01]  /*128dd0*/  PRMT R9, R6, 0x7773, RZ ;  /* 0x0000777306097816 */ /* 0x001fe200000000ff */
[----:B------:R-:W2:Y:S10]  /*128de0*/  LDL.LU.64 R12, [R1+0x1af8] ;  /* 0x001af800010c7983 */ /* 0x000eb40000300a00 */
[----:B---3--:R0:W-:Y:S01]  /*128df0*/  @P0 STG.E.U8 desc[UR22][R10.64], R9 ;  /* 0x000000090a000986 */ /* 0x0081e2000c101116 */
[----:B------:R-:W-:-:S02]  /*128e00*/  LOP3.LUT P0, RZ, R27, 0x40000000, RZ, 0xc0, !PT ;  /* 0x400000001bff7812 */ /* 0x000fc4000780c0ff */
[----:B0-----:R-:W-:Y:S01]  /*128e10*/  PRMT R9, R5, 0x7770, RZ ;  /* 0x0000777005097816 */ /* 0x001fe200000000ff */
[----:B------:R-:W3:Y:S04]  /*128e20*/  LDL.LU.64 R10, [R1+0x1af0] ;  /* 0x001af000010a7983 */ /* 0x000ee80000300a00 */
[----:B------:R-:W3:Y:S06]  /*128e30*/  LDL.LU R6, [R1+0x148] ;  /* 0x0001480001067983 */ /* 0x000eec0000300800 */
        /* <DEDUP_REMOVED lines=13> */
[----:B------:R-:W-:-:S07]  /*128f10*/  LOP3.LUT P6, RZ, R4, 0x2, RZ, 0xc0, !PT ;  /* 0x0000000204ff7812 */ /* 0x000fce00078cc0ff */
        /* <DEDUP_REMOVED lines=21> */
[----:B------:R-:W2:Y:S04]  /*129070*/  LDL.LU.64 R10, [R1+0x1ad0] ;  /* 0x001ad000010a7983 */ /* 0x000ea80000300a00 */
[----:B----4-:R0:W-:Y:S04]  /*129080*/  @P6 STG.E.U8 desc[UR22][R2.64], R9 ;  /* 0x0000000902006986 */ /* 0x0101e8000c101116 */
        /* <DEDUP_REMOVED lines=46> */
[----:B------:R-:W4:Y:S04]  /*129370*/  LDL.LU.64 R16, [R1+0x1a28] ;  /* 0x001a280001107983 */ /* 0x000f280000300a00 */
[----:B------:R-:W4:Y:S01]  /*129380*/  LDL.LU R6, [R1+0x110] ;  /* 0x0001100001067983 */ /* 0x000f220000300800 */
        /* <DEDUP_REMOVED lines=178> */
[----:B------:R-:W3:Y:S04]  /*129eb0*/  LDL.LU.64 R10, [R1+0x1890] ;  /* 0x00189000010a7983 */ /* 0x000ee80000300a00 */
[----:B------:R-:W3:Y:S04]  /*129ec0*/  LDL.LU R26, [R1+0xfc] ;  /* 0x0000fc00011a7983 */ /* 0x000ee80000300800 */
[----:B----4-:R2:W-:Y:S02]  /*129ed0*/  @P3 STG.E.U8 desc[UR22][R16.64], R9 ;  /* 0x0000000910003986 */ /* 0x0105e4000c101116 */
[----:B--2---:R-:W-:-:S05]  /*129ee0*/  PRMT R9, R6, 0x7770, RZ ;  /* 0x0000777006097816 */ /* 0x004fca00000000ff */
[----:B------:R0:W-:Y:S04]  /*129ef0*/  @P4 STG.E.U8 desc[UR22][R2.64], R9 ;  /* 0x0000000902004986 */ /* 0x0001e8000c101116 */
[----:B0-----:R-:W2:Y:S04]  /*129f00*/  LDL.LU.64 R2, [R1+0x1880] ;  /* 0x0018800001027983 */ /* 0x001ea80000300a00 */
[----:B------:R-:W4:Y:S04]  /*129f10*/  LDL.LU.64 R4, [R1+0x1878] ;  /* 0x0018780001047983 */ /* 0x000f280000300a00 */
[----:B------:R-:W2:Y:S01]  /*129f20*/  LDL.LU R22, [R1+0x100] ;  /* 0x0001000001167983 */ /* 0x000ea20000300800 */
[----:B------:R-:W-:-:S02]  /*129f30*/  LOP3.LUT P5, RZ, R8, 0x400, RZ, 0xc0, !PT ;  /* 0x0000040008ff7812 */ /* 0x000fc400078ac0ff */
[----:B------:R-:W-:Y:S02]  /*129f40*/  LOP3.LUT P6, RZ, R8, 0x800, RZ, 0xc0, !PT ;  /* 0x0000080008ff7812 */ /* 0x000fe400078cc0ff */
[----:B------:R-:W-:-:S09]  /*129f50*/  PRMT R9, R6, 0x7771, RZ ;  /* 0x0000777106097816 */ /* 0x000fd200000000ff */
[----:B---3--:R0:W-:Y:S02]  /*129f60*/  @P5 STG.E.U8 desc[UR22][R14.64], R9 ;  /* 0x000000090e005986 */ /* 0x0081e4000c101116 */
[----:B0-----:R-:W-:-:S05]  /*129f70*/  PRMT R9, R6, 0x7772, RZ ;  /* 0x0000777206097816 */ /* 0x001fca00000000ff */
[----:B------:R-:W-:Y:S01]  /*129f80*/  @P6 STG.E.U8 desc[UR22][R28.64], R9 ;  /* 0x000000091c006986 */ /* 0x000fe2000c101116 */
        /* <DEDUP_REMOVED lines=14> */
[----:B--2---:R0:W-:Y:S04]  /*12a070*/  STL [R1+0x54f8], R22 ;  /* 0x0054f81601007387 */ /* 0x0041e80000100800 */
[----:B0-----:R-:W2:Y:S04]  /*12a080*/  LDL.LU.64 R22, [R1+0x1870] ;  /* 0x0018700001167983 */ /* 0x001ea80000300a00 */
[----:B------:R-:W3:Y:S02]  /*12a090*/  LDL.LU.64 R28, [R1+0x1850] ;  /* 0x00185000011c7983 */ /* 0x000ee40000300a00 */
        /* <DEDUP_REMOVED lines=9> */
[----:B------:R-:W-:-:S09]  /*12a130*/  PRMT R9, R6, 0x7773, RZ ;  /* 0x0000777306097816 */ /* 0x000fd200000000ff */
[----:B------:R-:W-:Y:S02]  /*12a140*/  @P0 LOP3.LUT R27, R27, 0x80, RZ, 0xfc, !PT ;  /* 0x000000801b1b0812 */ /* 0x000fe400078efcff */
[----:B------:R-:W-:-:S13]  /*12a150*/  LOP3.LUT P0, RZ, R8, 0x1000, RZ, 0xc0, !PT ;  /* 0x0000100008ff7812 */ /* 0x000fda000780c0ff */
        /* <DEDUP_REMOVED lines=10> */
[C---:B------:R-:W-:Y:S02]  /*12a200*/  LOP3.LUT P0, RZ, R27.reuse, 0x10, RZ, 0xc0, !PT ;  /* 0x000000101bff7812 */ /* 0x040fe4000780c0ff */
[----:B0-----:R-:W-:Y:S01]  /*12a210*/  PRMT R9, R26, 0x7773, RZ ;  /* 0x000077731a097816 */ /* 0x001fe200000000ff */
[----:B---3--:R0:W-:Y:S04]  /*12a220*/  STL.64 [R1+0x54f0], R28 ;  /* 0x0054f01c01007387 */ /* 0x0081e80000100a00 */
[----:B0-----:R-:W3:Y:S04]  /*12a230*/  LDL.LU.64 R28, [R1+0x1860] ;  /* 0x00186000011c7983 */ /* 0x001ee80000300a00 */
        /* <DEDUP_REMOVED lines=10> */
[----:B------:R-:W4:Y:S04]  /*12a2e0*/  LDL.LU R5, [R1+0x54fc] ;  /* 0x0054fc0001057983 */ /* 0x000f280000300800 */
[----:B------:R-:W4:Y:S04]  /*12a2f0*/  LDL.LU R4, [R1+0x2210] ;  /* 0x0022100001047983 */ /* 0x000f280000300800 */
[----:B--2---:R0:W-:Y:S04]  /*12a300*/  @P0 STG.E.U8 desc[UR22][R22.64], R9 ;  /* 0x0000000916000986 */ /* 0x0041e8000c101116 */
[----:B0-----:R-:W2:Y:S01]  /*12a310*/  LDL.LU R22, [R1+0x54f8] ;  /* 0x0054f80001167983 */ /* 0x001ea20000300800 */
[----:B------:R-:W-:-:S02]  /*12a320*/  LOP3.LUT P0, RZ, R27, 0x8, RZ, 0xc0, !PT ;  /* 0x000000081bff7812 */ /* 0x000fc4000780c0ff */
[----:B--2---:R-:W-:-:S11]  /*12a330*/  PRMT R9, R22, 0x7770, RZ ;  /* 0x0000777016097816 */ /* 0x004fd600000000ff */
[----:B---3--:R0:W-:Y:S04]  /*12a340*/  @P0 STG.E.U8 desc[UR22][R28.64], R9 ;  /* 0x000000091c000986 */ /* 0x0081e8000c101116 */
        /* <DEDUP_REMOVED lines=9> */
[----:B--2---:R0:W-:Y:S04]  /*12a3e0*/  @P0 STG.E.U8 desc[UR22][R28.64], R9 ;  /* 0x000000091c000986 */ /* 0x0041e8000c101116 */
[----:B0-----:R-:W2:Y:S01]  /*12a3f0*/  LDL.LU.64 R28, [R1+0x54e8] ;  /* 0x0054e800011c7983 */ /* 0x001ea20000300a00 */
[----:B------:R-:W-:-:S02]  /*12a400*/  LOP3.LUT P0, RZ, R27, 0x2, RZ, 0xc0, !PT ;  /* 0x000000021bff7812 */ /* 0x000fc4000780c0ff */
[----:B------:R-:W-:-:S11]  /*12a410*/  PRMT R9, R22, 0x7772, RZ ;  /* 0x0000777216097816 */ /* 0x000fd600000000ff */
        /* <DEDUP_REMOVED lines=19> */
[C---:B------:R-:W-:Y:S02]  /*12a550*/  LOP3.LUT P3, RZ, R8.reuse, 0x8000000, RZ, 0xc0, !PT ;  /* 0x0800000008ff7812 */ /* 0x040fe4000786c0ff */
[----:B------:R-:W-:Y:S02]  /*12a560*/  LOP3.LUT P4, RZ, R8, 0x10000000, RZ, 0xc0, !PT ;  /* 0x1000000008ff7812 */ /* 0x000fe4000788c0ff */
[----:B------:R-:W-:Y:S01]  /*12a570*/  PRMT R9, R6, 0x7772, RZ ;  /* 0x0000777206097816 */ /* 0x000fe200000000ff */
[----:B------:R-:W4:Y:S04]  /*12a580*/  LDL.LU.64 R16, [R1+0x17b0] ;  /* 0x0017b00001107983 */ /* 0x000f280000300a00 */
[----:B------:R-:W4:Y:S04]  /*12a590*/  LDL.LU.64 R14, [R1+0x17a0] ;  /* 0x0017a000010e7983 */ /* 0x000f280000300a00 */
[----:B------:R-:W4:Y:S04]  /*12a5a0*/  LDL.LU.64 R12, [R1+0x1798] ;  /* 0x00179800010c7983 */ /* 0x000f280000300a00 */
[----:B------:R-:W4:Y:S01]  /*12a5b0*/  LDL.LU R0, [R1+0xd4] ;  /* 0x0000d40001007983 */ /* 0x000f220000300800 */
[----:B------:R-:W-:-:S02]  /*12a5c0*/  LOP3.LUT P5, RZ, R8, 0x20000000, RZ, 0xc0, !PT ;  /* 0x2000000008ff7812 */ /* 0x000fc400078ac0ff */
[----:B------:R-:W-:Y:S02]  /*12a5d0*/  LOP3.LUT P6, RZ, R8, 0x40000000, RZ, 0xc0, !PT ;  /* 0x4000000008ff7812 */ /* 0x000fe400078cc0ff */
[----:B--2---:R-:W-:-:S04]  /*12a5e0*/  LOP3.LUT R28, R28, 0xfeffffff, RZ, 0xc0, !PT ;  /* 0xfeffffff1c1c7812 */ /* 0x004fc800078ec0ff */
        /* <DEDUP_REMOVED lines=23> */
[----:B---3--:R0:W-:Y:S02]  /*12a760*/  @P3 STG.E.U8 desc[UR22][R10.64], R9 ;  /* 0x000000090a003986 */ /* 0x0081e4000c101116 */
[----:B0-----:R-:W-:Y:S02]  /*12a770*/  PRMT R9, R6, 0x7773, RZ ;  /* 0x0000777306097816 */ /* 0x001fe400000000ff */
[----:B------:R-:W2:Y:S04]  /*12a780*/  LDL.LU.64 R10, [R1+0x1790] ;  /* 0x00179000010a7983 */ /* 0x000ea80000300a00 */
[----:B------:R-:W3:Y:S04]  /*12a790*/  LDL.LU R8, [R1+0x108] ;  /* 0x0001080001087983 */ /* 0x000ee80000300800 */
[----:B----4-:R0:W-:Y:S04]  /*12a7a0*/  @P4 STG.E.U8 desc[UR22][R2.64], R9 ;  /* 0x0000000902004986 */ /* 0x0101e8000c101116 */
[----:B0-----:R-:W4:Y:S04]  /*12a7b0*/  LDL.LU.64 R2, [R1+0x1780] ;  /* 0x0017800001027983 */ /* 0x001f280000300a00 */
[----:B------:R-:W2:Y:S04]  /*12a7c0*/  LDL.LU R20, [R1+0xd8] ;  /* 0x0000d80001147983 */ /* 0x000ea80000300800 */
[----:B--2---:R0:W-:Y:S04]  /*12a7d0*/  STL [R1+0x54d0], R20 ;  /* 0x0054d01401007387 */ /* 0x0041e80000100800 */
[----:B0-----:R-:W2:Y:S04]  /*12a7e0*/  LDL.LU.64 R20, [R1+0x1750] ;  /* 0x0017500001147983 */ /* 0x001ea80000300a00 */
        /* <DEDUP_REMOVED lines=14> */
[----:B------:R-:W2:Y:S04]  /*12a8d0*/  LDL.LU.64 R22, [R1+0x1728] ;  /* 0x0017280001167983 */ /* 0x000ea80000300a00 */
[----:B------:R-:W2:Y:S04]  /*12a8e0*/  LDL.LU.64 R18, [R1+0x1720] ;  /* 0x0017200001127983 */ /* 0x000ea80000300a00 */
[----:B------:R-:W2:Y:S04]  /*12a8f0*/  LDL.LU R6, [R1+0x10c] ;  /* 0x00010c0001067983 */ /* 0x000ea80000300800 */
[----:B------:R-:W2:Y:S04]  /*12a900*/  LDL.LU.64 R16, [R1+0x1710] ;  /* 0x0017100001107983 */ /* 0x000ea80000300a00 */
[----:B------:R-:W2:Y:S04]  /*12a910*/  LDL.LU.64 R14, [R1+0x1708] ;  /* 0x00170800010e7983 */ /* 0x000ea80000300a00 */
[----:B------:R-:W2:Y:S04]  /*12a920*/  LDL.LU.64 R12, [R1+0x1700] ;  /* 0x00170000010c7983 */ /* 0x000ea80000300a00 */
[----:B------:R3:W-:Y:S01]  /*12a930*/  @P0 STG.E.U8 desc[UR22][R10.64], R9 ;  /* 0x000000090a000986 */ /* 0x0007e2000c101116 */
[----:B------:R-:W-:-:S02]  /*12a940*/  LOP3.LUT P0, RZ, R28, 0x40000000, RZ, 0xc0, !PT ;  /* 0x400000001cff7812 */ /* 0x000fc4000780c0ff */
[----:B---3--:R-:W-:Y:S01]  /*12a950*/  PRMT R9, R8, 0x7770, RZ ;  /* 0x0000777008097816 */ /* 0x008fe200000000ff */
        /* <DEDUP_REMOVED lines=14> */
[----:B------:R-:W4:Y:S09]  /*12aa40*/  LDL.LU R8, [R1+0x54d4] ;  /* 0x0054d40001087983 */ /* 0x000f320000300800 */
[----:B--2---:R0:W-:Y:S04]  /*12aa50*/  @P0 STG.E.U8 desc[UR22][R20.64], R9 ;  /* 0x0000000914000986 */ /* 0x0041e8000c101116 */
[----:B0-----:R-:W2:Y:S01]  /*12aa60*/  LDL.LU R20, [R1+0x54d0] ;  /* 0x0054d00001147983 */ /* 0x001ea20000300800 */
[----:B------:R-:W-:-:S02]  /*12aa70*/  LOP3.LUT P0, RZ, R28, 0x4000000, RZ, 0xc0, !PT ;  /* 0x040000001cff7812 */ /* 0x000fc4000780c0ff */
[C---:B------:R-:W-:Y:S02]  /*12aa80*/  LOP3.LUT P1, RZ, R4.reuse, 0x100, RZ, 0xc0, !PT ;  /* 0x0000010004ff7812 */ /* 0x040fe4000782c0ff */
[C---:B------:R-:W-:Y:S02]  /*12aa90*/  LOP3.LUT P2, RZ, R4.reuse, 0x200, RZ, 0xc0, !PT ;  /* 0x0000020004ff7812 */ /* 0x040fe4000784c0ff */
[C---:B------:R-:W-:Y:S02]  /*12aaa0*/  LOP3.LUT P3, RZ, R4.reuse, 0x400, RZ, 0xc0, !PT ;  /* 0x0000040004ff7812 */ /* 0x040fe4000786c0ff */
[C---:B------:R-:W-:Y:S02]  /*12aab0*/  LOP3.LUT P4, RZ, R4.reuse, 0x800, RZ, 0xc0, !PT ;  /* 0x0000080004ff7812 */ /* 0x040fe4000788c0ff */
[----:B------:R-:W-:Y:S02]  /*12aac0*/  LOP3.LUT P5, RZ, R4, 0x1000, RZ, 0xc0, !PT ;  /* 0x0000100004ff7812 */ /* 0x000fe400078ac0ff */
[----:B--2---:R-:W-:-:S05]  /*12aad0*/  PRMT R9, R20, 0x7770, RZ ;  /* 0x0000777014097816 */ /* 0x004fca00000000ff */
        /* <DEDUP_REMOVED lines=17> */
[----:B---3--:R0:W-:Y:S02]  /*12abf0*/  @P5 STG.E.U8 desc[UR22][R10.64], R9 ;  /* 0x000000090a005986 */ /* 0x0081e4000c101116 */
[----:B0-----:R-:W-:-:S02]  /*12ac00*/  IMAD.MOV.U32 R10, RZ, RZ, R7 ;  /* 0x000000ffff0a7224 */ /* 0x001fc400078e0007 */
[----:B------:R-:W3:Y:S01]  /*12ac10*/  LDL.LU.64 R6, [R1+0x16c8] ;  /* 0x0016c80001067983 */ /* 0x000ee20000300a00 */
[C---:B------:R-:W-:Y:S02]  /*12ac20*/  LOP3.LUT P6, RZ, R4.reuse, 0x2000, RZ, 0xc0, !PT ;  /* 0x0000200004ff7812 */ /* 0x040fe400078cc0ff */
[----:B------:R-:W-:Y:S02]  /*12ac30*/  LOP3.LUT P3, RZ, R4, 0x4000, RZ, 0xc0, !PT ;  /* 0x0000400004ff7812 */ /* 0x000fe4000786c0ff */
[----:B------:R-:W-:Y:S02]  /*12ac40*/  PRMT R9, R0, 0x7770, RZ ;  /* 0x0000777000097816 */ /* 0x000fe400000000ff */
[----:B------:R-:W-:Y:S01]  /*12ac50*/  LOP3.LUT P4, RZ, R4, 0x8000, RZ, 0xc0, !PT ;  /* 0x0000800004ff7812 */ /* 0x000fe2000788c0ff */
[----:B------:R-:W3:Y:S04]  /*12ac60*/  LDL.LU.64 R18, [R1+0x16c0] ;  /* 0x0016c00001127983 */ /* 0x000ee80000300a00 */
[----:B------:R-:W3:Y:S04]  /*12ac70*/  LDL.LU.64 R16, [R1+0x16b0] ;  /* 0x0016b00001107983 */ /* 0x000ee80000300a00 */
[----:B------:R-:W3:Y:S04]  /*12ac80*/  LDL.LU.64 R14, [R1+0x16a0] ;  /* 0x0016a000010e7983 */ /* 0x000ee80000300a00 */
[----:B----4-:R0:W-:Y:S02]  /*12ac90*/  @P6 STG.E.U8 desc[UR22][R2.64], R9 ;  /* 0x0000000902006986 */ /* 0x0101e4000c101116 */
[----:B0-----:R-:W-:-:S02]  /*12aca0*/  PRMT R9, R0, 0x7771, RZ ;  /* 0x0000777100097816 */ /* 0x001fc400000000ff */
[----:B------:R-:W4:Y:S04]  /*12acb0*/  LDL.LU R3, [R1+0x2214] ;  /* 0x0022140001037983 */ /* 0x000f280000300800 */
[----:B--2---:R0:W-:Y:S02]  /*12acc0*/  @P3 STG.E.U8 desc[UR22][R12.64], R9 ;  /* 0x000000090c003986 */ /* 0x0041e4000c101116 */
[----:B0-----:R-:W-:Y:S02]  /*12acd0*/  PRMT R9, R0, 0x7772, RZ ;  /* 0x0000777200097816 */ /* 0x001fe400000000ff */
[----:B------:R-:W2:Y:S04]  /*12ace0*/  LDL.LU.64 R12, [R1+0x1690] ;  /* 0x00169000010c7983 */ /* 0x000ea80000300a00 */
[----:B------:R-:W4:Y:S04]  /*12acf0*/  LDL.LU R2, [R1+0x90] ;  /* 0x0000900001027983 */ /* 0x000f280000300800 */
        /* <DEDUP_REMOVED lines=30> */
[----:B------:R-:W2:Y:S04]  /*12aee0*/  LDL.LU.64 R24, [R1+0x1650] ;  /* 0x0016500001187983 */ /* 0x000ea80000300a00 */
[----:B------:R-:W2:Y:S04]  /*12aef0*/  LDL.LU R0, [R1+0xc4] ;  /* 0x0000c40001007983 */ /* 0x000ea80000300800 */
[----:B------:R-:W2:Y:S01]  /*12af00*/  LDL.LU.64 R22, [R1+0x1640] ;  /* 0x0016400001167983 */ /* 0x000ea20000300a00 */
[----:B------:R-:W-:-:S02]  /*12af10*/  LOP3.LUT P1, RZ, R4, 0x8000000, RZ, 0xc0, !PT ;  /* 0x0800000004ff7812 */ /* 0x000fc4000782c0ff */
[C---:B------:R-:W-:Y:S02]  /*12af20*/  LOP3.LUT P2, RZ, R4.reuse, 0x10000000, RZ, 0xc0, !PT ;  /* 0x1000000004ff7812 */ /* 0x040fe4000784c0ff */
[C---:B------:R-:W-:Y:S02]  /*12af30*/  LOP3.LUT P3, RZ, R4.reuse, 0x20000000, RZ, 0xc0, !PT ;  /* 0x2000000004ff7812 */ /* 0x040fe4000786c0ff */
[----:B------:R-:W-:Y:S01]  /*12af40*/  LOP3.LUT P4, RZ, R4, 0x40000000, RZ, 0xc0, !PT ;  /* 0x4000000004ff7812 */ /* 0x000fe2000788c0ff */
[----:B------:R-:W2:Y:S01]  /*12af50*/  LDL.LU.64 R20, [R1+0x1630] ;  /* 0x0016300001147983 */ /* 0x000ea20000300a00 */
        /* <DEDUP_REMOVED lines=13> */
[----:B------:R-:W-:Y:S01]  /*12b030*/  LOP3.LUT P0, RZ, R28, 0x400000, RZ, 0xc0, !PT ;  /* 0x004000001cff7812 */ /* 0x000fe2000780c0ff */
[----:B0-----:R-:W-:-:S05]  /*12b040*/  IMAD.MOV.U32 R9, RZ, RZ, R10 ;  /* 0x000000ffff097224 */ /* 0x001fca00078e000a */
[----:B------:R-:W-:-:S07]  /*12b050*/  PRMT R9, R9, 0x7773, RZ ;  /* 0x0000777309097816 */ /* 0x000fce00000000ff */
        /* <DEDUP_REMOVED lines=8> */
[----:B------:R-:W3:Y:S01]  /*12b0e0*/  LDL.LU.64 R10, [R1+0x15e8] ;  /* 0x0015e800010a7983 */ /* 0x000ee20000300a00 */
[----:B----4-:R-:W-:-:S03]  /*12b0f0*/  PRMT R9, R2, 0x7770, RZ ;  /* 0x0000777002097816 */ /* 0x010fc600000000ff */
[----:B------:R-:W4:Y:S04]  /*12b100*/  LDL.LU.64 R6, [R1+0x15e0] ;  /* 0x0015e00001067983 */ /* 0x000f280000300a00 */
[----:B--2---:R0:W-:Y:S04]  /*12b110*/  @P0 STG.E.U8 desc[UR22][R26.64], R9 ;  /* 0x000000091a000986 */ /* 0x0041e8000c101116 */
[----:B0-----:R-:W2:Y:S01]  /*12b120*/  LDL.LU.64 R26, [R1+0x54c8] ;  /* 0x0054c800011a7983 */ /* 0x001ea20000300a00 */
[----:B------:R-:W-:Y:S02]  /*12b130*/  LOP3.LUT P0, RZ, R28, 0x100000, RZ, 0xc0, !PT ;  /* 0x001000001cff7812 */ /* 0x000fe4000780c0ff */
[----:B------:R-:W-:-:S11]  /*12b140*/  PRMT R9, R2, 0x7771, RZ ;  /* 0x0000777102097816 */ /* 0x000fd600000000ff */
[----:B--2---:R0:W-:Y:S04]  /*12b150*/  @P0 STG.E.U8 desc[UR22][R26.64], R9 ;  /* 0x000000091a000986 */ /* 0x0041e8000c101116 */
[----:B0-----:R-:W2:Y:S01]  /*12b160*/  LDL.LU.64 R26, [R1+0x54c0] ;  /* 0x0054c000011a7983 */ /* 0x001ea20000300a00 */
[----:B------:R-:W-:Y:S02]  /*12b170*/  LOP3.LUT P0, RZ, R28, 0x80000, RZ, 0xc0, !PT ;  /* 0x000800001cff7812 */ /* 0x000fe4000780c0ff */
[----:B------:R-:W-:Y:S02]  /*12b180*/  PRMT R9, R2, 0x7772, RZ ;  /* 0x0000777202097816 */ /* 0x000fe400000000ff */
[----:B------:R-:W-:-:S09]  /*12b190*/  LOP3.LUT P6, RZ, R3, 0x1, RZ, 0xc0, !PT ;  /* 0x0000000103ff7812 */ /* 0x000fd200078cc0ff */
        /* <DEDUP_REMOVED lines=21> */
[----:B0-----:R-:W-:-:S02]  /*12b2f0*/  PRMT R9, R4, 0x7773, RZ ;  /* 0x0000777304097816 */ /* 0x001fc400000000ff */
[----:B------:R-:W3:Y:S04]  /*12b300*/  LDL.LU.64 R10, [R1+0x15c0] ;  /* 0x0015c000010a7983 */ /* 0x000ee80000300a00 */
[----:B------:R-:W3:Y:S04]  /*12b310*/  LDL.LU.64 R18, [R1+0x15b8] ;  /* 0x0015b80001127983 */ /* 0x000ee80000300a00 */
[----:B----4-:R0:W-:Y:S04]  /*12b320*/  @P6 STG.E.U8 desc[UR22][R6.64], R9 ;  /* 0x0000000906006986 */ /* 0x0101e8000c101116 */
[----:B0-----:R-:W4:Y:S01]  /*12b330*/  LDL.LU R6, [R1+0xc8] ;  /* 0x0000c80001067983 */ /* 0x001f220000300800 */
[----:B------:R-:W-:-:S02]  /*12b340*/  LOP3.LUT P3, RZ, R3, 0x2, RZ, 0xc0, !PT ;  /* 0x0000000203ff7812 */ /* 0x000fc4000786c0ff */
[----:B------:R-:W-:Y:S01]  /*12b350*/  LOP3.LUT P4, RZ, R3, 0x4, RZ, 0xc0, !PT ;  /* 0x0000000403ff7812 */ /* 0x000fe2000788c0ff */
[----:B------:R-:W3:Y:S04]  /*12b360*/  LDL.LU.64 R16, [R1+0x15b0] ;  /* 0x0015b00001107983 */ /* 0x000ee80000300a00 */
[----:B------:R-:W3:Y:S04]  /*12b370*/  LDL.LU.64 R14, [R1+0x15a8] ;  /* 0x0015a800010e7983 */ /* 0x000ee80000300a00 */
[----:B------:R-:W3:Y:S01]  /*12b380*/  LDL.LU R7, [R1+0x98] ;  /* 0x0000980001077983 */ /* 0x000ee20000300800 */
[----:B----4-:R-:W-:-:S05]  /*12b390*/  PRMT R9, R6, 0x7770, RZ ;  /* 0x0000777006097816 */ /* 0x010fca00000000ff */
[----:B--2---:R0:W-:Y:S02]  /*12b3a0*/  @P3 STG.E.U8 desc[UR22][R12.64], R9 ;  /* 0x000000090c003986 */ /* 0x0041e4000c101116 */
[----:B0-----:R-:W-:Y:S02]  /*12b3b0*/  PRMT R9, R6, 0x7771, RZ ;  /* 0x0000777106097816 */ /* 0x001fe400000000ff */
[----:B------:R-:W2:Y:S04]  /*12b3c0*/  LDL.LU.64 R12, [R1+0x15a0] ;  /* 0x0015a000010c7983 */ /* 0x000ea80000300a00 */
[----:B---3--:R0:W-:Y:S04]  /*12b3d0*/  @P4 STG.E.U8 desc[UR22][R10.64], R9 ;  /* 0x000000090a004986 */ /* 0x0081e8000c101116 */
[----:B0-----:R-:W3:Y:S04]  /*12b3e0*/  LDL.LU.64 R10, [R1+0x1598] ;  /* 0x00159800010a7983 */ /* 0x001ee80000300a00 */
[----:B------:R-:W4:Y:S04]  /*12b3f0*/  LDL.LU R0, [R1+0xcc] ;  /* 0x0000cc0001007983 */ /* 0x000f280000300800 */
[----:B------:R-:W2:Y:S04]  /*12b400*/  LDL.LU.64 R26, [R1+0x1578] ;  /* 0x00157800011a7983 */ /* 0x000ea80000300a00 */
[----:B--2---:R0:W-:Y:S04]  /*12b410*/  STL.64 [R1+0x54a8], R26 ;  /* 0x0054a81a01007387 */ /* 0x0041e80000100a00 */
        /* <DEDUP_REMOVED lines=60> */
[----:B------:R-:W4:Y:S10]  /*12b7e0*/  LDL R7, [R1+0x2218] ;  /* 0x0022180001077983 */ /* 0x000f340000100800 */
        /* <DEDUP_REMOVED lines=24> */
[----:B0-----:R-:W-:Y:S02]  /*12b970*/  PRMT R9, R6, 0x7773, RZ ;  /* 0x0000777306097816 */ /* 0x001fe400000000ff */
[----:B----4-:R-:W-:Y:S01]  /*12b980*/  LOP3.LUT P0, RZ, R7, 0x1, RZ, 0xc0, !PT ;  /* 0x0000000107ff7812 */ /* 0x010fe2000780c0ff */
[----:B------:R-:W2:Y:S04]  /*12b990*/  LDL.LU.64 R18, [R1+0x1530] ;  /* 0x0015300001127983 */ /* 0x000ea80000300a00 */
[----:B------:R0:W-:Y:S04]  /*12b9a0*/  @P3 STG.E.U8 desc[UR22][R16.64], R9 ;  /* 0x0000000910003986 */ /* 0x0001e8000c101116 */
[----:B------:R-:W4:Y:S01]  /*12b9b0*/  LDL.LU.64 R6, [R1+0x1528] ;  /* 0x0015280001067983 */ /* 0x000f220000300a00 */
[----:B0-----:R-:W-:-:S03]  /*12b9c0*/  PRMT R9, R4, 0x7770, RZ ;  /* 0x0000777004097816 */ /* 0x001fc600000000ff */
[----:B------:R-:W4:Y:S04]  /*12b9d0*/  LDL.LU.64 R16, [R1+0x1520] ;  /* 0x0015200001107983 */ /* 0x000f280000300a00 */
[----:B------:R0:W-:Y:S02]  /*12b9e0*/  @P4 STG.E.U8 desc[UR22][R14.64], R9 ;  /* 0x000000090e004986 */ /* 0x0001e4000c101116 */
[----:B0-----:R-:W-:Y:S02]  /*12b9f0*/  PRMT R9, R4, 0x7771, RZ ;  /* 0x0000777104097816 */ /* 0x001fe400000000ff */
[----:B------:R-:W4:Y:S04]  /*12ba00*/  LDL.LU.64 R14, [R1+0x1518] ;  /* 0x00151800010e7983 */ /* 0x000f280000300a00 */
[----:B------:R0:W-:Y:S04]  /*12ba10*/  @P5 STG.E.U8 desc[UR22][R12.64], R9 ;  /* 0x000000090c005986 */ /* 0x0001e8000c101116 */
[----:B0-----:R-:W4:Y:S01]  /*12ba20*/  LDL.LU R13, [R1+0x80] ;  /* 0x00008000010d7983 */ /* 0x001f220000300800 */
[----:B------:R-:W-:-:S04]  /*12ba30*/  LOP3.LUT R28, R28, 0xfffffffe, RZ, 0xc0, !PT ;  /* 0xfffffffe1c1c7812 */ /* 0x000fc800078ec0ff */
        /* <DEDUP_REMOVED lines=20> */
[----:B------:R-:W-:Y:S02]  /*12bb80*/  PRMT R9, R4, 0x7772, RZ ;  /* 0x0000777204097816 */ /* 0x000fe400000000ff */
[----:B------:R-:W-:-:S05]  /*12bb90*/  LOP3.LUT P4, RZ, R3, 0x200000, RZ, 0xc0, !PT ;  /* 0x0020000003ff7812 */ /* 0x000fca000788c0ff */
[----:B------:R-:W-:Y:S02]  /*12bba0*/  @P0 LOP3.LUT R28, R28, 0x40, RZ, 0xfc, !PT ;  /* 0x000000401c1c0812 */ /* 0x000fe400078efcff */
[C---:B------:R-:W-:Y:S01]  /*12bbb0*/  LOP3.LUT P0, RZ, R3.reuse, 0x2000000, RZ, 0xc0, !PT ;  /* 0x0200000003ff7812 */ /* 0x040fe2000780c0ff */
[----:B---3--:R0:W-:Y:S01]  /*12bbc0*/  @P6 STG.E.U8 desc[UR22][R10.64], R9 ;  /* 0x000000090a006986 */ /* 0x0081e2000c101116 */
[----:B------:R-:W-:Y:S02]  /*12bbd0*/  LOP3.LUT R28, R28, 0xffffff7f, RZ, 0xc0, !PT ;  /* 0xffffff7f1c1c7812 */ /* 0x000fe400078ec0ff */
[----:B------:R-:W-:Y:S02]  /*12bbe0*/  LOP3.LUT P5, RZ, R3, 0x400000, RZ, 0xc0, !PT ;  /* 0x0040000003ff7812 */ /* 0x000fe400078ac0ff */
[----:B0-----:R-:W-:Y:S01]  /*12bbf0*/  PRMT R9, R4, 0x7773, RZ ;  /* 0x0000777304097816 */ /* 0x001fe200000000ff */
[----:B------:R-:W3:Y:S06]  /*12bc00*/  LDL.LU.64 R10, [R1+0x1510] ;  /* 0x00151000010a7983 */ /* 0x000eec0000300a00 */
[----:B------:R-:W-:-:S02]  /*12bc10*/  @P0 LOP3.LUT R28, R28, 0x80, RZ, 0xfc, !PT ;  /* 0x000000801c1c0812 */ /* 0x000fc400078efcff */
[C---:B------:R-:W-:Y:S01]  /*12bc20*/  LOP3.LUT P6, RZ, R3.reuse, 0x800000, RZ, 0xc0, !PT ;  /* 0x0080000003ff7812 */ /* 0x040fe200078cc0ff */
[----:B------:R-:W3:Y:S01]  /*12bc30*/  LDL.LU R0, [R1+0xa4] ;  /* 0x0000a40001007983 */ /* 0x000ee20000300800 */
[----:B------:R-:W-:Y:S02]  /*12bc40*/  LOP3.LUT P0, RZ, R3, 0x1000000, RZ, 0xc0, !PT ;  /* 0x0100000003ff7812 */ /* 0x000fe4000780c0ff */
[C---:B------:R-:W-:Y:S01]  /*12bc50*/  LOP3.LUT P1, RZ, R5.reuse, 0x400, RZ, 0xc0, !PT ;  /* 0x0000040005ff7812 */ /* 0x040fe2000782c0ff */
[----:B------:R-:W3:Y:S01]  /*12bc60*/  LDL.LU.64 R2, [R1+0x1508] ;  /* 0x0015080001027983 */ /* 0x000ee20000300a00 */
[----:B------:R-:W-:-:S03]  /*12bc70*/  LOP3.LUT P2, RZ, R5, 0x800, RZ, 0xc0, !PT ;  /* 0x0000080005ff7812 */ /* 0x000fc6000784c0ff */
[----:B------:R-:W3:Y:S04]  /*12bc80*/  LDL.LU.64 R4, [R1+0x1500] ;  /* 0x0015000001047983 */ /* 0x000ee80000300a00 */
[----:B--2---:R4:W-:Y:S02]  /*12bc90*/  @P3 STG.E.U8 desc[UR22][R18.64], R9 ;  /* 0x0000000912003986 */ /* 0x0049e4000c101116 */
[----:B----4-:R-:W-:-:S05]  /*12bca0*/  PRMT R9, R13, 0x7770, RZ ;  /* 0x000077700d097816 */ /* 0x010fca00000000ff */
[----:B------:R0:W-:Y:S04]  /*12bcb0*/  @P4 STG.E.U8 desc[UR22][R6.64], R9 ;  /* 0x0000000906004986 */ /* 0x0001e8000c101116 */
[----:B0-----:R-:W2:Y:S01]  /*12bcc0*/  LDL.LU.64 R6, [R1+0x14f0] ;  /* 0x0014f00001067983 */ /* 0x001ea20000300a00 */
[----:B------:R-:W-:-:S05]  /*12bcd0*/  PRMT R9, R13, 0x7771, RZ ;  /* 0x000077710d097816 */ /* 0x000fca00000000ff */
[----:B------:R0:W-:Y:S02]  /*12bce0*/  @P5 STG.E.U8 desc[UR22][R16.64], R9 ;  /* 0x0000000910005986 */ /* 0x0001e4000c101116 */
[----:B0-----:R-:W-:-:S05]  /*12bcf0*/  PRMT R9, R13, 0x7772, RZ ;  /* 0x000077720d097816 */ /* 0x001fca00000000ff */
[----:B------:R0:W-:Y:S02]  /*12bd00*/  @P6 STG.E.U8 desc[UR22][R14.64], R9 ;  /* 0x000000090e006986 */ /* 0x0001e4000c101116 */
[----:B0-----:R-:W-:Y:S02]  /*12bd10*/  PRMT R9, R13, 0x7773, RZ ;  /* 0x000077730d097816 */ /* 0x001fe400000000ff */
[----:B--2---:R0:W-:Y:S04]  /*12bd20*/  STL.64 [R1+0x54a0], R6 ;  /* 0x0054a00601007387 */ /* 0x0041e80000100a00 */
[----:B0-----:R-:W2:Y:S04]  /*12bd30*/  LDL.LU.64 R6, [R1+0x14f8] ;  /* 0x0014f80001067983 */ /* 0x001ea80000300a00 */
[----:B---3--:R0:W-:Y:S01]  /*12bd40*/  @P0 STG.E.U8 desc[UR22][R10.64], R9 ;  /* 0x000000090a000986 */ /* 0x0081e2000c101116 */
[----:B------:R-:W-:-:S03]  /*12bd50*/  LOP3.LUT P0, RZ, R28, 0x80, RZ, 0xc0, !PT ;  /* 0x000000801cff7812 */ /* 0x000fc6000780c0ff */
[----:B------:R-:W3:Y:S04]  /*12bd60*/  LDL.LU R12, [R1+0x84] ;  /* 0x00008400010c7983 */ /* 0x000ee80000300800 */
[----:B------:R-:W4:Y:S04]  /*12bd70*/  LDL.LU.64 R26, [R1+0x14e8] ;  /* 0x0014e800011a7983 */ /* 0x000f280000300a00 */
[----:B------:R-:W4:Y:S04]  /*12bd80*/  LDL.LU.64 R24, [R1+0x14e0] ;  /* 0x0014e00001187983 */ /* 0x000f280000300a00 */
[----:B------:R-:W4:Y:S04]  /*12bd90*/  LDL.LU.64 R22, [R1+0x14d8] ;  /* 0x0014d80001167983 */ /* 0x000f280000300a00 */
[----:B------:R-:W4:Y:S04]  /*12bda0*/  LDL.LU.64 R20, [R1+0x14d0] ;  /* 0x0014d00001147983 */ /* 0x000f280000300a00 */
        /* <DEDUP_REMOVED lines=18> */
[----:B------:R-:W4:Y:S09]  /*12bed0*/  LDL.LU R0, [R1+0x5498] ;  /* 0x0054980001007983 */ /* 0x000f320000300800 */
[----:B--2---:R0:W-:Y:S04]  /*12bee0*/  @P0 STG.E.U8 desc[UR22][R6.64], R9 ;  /* 0x0000000906000986 */ /* 0x0041e8000c101116 */
[----:B0-----:R-:W2:Y:S01]  /*12bef0*/  LDL.LU.64 R6, [R1+0x5490] ;  /* 0x0054900001067983 */ /* 0x001ea20000300a00 */
        /* <DEDUP_REMOVED lines=30> */
[----:B0-----:R-:W4:Y:S04]  /*12c0e0*/  LDL.LU.64 R4, [R1+0x1490] ;  /* 0x0014900001047983 */ /* 0x001f280000300a00 */
[----:B------:R-:W4:Y:S04]  /*12c0f0*/  LDL.LU.64 R10, [R1+0x1488] ;  /* 0x00148800010a7983 */ /* 0x000f280000300a00 */
[----:B------:R-:W4:Y:S04]  /*12c100*/  LDL.LU.64 R18, [R1+0x1480] ;  /* 0x0014800001127983 */ /* 0x000f280000300a00 */
[----:B------:R-:W4:Y:S04]  /*12c110*/  LDL.LU.64 R14, [R1+0x1478] ;  /* 0x00147800010e7983 */ /* 0x000f280000300a00 */
[----:B------:R-:W4:Y:S01]  /*12c120*/  LDL.LU R12, [R1+0xac] ;  /* 0x0000ac00010c7983 */ /* 0x000f220000300800 */
[----:B------:R-:W-:-:S02]  /*12c130*/  LOP3.LUT R29, R29, 0xfeffffff, RZ, 0xc0, !PT ;  /* 0xfeffffff1d1d7812 */ /* 0x000fc400078ec0ff */
[C---:B------:R-:W-:Y:S02]  /*12c140*/  LOP3.LUT P3, RZ, R8.reuse, 0x400, RZ, 0xc0, !PT ;  /* 0x0000040008ff7812 */ /* 0x040fe4000786c0ff */
[C---:B------:R-:W-:Y:S02]  /*12c150*/  LOP3.LUT P4, RZ, R8.reuse, 0x200, RZ, 0xc0, !PT ;  /* 0x0000020008ff7812 */ /* 0x040fe4000788c0ff */
[C---:B------:R-:W-:Y:S02]  /*12c160*/  LOP3.LUT P5, RZ, R8.reuse, 0x100, RZ, 0xc0, !PT ;  /* 0x0000010008ff7812 */ /* 0x040fe400078ac0ff */
        /* <DEDUP_REMOVED lines=25> */
[----:B------:R-:W-:-:S05]  /*12c300*/  PRMT R8, R13, 0x7772, RZ ;  /* 0x000077720d087816 */ /* 0x000fca00000000ff */
[----:B---3--:R0:W-:Y:S02]  /*12c310*/  @P3 STG.E.U8 desc[UR22][R2.64], R8 ;  /* 0x0000000802003986 */ /* 0x0081e4000c101116 */
[----:B0-----:R-:W-:Y:S02]  /*12c320*/  PRMT R8, R13, 0x7773, RZ ;  /* 0x000077730d087816 */ /* 0x001fe400000000ff */
[----:B------:R-:W2:Y:S04]  /*12c330*/  LDL.LU.64 R2, [R1+0x1470] ;  /* 0x0014700001027983 */ /* 0x000ea80000300a00 */
[----:B------:R-:W3:Y:S04]  /*12c340*/  LDL.LU R17, [R1+0x8c] ;  /* 0x00008c0001117983 */ /* 0x000ee80000300800 */
[----:B----4-:R0:W-:Y:S02]  /*12c350*/  @P4 STG.E.U8 desc[UR22][R4.64], R8 ;  /* 0x0000000804004986 */ /* 0x0101e4000c101116 */
[----:B0-----:R-:W-:-:S02]  /*12c360*/  PRMT R8, R12, 0x7770, RZ ;  /* 0x000077700c087816 */ /* 0x001fc400000000ff */
[----:B------:R-:W4:Y:S04]  /*12c370*/  LDL.LU.64 R4, [R1+0x1468] ;  /* 0x0014680001047983 */ /* 0x000f280000300a00 */
[----:B------:R0:W-:Y:S04]  /*12c380*/  @P5 STG.E.U8 desc[UR22][R10.64], R8 ;  /* 0x000000080a005986 */ /* 0x0001e8000c101116 */
[----:B0-----:R-:W4:Y:S04]  /*12c390*/  LDL.LU R11, [R1+0x70] ;  /* 0x00007000010b7983 */ /* 0x001f280000300800 */
[----:B------:R-:W2:Y:S04]  /*12c3a0*/  LDL.LU.64 R26, [R1+0x1448] ;  /* 0x00144800011a7983 */ /* 0x000ea80000300a00 */
[----:B--2---:R0:W-:Y:S04]  /*12c3b0*/  STL.64 [R1+0x5470], R26 ;  /* 0x0054701a01007387 */ /* 0x0041e80000100a00 */
[----:B0-----:R-:W2:Y:S04]  /*12c3c0*/  LDL.LU.64 R26, [R1+0x1450] ;  /* 0x00145000011a7983 */ /* 0x001ea80000300a00 */
[----:B--2---:R0:W-:Y:S04]  /*12c3d0*/  STL.64 [R1+0x5478], R26 ;  /* 0x0054781a01007387 */ /* 0x0041e80000100a00 */
[----:B0-----:R-:W2:Y:S01]  /*12c3e0*/  LDL.LU.64 R26, [R1+0x1458] ;  /* 0x00145800011a7983 */ /* 0x001ea20000300a00 */
[----:B------:R-:W-:-:S05]  /*12c3f0*/  PRMT R8, R12, 0x7771, RZ ;  /* 0x000077710c087816 */ /* 0x000fca00000000ff */
[----:B------:R0:W-:Y:S02]  /*12c400*/  @P6 STG.E.U8 desc[UR22][R18.64], R8 ;  /* 0x0000000812006986 */ /* 0x0001e4000c101116 */
[----:B0-----:R-:W-:-:S05]  /*12c410*/  PRMT R8, R12, 0x7772, RZ ;  /* 0x000077720c087816 */ /* 0x001fca00000000ff */
[----:B------:R-:W-:Y:S01]  /*12c420*/  @P0 STG.E.U8 desc[UR22][R14.64], R8 ;  /* 0x000000080e000986 */ /* 0x000fe2000c101116 */
[----:B------:R-:W-:-:S03]  /*12c430*/  LOP3.LUT P0, RZ, R29, 0x80000000, RZ, 0xc0, !PT ;  /* 0x800000001dff7812 */ /* 0x000fc6000780c0ff */
[----:B--2---:R0:W-:Y:S04]  /*12c440*/  STL.64 [R1+0x5480], R26 ;  /* 0x0054801a01007387 */ /* 0x0041e80000100a00 */
[----:B0-----:R-:W2:Y:S01]  /*12c450*/  LDL.LU.64 R26, [R1+0x1460] ;  /* 0x00146000011a7983 */ /* 0x001ea20000300a00 */
[----:B------:R-:W-:-:S03]  /*12c460*/  PRMT R8, R12, 0x7773, RZ ;  /* 0x000077730c087816 */ /* 0x000fc600000000ff */
[----:B------:R-:W2:Y:S04]  /*12c470*/  LDL.LU.64 R24, [R1+0x1440] ;  /* 0x0014400001187983 */ /* 0x000ea80000300a00 */
[----:B------:R-:W2:Y:S04]  /*12c480*/  LDL.LU R10, [R1+0x50] ;  /* 0x00005000010a7983 */ /* 0x000ea80000300800 */
[----:B------:R-:W2:Y:S04]  /*12c490*/  LDL.LU.64 R22, [R1+0x1438] ;  /* 0x0014380001167983 */ /* 0x000ea80000300a00 */
[----:B------:R3:W-:Y:S01]  /*12c4a0*/  @P0 STG.E.U8 desc[UR22][R2.64], R8 ;  /* 0x0000000802000986 */ /* 0x0007e2000c101116 */
[----:B------:R-:W-:-:S03]  /*12c4b0*/  LOP3.LUT P0, RZ, R29, 0x40000000, RZ, 0xc0, !PT ;  /* 0x400000001dff7812 */ /* 0x000fc6000780c0ff */
[----:B------:R-:W2:Y:S04]  /*12c4c0*/  LDL.LU.64 R20, [R1+0x1430] ;  /* 0x0014300001147983 */ /* 0x000ea80000300a00 */
[----:B------:R-:W2:Y:S04]  /*12c4d0*/  LDL.LU.64 R18, [R1+0x1428] ;  /* 0x0014280001127983 */ /* 0x000ea80000300a00 */
[----:B------:R-:W2:Y:S04]  /*12c4e0*/  LDL.LU.64 R14, [R1+0x1420] ;  /* 0x00142000010e7983 */ /* 0x000ea80000300a00 */
[----:B------:R-:W2:Y:S01]  /*12c4f0*/  LDL.LU.64 R12, [R1+0x1418] ;  /* 0x00141800010c7983 */ /* 0x000ea20000300a00 */
[----:B---3--:R-:W-:-:S03]  /*12c500*/  PRMT R8, R17, 0x7770, RZ ;  /* 0x0000777011087816 */ /* 0x008fc600000000ff */
[----:B------:R-:W3:Y:S04]  /*12c510*/  LDL.LU.64 R2, [R1+0x1410] ;  /* 0x0014100001027983 */ /* 0x000ee80000300a00 */
[----:B------:R-:W3:Y:S04]  /*12c520*/  LDL.LU R16, [R1+0x74] ;  /* 0x0000740001107983 */ /* 0x000ee80000300800 */
[----:B----4-:R0:W-:Y:S01]  /*12c530*/  @P0 STG.E.U8 desc[UR22][R4.64], R8 ;  /* 0x0000000804000986 */ /* 0x0101e2000c101116 */
[----:B------:R-:W-:Y:S02]  /*12c540*/  LOP3.LUT P0, RZ, R29, 0x20000000, RZ, 0xc0, !PT ;  /* 0x200000001dff7812 */ /* 0x000fe4000780c0ff */
        /* <DEDUP_REMOVED lines=39> */
[----:B0-----:R-:W2:Y:S01]  /*12c7c0*/  LDL.LU.64 R4, [R1+0x1400] ;  /* 0x0014000001047983 */ /* 0x001ea20000300a00 */
[C---:B------:R-:W-:Y:S02]  /*12c7d0*/  LOP3.LUT P3, RZ, R7.reuse, 0x800000, RZ, 0xc0, !PT ;  /* 0x0080000007ff7812 */ /* 0x040fe4000786c0ff */
[----:B------:R-:W-:Y:S01]  /*12c7e0*/  PRMT R8, R16, 0x7771, RZ ;  /* 0x0000777110087816 */ /* 0x000fe200000000ff */
[----:B------:R-:W3:Y:S04]  /*12c7f0*/  LDL.LU.64 R18, [R1+0x13f8] ;  /* 0x0013f80001127983 */ /* 0x000ee80000300a00 */
[----:B------:R-:W4:Y:S04]  /*12c800*/  LDL.LU.64 R14, [R1+0x13f0] ;  /* 0x0013f000010e7983 */ /* 0x000f280000300a00 */
[----:B------:R-:W4:Y:S04]  /*12c810*/  LDL.LU.64 R12, [R1+0x13e8] ;  /* 0x0013e800010c7983 */ /* 0x000f280000300a00 */
[----:B------:R-:W4:Y:S04]  /*12c820*/  LDL.LU.64 R10, [R1+0x13e0] ;  /* 0x0013e000010a7983 */ /* 0x000f280000300a00 */
        /* <DEDUP_REMOVED lines=33> */
[----:B------:R-:W3:Y:S02]  /*12ca40*/  LDL.LU.64 R24, [R1+0x13b0] ;  /* 0x0013b00001187983 */ /* 0x000ee40000300a00 */
        /* <DEDUP_REMOVED lines=69> */
[----:B------:R-:W4:Y:S04]  /*12cea0*/  LDL.LU.64 R18, [R1+0x1358] ;  /* 0x0013580001127983 */ /* 0x000f280000300a00 */
[----:B------:R-:W2:Y:S01]  /*12ceb0*/  LDL.LU R16, [R1+0x5c] ;  /* 0x00005c0001107983 */ /* 0x000ea20000300800 */
[----:B------:R-:W-:-:S02]  /*12cec0*/  LOP3.LUT R29, R29, 0xfffffeff, RZ, 0xc0, !PT ;  /* 0xfffffeff1d1d7812 */ /* 0x000fc400078ec0ff */
[C---:B------:R-:W-:Y:S02]  /*12ced0*/  LOP3.LUT P3, RZ, R7.reuse, 0x10, RZ, 0xc0, !PT ;  /* 0x0000001007ff7812 */ /* 0x040fe4000786c0ff */
[C---:B------:R-:W-:Y:S02]  /*12cee0*/  LOP3.LUT P4, RZ, R7.reuse, 0x8, RZ, 0xc0, !PT ;  /* 0x0000000807ff7812 */ /* 0x040fe4000788c0ff */
[C---:B------:R-:W-:Y:S02]  /*12cef0*/  LOP3.LUT P5, RZ, R7.reuse, 0x4, RZ, 0xc0, !PT ;  /* 0x0000000407ff7812 */ /* 0x040fe400078ac0ff */
[----:B------:R-:W-:Y:S01]  /*12cf00*/  LOP3.LUT P6, RZ, R7, 0x2, RZ, 0xc0, !PT ;  /* 0x0000000207ff7812 */ /* 0x000fe200078cc0ff */
[----:B------:R-:W4:Y:S04]  /*12cf10*/  LDL.LU.64 R14, [R1+0x1350] ;  /* 0x00135000010e7983 */ /* 0x000f280000300a00 */
[----:B------:R-:W4:Y:S04]  /*12cf20*/  LDL.LU.64 R12, [R1+0x1348] ;  /* 0x00134800010c7983 */ /* 0x000f280000300a00 */
[----:B------:R-:W4:Y:S04]  /*12cf30*/  LDL.LU.64 R10, [R1+0x1340] ;  /* 0x00134000010a7983 */ /* 0x000f280000300a00 */
[----:B------:R-:W4:Y:S01]  /*12cf40*/  LDL.LU R28, [R1+0x60] ;  /* 0x00006000011c7983 */ /* 0x000f220000300800 */
        /* <DEDUP_REMOVED lines=24> */
[----:B--2---:R-:W-:-:S05]  /*12d0d0*/  PRMT R7, R16, 0x7770, RZ ;  /* 0x0000777010077816 */ /* 0x004fca00000000ff */
[----:B------:R0:W-:Y:S02]  /*12d0e0*/  @P3 STG.E.U8 desc[UR22][R2.64], R7 ;  /* 0x0000000702003986 */ /* 0x0001e4000c101116 */
[C---:B0-----:R-:W-:Y:S02]  /*12d0f0*/  PRMT R7, R16.reuse, 0x7771, RZ ;  /* 0x0000777110077816 */ /* 0x041fe400000000ff */
[----:B------:R-:W2:Y:S04]  /*12d100*/  LDL.LU.64 R2, [R1+0x1338] ;  /* 0x0013380001027983 */ /* 0x000ea80000300a00 */
[----:B------:R-:W3:Y:S04]  /*12d110*/  LDL.LU R17, [R1+0x700] ;  /* 0x0007000001117983 */ /* 0x000ee80000300800 */
[----:B----4-:R0:W-:Y:S04]  /*12d120*/  @P4 STG.E.U8 desc[UR22][R4.64], R7 ;  /* 0x0000000704004986 */ /* 0x0101e8000c101116 */
[----:B0-----:R-:W4:Y:S01]  /*12d130*/  LDL.LU.64 R4, [R1+0x1328] ;  /* 0x0013280001047983 */ /* 0x001f220000300a00 */
[----:B------:R-:W-:-:S05]  /*12d140*/  PRMT R7, R16, 0x7772, RZ ;  /* 0x0000777210077816 */ /* 0x000fca00000000ff */
[----:B------:R0:W-:Y:S02]  /*12d150*/  @P5 STG.E.U8 desc[UR22][R18.64], R7 ;  /* 0x0000000712005986 */ /* 0x0001e4000c101116 */
[----:B0-----:R-:W-:-:S05]  /*12d160*/  PRMT R7, R16, 0x7773, RZ ;  /* 0x0000777310077816 */ /* 0x001fca00000000ff */
[----:B------:R0:W-:Y:S02]  /*12d170*/  @P6 STG.E.U8 desc[UR22][R14.64], R7 ;  /* 0x000000070e006986 */ /* 0x0001e4000c101116 */
[----:B0-----:R-:W-:-:S05]  /*12d180*/  PRMT R7, R28, 0x7770, RZ ;  /* 0x000077701c077816 */ /* 0x001fca00000000ff */
[----:B------:R-:W-:Y:S04]  /*12d190*/  @P0 STG.E.U8 desc[UR22][R12.64], R7 ;  /* 0x000000070c000986 */ /* 0x000fe8000c101116 */
[----:B----4-:R0:W-:Y:S04]  /*12d1a0*/  STL.64 [R1+0x5448], R4 ;  /* 0x0054480401007387 */ /* 0x0101e80000100a00 */
[----:B0-----:R-:W4:Y:S01]  /*12d1b0*/  LDL.LU.64 R4, [R1+0x1330] ;  /* 0x0013300001047983 */ /* 0x001f220000300a00 */
        /* <DEDUP_REMOVED lines=71> */
[----:B------:R-:W2:Y:S04]  /*12d630*/  LDL.LU R15, [R1+0x6c] ;  /* 0x00006c00010f7983 */ /* 0x000ea80000300800 */
        /* <DEDUP_REMOVED lines=74> */
[----:B------:R-:W-:Y:S02]  /*12dae0*/  LOP3.LUT P5, RZ, R6, 0x1, RZ, 0xc0, !PT ;  /* 0x0000000106ff7812 */ /* 0x000fe400078ac0ff */
[----:B------:R-:W-:Y:S01]  /*12daf0*/  LOP3.LUT P6, RZ, R5, 0x80000000, RZ, 0xc0, !PT ;  /* 0x8000000005ff7812 */ /* 0x000fe200078cc0ff */
        /* <DEDUP_REMOVED lines=27> */
[----:B------:R-:W3:Y:S04]  /*12dcb0*/  LDL.LU.64 R10, [R1+0x1218] ;  /* 0x00121800010a7983 */ /* 0x000ee80000300a00 */
[----:B------:R-:W3:Y:S04]  /*12dcc0*/  LDL.LU R28, [R1+0x724] ;  /* 0x00072400011c7983 */ /* 0x000ee80000300800 */
[----:B----4-:R0:W-:Y:S02]  /*12dcd0*/  @P3 STG.E.U8 desc[UR22][R20.64], R7 ;  /* 0x0000000714003986 */ /* 0x0101e4000c101116 */
[----:B0-----:R-:W-:-:S05]  /*12dce0*/  PRMT R7, R18, 0x7773, RZ ;  /* 0x0000777312077816 */ /* 0x001fca00000000ff */
[----:B--2---:R0:W-:Y:S04]  /*12dcf0*/  @P4 STG.E.U8 desc[UR22][R2.64], R7 ;  /* 0x0000000702004986 */ /* 0x0041e8000c101116 */
[----:B0-----:R-:W2:Y:S04]  /*12dd00*/  LDL.LU.64 R2, [R1+0x1208] ;  /* 0x0012080001027983 */ /* 0x001ea80000300a00 */
[----:B------:R-:W4:Y:S04]  /*12dd10*/  LDL.LU R19, [R1+0x714] ;  /* 0x0007140001137983 */ /* 0x000f280000300800 */
        /* <DEDUP_REMOVED lines=41> */
[----:B0-----:R-:W-:-:S05]  /*12dfb0*/  PRMT R7, R4, 0x7772, RZ ;  /* 0x0000777204077816 */ /* 0x001fca00000000ff */
[----:B------:R0:W-:Y:S01]  /*12dfc0*/  @P0 STG.E.U8 desc[UR22][R12.64], R7 ;  /* 0x000000070c000986 */ /* 0x0001e2000c101116 */
[----:B------:R-:W-:Y:S02]  /*12dfd0*/  LOP3.LUT P0, RZ, R6, 0x80000000, RZ, 0xc0, !PT ;  /* 0x8000000006ff7812 */ /* 0x000fe4000780c0ff */
[----:B0-----:R-:W-:Y:S02]  /*12dfe0*/  PRMT R7, R4, 0x7773, RZ ;  /* 0x0000777304077816 */ /* 0x001fe400000000ff */
[----:B------:R-:W4:Y:S09]  /*12dff0*/  LDL.LU R4, [R1+0x5418] ;  /* 0x0054180001047983 */ /* 0x000f320000300800 */
[----:B------:R0:W-:Y:S01]  /*12e000*/  @P0 STG.E.U8 desc[UR22][R10.64], R7 ;  /* 0x000000070a000986 */ /* 0x0001e2000c101116 */
[----:B------:R-:W-:-:S03]  /*12e010*/  LOP3.LUT P0, RZ, R6, 0x40000000, RZ, 0xc0, !PT ;  /* 0x4000000006ff7812 */ /* 0x000fc6000780c0ff */
[----:B------:R-:W4:Y:S04]  /*12e020*/  LDL.LU.64 R14, [R1+0x11c0] ;  /* 0x0011c000010e7983 */ /* 0x000f280000300a00 */
[----:B------:R-:W4:Y:S01]  /*12e030*/  LDL.LU.64 R12, [R1+0x11b8] ;  /* 0x0011b800010c7983 */ /* 0x000f220000300a00 */
[----:B0-----:R-:W-:-:S03]  /*12e040*/  PRMT R7, R28, 0x7770, RZ ;  /* 0x000077701c077816 */ /* 0x001fc600000000ff */
[----:B------:R-:W4:Y:S04]  /*12e050*/  LDL.LU.64 R10, [R1+0x11b0] ;  /* 0x0011b000010a7983 */ /* 0x000f280000300a00 */
[----:B------:R-:W4:Y:S04]  /*12e060*/  LDL.LU R18, [R1+0x718] ;  /* 0x0007180001127983 */ /* 0x000f280000300800 */
[----:B--2---:R0:W-:Y:S01]  /*12e070*/  @P0 STG.E.U8 desc[UR22][R2.64], R7 ;  /* 0x0000000702000986 */ /* 0x0041e2000c101116 */
[----:B------:R-:W-:Y:S02]  /*12e080*/  LOP3.LUT P0, RZ, R6, 0x20000000, RZ, 0xc0, !PT ;  /* 0x2000000006ff7812 */ /* 0x000fe4000780c0ff */
        /* <DEDUP_REMOVED lines=44> */
[----:B------:R-:W-:-:S02]  /*12e350*/  LOP3.LUT P5, RZ, R5, 0x200, RZ, 0xc0, !PT ;  /* 0x0000020005ff7812 */ /* 0x000fc400078ac0ff */
[----:B------:R-:W-:Y:S01]  /*12e360*/  LOP3.LUT P6, RZ, R5, 0x100, RZ, 0xc0, !PT ;  /* 0x0000010005ff7812 */ /* 0x000fe200078cc0ff */
[----:B------:R-:W2:Y:S04]  /*12e370*/  LDL.LU.64 R10, [R1+0x1190] ;  /* 0x00119000010a7983 */ /* 0x000ea80000300a00 */
[----:B------:R-:W2:Y:S04]  /*12e380*/  LDL.LU.64 R16, [R1+0x1188] ;  /* 0x0011880001107983 */ /* 0x000ea80000300a00 */
[----:B------:R-:W2:Y:S04]  /*12e390*/  LDL.LU.64 R14, [R1+0x1180] ;  /* 0x00118000010e7983 */ /* 0x000ea80000300a00 */
[----:B------:R-:W2:Y:S01]  /*12e3a0*/  LDL.LU R29, [R1+0x72c] ;  /* 0x00072c00011d7983 */ /* 0x000ea20000300800 */
        /* <DEDUP_REMOVED lines=25> */
[----:B----4-:R0:W-:Y:S02]  /*12e540*/  @P3 STG.E.U8 desc[UR22][R12.64], R5 ;  /* 0x000000050c003986 */ /* 0x0101e4000c101116 */
[C---:B0-----:R-:W-:Y:S02]  /*12e550*/  PRMT R5, R18.reuse, 0x7772, RZ ;  /* 0x0000777212057816 */ /* 0x041fe400000000ff */
[----:B------:R-:W3:Y:S04]  /*12e560*/  LDL.LU.64 R12, [R1+0x1178] ;  /* 0x00117800010c7983 */ /* 0x000ee80000300a00 */
[----:B------:R-:W4:Y:S04]  /*12e570*/  LDL.LU R28, [R1+0x71c] ;  /* 0x00071c00011c7983 */ /* 0x000f280000300800 */
[----:B--2---:R0:W-:Y:S04]  /*12e580*/  @P4 STG.E.U8 desc[UR22][R2.64], R5 ;  /* 0x0000000502004986 */ /* 0x0041e8000c101116 */
        /* <DEDUP_REMOVED lines=75> */
[----:B------:R-:W4:Y:S04]  /*12ea40*/  LDL.LU.64 R14, [R1+0x10e8] ;  /* 0x0010e800010e7983 */ /* 0x000f280000300a00 */
[----:B------:R-:W4:Y:S01]  /*12ea50*/  LDL.LU R7, [R1+0x734] ;  /* 0x0007340001077983 */ /* 0x000f220000300800 */
[----:B---3--:R-:W-:-:S05]  /*12ea60*/  PRMT R5, R11, 0x7770, RZ ;  /* 0x000077700b057816 */ /* 0x008fca00000000ff */
[----:B------:R0:W-:Y:S02]  /*12ea70*/  @P3 STG.E.U8 desc[UR22][R12.64], R5 ;  /* 0x000000050c003986 */ /* 0x0001e4000c101116 */
[----:B0-----:R-:W-:Y:S02]  /*12ea80*/  PRMT R5, R11, 0x7771, RZ ;  /* 0x000077710b057816 */ /* 0x001fe400000000ff */
[----:B------:R-:W3:Y:S04]  /*12ea90*/  LDL.LU.64 R12, [R1+0x10d8] ;  /* 0x0010d800010c7983 */ /* 0x000ee80000300a00 */
[----:B------:R-:W3:Y:S04]  /*12eaa0*/  LDL.LU R10, [R1+0x748] ;  /* 0x00074800010a7983 */ /* 0x000ee80000300800 */
[----:B--2---:R0:W-:Y:S04]  /*12eab0*/  @P4 STG.E.U8 desc[UR22][R2.64], R5 ;  /* 0x0000000502004986 */ /* 0x0041e8000c101116 */
        /* <DEDUP_REMOVED lines=27> */
[----:B------:R-:W2:Y:S04]  /*12ec70*/  LDL.LU.64 R8, [R1+0x10b8] ;  /* 0x0010b80001087983 */ /* 0x000ea80000300a00 */
[----:B------:R-:W2:Y:S04]  /*12ec80*/  LDL.LU.64 R26, [R1+0x10b0] ;  /* 0x0010b000011a7983 */ /* 0x000ea80000300a00 */
[----:B------:R-:W2:Y:S04]  /*12ec90*/  LDL.LU.64 R24, [R1+0x10a8] ;  /* 0x0010a80001187983 */ /* 0x000ea80000300a00 */
[----:B------:R-:W2:Y:S01]  /*12eca0*/  LDL.LU.64 R22, [R1+0x10a0] ;  /* 0x0010a00001167983 */ /* 0x000ea20000300a00 */
[----:B------:R-:W-:-:S02]  /*12ecb0*/  @P0 LOP3.LUT R6, R6, 0x4000, RZ, 0xfc, !PT ;  /* 0x0000400006060812 */ /* 0x000fc400078efcff */
[----:B------:R-:W-:Y:S02]  /*12ecc0*/  LOP3.LUT P0, RZ, R4, 0x80000, RZ, 0xc0, !PT ;  /* 0x0008000004ff7812 */ /* 0x000fe4000780c0ff */
[----:B------:R-:W-:Y:S01]  /*12ecd0*/  LOP3.LUT R6, R6, 0xffff7fff, RZ, 0xc0, !PT ;  /* 0xffff7fff06067812 */ /* 0x000fe200078ec0ff */
[----:B----4-:R0:W-:Y:S10]  /*12ece0*/  @P5 STG.E.U8 desc[UR22][R20.64], R5 ;  /* 0x0000000514005986 */ /* 0x0101f4000c101116 */
        /* <DEDUP_REMOVED lines=47> */
[----:B----4-:R0:W-:Y:S02]  /*12efe0*/  @P2 STG.E.U8 desc[UR22][R20.64], R5 ;  /* 0x0000000514002986 */ /* 0x0101e4000c101116 */
[----:B0-----:R-:W-:Y:S02]  /*12eff0*/  PRMT R5, R2, 0x7773, RZ ;  /* 0x0000777302057816 */ /* 0x001fe400000000ff */
[----:B------:R-:W2:Y:S04]  /*12f000*/  LDL.LU R2, [R1+0x53d8] ;  /* 0x0053d80001027983 */ /* 0x000ea80000300800 */
[----:B------:R0:W-:Y:S04]  /*12f010*/  @P3 STG.E.U8 desc[UR22][R18.64], R5 ;  /* 0x0000000512003986 */ /* 0x0001e8000c101116 */
[----:B------:R-:W4:Y:S01]  /*12f020*/  LDL.LU.64 R22, [R1+0x1068] ;  /* 0x0010680001167983 */ /* 0x000f220000300a00 */
[----:B0-----:R-:W-:-:S05]  /*12f030*/  PRMT R5, R11, 0x7770, RZ ;  /* 0x000077700b057816 */ /* 0x001fca00000000ff */
[----:B------:R0:W-:Y:S02]  /*12f040*/  @P4 STG.E.U8 desc[UR22][R16.64], R5 ;  /* 0x0000000510004986 */ /* 0x0001e4000c101116 */
[----:B0-----:R-:W-:-:S05]  /*12f050*/  PRMT R5, R11, 0x7771, RZ ;  /* 0x000077710b057816 */ /* 0x001fca00000000ff */
[----:B------:R0:W-:Y:S02]  /*12f060*/  @P5 STG.E.U8 desc[UR22][R14.64], R5 ;  /* 0x000000050e005986 */ /* 0x0001e4000c101116 */
[----:B0-----:R-:W-:-:S05]  /*12f070*/  PRMT R5, R11, 0x7772, RZ ;  /* 0x000077720b057816 */ /* 0x001fca00000000ff */
[----:B---3--:R0:W-:Y:S04]  /*12f080*/  @P6 STG.E.U8 desc[UR22][R12.64], R5 ;  /* 0x000000050c006986 */ /* 0x0081e8000c101116 */
[----:B0-----:R-:W3:Y:S04]  /*12f090*/  LDL.LU.64 R12, [R1+0x1050] ;  /* 0x00105000010c7983 */ /* 0x001ee80000300a00 */
[----:B------:R-:W3:Y:S04]  /*12f0a0*/  LDL.LU.64 R20, [R1+0x1038] ;  /* 0x0010380001147983 */ /* 0x000ee80000300a00 */
[----:B------:R-:W3:Y:S04]  /*12f0b0*/  LDL.LU.64 R18, [R1+0x1020] ;  /* 0x0010200001127983 */ /* 0x000ee80000300a00 */
[----:B------:R-:W3:Y:S01]  /*12f0c0*/  LDL.LU R10, [R1+0x73c] ;  /* 0x00073c00010a7983 */ /* 0x000ee20000300800 */
[----:B------:R-:W-:-:S02]  /*12f0d0*/  LOP3.LUT R6, R6, 0xfffffffe, RZ, 0xc0, !PT ;  /* 0xfffffffe06067812 */ /* 0x000fc400078ec0ff */
[C---:B------:R-:W-:Y:S02]  /*12f0e0*/  LOP3.LUT P3, RZ, R4.reuse, 0x20, RZ, 0xc0, !PT ;  /* 0x0000002004ff7812 */ /* 0x040fe4000786c0ff */
[C---:B------:R-:W-:Y:S02]  /*12f0f0*/  LOP3.LUT P4, RZ, R4.reuse, 0x10, RZ, 0xc0, !PT ;  /* 0x0000001004ff7812 */ /* 0x040fe4000788c0ff */
[C---:B------:R-:W-:Y:S02]  /*12f100*/  LOP3.LUT P5, RZ, R4.reuse, 0x8, RZ, 0xc0, !PT ;  /* 0x0000000804ff7812 */ /* 0x040fe400078ac0ff */
[----:B------:R-:W-:Y:S01]  /*12f110*/  LOP3.LUT P6, RZ, R4, 0x4, RZ, 0xc0, !PT ;  /* 0x0000000404ff7812 */ /* 0x000fe200078cc0ff */
[----:B------:R-:W3:Y:S04]  /*12f120*/  LDL.LU.64 R16, [R1+0x1018] ;  /* 0x0010180001107983 */ /* 0x000ee80000300a00 */
[----:B------:R-:W3:Y:S04]  /*12f130*/  LDL.LU.64 R14, [R1+0xfd8] ;  /* 0x000fd800010e7983 */ /* 0x000ee80000300a00 */
[----:B------:R-:W3:Y:S01]  /*12f140*/  LDL.LU R8, [R1+0x760] ;  /* 0x0007600001087983 */ /* 0x000ee20000300800 */
        /* <DEDUP_REMOVED lines=26> */
[----:B---3--:R-:W-:-:S05]  /*12f2f0*/  PRMT R4, R10, 0x7770, RZ ;  /* 0x000077700a047816 */ /* 0x008fca00000000ff */
[----:B------:R0:W-:Y:S04]  /*12f300*/  @P4 STG.E.U8 desc[UR22][R12.64], R4 ;  /* 0x000000040c004986 */ /* 0x0001e8000c101116 */
[----:B0-----:R-:W2:Y:S04]  /*12f310*/  LDL.LU.64 R12, [R1+0xff0] ;  /* 0x000ff000010c7983 */ /* 0x001ea80000300a00 */
[----:B------:R-:W3:Y:S04]  /*12f320*/  LDL.LU R11, [R1+0x750] ;  /* 0x00075000010b7983 */ /* 0x000ee80000300800 */
[----:B------:R-:W4:Y:S04]  /*12f330*/  LDL.LU.64 R28, [R1+0xf78] ;  /* 0x000f7800011c7983 */ /* 0x000f280000300a00 */
[----:B----4-:R0:W-:Y:S04]  /*12f340*/  STL.64 [R1+0x53c0], R28 ;  /* 0x0053c01c01007387 */ /* 0x0101e80000100a00 */
[----:B0-----:R-:W4:Y:S04]  /*12f350*/  LDL.LU.64 R28, [R1+0xfa0] ;  /* 0x000fa000011c7983 */ /* 0x001f280000300a00 */
[----:B----4-:R0:W-:Y:S04]  /*12f360*/  STL.64 [R1+0x53c8], R28 ;  /* 0x0053c81c01007387 */ /* 0x0101e80000100a00 */
        /* <DEDUP_REMOVED lines=9> */
[----:B------:R-:W-:Y:S02]  /*12f400*/  LOP3.LUT P0, RZ, R6, 0x80, RZ, 0xc0, !PT ;  /* 0x0000008006ff7812 */ /* 0x000fe4000780c0ff */
[----:B------:R-:W-:Y:S01]  /*12f410*/  PRMT R4, R8, 0x7770, RZ ;  /* 0x0000777008047816 */ /* 0x000fe200000000ff */
        /* <DEDUP_REMOVED lines=23> */
[----:B---3--:R-:W-:-:S11]  /*12f590*/  PRMT R4, R11, 0x7770, RZ ;  /* 0x000077700b047816 */ /* 0x008fd600000000ff */
[----:B----4-:R0:W-:Y:S04]  /*12f5a0*/  @P0 STG.E.U8 desc[UR22][R28.64], R4 ;  /* 0x000000041c000986 */ /* 0x0101e8000c101116 */
[----:B0-----:R-:W3:Y:S01]  /*12f5b0*/  LDL.LU.64 R28, [R1+0x53c0] ;  /* 0x0053c000011c7983 */ /* 0x001ee20000300a00 */
[----:B------:R-:W-:Y:S02]  /*12f5c0*/  LOP3.LUT P0, RZ, R6, 0x4, RZ, 0xc0, !PT ;  /* 0x0000000406ff7812 */ /* 0x000fe4000780c0ff */
[----:B------:R-:W-:Y:S02]  /*12f5d0*/  PRMT R4, R11, 0x7771, RZ ;  /* 0x000077710b047816 */ /* 0x000fe400000000ff */
[C---:B------:R-:W-:Y:S02]  /*12f5e0*/  LOP3.LUT P1, RZ, R2.reuse, 0x1000000, RZ, 0xc0, !PT ;  /* 0x0100000002ff7812 */ /* 0x040fe4000782c0ff */
[----:B------:R-:W-:-:S02]  /*12f5f0*/  LOP3.LUT P2, RZ, R2, 0x800000, RZ, 0xc0, !PT ;  /* 0x0080000002ff7812 */ /* 0x000fc4000784c0ff */
[----:B------:R-:W-:Y:S02]  /*12f600*/  LOP3.LUT P3, RZ, R2, 0x400000, RZ, 0xc0, !PT ;  /* 0x0040000002ff7812 */ /* 0x000fe4000786c0ff */
[----:B--2---:R-:W-:-:S03]  /*12f610*/  LOP3.LUT R9, R9, 0xfeffffff, RZ, 0xc0, !PT ;  /* 0xfeffffff09097812 */ /* 0x004fc600078ec0ff */
[----:B---3--:R0:W-:Y:S01]  /*12f620*/  @P0 STG.E.U8 desc[UR22][R28.64], R4 ;  /* 0x000000041c000986 */ /* 0x0081e2000c101116 */
        /* <DEDUP_REMOVED lines=13> */
[----:B------:R-:W2:Y:S04]  /*12f700*/  LDL.LU R0, [R1+0x53b8] ;  /* 0x0053b80001007983 */ /* 0x000ea80000300800 */
[----:B------:R-:W3:Y:S01]  /*12f710*/  LDL.LU.64 R24, [R1+0xed0] ;  /* 0x000ed00001187983 */ /* 0x000ee20000300a00 */
[C---:B------:R-:W-:Y:S02]  /*12f720*/  LOP3.LUT P0, RZ, R2.reuse, 0x4, RZ, 0xc0, !PT ;  /* 0x0000000402ff7812 */ /* 0x040fe4000780c0ff */
[----:B------:R-:W-:-:S02]  /*12f730*/  LOP3.LUT P4, RZ, R2, 0x200000, RZ, 0xc0, !PT ;  /* 0x0020000002ff7812 */ /* 0x000fc4000788c0ff */
[C---:B------:R-:W-:Y:S02]  /*12f740*/  LOP3.LUT P5, RZ, R2.reuse, 0x100000, RZ, 0xc0, !PT ;  /* 0x0010000002ff7812 */ /* 0x040fe400078ac0ff */
[C---:B------:R-:W-:Y:S02]  /*12f750*/  LOP3.LUT P6, RZ, R2.reuse, 0x80000, RZ, 0xc0, !PT ;  /* 0x0008000002ff7812 */ /* 0x040fe400078cc0ff */
[----:B------:R-:W-:Y:S01]  /*12f760*/  LOP3.LUT P3, RZ, R2, 0x40000, RZ, 0xc0, !PT ;  /* 0x0004000002ff7812 */ /* 0x000fe2000786c0ff */
[----:B------:R-:W4:Y:S04]  /*12f770*/  LDL.LU.64 R20, [R1+0xec8] ;  /* 0x000ec80001147983 */ /* 0x000f280000300a00 */
[----:B------:R-:W2:Y:S04]  /*12f780*/  LDL.LU.64 R22, [R1+0xeb0] ;  /* 0x000eb00001167983 */ /* 0x000ea80000300a00 */
        /* <DEDUP_REMOVED lines=18> */
[----:B------:R-:W-:Y:S02]  /*12f8b0*/  LOP3.LUT P0, RZ, R2, 0x1000, RZ, 0xc0, !PT ;  /* 0x0000100002ff7812 */ /* 0x000fe4000780c0ff */
[----:B0-----:R-:W-:Y:S02]  /*12f8c0*/  PRMT R4, R10, 0x7770, RZ ;  /* 0x000077700a047816 */ /* 0x001fe400000000ff */
[----:B------:R-:W-:Y:S01]  /*12f8d0*/  LOP3.LUT R9, R9, 0xbfffffff, RZ, 0xc0, !PT ;  /* 0xbfffffff09097812 */ /* 0x000fe200078ec0ff */
[----:B------:R-:W2:Y:S04]  /*12f8e0*/  LDL.LU.64 R16, [R1+0xe90] ;  /* 0x000e900001107983 */ /* 0x000ea80000300a00 */
[----:B------:R0:W-:Y:S04]  /*12f8f0*/  @P5 STG.E.U8 desc[UR22][R14.64], R4 ;  /* 0x000000040e005986 */ /* 0x0001e8000c101116 */
[----:B------:R-:W-:-:S02]  /*12f900*/  @P0 LOP3.LUT R9, R9, 0x40000000, RZ, 0xfc, !PT ;  /* 0x4000000009090812 */ /* 0x000fc400078efcff */
[----:B------:R-:W-:Y:S02]  /*12f910*/  LOP3.LUT P0, RZ, R2, 0x2000, RZ, 0xc0, !PT ;  /* 0x0000200002ff7812 */ /* 0x000fe4000780c0ff */
[----:B0-----:R-:W-:Y:S02]  /*12f920*/  PRMT R4, R10, 0x7771, RZ ;  /* 0x000077710a047816 */ /* 0x001fe400000000ff */
[----:B------:R-:W-:Y:S01]  /*12f930*/  LOP3.LUT R9, R9, 0x7fffffff, RZ, 0xc0, !PT ;  /* 0x7fffffff09097812 */ /* 0x000fe200078ec0ff */
[----:B------:R-:W2:Y:S04]  /*12f940*/  LDL.LU R14, [R1+0x768] ;  /* 0x00076800010e7983 */ /* 0x000ea80000300800 */
[----:B------:R0:W-:Y:S01]  /*12f950*/  @P6 STG.E.U8 desc[UR22][R12.64], R4 ;  /* 0x000000040c006986 */ /* 0x0001e2000c101116 */
[----:B------:R-:W-:-:S02]  /*12f960*/  LOP3.LUT P4, RZ, R2, 0x20000, RZ, 0xc0, !PT ;  /* 0x0002000002ff7812 */ /* 0x000fc4000788c0ff */
[C---:B------:R-:W-:Y:S02]  /*12f970*/  LOP3.LUT P5, RZ, R2.reuse, 0x10000, RZ, 0xc0, !PT ;  /* 0x0001000002ff7812 */ /* 0x040fe400078ac0ff */
[C---:B------:R-:W-:Y:S02]  /*12f980*/  LOP3.LUT P6, RZ, R2.reuse, 0x8000, RZ, 0xc0, !PT ;  /* 0x0000800002ff7812 */ /* 0x040fe400078cc0ff */
[----:B------:R-:W-:Y:S02]  /*12f990*/  LOP3.LUT P1, RZ, R2, 0x1, RZ, 0xc0, !PT ;  /* 0x0000000102ff7812 */ /* 0x000fe4000782c0ff */
[----:B0-----:R-:W-:Y:S01]  /*12f9a0*/  PRMT R4, R10, 0x7772, RZ ;  /* 0x000077720a047816 */ /* 0x001fe200000000ff */
[----:B------:R-:W2:Y:S04]  /*12f9b0*/  LDL.LU.64 R12, [R1+0xe88] ;  /* 0x000e8800010c7983 */ /* 0x000ea80000300a00 */
[----:B------:R-:W2:Y:S01]  /*12f9c0*/  LDL.LU R8, [R1+0x758] ;  /* 0x0007580001087983 */ /* 0x000ea20000300800 */
[----:B------:R-:W-:-:S03]  /*12f9d0*/  @P0 LOP3.LUT R9, R9, 0x80000000, RZ, 0xfc, !PT ;  /* 0x8000000009090812 */ /* 0x000fc600078efcff */
[----:B------:R-:W-:Y:S01]  /*12f9e0*/  STL.64 [R1+0x53a8], R2 ;  /* 0x0053a80201007387 */ /* 0x000fe20000100a00 */
[----:B------:R-:W-:-:S03]  /*12f9f0*/  LOP3.LUT P0, RZ, R2, 0x4000, RZ, 0xc0, !PT ;  /* 0x0000400002ff7812 */ /* 0x000fc6000780c0ff */
[----:B---3--:R0:W-:Y:S02]  /*12fa00*/  @P3 STG.E.U8 desc[UR22][R24.64], R4 ;  /* 0x0000000418003986 */ /* 0x0081e4000c101116 */
[----:B0-----:R-:W-:Y:S02]  /*12fa10*/  PRMT R4, R10, 0x7773, RZ ;  /* 0x000077730a047816 */ /* 0x001fe400000000ff */
[----:B------:R-:W3:Y:S04]  /*12fa20*/  LDL.LU.64 R10, [R1+0xe50] ;  /* 0x000e5000010a7983 */ /* 0x000ee80000300a00 */
[----:B------:R-:W2:Y:S04]  /*12fa30*/  LDL.LU.64 R2, [R1+0xe20] ;  /* 0x000e200001027983 */ /* 0x000ea80000300a00 */
[----:B----4-:R-:W-:Y:S04]  /*12fa40*/  @P4 STG.E.U8 desc[UR22][R20.64], R4 ;  /* 0x0000000414004986 */ /* 0x010fe8000c101116 */
[----:B--2---:R0:W-:Y:S04]  /*12fa50*/  STL.64 [R1+0x53b0], R2 ;  /* 0x0053b00201007387 */ /* 0x0041e80000100a00 */
[----:B0-----:R-:W2:Y:S01]  /*12fa60*/  LDL.LU.64 R2, [R1+0xe38] ;  /* 0x000e380001027983 */ /* 0x001ea20000300a00 */
[----:B------:R-:W-:-:S03]  /*12fa70*/  PRMT R4, R14, 0x7770, RZ ;  /* 0x000077700e047816 */ /* 0x000fc600000000ff */
[----:B------:R-:W4:Y:S04]  /*12fa80*/  LDL.LU R21, [R1+0x76c] ;  /* 0x00076c0001157983 */ /* 0x000f280000300800 */
[----:B------:R-:W4:Y:S04]  /*12fa90*/  LDL.LU.64 R6, [R1+0xe18] ;  /* 0x000e180001067983 */ /* 0x000f280000300a00 */
[----:B------:R-:W4:Y:S04]  /*12faa0*/  LDL.LU.64 R28, [R1+0xe00] ;  /* 0x000e0000011c7983 */ /* 0x000f280000300a00 */
[----:B------:R0:W-:Y:S04]  /*12fab0*/  @P5 STG.E.U8 desc[UR22][R22.64], R4 ;  /* 0x0000000416005986 */ /* 0x0001e8000c101116 */
        /* <DEDUP_REMOVED lines=24> */
[----:B------:R-:W-:Y:S02]  /*12fc40*/  PRMT R4, R8, 0x7772, RZ ;  /* 0x0000777208047816 */ /* 0x000fe400000000ff */
[----:B------:R-:W-:-:S09]  /*12fc50*/  LOP3.LUT P2, RZ, R0, 0x40000000, RZ, 0xc0, !PT ;  /* 0x4000000000ff7812 */ /* 0x000fd2000784c0ff */
        /* <DEDUP_REMOVED lines=28> */
[----:B------:R0:W-:Y:S04]  /*12fe20*/  @P5 STG.E.U8 desc[UR22][R12.64], R4 ;  /* 0x000000040c005986 */ /* 0x0001e8000c101116 */
[----:B------:R-:W4:Y:S01]  /*12fe30*/  LDL.LU.64 R14, [R1+0xd58] ;  /* 0x000d5800010e7983 */ /* 0x000f220000300a00 */
[----:B0-----:R-:W-:-:S05]  /*12fe40*/  PRMT R4, R20, 0x7770, RZ ;  /* 0x0000777014047816 */ /* 0x001fca00000000ff */
[----:B---3--:R0:W-:Y:S04]  /*12fe50*/  @P6 STG.E.U8 desc[UR22][R10.64], R4 ;  /* 0x000000040a006986 */ /* 0x0081e8000c101116 */
[----:B0-----:R-:W3:Y:S01]  /*12fe60*/  LDL.LU.64 R10, [R1+0xd50] ;  /* 0x000d5000010a7983 */ /* 0x001ee20000300a00 */
[C---:B------:R-:W-:Y:S02]  /*12fe70*/  LOP3.LUT P3, RZ, R0.reuse, 0x20, RZ, 0xc0, !PT ;  /* 0x0000002000ff7812 */ /* 0x040fe4000786c0ff */
        /* <DEDUP_REMOVED lines=35> */
[----:B------:R-:W-:Y:S02]  /*1300b0*/  LOP3.LUT P0, RZ, R3, 0x80000000, RZ, 0xc0, !PT ;  /* 0x8000000003ff7812 */ /* 0x000fe4000780c0ff */
[C---:B------:R-:W-:Y:S02]  /*1300c0*/  LOP3.LUT P5, RZ, R0.reuse, 0x8, RZ, 0xc0, !PT ;  /* 0x0000000800ff7812 */ /* 0x040fe400078ac0ff */
[----:B------:R-:W-:Y:S02]  /*1300d0*/  LOP3.LUT P6, RZ, R0, 0x4, RZ, 0xc0, !PT ;  /* 0x0000000400ff7812 */ /* 0x000fe400078cc0ff */
[----:B------:R-:W-:Y:S02]  /*1300e0*/  LOP3.LUT R9, R9, 0xffbfffff, RZ, 0xc0, !PT ;  /* 0xffbfffff09097812 */ /* 0x000fe400078ec0ff */
[----:B------:R-:W-:Y:S01]  /*1300f0*/  PRMT R4, R20, 0x7773, RZ ;  /* 0x0000777314047816 */ /* 0x000fe200000000ff */
[----:B------:R-:W2:Y:S04]  /*130100*/  LDL.LU.64 R28, [R1+0xd08] ;  /* 0x000d0800011c7983 */ /* 0x000ea80000300a00 */
[----:B------:R-:W-:-:S02]  /*130110*/  @P0 LOP3.LUT R9, R9, 0x400000, RZ, 0xfc, !PT ;  /* 0x0040000009090812 */ /* 0x000fc400078efcff */
[----:B------:R-:W-:Y:S02]  /*130120*/  LOP3.LUT P0, RZ, R0, 0x1, RZ, 0xc0, !PT ;  /* 0x0000000100ff7812 */ /* 0x000fe4000780c0ff */
[----:B------:R-:W-:Y:S01]  /*130130*/  LOP3.LUT R9, R9, 0xff7fffff, RZ, 0xc0, !PT ;  /* 0xff7fffff09097812 */ /* 0x000fe200078ec0ff */
[----:B------:R0:W-:Y:S10]  /*130140*/  @P5 STG.E.U8 desc[UR22][R12.64], R4 ;  /* 0x000000040c005986 */ /* 0x0001f4000c101116 */
[----:B------:R-:W-:-:S02]  /*130150*/  @P0 LOP3.LUT R9, R9, 0x800000, RZ, 0xfc, !PT ;  /* 0x0080000009090812 */ /* 0x000fc400078efcff */
[----:B------:R-:W-:Y:S02]  /*130160*/  LOP3.LUT P0, RZ, R0, 0x2, RZ, 0xc0, !PT ;  /* 0x0000000200ff7812 */ /* 0x000fe4000780c0ff */
[C---:B0-----:R-:W-:Y:S01]  /*130170*/  PRMT R4, R5.reuse, 0x7770, RZ ;  /* 0x0000777005047816 */ /* 0x041fe200000000ff */
[----:B------:R-:W2:Y:S04]  /*130180*/  LDL.LU R13, [R1+0x774] ;  /* 0x00077400010d7983 */ /* 0x000ea80000300800 */
[----:B------:R-:W2:Y:S04]  /*130190*/  LDL.LU.64 R26, [R1+0xcf8] ;  /* 0x000cf800011a7983 */ /* 0x000ea80000300a00 */
[----:B------:R-:W2:Y:S04]  /*1301a0*/  LDL.LU.64 R24, [R1+0xd00] ;  /* 0x000d000001187983 */ /* 0x000ea80000300a00 */
[----:B------:R-:W2:Y:S04]  /*1301b0*/  LDL.LU R12, [R1+0x788] ;  /* 0x00078800010c7983 */ /* 0x000ea80000300800 */
[----:B------:R0:W-:Y:S04]  /*1301c0*/  @P6 STG.E.U8 desc[UR22][R18.64], R4 ;  /* 0x0000000412006986 */ /* 0x0001e8000c101116 */
[----:B------:R-:W2:Y:S04]  /*1301d0*/  LDL.LU.64 R22, [R1+0xcf0] ;  /* 0x000cf00001167983 */ /* 0x000ea80000300a00 */
[----:B------:R-:W2:Y:S01]  /*1301e0*/  LDL.LU.64 R20, [R1+0xce8] ;  /* 0x000ce80001147983 */ /* 0x000ea20000300a00 */
[----:B0-----:R-:W-:-:S03]  /*1301f0*/  PRMT R4, R5, 0x7771, RZ ;  /* 0x0000777105047816 */ /* 0x001fc600000000ff */
[----:B------:R-:W2:Y:S04]  /*130200*/  LDL.LU.64 R18, [R1+0xce0] ;  /* 0x000ce00001127983 */ /* 0x000ea80000300a00 */
[----:B------:R0:W-:Y:S01]  /*130210*/  @P0 STG.E.U8 desc[UR22][R16.64], R4 ;  /* 0x0000000410000986 */ /* 0x0001e2000c101116 */
[----:B------:R-:W-:Y:S02]  /*130220*/  LOP3.LUT P0, RZ, R9, 0x800000, RZ, 0xc0, !PT ;  /* 0x0080000009ff7812 */ /* 0x000fe4000780c0ff */
[----:B0-----:R-:W-:Y:S01]  /*130230*/  PRMT R4, R5, 0x7772, RZ ;  /* 0x0000777205047816 */ /* 0x001fe200000000ff */
[----:B------:R-:W2:Y:S10]  /*130240*/  LDL.LU.64 R16, [R1+0xcc8] ;  /* 0x000cc80001107983 */ /* 0x000eb40000300a00 */
        /* <DEDUP_REMOVED lines=36> */
[----:B------:R-:W2:Y:S04]  /*130490*/  LDL.LU.64 R28, [R1+0xcb8] ;  /* 0x000cb800011c7983 */ /* 0x000ea80000300a00 */
[----:B------:R0:W-:Y:S02]  /*1304a0*/  @P2 STG.E.U8 desc[UR22][R20.64], R4 ;  /* 0x0000000414002986 */ /* 0x0001e4000c101116 */
[----:B0-----:R-:W-:-:S02]  /*1304b0*/  PRMT R4, R12, 0x7770, RZ ;  /* 0x000077700c047816 */ /* 0x001fc400000000ff */
[----:B------:R-:W2:Y:S04]  /*1304c0*/  LDL.LU.64 R20, [R1+0xcb0] ;  /* 0x000cb00001147983 */ /* 0x000ea80000300a00 */
[----:B------:R0:W-:Y:S02]  /*1304d0*/  @P3 STG.E.U8 desc[UR22][R18.64], R4 ;  /* 0x0000000412003986 */ /* 0x0001e4000c101116 */
[----:B0-----:R-:W-:-:S05]  /*1304e0*/  PRMT R4, R12, 0x7771, RZ ;  /* 0x000077710c047816 */ /* 0x001fca00000000ff */
[----:B------:R0:W-:Y:S02]  /*1304f0*/  @P4 STG.E.U8 desc[UR22][R16.64], R4 ;  /* 0x0000000410004986 */ /* 0x0001e4000c101116 */
[----:B0-----:R-:W-:-:S05]  /*130500*/  PRMT R4, R12, 0x7772, RZ ;  /* 0x000077720c047816 */ /* 0x001fca00000000ff */
[----:B----4-:R0:W-:Y:S02]  /*130510*/  @P5 STG.E.U8 desc[UR22][R14.64], R4 ;  /* 0x000000040e005986 */ /* 0x0101e4000c101116 */
[----:B0-----:R-:W-:-:S05]  /*130520*/  PRMT R4, R12, 0x7773, RZ ;  /* 0x000077730c047816 */ /* 0x001fca00000000ff */
[----:B---3--:R0:W-:Y:S04]  /*130530*/  @P6 STG.E.U8 desc[UR22][R10.64], R4 ;  /* 0x000000040a006986 */ /* 0x0081e8000c101116 */
[----:B0-----:R-:W3:Y:S04]  /*130540*/  LDL.LU R10, [R1+0x778] ;  /* 0x00077800010a7983 */ /* 0x001ee80000300800 */
[----:B------:R-:W4:Y:S04]  /*130550*/  LDL.LU.64 R26, [R1+0xca8] ;  /* 0x000ca800011a7983 */ /* 0x000f280000300a00 */
[----:B------:R-:W4:Y:S04]  /*130560*/  LDL.LU.64 R16, [R1+0xca0] ;  /* 0x000ca00001107983 */ /* 0x000f280000300a00 */
[----:B------:R-:W4:Y:S04]  /*130570*/  LDL.LU.64 R12, [R1+0xc98] ;  /* 0x000c9800010c7983 */ /* 0x000f280000300a00 */
[----:B------:R-:W4:Y:S04]  /*130580*/  LDL.LU.64 R14, [R1+0xc90] ;  /* 0x000c9000010e7983 */ /* 0x000f280000300a00 */
[----:B------:R-:W4:Y:S04]  /*130590*/  LDL.LU R11, [R1+0x78c] ;  /* 0x00078c00010b7983 */ /* 0x000f280000300800 */
[----:B------:R-:W4:Y:S04]  /*1305a0*/  LDL.LU R18, [R1+0x77c] ;  /* 0x00077c0001127983 */ /* 0x000f280000300800 */
[----:B------:R-:W4:Y:S01]  /*1305b0*/  LDL.LU.64 R24, [R1+0xc88] ;  /* 0x000c880001187983 */ /* 0x000f220000300a00 */
[----:B------:R-:W-:-:S02]  /*1305c0*/  LOP3.LUT P2, RZ, R3, 0x1000, RZ, 0xc0, !PT ;  /* 0x0000100003ff7812 */ /* 0x000fc4000784c0ff */
[----:B------:R-:W-:Y:S02]  /*1305d0*/  LOP3.LUT R9, R9, 0xffffbfff, RZ, 0xc0, !PT ;  /* 0xffffbfff09097812 */ /* 0x000fe400078ec0ff */
[----:B------:R-:W-:-:S09]  /*1305e0*/  LOP3.LUT P1, RZ, R3, 0x100, RZ, 0xc0, !PT ;  /* 0x0000010003ff7812 */ /* 0x000fd2000782c0ff */
[----:B------:R-:W-:Y:S02]  /*1305f0*/  @P2 LOP3.LUT R9, R9, 0x4000, RZ, 0xfc, !PT ;  /* 0x0000400009092812 */ /* 0x000fe400078efcff */
[----:B------:R-:W-:Y:S02]  /*130600*/  LOP3.LUT P2, RZ, R3, 0x2000, RZ, 0xc0, !PT ;  /* 0x0000200003ff7812 */ /* 0x000fe4000784c0ff */
[----:B------:R-:W-:-:S11]  /*130610*/  LOP3.LUT R9, R9, 0xffff7fff, RZ, 0xc0, !PT ;  /* 0xffff7fff09097812 */ /* 0x000fd600078ec0ff */
[----:B------:R-:W-:-:S04]  /*130620*/  @P2 LOP3.LUT R9, R9, 0x8000, RZ, 0xfc, !PT ;  /* 0x0000800009092812 */ /* 0x000fc800078efcff */
[----:B------:R-:W-:-:S04]  /*130630*/  LOP3.LUT R9, R9, 0xfffff7ff, RZ, 0xc0, !PT ;  /* 0xfffff7ff09097812 */ /* 0x000fc800078ec0ff */
[----:B------:R-:W-:Y:S02]  /*130640*/  @P1 LOP3.LUT R9, R9, 0x800, RZ, 0xfc, !PT ;  /* 0x0000080009091812 */ /* 0x000fe400078efcff */
[----:B------:R-:W-:Y:S02]  /*130650*/  LOP3.LUT P1, RZ, R3, 0x200, RZ, 0xc0, !PT ;  /* 0x0000020003ff7812 */ /* 0x000fe4000782c0ff */
[----:B------:R-:W-:Y:S02]  /*130660*/  LOP3.LUT R9, R9, 0xffffefff, RZ, 0xc0, !PT ;  /* 0xffffefff09097812 */ /* 0x000fe400078ec0ff */
[----:B------:R-:W-:-:S09]  /*130670*/  LOP3.LUT P6, RZ, R3, 0x10, RZ, 0xc0, !PT ;  /* 0x0000001003ff7812 */ /* 0x000fd200078cc0ff */
[----:B------:R-:W-:Y:S02]  /*130680*/  @P1 LOP3.LUT R9, R9, 0x1000, RZ, 0xfc, !PT ;  /* 0x0000100009091812 */ /* 0x000fe400078efcff */
[----:B------:R-:W-:Y:S02]  /*130690*/  LOP3.LUT P1, RZ, R3, 0x400, RZ, 0xc0, !PT ;  /* 0x0000040003ff7812 */ /* 0x000fe4000782c0ff */
[----:B------:R-:W-:Y:S02]  /*1306a0*/  LOP3.LUT R9, R9, 0xffffdfff, RZ, 0xc0, !PT ;  /* 0xffffdfff09097812 */ /* 0x000fe400078ec0ff */
[----:B------:R-:W-:-:S09]  /*1306b0*/  LOP3.LUT P5, RZ, R3, 0x10000, RZ, 0xc0, !PT ;  /* 0x0001000003ff7812 */ /* 0x000fd200078ac0ff */
[----:B------:R-:W-:-:S04]  /*1306c0*/  @P1 LOP3.LUT R9, R9, 0x2000, RZ, 0xfc, !PT ;  /* 0x0000200009091812 */ /* 0x000fc800078efcff */
[----:B------:R-:W-:-:S04]  /*1306d0*/  LOP3.LUT R9, R9, 0xfffffeff, RZ, 0xc0, !PT ;  /* 0xfffffeff09097812 */ /* 0x000fc800078ec0ff */
[----:B------:R-:W-:Y:S02]  /*1306e0*/  @P6 LOP3.LUT R9, R9, 0x100, RZ, 0xfc, !PT ;  /* 0x0000010009096812 */ /* 0x000fe400078efcff */
[C---:B------:R-:W-:Y:S02]  /*1306f0*/  LOP3.LUT P6, RZ, R3.reuse, 0x20, RZ, 0xc0, !PT ;  /* 0x0000002003ff7812 */ /* 0x040fe400078cc0ff */
[----:B------:R-:W-:Y:S02]  /*130700*/  LOP3.LUT P3, RZ, R3, 0x8000, RZ, 0xc0, !PT ;  /* 0x0000800003ff7812 */ /* 0x000fe4000786c0ff */
[----:B------:R-:W-:Y:S02]  /*130710*/  LOP3.LUT R9, R9, 0xfffffdff, RZ, 0xc0, !PT ;  /* 0xfffffdff09097812 */ /* 0x000fe400078ec0ff */
[----:B------:R-:W-:-:S07]  /*130720*/  LOP3.LUT P2, RZ, R3, 0x4000, RZ, 0xc0, !PT ;  /* 0x0000400003ff7812 */ /* 0x000fce000784c0ff */
[----:B------:R-:W-:Y:S02]  /*130730*/  @P6 LOP3.LUT R9, R9, 0x200, RZ, 0xfc, !PT ;  /* 0x0000020009096812 */ /* 0x000fe400078efcff */
[----:B------:R-:W-:Y:S02]  /*130740*/  LOP3.LUT P6, RZ, R3, 0x40, RZ, 0xc0, !PT ;  /* 0x0000004003ff7812 */ /* 0x000fe400078cc0ff */
[----:B------:R-:W-:-:S11]  /*130750*/  LOP3.LUT R9, R9, 0xfffffbff, RZ, 0xc0, !PT ;  /* 0xfffffbff09097812 */ /* 0x000fd600078ec0ff */
[----:B------:R-:W-:Y:S02]  /*130760*/  @P6 LOP3.LUT R9, R9, 0x400, RZ, 0xfc, !PT ;  /* 0x0000040009096812 */ /* 0x000fe400078efcff */
[C---:B------:R-:W-:Y:S02]  /*130770*/  LOP3.LUT P1, RZ, R3.reuse, 0x800, RZ, 0xc0, !PT ;  /* 0x0000080003ff7812 */ /* 0x040fe4000782c0ff */
[C---:B------:R-:W-:Y:S02]  /*130780*/  LOP3.LUT P6, RZ, R3.reuse, 0x80, RZ, 0xc0, !PT ;  /* 0x0000008003ff7812 */ /* 0x040fe400078cc0ff */
[C---:B------:R-:W-:Y:S02]  /*130790*/  LOP3.LUT P4, RZ, R3.reuse, 0x4, RZ, 0xc0, !PT ;  /* 0x0000000403ff7812 */ /* 0x040fe4000788c0ff */
[----:B------:R-:W-:Y:S02]  /*1307a0*/  LOP3.LUT P0, RZ, R3, 0x1, RZ, 0xc0, !PT ;  /* 0x0000000103ff7812 */ /* 0x000fe4000780c0ff */
[----:B---3--:R-:W-:-:S05]  /*1307b0*/  PRMT R4, R10, 0x7770, RZ ;  /* 0x000077700a047816 */ /* 0x008fca00000000ff */
[----:B--2---:R0:W-:Y:S02]  /*1307c0*/  @P5 STG.E.U8 desc[UR22][R22.64], R4 ;  /* 0x0000000416005986 */ /* 0x0041e4000c101116 */
[C---:B0-----:R-:W-:Y:S02]  /*1307d0*/  PRMT R4, R10.reuse, 0x7771, RZ ;  /* 0x000077710a047816 */ /* 0x041fe400000000ff */
[----:B------:R-:W2:Y:S04]  /*1307e0*/  LDL.LU.64 R22, [R1+0xc78] ;  /* 0x000c780001167983 */ /* 0x000ea80000300a00 */
[----:B------:R0:W-:Y:S04]  /*1307f0*/  @P3 STG.E.U8 desc[UR22][R28.64], R4 ;  /* 0x000000041c003986 */ /* 0x0001e8000c101116 */
[----:B------:R-:W-:Y:S01]  /*130800*/  STL.64 [R1+0x5388], R2 ;  /* 0x0053880201007387 */ /* 0x000fe20000100a00 */
[----:B0-----:R-:W-:-:S05]  /*130810*/  PRMT R4, R10, 0x7772, RZ ;  /* 0x000077720a047816 */ /* 0x001fca00000000ff */
[----:B------:R0:W-:Y:S01]  /*130820*/  @P2 STG.E.U8 desc[UR22][R20.64], R4 ;  /* 0x0000000414002986 */ /* 0x0001e2000c101116 */
[----:B------:R-:W-:-:S03]  /*130830*/  LOP3.LUT P2, RZ, R9, 0x8000, RZ, 0xc0, !PT ;  /* 0x0000800009ff7812 */ /* 0x000fc6000784c0ff */
[----:B0-----:R-:W3:Y:S01]  /*130840*/  LDL.LU.64 R20, [R1+0xc80] ;  /* 0x000c800001147983 */ /* 0x001ee20000300a00 */
[C---:B------:R-:W-:Y:S02]  /*130850*/  LOP3.LUT P5, RZ, R3.reuse, 0x8, RZ, 0xc0, !PT ;  /* 0x0000000803ff7812 */ /* 0x040fe400078ac0ff */
[----:B------:R-:W-:Y:S02]  /*130860*/  LOP3.LUT P3, RZ, R3, 0x2, RZ, 0xc0, !PT ;  /* 0x0000000203ff7812 */ /* 0x000fe4000786c0ff */
[----:B------:R-:W-:Y:S01]  /*130870*/  PRMT R4, R10, 0x7773, RZ ;  /* 0x000077730a047816 */ /* 0x000fe200000000ff */
[----:B------:R-:W3:Y:S04]  /*130880*/  LDL.LU.64 R2, [R1+0xc70] ;  /* 0x000c700001027983 */ /* 0x000ee80000300a00 */
[----:B----4-:R0:W-:Y:S01]  /*130890*/  @P2 STG.E.U8 desc[UR22][R26.64], R4 ;  /* 0x000000041a002986 */ /* 0x0101e2000c101116 */
[----:B------:R-:W-:-:S02]  /*1308a0*/  LOP3.LUT P2, RZ, R9, 0x4000, RZ, 0xc0, !PT ;  /* 0x0000400009ff7812 */ /* 0x000fc4000784c0ff */
[----:B0-----:R-:W-:-:S11]  /*1308b0*/  PRMT R4, R11, 0x7770, RZ ;  /* 0x000077700b047816 */ /* 0x001fd600000000ff */
[----:B------:R0:W-:Y:S04]  /*1308c0*/  @P2 STG.E.U8 desc[UR22][R16.64], R4 ;  /* 0x0000000410002986 */ /* 0x0001e8000c101116 */
[----:B0-----:R-:W4:Y:S01]  /*1308d0*/  LDL.LU.64 R16, [R1+0xc68] ;  /* 0x000c680001107983 */ /* 0x001f220000300a00 */
[----:B------:R-:W-:-:S03]  /*1308e0*/  PRMT R4, R11, 0x7771, RZ ;  /* 0x000077710b047816 */ /* 0x000fc600000000ff */
[----:B------:R-:W4:Y:S04]  /*1308f0*/  LDL.LU R10, [R1+0x40] ;  /* 0x00004000010a7983 */ /* 0x000f280000300800 */
[----:B------:R0:W-:Y:S01]  /*130900*/  @P1 STG.E.U8 desc[UR22][R12.64], R4 ;  /* 0x000000040c001986 */ /* 0x0001e2000c101116 */
[----:B------:R-:W-:-:S03]  /*130910*/  LOP3.LUT P1, RZ, R9, 0x2000, RZ, 0xc0, !PT ;  /* 0x0000200009ff7812 */ /* 0x000fc6000782c0ff */
[----:B0-----:R-:W4:Y:S01]  /*130920*/  LDL.LU.64 R12, [R1+0xc58] ;  /* 0x000c5800010c7983 */ /* 0x001f220000300a00 */
[----:B------:R-:W-:-:S09]  /*130930*/  PRMT R4, R11, 0x7772, RZ ;  /* 0x000077720b047816 */ /* 0x000fd200000000ff */
[----:B------:R0:W-:Y:S01]  /*130940*/  @P1 STG.E.U8 desc[UR22][R14.64], R4 ;  /* 0x000000040e001986 */ /* 0x0001e2000c101116 */
[----:B------:R-:W-:-:S03]  /*130950*/  LOP3.LUT P1, RZ, R9, 0x1000, RZ, 0xc0, !PT ;  /* 0x0000100009ff7812 */ /* 0x000fc6000782c0ff */
[----:B0-----:R-:W4:Y:S01]  /*130960*/  LDL.LU.64 R14, [R1+0xc60] ;  /* 0x000c6000010e7983 */ /* 0x001f220000300a00 */
[----:B------:R-:W-:-:S09]  /*130970*/  PRMT R4, R11, 0x7773, RZ ;  /* 0x000077730b047816 */ /* 0x000fd200000000ff */
[----:B------:R0:W-:Y:S04]  /*130980*/  @P1 STG.E.U8 desc[UR22][R24.64], R4 ;  /* 0x0000000418001986 */ /* 0x0001e8000c101116 */
[----:B0-----:R-:W4:Y:S01]  /*130990*/  LDL.LU.64 R24, [R1+0xc50] ;  /* 0x000c500001187983 */ /* 0x001f220000300a00 */
[----:B------:R-:W-:-:S03]  /*1309a0*/  LOP3.LUT P1, RZ, R9, 0x800, RZ, 0xc0, !PT ;  /* 0x0000080009ff7812 */ /* 0x000fc6000782c0ff */
[----:B------:R-:W4:Y:S04]  /*1309b0*/  LDL.LU.64 R6, [R1+0xc48] ;  /* 0x000c480001067983 */ /* 0x000f280000300a00 */
[----:B------:R-:W4:Y:S04]  /*1309c0*/  LDL.LU.64 R26, [R1+0xc40] ;  /* 0x000c4000011a7983 */ /* 0x000f280000300a00 */
[----:B------:R-:W4:Y:S01]  /*1309d0*/  LDL.LU R28, [R1+0x20] ;  /* 0x00002000011c7983 */ /* 0x000f220000300800 */
[----:B------:R-:W-:-:S03]  /*1309e0*/  PRMT R4, R18, 0x7770, RZ ;  /* 0x0000777012047816 */ /* 0x000fc600000000ff */
[----:B------:R-:W4:Y:S04]  /*1309f0*/  LDL.LU R11, [R1+0xe4] ;  /* 0x0000e400010b7983 */ /* 0x000f280000300800 */
[----:B--2---:R0:W-:Y:S02]  /*130a00*/  @P1 STG.E.U8 desc[UR22][R22.64], R4 ;  /* 0x0000000416001986 */ /* 0x0041e4000c101116 */
[----:B0-----:R-:W-:Y:S02]  /*130a10*/  PRMT R4, R18, 0x7771, RZ ;  /* 0x0000777112047816 */ /* 0x001fe400000000ff */
[----:B------:R-:W2:Y:S04]  /*130a20*/  LDL R22, [R1+0xe0] ;  /* 0x0000e00001167983 */ /* 0x000ea80000100800 */
[----:B---3--:R0:W-:Y:S01]  /*130a30*/  @P6 STG.E.U8 desc[UR22][R20.64], R4 ;  /* 0x0000000414006986 */ /* 0x0081e2000c101116 */
[----:B------:R-:W-:-:S03]  /*130a40*/  LOP3.LUT P6, RZ, R9, 0x400, RZ, 0xc0, !PT ;  /* 0x0000040009ff7812 */ /* 0x000fc600078cc0ff */
[----:B0-----:R-:W3:Y:S01]  /*130a50*/  LDL.LU.64 R20, [R1+0xc38] ;  /* 0x000c380001147983 */ /* 0x001ee20000300a00 */
[----:B------:R-:W-:-:S09]  /*130a60*/  PRMT R4, R18, 0x7772, RZ ;  /* 0x0000777212047816 */ /* 0x000fd200000000ff */
[----:B------:R0:W-:Y:S01]  /*130a70*/  @P6 STG.E.U8 desc[UR22][R2.64], R4 ;  /* 0x0000000402006986 */ /* 0x0001e2000c101116 */
[----:B------:R-:W-:-:S03]  /*130a80*/  LOP3.LUT P6, RZ, R9, 0x200, RZ, 0xc0, !PT ;  /* 0x0000020009ff7812 */ /* 0x000fc600078cc0ff */
[----:B0-----:R-:W2:Y:S01]  /*130a90*/  LDL.LU.64 R2, [R1+0x5388] ;  /* 0x0053880001027983 */ /* 0x001ea20000300a00 */
[----:B------:R-:W-:-:S03]  /*130aa0*/  PRMT R4, R18, 0x7773, RZ ;  /* 0x0000777312047816 */ /* 0x000fc600000000ff */
[----:B------:R-:W2:Y:S06]  /*130ab0*/  LDL.LU.64 R18, [R1+0xc30] ;  /* 0x000c300001127983 */ /* 0x000eac0000300a00 */
[----:B----4-:R0:W-:Y:S01]  /*130ac0*/  @P6 STG.E.U8 desc[UR22][R16.64], R4 ;  /* 0x0000000410006986 */ /* 0x0101e2000c101116 */
[----:B------:R-:W-:Y:S02]  /*130ad0*/  LOP3.LUT P6, RZ, R9, 0x100, RZ, 0xc0, !PT ;  /* 0x0000010009ff7812 */ /* 0x000fe400078cc0ff */
[C---:B0-----:R-:W-:Y:S01]  /*130ae0*/  PRMT R4, R10.reuse, 0x7770, RZ ;  /* 0x000077700a047816 */ /* 0x041fe200000000ff */
[----:B------:R-:W4:Y:S10]  /*130af0*/  LDL.LU R17, [R1+0xbc] ;  /* 0x0000bc0001117983 */ /* 0x000f340000300800 */
[----:B------:R0:W-:Y:S04]  /*130b00*/  @P6 STG.E.U8 desc[UR22][R12.64], R4 ;  /* 0x000000040c006986 */ /* 0x0001e8000c101116 */
[----:B0-----:R-:W4:Y:S01]  /*130b10*/  LDL.LU.64 R12, [R1+0xc28] ;  /* 0x000c2800010c7983 */ /* 0x001f220000300a00 */
[----:B------:R-:W-:-:S03]  /*130b20*/  PRMT R4, R10, 0x7771, RZ ;  /* 0x000077710a047816 */ /* 0x000fc600000000ff */
[----:B------:R-:W4:Y:S04]  /*130b30*/  LDL.LU R23, [R1+0x44] ;  /* 0x0000440001177983 */ /* 0x000f280000300800 */
[----:B------:R-:W4:Y:S04]  /*130b40*/  LDL.LU R16, [R1+0xe8] ;  /* 0x0000e80001107983 */ /* 0x000f280000300800 */
[----:B------:R0:W-:Y:S04]  /*130b50*/  @P5 STG.E.U8 desc[UR22][R14.64], R4 ;  /* 0x000000040e005986 */ /* 0x0001e8000c101116 */
[----:B0-----:R-:W4:Y:S01]  /*130b60*/  LDL.LU.64 R14, [R1+0xc20] ;  /* 0x000c2000010e7983 */ /* 0x001f220000300a00 */
[----:B------:R-:W-:-:S05]  /*130b70*/  PRMT R4, R10, 0x7772, RZ ;  /* 0x000077720a047816 */ /* 0x000fca00000000ff */
[----:B------:R0:W-:Y:S04]  /*130b80*/  @P4 STG.E.U8 desc[UR22][R24.64], R4 ;  /* 0x0000000418004986 */ /* 0x0001e8000c101116 */
[----:B0-----:R-:W4:Y:S01]  /*130b90*/  LDL.LU.64 R24, [R1+0xc18] ;  /* 0x000c180001187983 */ /* 0x001f220000300a00 */
[----:B------:R-:W-:-:S05]  /*130ba0*/  PRMT R4, R10, 0x7773, RZ ;  /* 0x000077730a047816 */ /* 0x000fca00000000ff */
[----:B------:R0:W-:Y:S01]  /*130bb0*/  @P3 STG.E.U8 desc[UR22][R6.64], R4 ;  /* 0x0000000406003986 */ /* 0x0001e2000c101116 */
[----:B------:R-:W-:Y:S02]  /*130bc0*/  LOP3.LUT P6, RZ, R9, 0x80, RZ, 0xc0, !PT ;  /* 0x0000008009ff7812 */ /* 0x000fe400078cc0ff */
[----:B0-----:R-:W-:-:S05]  /*130bd0*/  PRMT R4, R28, 0x7770, RZ ;  /* 0x000077701c047816 */ /* 0x001fca00000000ff */
[----:B------:R0:W-:Y:S01]  /*130be0*/  @P0 STG.E.U8 desc[UR22][R26.64], R4 ;  /* 0x000000041a000986 */ /* 0x0001e2000c101116 */
[----:B------:R-:W-:-:S03]  /*130bf0*/  LOP3.LUT P2, RZ, R0, 0x800, RZ, 0xc0, !PT ;  /* 0x0000080000ff7812 */ /* 0x000fc6000784c0ff */
[----:B0-----:R-:W4:Y:S01]  /*130c00*/  LDL.LU.64 R26, [R1+0xc10] ;  /* 0x000c1000011a7983 */ /* 0x001f220000300a00 */
[----:B------:R-:W-:Y:S02]  /*130c10*/  PRMT R4, R28, 0x7771, RZ ;  /* 0x000077711c047816 */ /* 0x000fe400000000ff */
[----:B------:R-:W-:-:S03]  /*130c20*/  LOP3.LUT P1, RZ, R0, 0x1000, RZ, 0xc0, !PT ;  /* 0x0000100000ff7812 */ /* 0x000fc6000782c0ff */
[----:B---3--:R0:W-:Y:S01]  /*130c30*/  @P6 STG.E.U8 desc[UR22][R20.64], R4 ;  /* 0x0000000414006986 */ /* 0x0081e2000c101116 */
[----:B------:R-:W-:Y:S01]  /*130c40*/  ISETP.LT.AND P6, PT, R11, UR4, !P2 ;  /* 0x000000040b007c0c */ /* 0x000fe2000d7c1270 */
[----:B------:R-:W-:Y:S02]  /*130c50*/  ULDC UR4, c[0x0][0x228] ;  /* 0x00008a0000047ab9 */ /* 0x000fe40000000800 */
[----:B0-----:R-:W3:Y:S01]  /*130c60*/  LDL.LU.64 R20, [R1+0xc08] ;  /* 0x000c080001147983 */ /* 0x001ee20000300a00 */
[----:B------:R-:W-:-:S03]  /*130c70*/  PRMT R4, R28, 0x7772, RZ ;  /* 0x000077721c047816 */ /* 0x000fc600000000ff */
[----:B------:R-:W3:Y:S06]  /*130c80*/  LDL.LU R10, [R1+0x24] ;  /* 0x00002400010a7983 */ /* 0x000eec0000300800 */
[----:B--2---:R0:W-:Y:S04]  /*130c90*/  @P6 STG.E.U8 desc[UR22][R18.64], R4 ;  /* 0x0000000412006986 */ /* 0x0041e8000c101116 */
[----:B0-----:R-:W2:Y:S01]  /*130ca0*/  LDL.LU.64 R18, [R1+0xc00] ;  /* 0x000c000001127983 */ /* 0x001ea20000300a00 */
[----:B------:R-:W-:-:S02]  /*130cb0*/  ISETP.LT.AND P6, PT, R22, UR4, !P2 ;  /* 0x0000000416007c0c */ /* 0x000fc4000d7c1270 */
[----:B------:R-:W-:Y:S01]  /*130cc0*/  PRMT R4, R28, 0x7773, RZ ;  /* 0x000077731c047816 */ /* 0x000fe200000000ff */
[----:B------:R-:W-:-:S10]  /*130cd0*/  ULDC UR4, c[0x0][0x228] ;  /* 0x00008a0000047ab9 */ /* 0x000fd40000000800 */
[----:B----4-:R0:W-:Y:S01]  /*130ce0*/  @P6 STG.E.U8 desc[UR22][R12.64], R4 ;  /* 0x000000040c006986 */ /* 0x0101e2000c101116 */
[----:B------:R-:W-:Y:S01]  /*130cf0*/  ISETP.LT.AND P6, PT, R17, UR4, !P1 ;  /* 0x0000000411007c0c */ /* 0x000fe2000cfc1270 */
[----:B------:R-:W-:Y:S02]  /*130d00*/  ULDC UR4, c[0x0][0x228] ;  /* 0x00008a0000047ab9 */ /* 0x000fe40000000800 */
[----:B0-----:R-:W4:Y:S01]  /*130d10*/  LDL.LU.64 R12, [R1+0xbf8] ;  /* 0x000bf800010c7983 */ /* 0x001f220000300a00 */
[----:B------:R-:W-:-:S09]  /*130d20*/  PRMT R4, R23, 0x7770, RZ ;  /* 0x0000777017047816 */ /* 0x000fd200000000ff */
[----:B------:R0:W-:Y:S01]  /*130d30*/  @P6 STG.E.U8 desc[UR22][R14.64], R4 ;  /* 0x000000040e006986 */ /* 0x0001e2000c101116 */
[----:B------:R-:W-:Y:S01]  /*130d40*/  ISETP.LT.AND P6, PT, R16, UR4, !P1 ;  /* 0x0000000410007c0c */ /* 0x000fe2000cfc1270 */
[----:B------:R-:W-:Y:S02]  /*130d50*/  ULDC UR4, c[0x0][0x228] ;  /* 0x00008a0000047ab9 */ /* 0x000fe40000000800 */
[----:B0-----:R-:W4:Y:S01]  /*130d60*/  LDL.LU.64 R14, [R1+0xbf0] ;  /* 0x000bf000010e7983 */ /* 0x001f220000300a00 */
[----:B------:R-:W-:-:S09]  /*130d70*/  PRMT R4, R23, 0x7771, RZ ;  /* 0x0000777117047816 */ /* 0x000fd200000000ff */
[----:B------:R0:W-:Y:S04]  /*130d80*/  @P6 STG.E.U8 desc[UR22][R24.64], R4 ;  /* 0x0000000418006986 */ /* 0x0001e8000c101116 */
[----:B0-----:R-:W4:Y:S01]  /*130d90*/  LDL.LU.64 R24, [R1+0xbe8] ;  /* 0x000be80001187983 */ /* 0x001f220000300a00 */
[----:B------:R-:W-:Y:S02]  /*130da0*/  ISETP.LT.AND P6, PT, R11, UR4, !P1 ;  /* 0x000000040b007c0c */ /* 0x000fe4000cfc1270 */
[----:B------:R-:W-:Y:S01]  /*130db0*/  PRMT R4, R23, 0x7772, RZ ;  /* 0x0000777217047816 */ /* 0x000fe200000000ff */
[----:B------:R-:W4:Y:S01]  /*130dc0*/  LDL.LU R28, [R1+0x48] ;  /* 0x00004800011c7983 */ /* 0x000f220000300800 */
[----:B------:R-:W-:Y:S01]  /*130dd0*/  ULDC UR4, c[0x0][0x228] ;  /* 0x00008a0000047ab9 */ /* 0x000fe20000000800 */
[----:B------:R-:W-:-:S08]  /*130de0*/  LOP3.LUT P0, RZ, R0, 0x2000, RZ, 0xc0, !PT ;  /* 0x0000200000ff7812 */ /* 0x000fd0000780c0ff */
[----:B------:R0:W-:Y:S01]  /*130df0*/  @P6 STG.E.U8 desc[UR22][R26.64], R4 ;  /* 0x000000041a006986 */ /* 0x0001e2000c101116 */
[----:B------:R-:W-:Y:S01]  /*130e00*/  ISETP.LT.AND P6, PT, R22, UR4, !P1 ;  /* 0x0000000416007c0c */ /* 0x000fe2000cfc1270 */
[----:B------:R-:W-:Y:S02]  /*130e10*/  ULDC UR4, c[0x0][0x228] ;  /* 0x00008a0000047ab9 */ /* 0x000fe40000000800 */
[----:B0-----:R-:W4:Y:S01]  /*130e20*/  LDL.LU.64 R26, [R1+0xbd8] ;  /* 0x000bd800011a7983 */ /* 0x001f220000300a00 */
[----:B------:R-:W-:-:S09]  /*130e30*/  PRMT R4, R23, 0x7773, RZ ;  /* 0x0000777317047816 */ /* 0x000fd200000000ff */
[----:B---3--:R0:W-:Y:S01]  /*130e40*/  @P6 STG.E.U8 desc[UR22][R20.64], R4 ;  /* 0x0000000414006986 */ /* 0x0081e2000c101116 */
[----:B------:R-:W-:Y:S01]  /*130e50*/  ISETP.LT.AND P6, PT, R17, UR4, !P0 ;  /* 0x0000000411007c0c */ /* 0x000fe2000c7c1270 */
[----:B------:R-:W-:Y:S02]  /*130e60*/  ULDC UR4, c[0x0][0x228] ;  /* 0x00008a0000047ab9 */ /* 0x000fe40000000800 */
[----:B0-----:R-:W3:Y:S01]  /*130e70*/  LDL.LU.64 R20, [R1+0xbe0] ;  /* 0x000be00001147983 */ /* 0x001ee20000300a00 */
[----:B------:R-:W-:-:S09]  /*130e80*/  PRMT R4, R10, 0x7770, RZ ;  /* 0x000077700a047816 */ /* 0x000fd200000000ff */
[----:B--2---:R0:W-:Y:S04]  /*130e90*/  @P6 STG.E.U8 desc[UR22][R18.64], R4 ;  /* 0x0000000412006986 */ /* 0x0041e8000c101116 */
[----:B0-----:R-:W2:Y:S01]  /*130ea0*/  LDL.LU.64 R18, [R1+0xbd0] ;  /* 0x000bd00001127983 */ /* 0x001ea20000300a00 */
[----:B------:R-:W-:Y:S02]  /*130eb0*/  ISETP.LT.AND P6, PT, R16, UR4, !P0 ;  /* 0x0000000410007c0c */ /* 0x000fe4000c7c1270 */
[----:B------:R-:W-:Y:S01]  /*130ec0*/  PRMT R4, R10, 0x7771, RZ ;  /* 0x000077710a047816 */ /* 0x000fe200000000ff */
[----:B------:R-:W-:-:S10]  /*130ed0*/  ULDC UR4, c[0x0][0x228] ;  /* 0x00008a0000047ab9 */ /* 0x000fd40000000800 */
[----:B----4-:R0:W-:Y:S01]  /*130ee0*/  @P6 STG.E.U8 desc[UR22][R12.64], R4 ;  /* 0x000000040c006986 */ /* 0x0101e2000c101116 */
[----:B------:R-:W-:Y:S01]  /*130ef0*/  ISETP.LT.AND P6, PT, R11, UR4, !P0 ;  /* 0x000000040b007c0c */ /* 0x000fe2000c7c1270 */
[----:B------:R-:W-:Y:S02]  /*130f00*/  ULDC UR4, c[0x0][0x228] ;  /* 0x00008a0000047ab9 */ /* 0x000fe40000000800 */
[----:B0-----:R-:W4:Y:S01]  /*130f10*/  LDL.LU.64 R12, [R1+0xbc8] ;  /* 0x000bc800010c7983 */ /* 0x001f220000300a00 */
[----:B------:R-:W-:-:S03]  /*130f20*/  PRMT R4, R10, 0x7772, RZ ;  /* 0x000077720a047816 */ /* 0x000fc600000000ff */
[----:B------:R-:W4:Y:S06]  /*130f30*/  LDL.LU R23, [R1+0x28] ;  /* 0x0000280001177983 */ /* 0x000f2c0000300800 */
[----:B------:R0:W-:Y:S01]  /*130f40*/  @P6 STG.E.U8 desc[UR22][R14.64], R4 ;  /* 0x000000040e006986 */ /* 0x0001e2000c101116 */
[----:B------:R-:W-:Y:S02]  /*130f50*/  ISETP.LT.AND P6, PT, R22, UR4, !P0 ;  /* 0x0000000416007c0c */ /* 0x000fe4000c7c1270 */
[----:B------:R-:W-:Y:S01]  /*130f60*/  LOP3.LUT P2, RZ, R0, 0x4000, RZ, 0xc0, !PT ;  /* 0x0000400000ff7812 */ /* 0x000fe2000784c0ff */
[----:B------:R-:W-:Y:S01]  /*130f70*/  ULDC UR4, c[0x0][0x228] ;  /* 0x00008a0000047ab9 */ /* 0x000fe20000000800 */
[----:B0-----:R-:W4:Y:S01]  /*130f80*/  LDL.LU.64 R14, [R1+0xbc0] ;  /* 0x000bc000010e7983 */ /* 0x001f220000300a00 */
[----:B------:R-:W-:-:S08]  /*130f90*/  PRMT R4, R10, 0x7773, RZ ;  /* 0x000077730a047816 */ /* 0x000fd000000000ff */
[----:B------:R0:W-:Y:S04]  /*130fa0*/  @P6 STG.E.U8 desc[UR22][R24.64], R4 ;  /* 0x0000000418006986 */ /* 0x0001e8000c101116 */
[----:B0-----:R-:W4:Y:S01]  /*130fb0*/  LDL.LU.64 R24, [R1+0xba8] ;  /* 0x000ba80001187983 */ /* 0x001f220000300a00 */
[----:B------:R-:W-:Y:S02]  /*130fc0*/  ISETP.LT.AND P6, PT, R17, UR4, !P2 ;  /* 0x0000000411007c0c */ /* 0x000fe4000d7c1270 */
[----:B------:R-:W-:Y:S01]  /*130fd0*/  PRMT R4, R28, 0x7770, RZ ;  /* 0x000077701c047816 */ /* 0x000fe200000000ff */
[----:B------:R-:W-:-:S10]  /*130fe0*/  ULDC UR4, c[0x0][0x228] ;  /* 0x00008a0000047ab9 */ /* 0x000fd40000000800 */
[----:B------:R0:W-:Y:S01]  /*130ff0*/  @P6 STG.E.U8 desc[UR22][R26.64], R4 ;  /* 0x000000041a006986 */ /* 0x0001e2000c101116 */
[----:B------:R-:W-:Y:S01]  /*131000*/  ISETP.LT.AND P6, PT, R16, UR4, !P2 ;  /* 0x0000000410007c0c */ /* 0x000fe2000d7c1270 */
[----:B------:R-:W-:Y:S02]  /*131010*/  ULDC UR4, c[0x0][0x228] ;  /* 0x00008a0000047ab9 */ /* 0x000fe40000000800 */
[----:B0-----:R-:W4:Y:S01]  /*131020*/  LDL.LU.64 R26, [R1+0xbb8] ;  /* 0x000bb800011a7983 */ /* 0x001f220000300a00 */
[----:B------:R-:W-:Y:S02]  /*131030*/  PRMT R4, R28, 0x7771, RZ ;  /* 0x000077711c047816 */ /* 0x000fe400000000ff */
[----:B------:R-:W-:-:S07]  /*131040*/  LOP3.LUT P1, RZ, R0, 0x8000, RZ, 0xc0, !PT ;  /* 0x0000800000ff7812 */ /* 0x000fce000782c0ff */
        /* <DEDUP_REMOVED lines=184> */
[----:B------:R-:W-:Y:S02]  /*131bd0*/  LOP3.LUT P0, RZ, R3, 0x200000, RZ, 0xc0, !PT ;  /* 0x0020000003ff7812 */ /* 0x000fe4000780c0ff */
[----:B------:R-:W-:-:S02]  /*131be0*/  PRMT R3, R10, 0x7773, RZ ;  /* 0x000077730a037816 */ /* 0x000fc400000000ff */
[----:B------:R-:W-:Y:S01]  /*131bf0*/  LOP3.LUT P2, RZ, R0, 0x800000, RZ, 0xc0, !PT ;  /* 0x0080000000ff7812 */ /* 0x000fe2000784c0ff */
[----:B------:R-:W-:Y:S01]  /*131c00*/  ULDC UR4, c[0x0][0x228] ;  /* 0x00008a0000047ab9 */ /* 0x000fe20000000800 */
[----:B0-----:R-:W4:Y:S05]  /*131c10*/  LDL.LU.64 R14, [R1+0x9c8] ;  /* 0x0009c800010e7983 */ /* 0x001f2a0000300a00 */
[----:B------:R0:W-:Y:S04]  /*131c20*/  @P6 STG.E.U8 desc[UR22][R24.64], R3 ;  /* 0x0000000318006986 */ /* 0x0001e8000c101116 */
[----:B0-----:R-:W4:Y:S01]  /*131c30*/  LDL.LU.64 R24, [R1+0x9c0] ;  /* 0x0009c00001187983 */ /* 0x001f220000300a00 */
[----:B------:R-:W-:-:S02]  /*131c40*/  ISETP.LT.AND P6, PT, R17, UR4, !P2 ;  /* 0x0000000411007c0c */ /* 0x000fc4000d7c1270 */
[----:B------:R-:W-:Y:S01]  /*131c50*/  PRMT R3, R28, 0x7770, RZ ;  /* 0x000077701c037816 */ /* 0x000fe200000000ff */
[----:B------:R-:W-:-:S10]  /*131c60*/  ULDC UR4, c[0x0][0x228] ;  /* 0x00008a0000047ab9 */ /* 0x000fd40000000800 */
        /* <DEDUP_REMOVED lines=29> */
[C---:B------:R-:W-:Y:S01]  /*131e40*/  PRMT R3, R23.reuse, 0x7772, RZ ;  /* 0x0000777217037816 */ /* 0x040fe200000000ff */
[----:B------:R-:W-:Y:S01]  /*131e50*/  ULDC UR4, c[0x0][0x228] ;  /* 0x00008a0000047ab9 */ /* 0x000fe20000000800 */
[----:B------:R-:W4:Y:S09]  /*131e60*/  LDL.LU R28, [R1+0x790] ;  /* 0x00079000011c7983 */ /* 0x000f320000300800 */
[----:B------:R0:W-:Y:S01]  /*131e70*/  @P6 STG.E.U8 desc[UR22][R26.64], R3 ;  /* 0x000000031a006986 */ /* 0x0001e2000c101116 */
[----:B------:R-:W-:Y:S01]  /*131e80*/  ISETP.LT.AND P6, PT, R22, UR4, !P1 ;  /* 0x0000000416007c0c */ /* 0x000fe2000cfc1270 */
[----:B------:R-:W-:Y:S01]  /*131e90*/  ULDC UR4, c[0x0][0x228] ;  /* 0x00008a0000047ab9 */ /* 0x000fe20000000800 */
[----:B0-----:R-:W-:Y:S01]  /*131ea0*/  PRMT R3, R23, 0x7773, RZ ;  /* 0x0000777317037816 */ /* 0x001fe200000000ff */
[----:B------:R-:W4:Y:S10]  /*131eb0*/  LDL.LU.64 R26, [R1+0x940] ;  /* 0x00094000011a7983 */ /* 0x000f340000300a00 */
[----:B---3--:R0:W-:Y:S01]  /*131ec0*/  @P6 STG.E.U8 desc[UR22][R20.64], R3 ;  /* 0x0000000314006986 */ /* 0x0081e2000c101116 */
[----:B------:R-:W-:Y:S01]  /*131ed0*/  ISETP.LT.AND P6, PT, R17, UR4, !P0 ;  /* 0x0000000411007c0c */ /* 0x000fe2000c7c1270 */
[----:B------:R-:W-:Y:S01]  /*131ee0*/  ULDC UR4, c[0x0][0x228] ;  /* 0x00008a0000047ab9 */ /* 0x000fe20000000800 */
[----:B0-----:R-:W-:Y:S01]  /*131ef0*/  PRMT R3, R10, 0x7770, RZ ;  /* 0x000077700a037816 */ /* 0x001fe200000000ff */
[----:B------:R-:W3:Y:S10]  /*131f00*/  LDL.LU.64 R20, [R1+0x938] ;  /* 0x0009380001147983 */ /* 0x000ef40000300a00 */
[----:B--2---:R0:W-:Y:S04]  /*131f10*/  @P6 STG.E.U8 desc[UR22][R18.64], R3 ;  /* 0x0000000312006986 */ /* 0x0041e8000c101116 */
[----:B0-----:R-:W2:Y:S04]  /*131f20*/  LDL.LU.64 R18, [R1+0x958] ;  /* 0x0009580001127983 */ /* 0x001ea80000300a00 */
[----:B------:R-:W2:Y:S01]  /*131f30*/  LDL.LU R23, [R1+0x3c0] ;  /* 0x0003c00001177983 */ /* 0x000ea20000300800 */
        /* <DEDUP_REMOVED lines=21> */
[----:B------:R-:W-:Y:S01]  /*132090*/  ULDC UR4, c[0x0][0x228] ;  /* 0x00008a0000047ab9 */ /* 0x000fe20000000800 */
[----:B0-----:R-:W-:Y:S01]  /*1320a0*/  PRMT R3, R28, 0x7771, RZ ;  /* 0x000077711c037816 */ /* 0x001fe200000000ff */
[----:B------:R-:W4:Y:S01]  /*1320b0*/  LDL.LU.64 R26, [R1+0x9e8] ;  /* 0x0009e800011a7983 */ /* 0x000f220000300a00 */
[----:B------:R-:W-:-:S09]  /*1320c0*/  LOP3.LUT P4, RZ, R9, 0x20, RZ, 0xc0, !PT ;  /* 0x0000002009ff7812 */ /* 0x000fd2000788c0ff */
[----:B---3--:R0:W-:Y:S01]  /*1320d0*/  @P6 STG.E.U8 desc[UR22][R20.64], R3 ;  /* 0x0000000314006986 */ /* 0x0081e2000c101116 */
[----:B------:R-:W-:Y:S01]  /*1320e0*/  ISETP.LT.AND P6, PT, R11, UR4, !P5 ;  /* 0x000000040b007c0c */ /* 0x000fe2000efc1270 */
[----:B------:R-:W-:Y:S02]  /*1320f0*/  ULDC UR4, c[0x0][0x228] ;  /* 0x00008a0000047ab9 */ /* 0x000fe40000000800 */
[----:B0-----:R-:W3:Y:S04]  /*132100*/  LDL.LU.64 R20, [R1+0x9e0] ;  /* 0x0009e00001147983 */ /* 0x001ee80000300a00 */
[----:B--2---:R-:W0:Y:S01]  /*132110*/  LDS.128 R4, [R23] ;  /* 0x0000000017047984 */ /* 0x004e220000000c00 */
[----:B------:R-:W-:-:S03]  /*132120*/  PRMT R3, R28, 0x7772, RZ ;  /* 0x000077721c037816 */ /* 0x000fc600000000ff */
[----:B------:R-:W2:Y:S01]  /*132130*/  LDL.LU R10, [R1+0x794] ;  /* 0x00079400010a7983 */ /* 0x000ea20000300800 */
[----:B------:R-:W-:Y:S01]  /*132140*/  ISETP.LT.AND P5, PT, R22, UR4, !P5 ;  /* 0x0000000416007c0c */ /* 0x000fe2000efa1270 */
[----:B------:R-:W-:Y:S02]  /*132150*/  ULDC UR4, c[0x0][0x228] ;  /* 0x00008a0000047ab9 */ /* 0x000fe40000000800 */
[----:B------:R1:W-:Y:S04]  /*132160*/  @P6 STG.E.U8 desc[UR22][R18.64], R3 ;  /* 0x0000000312006986 */ /* 0x0003e8000c101116 */
[----:B-1----:R-:W2:Y:S01]  /*132170*/  LDL.LU.64 R18, [R1+0x9d8] ;  /* 0x0009d80001127983 */ /* 0x002ea20000300a00 */
[----:B------:R-:W-:-:S05]  /*132180*/  PRMT R3, R28, 0x7773, RZ ;  /* 0x000077731c037816 */ /* 0x000fca00000000ff */
[----:B----4-:R1:W-:Y:S01]  /*132190*/  @P5 STG.E.U8 desc[UR22][R12.64], R3 ;  /* 0x000000030c005986 */ /* 0x0103e2000c101116 */
[----:B------:R-:W-:Y:S01]  /*1321a0*/  ISETP.LT.AND P5, PT, R17, UR4, !P4 ;  /* 0x0000000411007c0c */ /* 0x000fe2000e7a1270 */
[----:B------:R-:W-:Y:S02]  /*1321b0*/  ULDC UR4, c[0x0][0x228] ;  /* 0x00008a0000047ab9 */ /* 0x000fe40000000800 */
[----:B-1----:R-:W4:Y:S01]  /*1321c0*/  LDL.LU.64 R12, [R1+0x9f8] ;  /* 0x0009f800010c7983 */ /* 0x002f220000300a00 */
[----:B0-----:R-:W-:-:S09]  /*1321d0*/  PRMT R3, R4, 0x7770, RZ ;  /* 0x0000777004037816 */ /* 0x001fd200000000ff */
[----:B------:R0:W-:Y:S01]  /*1321e0*/  @P5 STG.E.U8 desc[UR22][R14.64], R3 ;  /* 0x000000030e005986 */ /* 0x0001e2000c101116 */
[----:B------:R-:W-:Y:S01]  /*1321f0*/  ISETP.LT.AND P5, PT, R16, UR4, !P4 ;  /* 0x0000000410007c0c */ /* 0x000fe2000e7a1270 */
[----:B------:R-:W-:Y:S02]  /*132200*/  ULDC UR4, c[0x0][0x228] ;  /* 0x00008a0000047ab9 */ /* 0x000fe40000000800 */
[----:B0-----:R-:W4:Y:S01]  /*132210*/  LDL.LU.64 R14, [R1+0xa28] ;  /* 0x000a2800010e7983 */ /* 0x001f220000300a00 */
[----:B------:R-:W-:-:S09]  /*132220*/  PRMT R3, R4, 0x7771, RZ ;  /* 0x0000777104037816 */ /* 0x000fd200000000ff */
[----:B------:R0:W-:Y:S04]  /*132230*/  @P5 STG.E.U8 desc[UR22][R24.64], R3 ;  /* 0x0000000318005986 */ /* 0x0001e8000c101116 */
[----:B0-----:R-:W4:Y:S01]  /*132240*/  LDL.LU.64 R24, [R1+0xa20] ;  /* 0x000a200001187983 */ /* 0x001f220000300a00 */
[----:B------:R-:W-:Y:S01]  /*132250*/  ISETP.LT.AND P5, PT, R11, UR4, !P4 ;  /* 0x000000040b007c0c */ /* 0x000fe2000e7a1270 */
[----:B------:R-:W-:Y:S01]  /*132260*/  ULDC UR4, c[0x0][0x228] ;  /* 0x00008a0000047ab9 */ /* 0x000fe20000000800 */
[C---:B------:R-:W-:Y:S02]  /*132270*/  LOP3.LUT P3, RZ, R9.reuse, 0x10, RZ, 0xc0, !PT ;  /* 0x0000001009ff7812 */ /* 0x040fe4000786c0ff */
[C---:B------:R-:W-:Y:S02]  /*132280*/  LOP3.LUT P2, RZ, R9.reuse, 0x8, RZ, 0xc0, !PT ;  /* 0x0000000809ff7812 */ /* 0x040fe4000784c0ff */
[----:B------:R-:W-:-:S02]  /*132290*/  LOP3.LUT P1, RZ, R9, 0x4, RZ, 0xc0, !PT ;  /* 0x0000000409ff7812 */ /* 0x000fc4000782c0ff */
[----:B------:R-:W-:Y:S02]  /*1322a0*/  LOP3.LUT P0, RZ, R9, 0x2, RZ, 0xc0, !PT ;  /* 0x0000000209ff7812 */ /* 0x000fe4000780c0ff */
[----:B------:R-:W-:Y:S01]  /*1322b0*/  ISETP.LT.AND P4, PT, R22, UR4, !P4 ;  /* 0x0000000416007c0c */ /* 0x000fe2000e781270 */
[----:B------:R-:W4:Y:S01]  /*1322c0*/  LDL.LU.64 R8, [R1+0xa18] ;  /* 0x000a180001087983 */ /* 0x000f220000300a00 */
[C---:B------:R-:W-:Y:S02]  /*1322d0*/  PRMT R3, R4.reuse, 0x7772, RZ ;  /* 0x0000777204037816 */ /* 0x040fe400000000ff */
[----:B------:R-:W-:Y:S01]  /*1322e0*/  PRMT R4, R4, 0x7773, RZ ;  /* 0x0000777304047816 */ /* 0x000fe200000000ff */
[----:B------:R-:W-:Y:S02]  /*1322f0*/  ULDC UR4, c[0x0][0x228] ;  /* 0x00008a0000047ab9 */ /* 0x000fe40000000800 */
[----:B------:R-:W-:Y:S06]  /*132300*/  @P5 STG.E.U8 desc[UR22][R26.64], R3 ;  /* 0x000000031a005986 */ /* 0x000fec000c101116 */
[----:B---3--:R0:W-:Y:S01]  /*132310*/  @P4 STG.E.U8 desc[UR22][R20.64], R4 ;  /* 0x0000000414004986 */ /* 0x0081e2000c101116 */
[----:B------:R-:W-:Y:S01]  /*132320*/  ISETP.LT.AND P4, PT, R17, UR4, !P3 ;  /* 0x0000000411007c0c */ /* 0x000fe2000df81270 */
[----:B------:R-:W-:-:S02]  /*132330*/  ULDC UR4, c[0x0][0x228] ;  /* 0x00008a0000047ab9 */ /* 0x000fc40000000800 */
[----:B0-----:R-:W3:Y:S01]  /*132340*/  LDL.LU.64 R20, [R1+0xa60] ;  /* 0x000a600001147983 */ /* 0x001ee20000300a00 */
[----:B--2---:R-:W-:-:S03]  /*132350*/  PRMT R3, R10, 0x7770, RZ ;  /* 0x000077700a037816 */ /* 0x004fc600000000ff */
[----:B------:R-:W2:Y:S06]  /*132360*/  LDL.LU.64 R26, [R1+0xa80] ;  /* 0x000a8000011a7983 */ /* 0x000eac0000300a00 */
[----:B------:R0:W-:Y:S01]  /*132370*/  @P4 STG.E.U8 desc[UR22][R18.64], R3 ;  /* 0x0000000312004986 */ /* 0x0001e2000c101116 */
[----:B------:R-:W-:Y:S01]  /*132380*/  ISETP.LT.AND P4, PT, R16, UR4, !P3 ;  /* 0x0000000410007c0c */ /* 0x000fe2000df81270 */
[----:B------:R-:W-:Y:S01]  /*132390*/  ULDC UR4, c[0x0][0x228] ;  /* 0x00008a0000047ab9 */ /* 0x000fe20000000800 */
[----:B0-----:R-:W-:Y:S01]  /*1323a0*/  PRMT R3, R10, 0x7771, RZ ;  /* 0x000077710a037816 */ /* 0x001fe200000000ff */
[----:B------:R-:W2:Y:S10]  /*1323b0*/  LDL.LU.64 R18, [R1+0xa78] ;  /* 0x000a780001127983 */ /* 0x000eb40000300a00 */
[----:B----4-:R0:W-:Y:S01]  /*1323c0*/  @P4 STG.E.U8 desc[UR22][R12.64], R3 ;  /* 0x000000030c004986 */ /* 0x0101e2000c101116 */
[----:B------:R-:W-:Y:S01]  /*1323d0*/  ISETP.LT.AND P4, PT, R11, UR4, !P3 ;  /* 0x000000040b007c0c */ /* 0x000fe2000df81270 */
[----:B------:R-:W-:-:S02]  /*1323e0*/  ULDC UR4, c[0x0][0x228] ;  /* 0x00008a0000047ab9 */ /* 0x000fc40000000800 */
[----:B------:R-:W-:Y:S01]  /*1323f0*/  ISETP.LT.AND P3, PT, R22, UR4, !P3 ;  /* 0x0000000416007c0c */ /* 0x000fe2000df61270 */
[----:B------:R-:W-:Y:S01]  /*132400*/  ULDC UR4, c[0x0][0x228] ;  /* 0x00008a0000047ab9 */ /* 0x000fe20000000800 */
[C---:B0-----:R-:W-:Y:S01]  /*132410*/  PRMT R3, R10.reuse, 0x7772, RZ ;  /* 0x000077720a037816 */ /* 0x041fe200000000ff */
[----:B------:R-:W4:Y:S07]  /*132420*/  LDL.LU R12, [R1+0x798] ;  /* 0x00079800010c7983 */ /* 0x000f2e0000300800 */
[----:B------:R0:W-:Y:S04]  /*132430*/  @P4 STG.E.U8 desc[UR22][R14.64], R3 ;  /* 0x000000030e004986 */ /* 0x0001e8000c101116 */
[----:B0-----:R-:W4:Y:S01]  /*132440*/  LDL.LU.64 R14, [R1+0xa70] ;  /* 0x000a7000010e7983 */ /* 0x001f220000300a00 */
[----:B------:R-:W-:-:S05]  /*132450*/  PRMT R3, R10, 0x7773, RZ ;  /* 0x000077730a037816 */ /* 0x000fca00000000ff */
[----:B------:R0:W-:Y:S04]  /*132460*/  @P3 STG.E.U8 desc[UR22][R24.64], R3 ;  /* 0x0000000318003986 */ /* 0x0001e8000c101116 */
[----:B0-----:R-:W4:Y:S04]  /*132470*/  LDL.LU.64 R24, [R1+0xaa8] ;  /* 0x000aa80001187983 */ /* 0x001f280000300a00 */
[----:B------:R-:W4:Y:S01]  /*132480*/  LDL.LU.64 R28, [R1+0xac8] ;  /* 0x000ac800011c7983 */ /* 0x000f220000300a00 */
[----:B------:R-:W-:Y:S02]  /*132490*/  ISETP.LT.AND P3, PT, R17, UR4, !P2 ;  /* 0x0000000411007c0c */ /* 0x000fe4000d761270 */
        /* <DEDUP_REMOVED lines=11> */
[C---:B------:R-:W-:Y:S02]  /*132550*/  PRMT R3, R5.reuse, 0x7772, RZ ;  /* 0x0000777205037816 */ /* 0x040fe400000000ff */
[----:B------:R-:W-:Y:S02]  /*132560*/  ISETP.LT.AND P2, PT, R22, UR4, !P2 ;  /* 0x0000000416007c0c */ /* 0x000fe4000d741270 */
[----:B------:R-:W-:Y:S01]  /*132570*/  PRMT R5, R5, 0x7773, RZ ;  /* 0x0000777305057816 */ /* 0x000fe200000000ff */
[----:B------:R-:W-:-:S04]  /*132580*/  ULDC UR4, c[0x0][0x228] ;  /* 0x00008a0000047ab9 */ /* 0x000fc80000000800 */
[----:B--2---:R0:W-:Y:S04]  /*132590*/  @P3 STG.E.U8 desc[UR22][R26.64], R3 ;  /* 0x000000031a003986 */ /* 0x0041e8000c101116 */
[----:B0-----:R-:W2:Y:S04]  /*1325a0*/  LDL.LU.64 R26, [R1+0xaf0] ;  /* 0x000af000011a7983 */ /* 0x001ea80000300a00 */
[----:B------:R0:W-:Y:S01]  /*1325b0*/  @P2 STG.E.U8 desc[UR22][R18.64], R5 ;  /* 0x0000000512002986 */ /* 0x0001e2000c101116 */
[----:B------:R-:W-:Y:S01]  /*1325c0*/  ISETP.LT.AND P2, PT, R17, UR4, !P1 ;  /* 0x0000000411007c0c */ /* 0x000fe2000cf41270 */
[----:B------:R-:W-:-:S02]  /*1325d0*/  ULDC UR4, c[0x0][0x228] ;  /* 0x00008a0000047ab9 */ /* 0x000fc40000000800 */
[----:B0-----:R-:W2:Y:S01]  /*1325e0*/  LDL.LU.64 R18, [R1+0xb18] ;  /* 0x000b180001127983 */ /* 0x001ea20000300a00 */
[----:B----4-:R-:W-:-:S09]  /*1325f0*/  PRMT R3, R12, 0x7770, RZ ;  /* 0x000077700c037816 */ /* 0x010fd200000000ff */
[----:B------:R0:W-:Y:S01]  /*132600*/  @P2 STG.E.U8 desc[UR22][R14.64], R3 ;  /* 0x000000030e002986 */ /* 0x0001e2000c101116 */
[----:B------:R-:W-:Y:S01]  /*132610*/  ISETP.LT.AND P2, PT, R16, UR4, !P1 ;  /* 0x0000000410007c0c */ /* 0x000fe2000cf41270 */
[----:B------:R-:W-:Y:S02]  /*132620*/  ULDC UR4, c[0x0][0x228] ;  /* 0x00008a0000047ab9 */ /* 0x000fe40000000800 */
[----:B0-----:R-:W4:Y:S01]  /*132630*/  LDL.LU.64 R14, [R1+0xb10] ;  /* 0x000b1000010e7983 */ /* 0x001f220000300a00 */
[----:B------:R-:W-:-:S03]  /*132640*/  PRMT R3, R12, 0x7771, RZ ;  /* 0x000077710c037816 */ /* 0x000fc600000000ff */
[----:B------:R-:W4:Y:S06]  /*132650*/  LDL.LU R10, [R1+0x79c] ;  /* 0x00079c00010a7983 */ /* 0x000f2c0000300800 */
[----:B------:R0:W-:Y:S01]  /*132660*/  @P2 STG.E.U8 desc[UR22][R24.64], R3 ;  /* 0x0000000318002986 */ /* 0x0001e2000c101116 */
[----:B------:R-:W-:Y:S01]  /*132670*/  ISETP.LT.AND P2, PT, R11, UR4, !P1 ;  /* 0x000000040b007c0c */ /* 0x000fe2000cf41270 */
[----:B------:R-:W-:Y:S02]  /*132680*/  ULDC UR4, c[0x0][0x228] ;  /* 0x00008a0000047ab9 */ /* 0x000fe40000000800 */
[----:B0-----:R-:W4:Y:S01]  /*132690*/  LDL.LU.64 R24, [R1+0xb08] ;  /* 0x000b080001187983 */ /* 0x001f220000300a00 */
[----:B------:R-:W-:-:S09]  /*1326a0*/  PRMT R3, R12, 0x7772, RZ ;  /* 0x000077720c037816 */ /* 0x000fd200000000ff */
[----:B------:R0:W-:Y:S02]  /*1326b0*/  @P2 STG.E.U8 desc[UR22][R28.64], R3 ;  /* 0x000000031c002986 */ /* 0x0001e4000c101116 */
[----:B0-----:R-:W-:Y:S02]  /*1326c0*/  PRMT R3, R12, 0x7773, RZ ;  /* 0x000077730c037816 */ /* 0x001fe400000000ff */
[----:B------:R-:W4:Y:S01]  /*1326d0*/  LDL.LU.64 R12, [R1+0xb20] ;  /* 0x000b2000010c7983 */ /* 0x000f220000300a00 */
[----:B------:R-:W-:Y:S02]  /*1326e0*/  ISETP.LT.AND P1, PT, R22, UR4, !P1 ;  /* 0x0000000416007c0c */ /* 0x000fe4000cf21270 */
[----:B------:R-:W-:Y:S01]  /*1326f0*/  LOP3.LUT P6, RZ, R2, 0x2, RZ, 0xc0, !PT ;  /* 0x0000000202ff7812 */ /* 0x000fe200078cc0ff */
[----:B------:R-:W-:-:S10]  /*132700*/  ULDC UR4, c[0x0][0x228] ;  /* 0x00008a0000047ab9 */ /* 0x000fd40000000800 */
[----:B------:R0:W-:Y:S01]  /*132710*/  @P1 STG.E.U8 desc[UR22][R8.64], R3 ;  /* 0x0000000308001986 */ /* 0x0001e2000c101116 */
[----:B------:R-:W-:Y:S01]  /*132720*/  ISETP.LT.AND P1, PT, R17, UR4, !P6 ;  /* 0x0000000411007c0c */ /* 0x000fe2000f721270 */
[----:B------:R-:W-:Y:S01]  /*132730*/  ULDC UR4, c[0x0][0x228] ;  /* 0x00008a0000047ab9 */ /* 0x000fe20000000800 */
[----:B0-----:R-:W-:Y:S02]  /*132740*/  PRMT R3, R6, 0x7770, RZ ;  /* 0x0000777006037816 */ /* 0x001fe400000000ff */
[----:B------:R-:W-:-:S09]  /*132750*/  LOP3.LUT P4, RZ, R2, 0x10, RZ, 0xc0, !PT ;  /* 0x0000001002ff7812 */ /* 0x000fd2000788c0ff */
[----:B---3--:R0:W-:Y:S01]  /*132760*/  @P1 STG.E.U8 desc[UR22][R20.64], R3 ;  /* 0x0000000314001986 */ /* 0x0081e2000c101116 */
[----:B------:R-:W-:Y:S01]  /*132770*/  ISETP.LT.AND P1, PT, R16, UR4, !P6 ;  /* 0x0000000410007c0c */ /* 0x000fe2000f721270 */
[----:B------:R-:W-:Y:S02]  /*132780*/  ULDC UR4, c[0x0][0x228] ;  /* 0x00008a0000047ab9 */ /* 0x000fe40000000800 */
[----:B0-----:R-:W3:Y:S01]  /*132790*/  LDL.LU.64 R20, [R1+0xb00] ;  /* 0x000b000001147983 */ /* 0x001ee20000300a00 */
[----:B------:R-:W-:-:S03]  /*1327a0*/  PRMT R3, R6, 0x7771, RZ ;  /* 0x0000777106037816 */ /* 0x000fc600000000ff */
[----:B------:R-:W3:Y:S06]  /*1327b0*/  LDL.LU.64 R8, [R1+0xaf8] ;  /* 0x000af80001087983 */ /* 0x000eec0000300a00 */
[----:B--2---:R0:W-:Y:S01]  /*1327c0*/  @P1 STG.E.U8 desc[UR22][R26.64], R3 ;  /* 0x000000031a001986 */ /* 0x0041e2000c101116 */
[----:B------:R-:W-:Y:S01]  /*1327d0*/  ISETP.LT.AND P1, PT, R11, UR4, !P6 ;  /* 0x000000040b007c0c */ /* 0x000fe2000f721270 */
[----:B------:R-:W-:Y:S01]  /*1327e0*/  ULDC UR4, c[0x0][0x228] ;  /* 0x00008a0000047ab9 */ /* 0x000fe20000000800 */
[----:B0-----:R-:W-:-:S11]  /*1327f0*/  PRMT R3, R6, 0x7772, RZ ;  /* 0x0000777206037816 */ /* 0x001fd600000000ff */
[----:B------:R0:W-:Y:S01]  /*132800*/  @P1 STG.E.U8 desc[UR22][R18.64], R3 ;  /* 0x0000000312001986 */ /* 0x0001e2000c101116 */
[----:B------:R-:W-:Y:S02]  /*132810*/  ISETP.LT.AND P1, PT, R22, UR4, !P6 ;  /* 0x0000000416007c0c */ /* 0x000fe4000f721270 */
[----:B------:R-:W-:Y:S01]  /*132820*/  PRMT R6, R6, 0x7773, RZ ;  /* 0x0000777306067816 */ /* 0x000fe200000000ff */
[----:B------:R-:W-:Y:S01]  /*132830*/  ULDC UR4, c[0x0][0x228] ;  /* 0x00008a0000047ab9 */ /* 0x000fe20000000800 */
[----:B0-----:R-:W2:Y:S09]  /*132840*/  LDL.LU.64 R18, [R1+0xaa0] ;  /* 0x000aa00001127983 */ /* 0x001eb20000300a00 */
[----:B----4-:R0:W-:Y:S01]  /*132850*/  @P1 STG.E.U8 desc[UR22][R14.64], R6 ;  /* 0x000000060e001986 */ /* 0x0101e2000c101116 */
[----:B------:R-:W-:-:S02]  /*132860*/  ISETP.LT.AND P1, PT, R17, UR4, !P4 ;  /* 0x0000000411007c0c */ /* 0x000fc4000e721270 */
[----:B------:R-:W-:Y:S01]  /*132870*/  PRMT R3, R10, 0x7770, RZ ;  /* 0x000077700a037816 */ /* 0x000fe200000000ff */
[----:B------:R-:W-:Y:S01]  /*132880*/  ULDC UR4, c[0x0][0x228] ;  /* 0x00008a0000047ab9 */ /* 0x000fe20000000800 */
[----:B0-----:R-:W4:Y:S04]  /*132890*/  LDL.LU.64 R14, [R1+0xa68] ;  /* 0x000a6800010e7983 */ /* 0x001f280000300a00 */
[----:B------:R-:W4:Y:S05]  /*1328a0*/  LDL.LU.64 R26, [R1+0xa58] ;  /* 0x000a5800011a7983 */ /* 0x000f2a0000300a00 */
[----:B------:R0:W-:Y:S01]  /*1328b0*/  @P1 STG.E.U8 desc[UR22][R24.64], R3 ;  /* 0x0000000318001986 */ /* 0x0001e2000c101116 */
[----:B------:R-:W-:Y:S01]  /*1328c0*/  ISETP.LT.AND P1, PT, R16, UR4, !P4 ;  /* 0x0000000410007c0c */ /* 0x000fe2000e721270 */
[----:B------:R-:W-:Y:S01]  /*1328d0*/  ULDC UR4, c[0x0][0x228] ;  /* 0x00008a0000047ab9 */ /* 0x000fe20000000800 */
[----:B0-----:R-:W-:-:S11]  /*1328e0*/  PRMT R3, R10, 0x7771, RZ ;  /* 0x000077710a037816 */ /* 0x001fd600000000ff */
[----:B------:R0:W-:Y:S04]  /*1328f0*/  @P1 STG.E.U8 desc[UR22][R12.64], R3 ;  /* 0x000000030c001986 */ /* 0x0001e8000c101116 */
[----:B0-----:R-:W4:Y:S01]  /*132900*/  LDL.LU.64 R12, [R1+0xa50] ;  /* 0x000a5000010c7983 */ /* 0x001f220000300a00 */
[----:B------:R-:W-:Y:S02]  /*132910*/  ISETP.LT.AND P1, PT, R11, UR4, !P4 ;  /* 0x000000040b007c0c */ /* 0x000fe4000e721270 */
[----:B------:R-:W-:Y:S01]  /*132920*/  PRMT R3, R10, 0x7772, RZ ;  /* 0x000077720a037816 */ /* 0x000fe200000000ff */
[----:B------:R-:W4:Y:S01]  /*132930*/  LDL.LU R28, [R1+0x7a0] ;  /* 0x0007a000011c7983 */ /* 0x000f220000300800 */
[----:B------:R-:W-:-:S03]  /*132940*/  ULDC UR4, c[0x0][0x228] ;  /* 0x00008a0000047ab9 */ /* 0x000fc60000000800 */
[----:B------:R-:W4:Y:S01]  /*132950*/  LDL.LU.64 R24, [R1+0x9d0] ;  /* 0x0009d00001187983 */ /* 0x000f220000300a00 */
[C---:B------:R-:W-:Y:S02]  /*132960*/  LOP3.LUT P5, RZ, R2.reuse, 0x40, RZ, 0xc0, !PT ;  /* 0x0000004002ff7812 */ /* 0x040fe400078ac0ff */
[----:B------:R-:W-:-:S03]  /*132970*/  LOP3.LUT P6, RZ, R2, 0x100, RZ, 0xc0, !PT ;  /* 0x0000010002ff7812 */ /* 0x000fc600078cc0ff */
[----:B---3--:R0:W-:Y:S01]  /*132980*/  @P1 STG.E.U8 desc[UR22][R20.64], R3 ;  /* 0x0000000314001986 */ /* 0x0081e2000c101116 */
[----:B------:R-:W-:Y:S02]  /*132990*/  ISETP.LT.AND P1, PT, R22, UR4, !P4 ;  /* 0x0000000416007c0c */ /* 0x000fe4000e721270 */
[----:B------:R-:W-:Y:S02]  /*1329a0*/  LOP3.LUT P4, RZ, R2, 0x200, RZ, 0xc0, !PT ;  /* 0x0000020002ff7812 */ /* 0x000fe4000788c0ff */
[----:B------:R-:W-:Y:S01]  /*1329b0*/  PRMT R2, R10, 0x7773, RZ ;  /* 0x000077730a027816 */ /* 0x000fe200000000ff */
[----:B------:R-:W-:Y:S01]  /*1329c0*/  ULDC UR4, c[0x0][0x228] ;  /* 0x00008a0000047ab9 */ /* 0x000fe20000000800 */
[----:B0-----:R-:W3:Y:S07]  /*1329d0*/  LDL.LU.64 R20, [R1+0x9a0] ;  /* 0x0009a00001147983 */ /* 0x001eee0000300a00 */
[----:B------:R0:W-:Y:S01]  /*1329e0*/  @P1 STG.E.U8 desc[UR22][R8.64], R2 ;  /* 0x0000000208001986 */ /* 0x0001e2000c101116 */
[----:B------:R-:W-:Y:S01]  /*1329f0*/  ISETP.LT.AND P1, PT, R17, UR4, !P5 ;  /* 0x0000000411007c0c */ /* 0x000fe2000ef21270 */
[----:B------:R-:W-:Y:S01]  /*132a00*/  ULDC UR4, c[0x0][0x228] ;  /* 0x00008a0000047ab9 */ /* 0x000fe20000000800 */
[----:B0-----:R-:W-:-:S11]  /*132a10*/  PRMT R2, R7, 0x7770, RZ ;  /* 0x0000777007027816 */ /* 0x001fd600000000ff */
[----:B--2---:R0:W-:Y:S01]  /*132a20*/  @P1 STG.E.U8 desc[UR22][R18.64], R2 ;  /* 0x0000000212001986 */ /* 0x0041e2000c101116 */
[----:B------:R-:W-:Y:S01]  /*132a30*/  ISETP.LT.AND P1, PT, R16, UR4, !P5 ;  /* 0x0000000410007c0c */ /* 0x000fe2000ef21270 */
[----:B------:R-:W-:Y:S02]  /*132a40*/  ULDC UR4, c[0x0][0x228] ;  /* 0x00008a0000047ab9 */ /* 0x000fe40000000800 */
[----:B0-----:R-:W2:Y:S01]  /*132a50*/  LDL.LU.64 R18, [R1+0x990] ;  /* 0x0009900001127983 */ /* 0x001ea20000300a00 */
[----:B------:R-:W-:-:S09]  /*132a60*/  PRMT R2, R7, 0x7771, RZ ;  /* 0x0000777107027816 */ /* 0x000fd200000000ff */
[----:B----4-:R0:W-:Y:S01]  /*132a70*/  @P1 STG.E.U8 desc[UR22][R14.64], R2 ;  /* 0x000000020e001986 */ /* 0x0101e2000c101116 */
[----:B------:R-:W-:Y:S01]  /*132a80*/  ISETP.LT.AND P1, PT, R11, UR4, !P5 ;  /* 0x000000040b007c0c */ /* 0x000fe2000ef21270 */
[----:B------:R-:W-:Y:S02]  /*132a90*/  ULDC UR4, c[0x0][0x228] ;  /* 0x00008a0000047ab9 */ /* 0x000fe40000000800 */
[----:B0-----:R-:W4:Y:S01]  /*132aa0*/  LDL.LU.64 R14, [R1+0x988] ;  /* 0x00098800010e7983 */ /* 0x001f220000300a00 */
[----:B------:R-:W-:-:S09]  /*132ab0*/  PRMT R2, R7, 0x7772, RZ ;  /* 0x0000777207027816 */ /* 0x000fd200000000ff */
[----:B------:R0:W-:Y:S01]  /*132ac0*/  @P1 STG.E.U8 desc[UR22][R26.64], R2 ;  /* 0x000000021a001986 */ /* 0x0001e2000c101116 */
[----:B------:R-:W-:Y:S02]  /*132ad0*/  ISETP.LT.AND P1, PT, R22, UR4, !P5 ;  /* 0x0000000416007c0c */ /* 0x000fe4000ef21270 */
[----:B------:R-:W-:Y:S01]  /*132ae0*/  PRMT R7, R7, 0x7773, RZ ;  /* 0x0000777307077816 */ /* 0x000fe200000000ff */
[----:B------:R-:W-:Y:S01]  /*132af0*/  ULDC UR4, c[0x0][0x228] ;  /* 0x00008a0000047ab9 */ /* 0x000fe20000000800 */
[----:B0-----:R-:W4:Y:S09]  /*132b00*/  LDL.LU.64 R26, [R1+0x960] ;  /* 0x00096000011a7983 */ /* 0x001f320000300a00 */
[----:B------:R0:W-:Y:S04]  /*132b10*/  @P1 STG.E.U8 desc[UR22][R12.64], R7 ;  /* 0x000000070c001986 */ /* 0x0001e8000c101116 */
[----:B------:R-:W1:Y:S04]  /*132b20*/  LDS.128 R4, [R23+0x400] ;  /* 0x0004000017047984 */ /* 0x000e680000000c00 */
[----:B0-----:R-:W4:Y:S01]  /*132b30*/  LDL.LU.64 R12, [R1+0x948] ;  /* 0x00094800010c7983 */ /* 0x001f220000300a00 */
[----:B------:R-:W-:-:S02]  /*132b40*/  ISETP.LT.AND P1, PT, R17, UR4, !P6 ;  /* 0x0000000411007c0c */ /* 0x000fc4000f721270 */
[----:B------:R-:W-:Y:S01]  /*132b50*/  PRMT R2, R28, 0x7770, RZ ;  /* 0x000077701c027816 */ /* 0x000fe200000000ff */
[----:B------:R-:W-:-:S10]  /*132b60*/  ULDC UR4, c[0x0][0x228] ;  /* 0x00008a0000047ab9 */ /* 0x000fd40000000800 */
[----:B------:R0:W-:Y:S01]  /*132b70*/  @P1 STG.E.U8 desc[UR22][R24.64], R2 ;  /* 0x0000000218001986 */ /* 0x0001e2000c101116 */
[----:B------:R-:W-:Y:S01]  /*132b80*/  ISETP.LT.AND P1, PT, R16, UR4, !P6 ;  /* 0x0000000410007c0c */ /* 0x000fe2000f721270 */
[----:B------:R-:W-:Y:S01]  /*132b90*/  ULDC UR4, c[0x0][0x228] ;  /* 0x00008a0000047ab9 */ /* 0x000fe20000000800 */
[C---:B0-----:R-:W-:Y:S01]  /*132ba0*/  PRMT R2, R28.reuse, 0x7771, RZ ;  /* 0x000077711c027816 */ /* 0x041fe200000000ff */
[----:B------:R-:W4:Y:S10]  /*132bb0*/  LDL.LU.64 R24, [R1+0x930] ;  /* 0x0009300001187983 */ /* 0x000f340000300a00 */
[----:B---3--:R0:W-:Y:S01]  /*132bc0*/  @P1 STG.E.U8 desc[UR22][R20.64], R2 ;  /* 0x0000000214001986 */ /* 0x0081e2000c101116 */
[----:B------:R-:W-:Y:S01]  /*132bd0*/  ISETP.LT.AND P1, PT, R11, UR4, !P6 ;  /* 0x000000040b007c0c */ /* 0x000fe2000f721270 */
[----:B------:R-:W-:Y:S01]  /*132be0*/  ULDC UR4, c[0x0][0x228] ;  /* 0x00008a0000047ab9 */ /* 0x000fe20000000800 */
[----:B0-----:R-:W-:Y:S01]  /*132bf0*/  PRMT R2, R28, 0x7772, RZ ;  /* 0x000077721c027816 */ /* 0x001fe200000000ff */
[----:B------:R-:W3:Y:S04]  /*132c00*/  LDL.LU.64 R20, [R1+0x928] ;  /* 0x0009280001147983 */ /* 0x000ee80000300a00 */
[----:B------:R-:W3:Y:S06]  /*132c10*/  LDL.LU R10, [R1+0x7a4] ;  /* 0x0007a400010a7983 */ /* 0x000eec0000300800 */
[----:B--2---:R0:W-:Y:S01]  /*132c20*/  @P1 STG.E.U8 desc[UR22][R18.64], R2 ;  /* 0x0000000212001986 */ /* 0x0041e2000c101116 */
[----:B------:R-:W-:Y:S01]  /*132c30*/  ISETP.LT.AND P1, PT, R22, UR4, !P6 ;  /* 0x0000000416007c0c */ /* 0x000fe2000f721270 */
[----:B------:R-:W-:Y:S01]  /*132c40*/  ULDC UR4, c[0x0][0x228] ;  /* 0x00008a0000047ab9 */ /* 0x000fe20000000800 */
[----:B0-----:R-:W-:Y:S01]  /*132c50*/  PRMT R2, R28, 0x7773, RZ ;  /* 0x000077731c027816 */ /* 0x001fe200000000ff */
[----:B------:R-:W2:Y:S10]  /*132c60*/  LDL.LU.64 R18, [R1+0x920] ;  /* 0x0009200001127983 */ /* 0x000eb40000300a00 */
[----:B----4-:R1:W-:Y:S01]  /*132c70*/  @P1 STG.E.U8 desc[UR22][R14.64], R2 ;  /* 0x000000020e001986 */ /* 0x0103e2000c101116 */
[----:B------:R-:W-:Y:S01]  /*132c80*/  ISETP.LT.AND P1, PT, R17, UR4, !P4 ;  /* 0x0000000411007c0c */ /* 0x000fe2000e721270 */
[----:B------:R-:W-:Y:S01]  /*132c90*/  ULDC UR4, c[0x0][0x228] ;  /* 0x00008a0000047ab9 */ /* 0x000fe20000000800 */
[----:B-1----:R-:W-:Y:S01]  /*132ca0*/  PRMT R2, R4, 0x7770, RZ ;  /* 0x0000777004027816 */ /* 0x002fe200000000ff */
[----:B------:R-:W4:Y:S10]  /*132cb0*/  LDL.LU.64 R14, [R1+0x918] ;  /* 0x00091800010e7983 */ /* 0x000f340000300a00 */
[----:B------:R0:W-:Y:S01]  /*132cc0*/  @P1 STG.E.U8 desc[UR22][R26.64], R2 ;  /* 0x000000021a001986 */ /* 0x0001e2000c101116 */
[----:B------:R-:W-:Y:S01]  /*132cd0*/  ISETP.LT.AND P1, PT, R16, UR4, !P4 ;  /* 0x0000000410007c0c */ /* 0x000fe2000e721270 */
[----:B------:R-:W-:Y:S01]  /*132ce0*/  ULDC UR4, c[0x0][0x228] ;  /* 0x00008a0000047ab9 */ /* 0x000fe20000000800 */
[----:B0-----:R-:W-:-:S11]  /*132cf0*/  PRMT R2, R4, 0x7771, RZ ;  /* 0x0000777104027816 */ /* 0x001fd600000000ff */
[----:B------:R0:W-:Y:S04]  /*132d00*/  @P1 STG.E.U8 desc[UR22][R12.64], R2 ;  /* 0x000000020c001986 */ /* 0x0001e8000c101116 */
[----:B0-----:R-:W4:Y:S01]  /*132d10*/  LDL.LU.64 R12, [R1+0x908] ;  /* 0x00090800010c7983 */ /* 0x001f220000300a00 */
[----:B------:R-:W-:Y:S02]  /*132d20*/  ISETP.LT.AND P1, PT, R11, UR4, !P4 ;  /* 0x000000040b007c0c */ /* 0x000fe4000e721270 */
[C---:B------:R-:W-:Y:S01]  /*132d30*/  PRMT R2, R4.reuse, 0x7772, RZ ;  /* 0x0000777204027816 */ /* 0x040fe200000000ff */
[----:B------:R-:W-:Y:S01]  /*132d40*/  ULDC UR4, c[0x0][0x228] ;  /* 0x00008a0000047ab9 */ /* 0x000fe20000000800 */
[----:B------:R-:W-:Y:S02]  /*132d50*/  PRMT R4, R4, 0x7773, RZ ;  /* 0x0000777304047816 */ /* 0x000fe400000000ff */
[----:B------:R-:W-:Y:S01]  /*132d60*/  LOP3.LUT P5, RZ, R0, 0x80000000, RZ, 0xc0, !PT ;  /* 0x8000000000ff7812 */ /* 0x000fe200078ac0ff */
[----:B------:R-:W4:Y:S06]  /*132d70*/  LDL.LU.64 R26, [R1+0x910] ;  /* 0x00091000011a7983 */ /* 0x000f2c0000300a00 */
[----:B------:R0:W-:Y:S01]  /*132d80*/  @P1 STG.E.U8 desc[UR22][R24.64], R2 ;  /* 0x0000000218001986 */ /* 0x0001e2000c101116 */
[----:B------:R-:W-:Y:S01]  /*132d90*/  ISETP.LT.AND P1, PT, R22, UR4, !P4 ;  /* 0x0000000416007c0c */ /* 0x000fe2000e721270 */
[----:B------:R-:W-:-:S02]  /*132da0*/  ULDC UR4, c[0x0][0x228] ;  /* 0x00008a0000047ab9 */ /* 0x000fc40000000800 */
[----:B0-----:R-:W4:Y:S10]  /*132db0*/  LDL.LU.64 R24, [R1+0x900] ;  /* 0x0009000001187983 */ /* 0x001f340000300a00 */
[----:B---3--:R0:W-:Y:S01]  /*132dc0*/  @P1 STG.E.U8 desc[UR22][R20.64], R4 ;  /* 0x0000000414001986 */ /* 0x0081e2000c101116 */
[----:B------:R-:W-:-:S02]  /*132dd0*/  ISETP.LT.AND P1, PT, R17, UR4, !P5 ;  /* 0x0000000411007c0c */ /* 0x000fc4000ef21270 */
[----:B------:R-:W-:Y:S01]  /*132de0*/  PRMT R2, R10, 0x7770, RZ ;  /* 0x000077700a027816 */ /* 0x000fe200000000ff */
[----:B------:R-:W-:Y:S01]  /*132df0*/  ULDC UR4, c[0x0][0x228] ;  /* 0x00008a0000047ab9 */ /* 0x000fe20000000800 */
[----:B0-----:R-:W3:Y:S09]  /*132e00*/  LDL.LU.64 R20, [R1+0x8f8] ;  /* 0x0008f80001147983 */ /* 0x001ef20000300a00 */
[----:B--2---:R0:W-:Y:S01]  /*132e10*/  @P1 STG.E.U8 desc[UR22][R18.64], R2 ;  /* 0x0000000212001986 */ /* 0x0041e2000c101116 */
[----:B------:R-:W-:Y:S01]  /*132e20*/  ISETP.LT.AND P1, PT, R16, UR4, !P5 ;  /* 0x0000000410007c0c */ /* 0x000fe2000ef21270 */
[----:B------:R-:W-:Y:S01]  /*132e30*/  ULDC UR4, c[0x0][0x228] ;  /* 0x00008a0000047ab9 */ /* 0x000fe20000000800 */
[----:B0-----:R-:W-:Y:S01]  /*132e40*/  PRMT R2, R10, 0x7771, RZ ;  /* 0x000077710a027816 */ /* 0x001fe200000000ff */
[----:B------:R-:W2:Y:S10]  /*132e50*/  LDL.LU.64 R18, [R1+0x8f0] ;  /* 0x0008f00001127983 */ /* 0x000eb40000300a00 */
[----:B----4-:R0:W-:Y:S01]  /*132e60*/  @P1 STG.E.U8 desc[UR22][R14.64], R2 ;  /* 0x000000020e001986 */ /* 0x0101e2000c101116 */
[----:B------:R-:W-:Y:S01]  /*132e70*/  ISETP.LT.AND P1, PT, R11, UR4, !P5 ;  /* 0x000000040b007c0c */ /* 0x000fe2000ef21270 */
[----:B------:R-:W-:-:S02]  /*132e80*/  ULDC UR4, c[0x0][0x228] ;  /* 0x00008a0000047ab9 */ /* 0x000fc40000000800 */
[----:B0-----:R-:W4:Y:S01]  /*132e90*/  LDL.LU.64 R14, [R1+0x8e8] ;  /* 0x0008e800010e7983 */ /* 0x001f220000300a00 */
[----:B------:R-:W-:-:S03]  /*132ea0*/  PRMT R2, R10, 0x7772, RZ ;  /* 0x000077720a027816 */ /* 0x000fc600000000ff */
[----:B------:R-:W4:Y:S06]  /*132eb0*/  LDL.LU R23, [R1+0x7a8] ;  /* 0x0007a80001177983 */ /* 0x000f2c0000300800 */
[----:B------:R0:W-:Y:S04]  /*132ec0*/  @P1 STG.E.U8 desc[UR22][R12.64], R2 ;  /* 0x000000020c001986 */ /* 0x0001e8000c101116 */
[----:B0-----:R-:W4:Y:S01]  /*132ed0*/  LDL.LU.64 R12, [R1+0x8e0] ;  /* 0x0008e000010c7983 */ /* 0x001f220000300a00 */
[----:B------:R-:W-:-:S02]  /*132ee0*/  ISETP.LT.AND P2, PT, R22, UR4, !P5 ;  /* 0x0000000416007c0c */ /* 0x000fc4000ef41270 */
[----:B------:R-:W-:Y:S01]  /*132ef0*/  LOP3.LUT P6, RZ, R0, 0x20000000, RZ, 0xc0, !PT ;  /* 0x2000000000ff7812 */ /* 0x000fe200078cc0ff */
[----:B------:R-:W-:Y:S01]  /*132f00*/  ULDC UR4, c[0x0][0x228] ;  /* 0x00008a0000047ab9 */ /* 0x000fe20000000800 */
[----:B------:R-:W-:Y:S02]  /*132f10*/  PRMT R2, R10, 0x7773, RZ ;  /* 0x000077730a027816 */ /* 0x000fe400000000ff */
[----:B------:R-:W-:Y:S02]  /*132f20*/  PRMT R3, R5, 0x7770, RZ ;  /* 0x0000777005037816 */ /* 0x000fe400000000ff */
[----:B------:R-:W-:Y:S01]  /*132f30*/  ISETP.LT.AND P1, PT, R17, UR4, !P6 ;  /* 0x0000000411007c0c */ /* 0x000fe2000f721270 */
[----:B------:R-:W-:Y:S01]  /*132f40*/  ULDC UR4, c[0x0][0x228] ;  /* 0x00008a0000047ab9 */ /* 0x000fe20000000800 */
[----:B------:R-:W4:Y:S01]  /*132f50*/  LDL.LU.64 R28, [R1+0x8d8] ;  /* 0x0008d800011c7983 */ /* 0x000f220000300a00 */
[----:B------:R-:W-:Y:S02]  /*132f60*/  ISETP.LT.AND P3, PT, R22, UR5, !P6 ;  /* 0x0000000516007c0c */ /* 0x000fe4000f761270 */
[----:B------:R-:W-:-:S02]  /*132f70*/  LOP3.LUT P4, RZ, R0, 0x8000000, RZ, 0xc0, !PT ;  /* 0x0800000000ff7812 */ /* 0x000fc4000788c0ff */
[----:B------:R-:W-:Y:S01]  /*132f80*/  LOP3.LUT P5, RZ, R0, 0x2000000, RZ, 0xc0, !PT ;  /* 0x0200000000ff7812 */ /* 0x000fe200078ac0ff */
[----:B------:R-:W4:Y:S04]  /*132f90*/  LDL.LU.64 R8, [R1+0x8c8] ;  /* 0x0008c80001087983 */ /* 0x000f280000300a00 */
[----:B------:R0:W-:Y:S01]  /*132fa0*/  @P2 STG.E.U8 desc[UR22][R26.64], R2 ;  /* 0x000000021a002986 */ /* 0x0001e2000c101116 */
[----:B------:R-:W-:Y:S01]  /*132fb0*/  ISETP.LT.AND P2, PT, R16, UR4, !P6 ;  /* 0x0000000410007c0c */ /* 0x000fe2000f741270 */
[----:B------:R-:W-:Y:S01]  /*132fc0*/  ULDC UR4, c[0x0][0x228] ;  /* 0x00008a0000047ab9 */ /* 0x000fe20000000800 */
[----:B------:R-:W-:Y:S01]  /*132fd0*/  ULDC UR5, c[0x0][0x228] ;  /* 0x00008a0000057ab9 */ /* 0x000fe20000000800 */
[----:B------:R1:W-:Y:S01]  /*132fe0*/  @P1 STG.E.U8 desc[UR22][R24.64], R3 ;  /* 0x0000000318001986 */ /* 0x0003e2000c101116 */
[----:B------:R-:W-:-:S02]  /*132ff0*/  ISETP.LT.AND P1, PT, R11, UR4, !P6 ;  /* 0x000000040b007c0c */ /* 0x000fc4000f721270 */
[----:B------:R-:W-:Y:S02]  /*133000*/  LOP3.LUT P6, RZ, R0, 0x1000000, RZ, 0xc0, !PT ;  /* 0x0100000000ff7812 */ /* 0x000fe400078cc0ff */
[----:B------:R-:W-:Y:S01]  /*133010*/  PRMT R0, R5, 0x7771, RZ ;  /* 0x0000777105007816 */ /* 0x000fe200000000ff */
[----:B------:R-:W-:Y:S01]  /*133020*/  ULDC UR4, c[0x0][0x228] ;  /* 0x00008a0000047ab9 */ /* 0x000fe20000000800 */
[----:B0-----:R-:W4:Y:S04]  /*133030*/  LDL.LU.64 R26, [R1+0x8d0] ;  /* 0x0008d000011a7983 */ /* 0x001f280000300a00 */
[----:B-1----:R-:W4:Y:S04]  /*133040*/  LDL.LU.64 R24, [R1+0x8c0] ;  /* 0x0008c00001187983 */ /* 0x002f280000300a00 */
[----:B---3--:R0:W-:Y:S01]  /*133050*/  @P2 STG.E.U8 desc[UR22][R20.64], R0 ;  /* 0x0000000014002986 */ /* 0x0081e2000c101116 */
[----:B------:R-:W-:Y:S01]  /*133060*/  ISETP.LT.AND P2, PT, R17, UR4, !P4 ;  /* 0x0000000411007c0c */ /* 0x000fe2000e741270 */
[----:B------:R-:W-:Y:S01]  /*133070*/  ULDC UR4, c[0x0][0x228] ;  /* 0x00008a0000047ab9 */ /* 0x000fe20000000800 */
[----:B0-----:R-:W-:-:S02]  /*133080*/  PRMT R0, R5, 0x7772, RZ ;  /* 0x0000777205007816 */ /* 0x001fc400000000ff */
[----:B------:R-:W-:Y:S01]  /*133090*/  PRMT R5, R5, 0x7773, RZ ;  /* 0x0000777305057816 */ /* 0x000fe200000000ff */
[----:B------:R-:W3:Y:S04]  /*1330a0*/  LDL.LU.64 R20, [R1+0x8b8] ;  /* 0x0008b80001147983 */ /* 0x000ee80000300a00 */
[----:B--2---:R0:W-:Y:S04]  /*1330b0*/  @P1 STG.E.U8 desc[UR22][R18.64], R0 ;  /* 0x0000000012001986 */ /* 0x0041e8000c101116 */
[----:B0-----:R-:W2:Y:S04]  /*1330c0*/  LDL.LU.64 R18, [R1+0x8b0] ;  /* 0x0008b00001127983 */ /* 0x001ea80000300a00 */
[----:B------:R-:W2:Y:S01]  /*1330d0*/  LDL.LU R10, [R1+0x7ac] ;  /* 0x0007ac00010a7983 */ /* 0x000ea20000300800 */
[----:B----4-:R-:W-:-:S03]  /*1330e0*/  PRMT R0, R23, 0x7770, RZ ;  /* 0x0000777017007816 */ /* 0x010fc600000000ff */
[----:B------:R0:W-:Y:S04]  /*1330f0*/  @P3 STG.E.U8 desc[UR22][R14.64], R5 ;  /* 0x000000050e003986 */ /* 0x0001e8000c101116 */
[----:B0-----:R-:W4:Y:S04]  /*133100*/  LDL.LU.64 R14, [R1+0x8a8] ;  /* 0x0008a800010e7983 */ /* 0x001f280000300a00 */
[----:B------:R0:W-:Y:S04]  /*133110*/  @P2 STG.E.U8 desc[UR22][R12.64], R0 ;  /* 0x000000000c002986 */ /* 0x0001e8000c101116 */
[----:B0-----:R-:W4:Y:S01]  /*133120*/  LDL.LU.64 R12, [R1+0x8a0] ;  /* 0x0008a000010c7983 */ /* 0x001f220000300a00 */
[----:B------:R-:W-:Y:S01]  /*133130*/  ISETP.LT.AND P1, PT, R16, UR4, !P4 ;  /* 0x0000000410007c0c */ /* 0x000fe2000e721270 */
[----:B------:R-:W-:Y:S01]  /*133140*/  ULDC UR4, c[0x0][0x228] ;  /* 0x00008a0000047ab9 */ /* 0x000fe20000000800 */
[----:B------:R-:W-:-:S02]  /*133150*/  ISETP.LT.AND P3, PT, R11, UR5, !P4 ;  /* 0x000000050b007c0c */ /* 0x000fc4000e761270 */
[----:B------:R-:W-:Y:S02]  /*133160*/  ISETP.LT.AND P2, PT, R22, UR4, !P4 ;  /* 0x0000000416007c0c */ /* 0x000fe4000e741270 */
[C---:B------:R-:W-:Y:S01]  /*133170*/  PRMT R0, R23.reuse, 0x7771, RZ ;  /* 0x0000777117007816 */ /* 0x040fe200000000ff */
[----:B------:R-:W-:Y:S01]  /*133180*/  ULDC UR4, c[0x0][0x228] ;  /* 0x00008a0000047ab9 */ /* 0x000fe20000000800 */
[----:B------:R-:W-:Y:S02]  /*133190*/  PRMT R2, R23, 0x7772, RZ ;  /* 0x0000777217027816 */ /* 0x000fe400000000ff */
[----:B------:R-:W-:Y:S01]  /*1331a0*/  ISETP.LT.AND P4, PT, R17, UR4, !P5 ;  /* 0x0000000411007c0c */ /* 0x000fe2000ef81270 */
[----:B------:R-:W-:Y:S01]  /*1331b0*/  ULDC UR4, c[0x0][0x228] ;  /* 0x00008a0000047ab9 */ /* 0x000fe20000000800 */
[----:B------:R-:W-:Y:S01]  /*1331c0*/  ULDC UR5, c[0x0][0x228] ;  /* 0x00008a0000057ab9 */ /* 0x000fe20000000800 */
[----:B------:R0:W-:Y:S04]  /*1331d0*/  @P1 STG.E.U8 desc[UR22][R28.64], R0 ;  /* 0x000000001c001986 */ /* 0x0001e8000c101116 */
[----:B------:R1:W-:Y:S01]  /*1331e0*/  @P3 STG.E.U8 desc[UR22][R8.64], R2 ;  /* 0x0000000208003986 */ /* 0x0003e2000c101116 */
[----:B------:R-:W-:Y:S01]  /*1331f0*/  ISETP.LT.AND P3, PT, R16, UR4, !P5 ;  /* 0x0000000410007c0c */ /* 0x000fe2000ef61270 */
[----:B------:R-:W-:Y:S01]  /*133200*/  ULDC UR4, c[0x0][0x228] ;  /* 0x00008a0000047ab9 */ /* 0x000fe20000000800 */
[----:B0-----:R-:W-:-:S02]  /*133210*/  PRMT R0, R23, 0x7773, RZ ;  /* 0x0000777317007816 */ /* 0x001fc400000000ff */
[----:B------:R-:W-:Y:S02]  /*133220*/  ISETP.LT.AND P1, PT, R22, UR4, !P5 ;  /* 0x0000000416007c0c */ /* 0x000fe4000ef21270 */
[C---:B-1----:R-:W-:Y:S01]  /*133230*/  PRMT R2, R6.reuse, 0x7770, RZ ;  /* 0x0000777006027816 */ /* 0x042fe200000000ff */
[----:B------:R-:W-:Y:S01]  /*133240*/  ULDC UR4, c[0x0][0x228] ;  /* 0x00008a0000047ab9 */ /* 0x000fe20000000800 */
[----:B------:R0:W-:Y:S01]  /*133250*/  @P2 STG.E.U8 desc[UR22][R26.64], R0 ;  /* 0x000000001a002986 */ /* 0x0001e2000c101116 */
[----:B------:R-:W-:Y:S01]  /*133260*/  ISETP.LT.AND P2, PT, R11, UR5, !P5 ;  /* 0x000000050b007c0c */ /* 0x000fe2000ef41270 */
[----:B------:R-:W-:Y:S02]  /*133270*/  ULDC UR5, c[0x0][0x228] ;  /* 0x00008a0000057ab9 */ /* 0x000fe40000000800 */
[----:B------:R-:W-:Y:S01]  /*133280*/  ISETP.LT.AND P5, PT, R17, UR5, !P6 ;  /* 0x0000000511007c0c */ /* 0x000fe2000f7a1270 */
[----:B------:R1:W-:Y:S01]  /*133290*/  @P4 STG.E.U8 desc[UR22][R24.64], R2 ;  /* 0x0000000218004986 */ /* 0x0003e2000c101116 */
[----:B------:R-:W-:Y:S01]  /*1332a0*/  ULDC UR5, c[0x0][0x228] ;  /* 0x00008a0000057ab9 */ /* 0x000fe20000000800 */
[----:B0-----:R-:W-:-:S02]  /*1332b0*/  PRMT R0, R6, 0x7771, RZ ;  /* 0x0000777106007816 */ /* 0x001fc400000000ff */
[C---:B-1----:R-:W-:Y:S02]  /*1332c0*/  PRMT R2, R6.reuse, 0x7772, RZ ;  /* 0x0000777206027816 */ /* 0x042fe400000000ff */
[----:B------:R-:W-:Y:S02]  /*1332d0*/  PRMT R6, R6, 0x7773, RZ ;  /* 0x0000777306067816 */ /* 0x000fe400000000ff */
[----:B------:R-:W-:Y:S01]  /*1332e0*/  ISETP.LT.AND P4, PT, R17, UR6, !P0 ;  /* 0x0000000611007c0c */ /* 0x000fe2000c781270 */
[----:B------:R-:W-:Y:S01]  /*1332f0*/  ULDC UR6, c[0x0][0x228] ;  /* 0x00008a0000067ab9 */ /* 0x000fe20000000800 */
[----:B---3--:R0:W-:Y:S01]  /*133300*/  @P3 STG.E.U8 desc[UR22][R20.64], R0 ;  /* 0x0000000014003986 */ /* 0x0081e2000c101116 */
[----:B------:R-:W-:Y:S01]  /*133310*/  ISETP.LT.AND P3, PT, R16, UR4, !P6 ;  /* 0x0000000410007c0c */ /* 0x000fe2000f761270 */
[----:B------:R-:W-:Y:S01]  /*133320*/  ULDC UR4, c[0x0][0x228] ;  /* 0x00008a0000047ab9 */ /* 0x000fe20000000800 */
[----:B--2---:R-:W-:Y:S01]  /*133330*/  PRMT R3, R10, 0x7770, RZ ;  /* 0x000077700a037816 */ /* 0x004fe200000000ff */
[----:B------:R1:W-:Y:S01]  /*133340*/  @P2 STG.E.U8 desc[UR22][R18.64], R2 ;  /* 0x0000000212002986 */ /* 0x0003e2000c101116 */
[----:B------:R-:W-:Y:S01]  /*133350*/  ISETP.LT.AND P2, PT, R16, UR5, !P0 ;  /* 0x0000000510007c0c */ /* 0x000fe2000c741270 */
[----:B------:R-:W-:Y:S01]  /*133360*/  ULDC UR5, c[0x0][0x228] ;  /* 0x00008a0000057ab9 */ /* 0x000fe20000000800 */
[----:B0-----:R-:W-:-:S02]  /*133370*/  PRMT R0, R10, 0x7771, RZ ;  /* 0x000077710a007816 */ /* 0x001fc400000000ff */
[C---:B------:R-:W-:Y:S02]  /*133380*/  PRMT R4, R10.reuse, 0x7773, RZ ;  /* 0x000077730a047816 */ /* 0x040fe400000000ff */
[----:B-1----:R-:W-:Y:S01]  /*133390*/  PRMT R2, R10, 0x7772, RZ ;  /* 0x000077720a027816 */ /* 0x002fe200000000ff */
[----:B----4-:R0:W-:Y:S01]  /*1333a0*/  @P1 STG.E.U8 desc[UR22][R14.64], R6 ;  /* 0x000000060e001986 */ /* 0x0101e2000c101116 */
[----:B------:R-:W-:-:S03]  /*1333b0*/  ISETP.LT.AND P1, PT, R11, UR6, !P0 ;  /* 0x000000060b007c0c */ /* 0x000fc6000c721270 */
[----:B------:R1:W-:Y:S01]  /*1333c0*/  @P5 STG.E.U8 desc[UR22][R12.64], R3 ;  /* 0x000000030c005986 */ /* 0x0003e2000c101116 */
[----:B------:R-:W-:Y:S02]  /*1333d0*/  ISETP.LT.AND P5, PT, R11, UR4, !P6 ;  /* 0x000000040b007c0c */ /* 0x000fe4000f7a1270 */
[C---:B------:R-:W-:Y:S01]  /*1333e0*/  ISETP.LT.AND P6, PT, R22.reuse, UR5, !P6 ;  /* 0x0000000516007c0c */ /* 0x040fe2000f7c1270 */
[----:B------:R-:W2:Y:S04]  /*1333f0*/  LDL.LU.64 R20, [R1+0x890] ;  /* 0x0008900001147983 */ /* 0x000ea80000300a00 */
[----:B------:R-:W3:Y:S04]  /*133400*/  LDL.LU.64 R18, [R1+0x880] ;  /* 0x0008800001127983 */ /* 0x000ee80000300a00 */
[----:B------:R-:W4:Y:S04]  /*133410*/  LDL.LU.64 R16, [R1+0x3c8] ;  /* 0x0003c80001107983 */ /* 0x000f280000300a00 */
[----:B0-----:R-:W4:Y:S04]  /*133420*/  LDL.LU.64 R14, [R1+0x898] ;  /* 0x00089800010e7983 */ /* 0x001f280000300a00 */
[----:B-1----:R-:W4:Y:S04]  /*133430*/  LDL.LU.64 R12, [R1+0x888] ;  /* 0x00088800010c7983 */ /* 0x002f280000300a00 */
[----:B------:R-:W4:Y:S01]  /*133440*/  LDL.LU.64 R10, [R1+0x878] ;  /* 0x00087800010a7983 */ /* 0x000f220000300a00 */
[----:B------:R-:W-:-:S02]  /*133450*/  ISETP.LT.AND P0, PT, R22, UR6, !P0 ;  /* 0x0000000616007c0c */ /* 0x000fc4000c701270 */
[C---:B------:R-:W-:Y:S02]  /*133460*/  PRMT R3, R7.reuse, 0x7770, RZ ;  /* 0x0000777007037816 */ /* 0x040fe400000000ff */
[C---:B------:R-:W-:Y:S02]  /*133470*/  PRMT R5, R7.reuse, 0x7771, RZ ;  /* 0x0000777107057816 */ /* 0x040fe400000000ff */
[C---:B------:R-:W-:Y:S02]  /*133480*/  PRMT R6, R7.reuse, 0x7772, RZ ;  /* 0x0000777207067816 */ /* 0x040fe400000000ff */
[----:B------:R-:W-:Y:S01]  /*133490*/  PRMT R7, R7, 0x7773, RZ ;  /* 0x0000777307077816 */ /* 0x000fe200000000ff */
[----:B--2---:R0:W-:Y:S04]  /*1334a0*/  @P3 STG.E.U8 desc[UR22][R20.64], R0 ;  /* 0x0000000014003986 */ /* 0x0041e8000c101116 */
[----:B---3--:R0:W-:Y:S04]  /*1334b0*/  @P5 STG.E.U8 desc[UR22][R18.64], R2 ;  /* 0x0000000212005986 */ /* 0x0081e8000c101116 */
[----:B----4-:R0:W-:Y:S04]  /*1334c0*/  @P6 STG.E.U8 desc[UR22][R16.64], R4 ;  /* 0x0000000410006986 */ /* 0x0101e8000c101116 */
[----:B------:R0:W-:Y:S04]  /*1334d0*/  @P4 STG.E.U8 desc[UR22][R14.64], R3 ;  /* 0x000000030e004986 */ /* 0x0001e8000c101116 */
[----:B------:R0:W-:Y:S04]  /*1334e0*/  @P2 STG.E.U8 desc[UR22][R12.64], R5 ;  /* 0x000000050c002986 */ /* 0x0001e8000c101116 */
[----:B------:R0:W-:Y:S01]  /*1334f0*/  @P1 STG.E.U8 desc[UR22][R10.64], R6 ;  /* 0x000000060a001986 */ /* 0x0001e2000c101116 */
[----:B------:R-:W-:Y:S05]  /*133500*/  @!P0 EXIT ;  /* 0x000000000000894d */ /* 0x000fea0003800000 */
[----:B0-----:R-:W2:Y:S04]  /*133510*/  LDL.LU.64 R10, [R1+0x870] ;  /* 0x00087000010a7983 */ /* 0x001ea80000300a00 */
[----:B--2---:R-:W-:Y:S01]  /*133520*/  STG.E.U8 desc[UR22][R10.64], R7 ;  /* 0x000000070a007986 */ /* 0x004fe2000c101116 */
[----:B------:R-:W-:Y:S05]  /*133530*/  EXIT ;  /* 0x000000000000794d */ /* 0x000fea0003800000 */
.L_x_2:
[----:B------:R-:W-:-:S00]  /*133540*/  BRA `(.L_x_2) ;  /* 0xfffffffc00fc7947 */ /* 0x000fc0000383ffff */
[----:B------:R-:W-:-:S00]  /*133550*/  NOP ;  /* 0x0000000000007918 */ /* 0x000fc00000000000 */
        /* <DEDUP_REMOVED lines=10> */
.L_x_3:


//--------------------- .nv.shared.matmul_kernel  --------------------------
	.section	.nv.shared.matmul_kernel,"aw",@nobits
	.sectionflags	@""
	.align	16
	.zero		1024


//--------------------- .nv.shared.reserved.0     --------------------------
	.section	.nv.shared.reserved.0,"aw",@nobits
	.weak		__nv_reservedSMEM_offset_0_alias
	.size		__nv_reservedSMEM_offset_0_alias, 0, 0
	.other		__nv_reservedSMEM_offset_0_alias,@"STO_CUDA_RESERVED_SHARED STV_DEFAULT"
__nv_reservedSMEM_offset_0_alias:
	.zero		0


//--------------------- .nv.constant0.matmul_kernel --------------------------
	.section	.nv.constant0.matmul_kernel,"a",@progbits
	.sectionflags	@""
	.align	4
.nv.constant0.matmul_kernel:
	.zero		608


//--------------------- SYMBOLS --------------------------

	.type		.nv.reservedSmem.offset0,@object
	.size		.nv.reservedSmem.offset0,0x4
